	.target	sm_100a

	.elftype	@"ET_EXEC"


//--------------------- .note.nv.tkinfo           --------------------------
	.section	.note.nv.tkinfo,"",@"SHT_NOTE"
	.sectionflags	@"SHF_NOTE_NV_TKINFO"
	.tkinfo
        /*0018*/ 	.word	0x00000002
        /*0030*/ 	.string	""
        /*0030*/ 	.string	"ptxas"
        /*0030*/ 	.string	"Cuda compilation tools, release 13.0, V13.0.88"
        /*0030*/ 	.string	"Build cuda_13.0.r13.0/compiler.36424714_0"
        /*0030*/ 	.string	"-arch sm_100a -m 64 "



//--------------------- .note.nv.cuinfo           --------------------------
	.section	.note.nv.cuinfo,"",@"SHT_NOTE"
	.sectionflags	@"SHF_NOTE_NV_CUINFO"
        /*0018*/ 	.short	0x0002
        /*001a*/ 	.short	0x0064
        /*001c*/ 	.short	0x0082
	.zero		2


//--------------------- .nv.info                  --------------------------
	.section	.nv.info,"",@"SHT_CUDA_INFO"
	.align	4


	//----- nvinfo : EIATTR_REGCOUNT
	.align		4
        /*0000*/ 	.byte	0x04, 0x2f
        /*0002*/ 	.short	(.L_1 - .L_0)
	.align		4
.L_0:
        /*0004*/ 	.word	index@(_ZN10layer_norm31ln_parallel_residual_bwd_kernelINS_13Kernel_traitsIfffffjLj4096ELj1ELj1ELj8ELj16ENS_18Kernel_traits_baseILj4096EfffffjLj256EEEEELb1ELb1ELb1EEEvNS_9BwdParamsE)
        /*0008*/ 	.word	0x00000080


	//----- nvinfo : EIATTR_FRAME_SIZE
	.align		4
.L_1:
        /*000c*/ 	.byte	0x04, 0x11
        /*000e*/ 	.short	(.L_3 - .L_2)
	.align		4
.L_2:
        /*0010*/ 	.word	index@(_ZN10layer_norm31ln_parallel_residual_bwd_kernelINS_13Kernel_traitsIfffffjLj4096ELj1ELj1ELj8ELj16ENS_18Kernel_traits_baseILj4096EfffffjLj256EEEEELb1ELb1ELb1EEEvNS_9BwdParamsE)
        /*0014*/ 	.word	0x00000000


	//----- nvinfo : EIATTR_REGCOUNT
	.align		4
.L_3:
        /*0018*/ 	.byte	0x04, 0x2f
        /*001a*/ 	.short	(.L_5 - .L_4)
	.align		4
.L_4:
        /*001c*/ 	.word	index@(_ZN10layer_norm40ln_parallel_residual_bwd_finalize_kernelINS_22Kernel_traits_finalizeILj4096EfffffjLb0ELj1024ELj4ENS_18Kernel_traits_baseILj4096EfffffjLj1024EEEEELb1EEEvNS_9BwdParamsE)
        /*0020*/ 	.word	0x00000020


	//----- nvinfo : EIATTR_FRAME_SIZE
	.align		4
.L_5:
        /*0024*/ 	.byte	0x04, 0x11
        /*0026*/ 	.short	(.L_7 - .L_6)
	.align		4
.L_6:
        /*0028*/ 	.word	index@(_ZN10layer_norm40ln_parallel_residual_bwd_finalize_kernelINS_22Kernel_traits_finalizeILj4096EfffffjLb0ELj1024ELj4ENS_18Kernel_traits_baseILj4096EfffffjLj1024EEEEELb1EEEvNS_9BwdParamsE)
        /*002c*/ 	.word	0x00000000


	//----- nvinfo : EIATTR_REGCOUNT
	.align		4
.L_7:
        /*0030*/ 	.byte	0x04, 0x2f
        /*0032*/ 	.short	(.L_9 - .L_8)
	.align		4
.L_8:
        /*0034*/ 	.word	index@(_ZN10layer_norm22ln_bwd_finalize_kernelINS_22Kernel_traits_finalizeILj4096EfffffjLb0ELj1024ELj4ENS_18Kernel_traits_baseILj4096EfffffjLj1024EEEEELb0ELb1EEEvNS_9BwdParamsE)
        /*0038*/ 	.word	0x0000003f


	//----- nvinfo : EIATTR_FRAME_SIZE
	.align		4
.L_9:
        /*003c*/ 	.byte	0x04, 0x11
        /*003e*/ 	.short	(.L_11 - .L_10)
	.align		4
.L_10:
        /*0040*/ 	.word	index@(_ZN10layer_norm22ln_bwd_finalize_kernelINS_22Kernel_traits_finalizeILj4096EfffffjLb0ELj1024ELj4ENS_18Kernel_traits_baseILj4096EfffffjLj1024EEEEELb0ELb1EEEvNS_9BwdParamsE)
        /*0044*/ 	.word	0x00000000


	//----- nvinfo : EIATTR_REGCOUNT
	.align		4
.L_11:
        /*0048*/ 	.byte	0x04, 0x2f
        /*004a*/ 	.short	(.L_13 - .L_12)
	.align		4
.L_12:
        /*004c*/ 	.word	index@(_ZN10layer_norm31ln_parallel_residual_bwd_kernelINS_13Kernel_traitsIfffffjLj4096ELj1ELj1ELj8ELj16ENS_18Kernel_traits_baseILj4096EfffffjLj256EEEEELb1ELb1ELb0EEEvNS_9BwdParamsE)
        /*0050*/ 	.word	0x00000088


	//----- nvinfo : EIATTR_FRAME_SIZE
	.align		4
.L_13:
        /*0054*/ 	.byte	0x04, 0x11
        /*0056*/ 	.short	(.L_15 - .L_14)
	.align		4
.L_14:
        /*0058*/ 	.word	index@(_ZN10layer_norm31ln_parallel_residual_bwd_kernelINS_13Kernel_traitsIfffffjLj4096ELj1ELj1ELj8ELj16ENS_18Kernel_traits_baseILj4096EfffffjLj256EEEEELb1ELb1ELb0EEEvNS_9BwdParamsE)
        /*005c*/ 	.word	0x00000000


	//----- nvinfo : EIATTR_REGCOUNT
	.align		4
.L_15:
        /*0060*/ 	.byte	0x04, 0x2f
        /*0062*/ 	.short	(.L_17 - .L_16)
	.align		4
.L_16:
        /*0064*/ 	.word	index@(_ZN10layer_norm40ln_parallel_residual_bwd_finalize_kernelINS_22Kernel_traits_finalizeILj4096EfffffjLb0ELj1024ELj4ENS_18Kernel_traits_baseILj4096EfffffjLj1024EEEEELb0EEEvNS_9BwdParamsE)
        /*0068*/ 	.word	0x00000020


	//----- nvinfo : EIATTR_FRAME_SIZE
	.align		4
.L_17:
        /*006c*/ 	.byte	0x04, 0x11
        /*006e*/ 	.short	(.L_19 - .L_18)
	.align		4
.L_18:
        /*0070*/ 	.word	index@(_ZN10layer_norm40ln_parallel_residual_bwd_finalize_kernelINS_22Kernel_traits_finalizeILj4096EfffffjLb0ELj1024ELj4ENS_18Kernel_traits_baseILj4096EfffffjLj1024EEEEELb0EEEvNS_9BwdParamsE)
        /*0074*/ 	.word	0x00000000


	//----- nvinfo : EIATTR_REGCOUNT
	.align		4
.L_19:
        /*0078*/ 	.byte	0x04, 0x2f
        /*007a*/ 	.short	(.L_21 - .L_20)
	.align		4
.L_20:
        /*007c*/ 	.word	index@(_ZN10layer_norm22ln_bwd_finalize_kernelINS_22Kernel_traits_finalizeILj4096EfffffjLb0ELj1024ELj4ENS_18Kernel_traits_baseILj4096EfffffjLj1024EEEEELb0ELb0EEEvNS_9BwdParamsE)
        /*0080*/ 	.word	0x0000003f


	//----- nvinfo : EIATTR_FRAME_SIZE
	.align		4
.L_21:
        /*0084*/ 	.byte	0x04, 0x11
        /*0086*/ 	.short	(.L_23 - .L_22)
	.align		4
.L_22:
        /*0088*/ 	.word	index@(_ZN10layer_norm22ln_bwd_finalize_kernelINS_22Kernel_traits_finalizeILj4096EfffffjLb0ELj1024ELj4ENS_18Kernel_traits_baseILj4096EfffffjLj1024EEEEELb0ELb0EEEvNS_9BwdParamsE)
        /*008c*/ 	.word	0x00000000


	//----- nvinfo : EIATTR_REGCOUNT
	.align		4
.L_23:
        /*0090*/ 	.byte	0x04, 0x2f
        /*0092*/ 	.short	(.L_25 - .L_24)
	.align		4
.L_24:
        /*0094*/ 	.word	index@(_ZN10layer_norm31ln_parallel_residual_bwd_kernelINS_13Kernel_traitsIfffffjLj4096ELj1ELj1ELj8ELj16ENS_18Kernel_traits_baseILj4096EfffffjLj256EEEEELb1ELb0ELb1EEEvNS_9BwdParamsE)
        /*0098*/ 	.word	0x000000df


	//----- nvinfo : EIATTR_FRAME_SIZE
	.align		4
.L_25:
        /*009c*/ 	.byte	0x04, 0x11
        /*009e*/ 	.short	(.L_27 - .L_26)
	.align		4
.L_26:
        /*00a0*/ 	.word	index@(_ZN10layer_norm31ln_parallel_residual_bwd_kernelINS_13Kernel_traitsIfffffjLj4096ELj1ELj1ELj8ELj16ENS_18Kernel_traits_baseILj4096EfffffjLj256EEEEELb1ELb0ELb1EEEvNS_9BwdParamsE)
        /*00a4*/ 	.word	0x00000000


	//----- nvinfo : EIATTR_REGCOUNT
	.align		4
.L_27:
        /*00a8*/ 	.byte	0x04, 0x2f
        /*00aa*/ 	.short	(.L_29 - .L_28)
	.align		4
.L_28:
        /*00ac*/ 	.word	index@(_ZN10layer_norm31ln_parallel_residual_bwd_kernelINS_13Kernel_traitsIfffffjLj4096ELj1ELj1ELj8ELj16ENS_18Kernel_traits_baseILj4096EfffffjLj256EEEEELb1ELb0ELb0EEEvNS_9BwdParamsE)
        /*00b0*/ 	.word	0x000000be


	//----- nvinfo : EIATTR_FRAME_SIZE
	.align		4
.L_29:
        /*00b4*/ 	.byte	0x04, 0x11
        /*00b6*/ 	.short	(.L_31 - .L_30)
	.align		4
.L_30:
        /*00b8*/ 	.word	index@(_ZN10layer_norm31ln_parallel_residual_bwd_kernelINS_13Kernel_traitsIfffffjLj4096ELj1ELj1ELj8ELj16ENS_18Kernel_traits_baseILj4096EfffffjLj256EEEEELb1ELb0ELb0EEEvNS_9BwdParamsE)
        /*00bc*/ 	.word	0x00000000


	//----- nvinfo : EIATTR_REGCOUNT
	.align		4
.L_31:
        /*00c0*/ 	.byte	0x04, 0x2f
        /*00c2*/ 	.short	(.L_33 - .L_32)
	.align		4
.L_32:
        /*00c4*/ 	.word	index@(_ZN10layer_norm31ln_parallel_residual_bwd_kernelINS_13Kernel_traitsIfffffjLj4096ELj1ELj1ELj8ELj16ENS_18Kernel_traits_baseILj4096EfffffjLj256EEEEELb0ELb1ELb1EEEvNS_9BwdParamsE)
        /*00c8*/ 	.word	0x00000080


	//----- nvinfo : EIATTR_FRAME_SIZE
	.align		4
.L_33:
        /*00cc*/ 	.byte	0x04, 0x11
        /*00ce*/ 	.short	(.L_35 - .L_34)
	.align		4
.L_34:
        /*00d0*/ 	.word	index@(_ZN10layer_norm31ln_parallel_residual_bwd_kernelINS_13Kernel_traitsIfffffjLj4096ELj1ELj1ELj8ELj16ENS_18Kernel_traits_baseILj4096EfffffjLj256EEEEELb0ELb1ELb1EEEvNS_9BwdParamsE)
        /*00d4*/ 	.word	0x00000008


	//----- nvinfo : EIATTR_REGCOUNT
	.align		4
.L_35:
        /*00d8*/ 	.byte	0x04, 0x2f
        /*00da*/ 	.short	(.L_37 - .L_36)
	.align		4
.L_36:
        /*00dc*/ 	.word	index@(_ZN10layer_norm31ln_parallel_residual_bwd_kernelINS_13Kernel_traitsIfffffjLj4096ELj1ELj1ELj8ELj16ENS_18Kernel_traits_baseILj4096EfffffjLj256EEEEELb0ELb1ELb0EEEvNS_9BwdParamsE)
        /*00e0*/ 	.word	0x0000007f


	//----- nvinfo : EIATTR_FRAME_SIZE
	.align		4
.L_37:
        /*00e4*/ 	.byte	0x04, 0x11
        /*00e6*/ 	.short	(.L_39 - .L_38)
	.align		4
.L_38:
        /*00e8*/ 	.word	index@(_ZN10layer_norm31ln_parallel_residual_bwd_kernelINS_13Kernel_traitsIfffffjLj4096ELj1ELj1ELj8ELj16ENS_18Kernel_traits_baseILj4096EfffffjLj256EEEEELb0ELb1ELb0EEEvNS_9BwdParamsE)
        /*00ec*/ 	.word	0x00000000


	//----- nvinfo : EIATTR_REGCOUNT
	.align		4
.L_39:
        /*00f0*/ 	.byte	0x04, 0x2f
        /*00f2*/ 	.short	(.L_41 - .L_40)
	.align		4
.L_40:
        /*00f4*/ 	.word	index@(_ZN10layer_norm31ln_parallel_residual_bwd_kernelINS_13Kernel_traitsIfffffjLj4096ELj1ELj1ELj8ELj16ENS_18Kernel_traits_baseILj4096EfffffjLj256EEEEELb0ELb0ELb1EEEvNS_9BwdParamsE)
        /*00f8*/ 	.word	0x000000b6


	//----- nvinfo : EIATTR_FRAME_SIZE
	.align		4
.L_41:
        /*00fc*/ 	.byte	0x04, 0x11
        /*00fe*/ 	.short	(.L_43 - .L_42)
	.align		4
.L_42:
        /*0100*/ 	.word	index@(_ZN10layer_norm31ln_parallel_residual_bwd_kernelINS_13Kernel_traitsIfffffjLj4096ELj1ELj1ELj8ELj16ENS_18Kernel_traits_baseILj4096EfffffjLj256EEEEELb0ELb0ELb1EEEvNS_9BwdParamsE)
        /*0104*/ 	.word	0x00000000


	//----- nvinfo : EIATTR_REGCOUNT
	.align		4
.L_43:
        /*0108*/ 	.byte	0x04, 0x2f
        /*010a*/ 	.short	(.L_45 - .L_44)
	.align		4
.L_44:
        /*010c*/ 	.word	index@(_ZN10layer_norm31ln_parallel_residual_bwd_kernelINS_13Kernel_traitsIfffffjLj4096ELj1ELj1ELj8ELj16ENS_18Kernel_traits_baseILj4096EfffffjLj256EEEEELb0ELb0ELb0EEEvNS_9BwdParamsE)
        /*0110*/ 	.word	0x000000b4


	//----- nvinfo : EIATTR_FRAME_SIZE
	.align		4
.L_45:
        /*0114*/ 	.byte	0x04, 0x11
        /*0116*/ 	.short	(.L_47 - .L_46)
	.align		4
.L_46:
        /*0118*/ 	.word	index@(_ZN10layer_norm31ln_parallel_residual_bwd_kernelINS_13Kernel_traitsIfffffjLj4096ELj1ELj1ELj8ELj16ENS_18Kernel_traits_baseILj4096EfffffjLj256EEEEELb0ELb0ELb0EEEvNS_9BwdParamsE)
        /*011c*/ 	.word	0x00000000


	//----- nvinfo : EIATTR_REGCOUNT
	.align		4
.L_47:
        /*0120*/ 	.byte	0x04, 0x2f
        /*0122*/ 	.short	(.L_49 - .L_48)
	.align		4
.L_48:
        /*0124*/ 	.word	index@(_ZN10layer_norm31ln_parallel_residual_bwd_kernelINS_13Kernel_traitsI6__halfffffjLj4096ELj1ELj1ELj8ELj16ENS_18Kernel_traits_baseILj4096ES2_ffffjLj256EEEEELb1ELb1ELb1EEEvNS_9BwdParamsE)
        /*0128*/ 	.word	0x00000080


	//----- nvinfo : EIATTR_FRAME_SIZE
	.align		4
.L_49:
        /*012c*/ 	.byte	0x04, 0x11
        /*012e*/ 	.short	(.L_51 - .L_50)
	.align		4
.L_50:
        /*0130*/ 	.word	index@(_ZN10layer_norm31ln_parallel_residual_bwd_kernelINS_13Kernel_traitsI6__halfffffjLj4096ELj1ELj1ELj8ELj16ENS_18Kernel_traits_baseILj4096ES2_ffffjLj256EEEEELb1ELb1ELb1EEEvNS_9BwdParamsE)
        /*0134*/ 	.word	0x00000000


	//----- nvinfo : EIATTR_REGCOUNT
	.align		4
.L_51:
        /*0138*/ 	.byte	0x04, 0x2f
        /*013a*/ 	.short	(.L_53 - .L_52)
	.align		4
.L_52:
        /*013c*/ 	.word	index@(_ZN10layer_norm40ln_parallel_residual_bwd_finalize_kernelINS_22Kernel_traits_finalizeILj4096E6__halfffffjLb0ELj1024ELj4ENS_18Kernel_traits_baseILj4096ES2_ffffjLj1024EEEEELb1EEEvNS_9BwdParamsE)
        /*0140*/ 	.word	0x00000020


	//----- nvinfo : EIATTR_FRAME_SIZE
	.align		4
.L_53:
        /*0144*/ 	.byte	0x04, 0x11
        /*0146*/ 	.short	(.L_55 - .L_54)
	.align		4
.L_54:
        /*0148*/ 	.word	index@(_ZN10layer_norm40ln_parallel_residual_bwd_finalize_kernelINS_22Kernel_traits_finalizeILj4096E6__halfffffjLb0ELj1024ELj4ENS_18Kernel_traits_baseILj4096ES2_ffffjLj1024EEEEELb1EEEvNS_9BwdParamsE)
        /*014c*/ 	.word	0x00000000


	//----- nvinfo : EIATTR_REGCOUNT
	.align		4
.L_55:
        /*0150*/ 	.byte	0x04, 0x2f
        /*0152*/ 	.short	(.L_57 - .L_56)
	.align		4
.L_56:
        /*0154*/ 	.word	index@(_ZN10layer_norm22ln_bwd_finalize_kernelINS_22Kernel_traits_finalizeILj4096E6__halfffffjLb0ELj1024ELj4ENS_18Kernel_traits_baseILj4096ES2_ffffjLj1024EEEEELb0ELb1EEEvNS_9BwdParamsE)
        /*0158*/ 	.word	0x0000003f


	//----- nvinfo : EIATTR_FRAME_SIZE
	.align		4
.L_57:
        /*015c*/ 	.byte	0x04, 0x11
        /*015e*/ 	.short	(.L_59 - .L_58)
	.align		4
.L_58:
        /*0160*/ 	.word	index@(_ZN10layer_norm22ln_bwd_finalize_kernelINS_22Kernel_traits_finalizeILj4096E6__halfffffjLb0ELj1024ELj4ENS_18Kernel_traits_baseILj4096ES2_ffffjLj1024EEEEELb0ELb1EEEvNS_9BwdParamsE)
        /*0164*/ 	.word	0x00000000


	//----- nvinfo : EIATTR_REGCOUNT
	.align		4
.L_59:
        /*0168*/ 	.byte	0x04, 0x2f
        /*016a*/ 	.short	(.L_61 - .L_60)
	.align		4
.L_60:
        /*016c*/ 	.word	index@(_ZN10layer_norm31ln_parallel_residual_bwd_kernelINS_13Kernel_traitsI6__halfffffjLj4096ELj1ELj1ELj8ELj16ENS_18Kernel_traits_baseILj4096ES2_ffffjLj256EEEEELb1ELb1ELb0EEEvNS_9BwdParamsE)
        /*0170*/ 	.word	0x00000080


	//----- nvinfo : EIATTR_FRAME_SIZE
	.align		4
.L_61:
        /*0174*/ 	.byte	0x04, 0x11
        /*0176*/ 	.short	(.L_63 - .L_62)
	.align		4
.L_62:
        /*0178*/ 	.word	index@(_ZN10layer_norm31ln_parallel_residual_bwd_kernelINS_13Kernel_traitsI6__halfffffjLj4096ELj1ELj1ELj8ELj16ENS_18Kernel_traits_baseILj4096ES2_ffffjLj256EEEEELb1ELb1ELb0EEEvNS_9BwdParamsE)
        /*017c*/ 	.word	0x00000000


	//----- nvinfo : EIATTR_REGCOUNT
	.align		4
.L_63:
        /*0180*/ 	.byte	0x04, 0x2f
        /*0182*/ 	.short	(.L_65 - .L_64)
	.align		4
.L_64:
        /*0184*/ 	.word	index@(_ZN10layer_norm40ln_parallel_residual_bwd_finalize_kernelINS_22Kernel_traits_finalizeILj4096E6__halfffffjLb0ELj1024ELj4ENS_18Kernel_traits_baseILj4096ES2_ffffjLj1024EEEEELb0EEEvNS_9BwdParamsE)
        /*0188*/ 	.word	0x00000020


	//----- nvinfo : EIATTR_FRAME_SIZE
	.align		4
.L_65:
        /*018c*/ 	.byte	0x04, 0x11
        /*018e*/ 	.short	(.L_67 - .L_66)
	.align		4
.L_66:
        /*0190*/ 	.word	index@(_ZN10layer_norm40ln_parallel_residual_bwd_finalize_kernelINS_22Kernel_traits_finalizeILj4096E6__halfffffjLb0ELj1024ELj4ENS_18Kernel_traits_baseILj4096ES2_ffffjLj1024EEEEELb0EEEvNS_9BwdParamsE)
        /*0194*/ 	.word	0x00000000


	//----- nvinfo : EIATTR_REGCOUNT
	.align		4
.L_67:
        /*0198*/ 	.byte	0x04, 0x2f
        /*019a*/ 	.short	(.L_69 - .L_68)
	.align		4
.L_68:
        /*019c*/ 	.word	index@(_ZN10layer_norm22ln_bwd_finalize_kernelINS_22Kernel_traits_finalizeILj4096E6__halfffffjLb0ELj1024ELj4ENS_18Kernel_traits_baseILj4096ES2_ffffjLj1024EEEEELb0ELb0EEEvNS_9BwdParamsE)
        /*01a0*/ 	.word	0x0000003f


	//----- nvinfo : EIATTR_FRAME_SIZE
	.align		4
.L_69:
        /*01a4*/ 	.byte	0x04, 0x11
        /*01a6*/ 	.short	(.L_71 - .L_70)
	.align		4
.L_70:
        /*01a8*/ 	.word	index@(_ZN10layer_norm22ln_bwd_finalize_kernelINS_22Kernel_traits_finalizeILj4096E6__halfffffjLb0ELj1024ELj4ENS_18Kernel_traits_baseILj4096ES2_ffffjLj1024EEEEELb0ELb0EEEvNS_9BwdParamsE)
        /*01ac*/ 	.word	0x00000000


	//----- nvinfo : EIATTR_REGCOUNT
	.align		4
.L_71:
        /*01b0*/ 	.byte	0x04, 0x2f
        /*01b2*/ 	.short	(.L_73 - .L_72)
	.align		4
.L_72:
        /*01b4*/ 	.word	index@(_ZN10layer_norm31ln_parallel_residual_bwd_kernelINS_13Kernel_traitsI6__halfffffjLj4096ELj1ELj1ELj8ELj16ENS_18Kernel_traits_baseILj4096ES2_ffffjLj256EEEEELb1ELb0ELb1EEEvNS_9BwdParamsE)
        /*01b8*/ 	.word	0x000000e1


	//----- nvinfo : EIATTR_FRAME_SIZE
	.align		4
.L_73:
        /*01bc*/ 	.byte	0x04, 0x11
        /*01be*/ 	.short	(.L_75 - .L_74)
	.align		4
.L_74:
        /*01c0*/ 	.word	index@(_ZN10layer_norm31ln_parallel_residual_bwd_kernelINS_13Kernel_traitsI6__halfffffjLj4096ELj1ELj1ELj8ELj16ENS_18Kernel_traits_baseILj4096ES2_ffffjLj256EEEEELb1ELb0ELb1EEEvNS_9BwdParamsE)
        /*01c4*/ 	.word	0x00000000


	//----- nvinfo : EIATTR_REGCOUNT
	.align		4
.L_75:
        /*01c8*/ 	.byte	0x04, 0x2f
        /*01ca*/ 	.short	(.L_77 - .L_76)
	.align		4
.L_76:
        /*01cc*/ 	.word	index@(_ZN10layer_norm31ln_parallel_residual_bwd_kernelINS_13Kernel_traitsI6__halfffffjLj4096ELj1ELj1ELj8ELj16ENS_18Kernel_traits_baseILj4096ES2_ffffjLj256EEEEELb1ELb0ELb0EEEvNS_9BwdParamsE)
        /*01d0*/ 	.word	0x000000b0


	//----- nvinfo : EIATTR_FRAME_SIZE
	.align		4
.L_77:
        /*01d4*/ 	.byte	0x04, 0x11
        /*01d6*/ 	.short	(.L_79 - .L_78)
	.align		4
.L_78:
        /*01d8*/ 	.word	index@(_ZN10layer_norm31ln_parallel_residual_bwd_kernelINS_13Kernel_traitsI6__halfffffjLj4096ELj1ELj1ELj8ELj16ENS_18Kernel_traits_baseILj4096ES2_ffffjLj256EEEEELb1ELb0ELb0EEEvNS_9BwdParamsE)
        /*01dc*/ 	.word	0x00000000


	//----- nvinfo : EIATTR_REGCOUNT
	.align		4
.L_79:
        /*01e0*/ 	.byte	0x04, 0x2f
        /*01e2*/ 	.short	(.L_81 - .L_80)
	.align		4
.L_80:
        /*01e4*/ 	.word	index@(_ZN10layer_norm31ln_parallel_residual_bwd_kernelINS_13Kernel_traitsI6__halfffffjLj4096ELj1ELj1ELj8ELj16ENS_18Kernel_traits_baseILj4096ES2_ffffjLj256EEEEELb0ELb1ELb1EEEvNS_9BwdParamsE)
        /*01e8*/ 	.word	0x00000080


	//----- nvinfo : EIATTR_FRAME_SIZE
	.align		4
.L_81:
        /*01ec*/ 	.byte	0x04, 0x11
        /*01ee*/ 	.short	(.L_83 - .L_82)
	.align		4
.L_82:
        /*01f0*/ 	.word	index@(_ZN10layer_norm31ln_parallel_residual_bwd_kernelINS_13Kernel_traitsI6__halfffffjLj4096ELj1ELj1ELj8ELj16ENS_18Kernel_traits_baseILj4096ES2_ffffjLj256EEEEELb0ELb1ELb1EEEvNS_9BwdParamsE)
        /*01f4*/ 	.word	0x00000008


	//----- nvinfo : EIATTR_REGCOUNT
	.align		4
.L_83:
        /*01f8*/ 	.byte	0x04, 0x2f
        /*01fa*/ 	.short	(.L_85 - .L_84)
	.align		4
.L_84:
        /*01fc*/ 	.word	index@(_ZN10layer_norm31ln_parallel_residual_bwd_kernelINS_13Kernel_traitsI6__halfffffjLj4096ELj1ELj1ELj8ELj16ENS_18Kernel_traits_baseILj4096ES2_ffffjLj256EEEEELb0ELb1ELb0EEEvNS_9BwdParamsE)
        /*0200*/ 	.word	0x00000077


	//----- nvinfo : EIATTR_FRAME_SIZE
	.align		4
.L_85:
        /*0204*/ 	.byte	0x04, 0x11
        /*0206*/ 	.short	(.L_87 - .L_86)
	.align		4
.L_86:
        /*0208*/ 	.word	index@(_ZN10layer_norm31ln_parallel_residual_bwd_kernelINS_13Kernel_traitsI6__halfffffjLj4096ELj1ELj1ELj8ELj16ENS_18Kernel_traits_baseILj4096ES2_ffffjLj256EEEEELb0ELb1ELb0EEEvNS_9BwdParamsE)
        /*020c*/ 	.word	0x00000000


	//----- nvinfo : EIATTR_REGCOUNT
	.align		4
.L_87:
        /*0210*/ 	.byte	0x04, 0x2f
        /*0212*/ 	.short	(.L_89 - .L_88)
	.align		4
.L_88:
        /*0214*/ 	.word	index@(_ZN10layer_norm31ln_parallel_residual_bwd_kernelINS_13Kernel_traitsI6__halfffffjLj4096ELj1ELj1ELj8ELj16ENS_18Kernel_traits_baseILj4096ES2_ffffjLj256EEEEELb0ELb0ELb1EEEvNS_9BwdParamsE)
        /*0218*/ 	.word	0x000000b6


	//----- nvinfo : EIATTR_FRAME_SIZE
	.align		4
.L_89:
        /*021c*/ 	.byte	0x04, 0x11
        /*021e*/ 	.short	(.L_91 - .L_90)
	.align		4
.L_90:
        /*0220*/ 	.word	index@(_ZN10layer_norm31ln_parallel_residual_bwd_kernelINS_13Kernel_traitsI6__halfffffjLj4096ELj1ELj1ELj8ELj16ENS_18Kernel_traits_baseILj4096ES2_ffffjLj256EEEEELb0ELb0ELb1EEEvNS_9BwdParamsE)
        /*0224*/ 	.word	0x00000000


	//----- nvinfo : EIATTR_REGCOUNT
	.align		4
.L_91:
        /*0228*/ 	.byte	0x04, 0x2f
        /*022a*/ 	.short	(.L_93 - .L_92)
	.align		4
.L_92:
        /*022c*/ 	.word	index@(_ZN10layer_norm31ln_parallel_residual_bwd_kernelINS_13Kernel_traitsI6__halfffffjLj4096ELj1ELj1ELj8ELj16ENS_18Kernel_traits_baseILj4096ES2_ffffjLj256EEEEELb0ELb0ELb0EEEvNS_9BwdParamsE)
        /*0230*/ 	.word	0x000000a2


	//----- nvinfo : EIATTR_FRAME_SIZE
	.align		4
.L_93:
        /*0234*/ 	.byte	0x04, 0x11
        /*0236*/ 	.short	(.L_95 - .L_94)
	.align		4
.L_94:
        /*0238*/ 	.word	index@(_ZN10layer_norm31ln_parallel_residual_bwd_kernelINS_13Kernel_traitsI6__halfffffjLj4096ELj1ELj1ELj8ELj16ENS_18Kernel_traits_baseILj4096ES2_ffffjLj256EEEEELb0ELb0ELb0EEEvNS_9BwdParamsE)
        /*023c*/ 	.word	0x00000000


	//----- nvinfo : EIATTR_REGCOUNT
	.align		4
.L_95:
        /*0240*/ 	.byte	0x04, 0x2f
        /*0242*/ 	.short	(.L_97 - .L_96)
	.align		4
.L_96:
        /*0244*/ 	.word	index@(_ZN10layer_norm31ln_parallel_residual_bwd_kernelINS_13Kernel_traitsIf6__halffS2_fjLj4096ELj1ELj1ELj8ELj16ENS_18Kernel_traits_baseILj4096EfS2_fS2_fjLj256EEEEELb1ELb1ELb1EEEvNS_9BwdParamsE)
        /*0248*/ 	.word	0x00000080


	//----- nvinfo : EIATTR_FRAME_SIZE
	.align		4
.L_97:
        /*024c*/ 	.byte	0x04, 0x11
        /*024e*/ 	.short	(.L_99 - .L_98)
	.align		4
.L_98:
        /*0250*/ 	.word	index@(_ZN10layer_norm31ln_parallel_residual_bwd_kernelINS_13Kernel_traitsIf6__halffS2_fjLj4096ELj1ELj1ELj8ELj16ENS_18Kernel_traits_baseILj4096EfS2_fS2_fjLj256EEEEELb1ELb1ELb1EEEvNS_9BwdParamsE)
        /*0254*/ 	.word	0x00000000


	//----- nvinfo : EIATTR_REGCOUNT
	.align		4
.L_99:
        /*0258*/ 	.byte	0x04, 0x2f
        /*025a*/ 	.short	(.L_101 - .L_100)
	.align		4
.L_100:
        /*025c*/ 	.word	index@(_ZN10layer_norm40ln_parallel_residual_bwd_finalize_kernelINS_22Kernel_traits_finalizeILj4096Ef6__halffS2_fjLb0ELj1024ELj4ENS_18Kernel_traits_baseILj4096EfS2_fS2_fjLj1024EEEEELb1EEEvNS_9BwdParamsE)
        /*0260*/ 	.word	0x00000020


	//----- nvinfo : EIATTR_FRAME_SIZE
	.align		4
.L_101:
        /*0264*/ 	.byte	0x04, 0x11
        /*0266*/ 	.short	(.L_103 - .L_102)
	.align		4
.L_102:
        /*0268*/ 	.word	index@(_ZN10layer_norm40ln_parallel_residual_bwd_finalize_kernelINS_22Kernel_traits_finalizeILj4096Ef6__halffS2_fjLb0ELj1024ELj4ENS_18Kernel_traits_baseILj4096EfS2_fS2_fjLj1024EEEEELb1EEEvNS_9BwdParamsE)
        /*026c*/ 	.word	0x00000000


	//----- nvinfo : EIATTR_REGCOUNT
	.align		4
.L_103:
        /*0270*/ 	.byte	0x04, 0x2f
        /*0272*/ 	.short	(.L_105 - .L_104)
	.align		4
.L_104:
        /*0274*/ 	.word	index@(_ZN10layer_norm22ln_bwd_finalize_kernelINS_22Kernel_traits_finalizeILj4096Ef6__halffS2_fjLb0ELj1024ELj4ENS_18Kernel_traits_baseILj4096EfS2_fS2_fjLj1024EEEEELb0ELb1EEEvNS_9BwdParamsE)
        /*0278*/ 	.word	0x0000003f


	//----- nvinfo : EIATTR_FRAME_SIZE
	.align		4
.L_105:
        /*027c*/ 	.byte	0x04, 0x11
        /*027e*/ 	.short	(.L_107 - .L_106)
	.align		4
.L_106:
        /*0280*/ 	.word	index@(_ZN10layer_norm22ln_bwd_finalize_kernelINS_22Kernel_traits_finalizeILj4096Ef6__halffS2_fjLb0ELj1024ELj4ENS_18Kernel_traits_baseILj4096EfS2_fS2_fjLj1024EEEEELb0ELb1EEEvNS_9BwdParamsE)
        /*0284*/ 	.word	0x00000000


	//----- nvinfo : EIATTR_REGCOUNT
	.align		4
.L_107:
        /*0288*/ 	.byte	0x04, 0x2f
        /*028a*/ 	.short	(.L_109 - .L_108)
	.align		4
.L_108:
        /*028c*/ 	.word	index@(_ZN10layer_norm31ln_parallel_residual_bwd_kernelINS_13Kernel_traitsIf6__halffS2_fjLj4096ELj1ELj1ELj8ELj16ENS_18Kernel_traits_baseILj4096EfS2_fS2_fjLj256EEEEELb1ELb1ELb0EEEvNS_9BwdParamsE)
        /*0290*/ 	.word	0x00000096


	//----- nvinfo : EIATTR_FRAME_SIZE
	.align		4
.L_109:
        /*0294*/ 	.byte	0x04, 0x11
        /*0296*/ 	.short	(.L_111 - .L_110)
	.align		4
.L_110:
        /*0298*/ 	.word	index@(_ZN10layer_norm31ln_parallel_residual_bwd_kernelINS_13Kernel_traitsIf6__halffS2_fjLj4096ELj1ELj1ELj8ELj16ENS_18Kernel_traits_baseILj4096EfS2_fS2_fjLj256EEEEELb1ELb1ELb0EEEvNS_9BwdParamsE)
        /*029c*/ 	.word	0x00000000


	//----- nvinfo : EIATTR_REGCOUNT
	.align		4
.L_111:
        /*02a0*/ 	.byte	0x04, 0x2f
        /*02a2*/ 	.short	(.L_113 - .L_112)
	.align		4
.L_112:
        /*02a4*/ 	.word	index@(_ZN10layer_norm40ln_parallel_residual_bwd_finalize_kernelINS_22Kernel_traits_finalizeILj4096Ef6__halffS2_fjLb0ELj1024ELj4ENS_18Kernel_traits_baseILj4096EfS2_fS2_fjLj1024EEEEELb0EEEvNS_9BwdParamsE)
        /*02a8*/ 	.word	0x00000020


	//----- nvinfo : EIATTR_FRAME_SIZE
	.align		4
.L_113:
        /*02ac*/ 	.byte	0x04, 0x11
        /*02ae*/ 	.short	(.L_115 - .L_114)
	.align		4
.L_114:
        /*02b0*/ 	.word	index@(_ZN10layer_norm40ln_parallel_residual_bwd_finalize_kernelINS_22Kernel_traits_finalizeILj4096Ef6__halffS2_fjLb0ELj1024ELj4ENS_18Kernel_traits_baseILj4096EfS2_fS2_fjLj1024EEEEELb0EEEvNS_9BwdParamsE)
        /*02b4*/ 	.word	0x00000000


	//----- nvinfo : EIATTR_REGCOUNT
	.align		4
.L_115:
        /*02b8*/ 	.byte	0x04, 0x2f
        /*02ba*/ 	.short	(.L_117 - .L_116)
	.align		4
.L_116:
        /*02bc*/ 	.word	index@(_ZN10layer_norm22ln_bwd_finalize_kernelINS_22Kernel_traits_finalizeILj4096Ef6__halffS2_fjLb0ELj1024ELj4ENS_18Kernel_traits_baseILj4096EfS2_fS2_fjLj1024EEEEELb0ELb0EEEvNS_9BwdParamsE)
        /*02c0*/ 	.word	0x0000003f


	//----- nvinfo : EIATTR_FRAME_SIZE
	.align		4
.L_117:
        /*02c4*/ 	.byte	0x04, 0x11
        /*02c6*/ 	.short	(.L_119 - .L_118)
	.align		4
.L_118:
        /*02c8*/ 	.word	index@(_ZN10layer_norm22ln_bwd_finalize_kernelINS_22Kernel_traits_finalizeILj4096Ef6__halffS2_fjLb0ELj1024ELj4ENS_18Kernel_traits_baseILj4096EfS2_fS2_fjLj1024EEEEELb0ELb0EEEvNS_9BwdParamsE)
        /*02cc*/ 	.word	0x00000000


	//----- nvinfo : EIATTR_REGCOUNT
	.align		4
.L_119:
        /*02d0*/ 	.byte	0x04, 0x2f
        /*02d2*/ 	.short	(.L_121 - .L_120)
	.align		4
.L_120:
        /*02d4*/ 	.word	index@(_ZN10layer_norm31ln_parallel_residual_bwd_kernelINS_13Kernel_traitsIf6__halffS2_fjLj4096ELj1ELj1ELj8ELj16ENS_18Kernel_traits_baseILj4096EfS2_fS2_fjLj256EEEEELb1ELb0ELb1EEEvNS_9BwdParamsE)
        /*02d8*/ 	.word	0x000000d7


	//----- nvinfo : EIATTR_FRAME_SIZE
	.align		4
.L_121:
        /*02dc*/ 	.byte	0x04, 0x11
        /*02de*/ 	.short	(.L_123 - .L_122)
	.align		4
.L_122:
        /*02e0*/ 	.word	index@(_ZN10layer_norm31ln_parallel_residual_bwd_kernelINS_13Kernel_traitsIf6__halffS2_fjLj4096ELj1ELj1ELj8ELj16ENS_18Kernel_traits_baseILj4096EfS2_fS2_fjLj256EEEEELb1ELb0ELb1EEEvNS_9BwdParamsE)
        /*02e4*/ 	.word	0x00000000


	//----- nvinfo : EIATTR_REGCOUNT
	.align		4
.L_123:
        /*02e8*/ 	.byte	0x04, 0x2f
        /*02ea*/ 	.short	(.L_125 - .L_124)
	.align		4
.L_124:
        /*02ec*/ 	.word	index@(_ZN10layer_norm31ln_parallel_residual_bwd_kernelINS_13Kernel_traitsIf6__halffS2_fjLj4096ELj1ELj1ELj8ELj16ENS_18Kernel_traits_baseILj4096EfS2_fS2_fjLj256EEEEELb1ELb0ELb0EEEvNS_9BwdParamsE)
        /*02f0*/ 	.word	0x000000c3


	//----- nvinfo : EIATTR_FRAME_SIZE
	.align		4
.L_125:
        /*02f4*/ 	.byte	0x04, 0x11
        /*02f6*/ 	.short	(.L_127 - .L_126)
	.align		4
.L_126:
        /*02f8*/ 	.word	index@(_ZN10layer_norm31ln_parallel_residual_bwd_kernelINS_13Kernel_traitsIf6__halffS2_fjLj4096ELj1ELj1ELj8ELj16ENS_18Kernel_traits_baseILj4096EfS2_fS2_fjLj256EEEEELb1ELb0ELb0EEEvNS_9BwdParamsE)
        /*02fc*/ 	.word	0x00000000


	//----- nvinfo : EIATTR_REGCOUNT
	.align		4
.L_127:
        /*0300*/ 	.byte	0x04, 0x2f
        /*0302*/ 	.short	(.L_129 - .L_128)
	.align		4
.L_128:
        /*0304*/ 	.word	index@(_ZN10layer_norm31ln_parallel_residual_bwd_kernelINS_13Kernel_traitsIf6__halffS2_fjLj4096ELj1ELj1ELj8ELj16ENS_18Kernel_traits_baseILj4096EfS2_fS2_fjLj256EEEEELb0ELb1ELb1EEEvNS_9BwdParamsE)
        /*0308*/ 	.word	0x00000080


	//----- nvinfo : EIATTR_FRAME_SIZE
	.align		4
.L_129:
        /*030c*/ 	.byte	0x04, 0x11
        /*030e*/ 	.short	(.L_131 - .L_130)
	.align		4
.L_130:
        /*0310*/ 	.word	index@(_ZN10layer_norm31ln_parallel_residual_bwd_kernelINS_13Kernel_traitsIf6__halffS2_fjLj4096ELj1ELj1ELj8ELj16ENS_18Kernel_traits_baseILj4096EfS2_fS2_fjLj256EEEEELb0ELb1ELb1EEEvNS_9BwdParamsE)
        /*0314*/ 	.word	0x00000000


	//----- nvinfo : EIATTR_REGCOUNT
	.align		4
.L_131:
        /*0318*/ 	.byte	0x04, 0x2f
        /*031a*/ 	.short	(.L_133 - .L_132)
	.align		4
.L_132:
        /*031c*/ 	.word	index@(_ZN10layer_norm31ln_parallel_residual_bwd_kernelINS_13Kernel_traitsIf6__halffS2_fjLj4096ELj1ELj1ELj8ELj16ENS_18Kernel_traits_baseILj4096EfS2_fS2_fjLj256EEEEELb0ELb1ELb0EEEvNS_9BwdParamsE)
        /*0320*/ 	.word	0x0000007f


	//----- nvinfo : EIATTR_FRAME_SIZE
	.align		4
.L_133:
        /*0324*/ 	.byte	0x04, 0x11
        /*0326*/ 	.short	(.L_135 - .L_134)
	.align		4
.L_134:
        /*0328*/ 	.word	index@(_ZN10layer_norm31ln_parallel_residual_bwd_kernelINS_13Kernel_traitsIf6__halffS2_fjLj4096ELj1ELj1ELj8ELj16ENS_18Kernel_traits_baseILj4096EfS2_fS2_fjLj256EEEEELb0ELb1ELb0EEEvNS_9BwdParamsE)
        /*032c*/ 	.word	0x00000000


	//----- nvinfo : EIATTR_REGCOUNT
	.align		4
.L_135:
        /*0330*/ 	.byte	0x04, 0x2f
        /*0332*/ 	.short	(.L_137 - .L_136)
	.align		4
.L_136:
        /*0334*/ 	.word	index@(_ZN10layer_norm31ln_parallel_residual_bwd_kernelINS_13Kernel_traitsIf6__halffS2_fjLj4096ELj1ELj1ELj8ELj16ENS_18Kernel_traits_baseILj4096EfS2_fS2_fjLj256EEEEELb0ELb0ELb1EEEvNS_9BwdParamsE)
        /*0338*/ 	.word	0x000000cd


	//----- nvinfo : EIATTR_FRAME_SIZE
	.align		4
.L_137:
        /*033c*/ 	.byte	0x04, 0x11
        /*033e*/ 	.short	(.L_139 - .L_138)
	.align		4
.L_138:
        /*0340*/ 	.word	index@(_ZN10layer_norm31ln_parallel_residual_bwd_kernelINS_13Kernel_traitsIf6__halffS2_fjLj4096ELj1ELj1ELj8ELj16ENS_18Kernel_traits_baseILj4096EfS2_fS2_fjLj256EEEEELb0ELb0ELb1EEEvNS_9BwdParamsE)
        /*0344*/ 	.word	0x00000000


	//----- nvinfo : EIATTR_REGCOUNT
	.align		4
.L_139:
        /*0348*/ 	.byte	0x04, 0x2f
        /*034a*/ 	.short	(.L_141 - .L_140)
	.align		4
.L_140:
        /*034c*/ 	.word	index@(_ZN10layer_norm31ln_parallel_residual_bwd_kernelINS_13Kernel_traitsIf6__halffS2_fjLj4096ELj1ELj1ELj8ELj16ENS_18Kernel_traits_baseILj4096EfS2_fS2_fjLj256EEEEELb0ELb0ELb0EEEvNS_9BwdParamsE)
        /*0350*/ 	.word	0x000000bb


	//----- nvinfo : EIATTR_FRAME_SIZE
	.align		4
.L_141:
        /*0354*/ 	.byte	0x04, 0x11
        /*0356*/ 	.short	(.L_143 - .L_142)
	.align		4
.L_142:
        /*0358*/ 	.word	index@(_ZN10layer_norm31ln_parallel_residual_bwd_kernelINS_13Kernel_traitsIf6__halffS2_fjLj4096ELj1ELj1ELj8ELj16ENS_18Kernel_traits_baseILj4096EfS2_fS2_fjLj256EEEEELb0ELb0ELb0EEEvNS_9BwdParamsE)
        /*035c*/ 	.word	0x00000000


	//----- nvinfo : EIATTR_REGCOUNT
	.align		4
.L_143:
        /*0360*/ 	.byte	0x04, 0x2f
        /*0362*/ 	.short	(.L_145 - .L_144)
	.align		4
.L_144:
        /*0364*/ 	.word	index@(_ZN10layer_norm31ln_parallel_residual_bwd_kernelINS_13Kernel_traitsI6__halfS2_fS2_fjLj4096ELj1ELj1ELj8ELj16ENS_18Kernel_traits_baseILj4096ES2_S2_fS2_fjLj256EEEEELb1ELb1ELb1EEEvNS_9BwdParamsE)
        /*0368*/ 	.word	0x00000080


	//----- nvinfo : EIATTR_FRAME_SIZE
	.align		4
.L_145:
        /*036c*/ 	.byte	0x04, 0x11
        /*036e*/ 	.short	(.L_147 - .L_146)
	.align		4
.L_146:
        /*0370*/ 	.word	index@(_ZN10layer_norm31ln_parallel_residual_bwd_kernelINS_13Kernel_traitsI6__halfS2_fS2_fjLj4096ELj1ELj1ELj8ELj16ENS_18Kernel_traits_baseILj4096ES2_S2_fS2_fjLj256EEEEELb1ELb1ELb1EEEvNS_9BwdParamsE)
        /*0374*/ 	.word	0x00000000


	//----- nvinfo : EIATTR_REGCOUNT
	.align		4
.L_147:
        /*0378*/ 	.byte	0x04, 0x2f
        /*037a*/ 	.short	(.L_149 - .L_148)
	.align		4
.L_148:
        /*037c*/ 	.word	index@(_ZN10layer_norm40ln_parallel_residual_bwd_finalize_kernelINS_22Kernel_traits_finalizeILj4096E6__halfS2_fS2_fjLb0ELj1024ELj4ENS_18Kernel_traits_baseILj4096ES2_S2_fS2_fjLj1024EEEEELb1EEEvNS_9BwdParamsE)
        /*0380*/ 	.word	0x00000020


	//----- nvinfo : EIATTR_FRAME_SIZE
	.align		4
.L_149:
        /*0384*/ 	.byte	0x04, 0x11
        /*0386*/ 	.short	(.L_151 - .L_150)
	.align		4
.L_150:
        /*0388*/ 	.word	index@(_ZN10layer_norm40ln_parallel_residual_bwd_finalize_kernelINS_22Kernel_traits_finalizeILj4096E6__halfS2_fS2_fjLb0ELj1024ELj4ENS_18Kernel_traits_baseILj4096ES2_S2_fS2_fjLj1024EEEEELb1EEEvNS_9BwdParamsE)
        /*038c*/ 	.word	0x00000000


	//----- nvinfo : EIATTR_REGCOUNT
	.align		4
.L_151:
        /*0390*/ 	.byte	0x04, 0x2f
        /*0392*/ 	.short	(.L_153 - .L_152)
	.align		4
.L_152:
        /*0394*/ 	.word	index@(_ZN10layer_norm22ln_bwd_finalize_kernelINS_22Kernel_traits_finalizeILj4096E6__halfS2_fS2_fjLb0ELj1024ELj4ENS_18Kernel_traits_baseILj4096ES2_S2_fS2_fjLj1024EEEEELb0ELb1EEEvNS_9BwdParamsE)
        /*0398*/ 	.word	0x0000003f


	//----- nvinfo : EIATTR_FRAME_SIZE
	.align		4
.L_153:
        /*039c*/ 	.byte	0x04, 0x11
        /*039e*/ 	.short	(.L_155 - .L_154)
	.align		4
.L_154:
        /*03a0*/ 	.word	index@(_ZN10layer_norm22ln_bwd_finalize_kernelINS_22Kernel_traits_finalizeILj4096E6__halfS2_fS2_fjLb0ELj1024ELj4ENS_18Kernel_traits_baseILj4096ES2_S2_fS2_fjLj1024EEEEELb0ELb1EEEvNS_9BwdParamsE)
        /*03a4*/ 	.word	0x00000000


	//----- nvinfo : EIATTR_REGCOUNT
	.align		4
.L_155:
        /*03a8*/ 	.byte	0x04, 0x2f
        /*03aa*/ 	.short	(.L_157 - .L_156)
	.align		4
.L_156:
        /*03ac*/ 	.word	index@(_ZN10layer_norm31ln_parallel_residual_bwd_kernelINS_13Kernel_traitsI6__halfS2_fS2_fjLj4096ELj1ELj1ELj8ELj16ENS_18Kernel_traits_baseILj4096ES2_S2_fS2_fjLj256EEEEELb1ELb1ELb0EEEvNS_9BwdParamsE)
        /*03b0*/ 	.word	0x00000080


	//----- nvinfo : EIATTR_FRAME_SIZE
	.align		4
.L_157:
        /*03b4*/ 	.byte	0x04, 0x11
        /*03b6*/ 	.short	(.L_159 - .L_158)
	.align		4
.L_158:
        /*03b8*/ 	.word	index@(_ZN10layer_norm31ln_parallel_residual_bwd_kernelINS_13Kernel_traitsI6__halfS2_fS2_fjLj4096ELj1ELj1ELj8ELj16ENS_18Kernel_traits_baseILj4096ES2_S2_fS2_fjLj256EEEEELb1ELb1ELb0EEEvNS_9BwdParamsE)
        /*03bc*/ 	.word	0x00000000


	//----- nvinfo : EIATTR_REGCOUNT
	.align		4
.L_159:
        /*03c0*/ 	.byte	0x04, 0x2f
        /*03c2*/ 	.short	(.L_161 - .L_160)
	.align		4
.L_160:
        /*03c4*/ 	.word	index@(_ZN10layer_norm40ln_parallel_residual_bwd_finalize_kernelINS_22Kernel_traits_finalizeILj4096E6__halfS2_fS2_fjLb0ELj1024ELj4ENS_18Kernel_traits_baseILj4096ES2_S2_fS2_fjLj1024EEEEELb0EEEvNS_9BwdParamsE)
        /*03c8*/ 	.word	0x00000020


	//----- nvinfo : EIATTR_FRAME_SIZE
	.align		4
.L_161:
        /*03cc*/ 	.byte	0x04, 0x11
        /*03ce*/ 	.short	(.L_163 - .L_162)
	.align		4
.L_162:
        /*03d0*/ 	.word	index@(_ZN10layer_norm40ln_parallel_residual_bwd_finalize_kernelINS_22Kernel_traits_finalizeILj4096E6__halfS2_fS2_fjLb0ELj1024ELj4ENS_18Kernel_traits_baseILj4096ES2_S2_fS2_fjLj1024EEEEELb0EEEvNS_9BwdParamsE)
        /*03d4*/ 	.word	0x00000000


	//----- nvinfo : EIATTR_REGCOUNT
	.align		4
.L_163:
        /*03d8*/ 	.byte	0x04, 0x2f
        /*03da*/ 	.short	(.L_165 - .L_164)
	.align		4
.L_164:
        /*03dc*/ 	.word	index@(_ZN10layer_norm22ln_bwd_finalize_kernelINS_22Kernel_traits_finalizeILj4096E6__halfS2_fS2_fjLb0ELj1024ELj4ENS_18Kernel_traits_baseILj4096ES2_S2_fS2_fjLj1024EEEEELb0ELb0EEEvNS_9BwdParamsE)
        /*03e0*/ 	.word	0x0000003f


	//----- nvinfo : EIATTR_FRAME_SIZE
	.align		4
.L_165:
        /*03e4*/ 	.byte	0x04, 0x11
        /*03e6*/ 	.short	(.L_167 - .L_166)
	.align		4
.L_166:
        /*03e8*/ 	.word	index@(_ZN10layer_norm22ln_bwd_finalize_kernelINS_22Kernel_traits_finalizeILj4096E6__halfS2_fS2_fjLb0ELj1024ELj4ENS_18Kernel_traits_baseILj4096ES2_S2_fS2_fjLj1024EEEEELb0ELb0EEEvNS_9BwdParamsE)
        /*03ec*/ 	.word	0x00000000


	//----- nvinfo : EIATTR_REGCOUNT
	.align		4
.L_167:
        /*03f0*/ 	.byte	0x04, 0x2f
        /*03f2*/ 	.short	(.L_169 - .L_168)
	.align		4
.L_168:
        /*03f4*/ 	.word	index@(_ZN10layer_norm31ln_parallel_residual_bwd_kernelINS_13Kernel_traitsI6__halfS2_fS2_fjLj4096ELj1ELj1ELj8ELj16ENS_18Kernel_traits_baseILj4096ES2_S2_fS2_fjLj256EEEEELb1ELb0ELb1EEEvNS_9BwdParamsE)
        /*03f8*/ 	.word	0x000000d8


	//----- nvinfo : EIATTR_FRAME_SIZE
	.align		4
.L_169:
        /*03fc*/ 	.byte	0x04, 0x11
        /*03fe*/ 	.short	(.L_171 - .L_170)
	.align		4
.L_170:
        /*0400*/ 	.word	index@(_ZN10layer_norm31ln_parallel_residual_bwd_kernelINS_13Kernel_traitsI6__halfS2_fS2_fjLj4096ELj1ELj1ELj8ELj16ENS_18Kernel_traits_baseILj4096ES2_S2_fS2_fjLj256EEEEELb1ELb0ELb1EEEvNS_9BwdParamsE)
        /*0404*/ 	.word	0x00000000


	//----- nvinfo : EIATTR_REGCOUNT
	.align		4
.L_171:
        /*0408*/ 	.byte	0x04, 0x2f
        /*040a*/ 	.short	(.L_173 - .L_172)
	.align		4
.L_172:
        /*040c*/ 	.word	index@(_ZN10layer_norm31ln_parallel_residual_bwd_kernelINS_13Kernel_traitsI6__halfS2_fS2_fjLj4096ELj1ELj1ELj8ELj16ENS_18Kernel_traits_baseILj4096ES2_S2_fS2_fjLj256EEEEELb1ELb0ELb0EEEvNS_9BwdParamsE)
        /*0410*/ 	.word	0x000000ae


	//----- nvinfo : EIATTR_FRAME_SIZE
	.align		4
.L_173:
        /*0414*/ 	.byte	0x04, 0x11
        /*0416*/ 	.short	(.L_175 - .L_174)
	.align		4
.L_174:
        /*0418*/ 	.word	index@(_ZN10layer_norm31ln_parallel_residual_bwd_kernelINS_13Kernel_traitsI6__halfS2_fS2_fjLj4096ELj1ELj1ELj8ELj16ENS_18Kernel_traits_baseILj4096ES2_S2_fS2_fjLj256EEEEELb1ELb0ELb0EEEvNS_9BwdParamsE)
        /*041c*/ 	.word	0x00000000


	//----- nvinfo : EIATTR_REGCOUNT
	.align		4
.L_175:
        /*0420*/ 	.byte	0x04, 0x2f
        /*0422*/ 	.short	(.L_177 - .L_176)
	.align		4
.L_176:
        /*0424*/ 	.word	index@(_ZN10layer_norm31ln_parallel_residual_bwd_kernelINS_13Kernel_traitsI6__halfS2_fS2_fjLj4096ELj1ELj1ELj8ELj16ENS_18Kernel_traits_baseILj4096ES2_S2_fS2_fjLj256EEEEELb0ELb1ELb1EEEvNS_9BwdParamsE)
        /*0428*/ 	.word	0x00000080


	//----- nvinfo : EIATTR_FRAME_SIZE
	.align		4
.L_177:
        /*042c*/ 	.byte	0x04, 0x11
        /*042e*/ 	.short	(.L_179 - .L_178)
	.align		4
.L_178:
        /*0430*/ 	.word	index@(_ZN10layer_norm31ln_parallel_residual_bwd_kernelINS_13Kernel_traitsI6__halfS2_fS2_fjLj4096ELj1ELj1ELj8ELj16ENS_18Kernel_traits_baseILj4096ES2_S2_fS2_fjLj256EEEEELb0ELb1ELb1EEEvNS_9BwdParamsE)
        /*0434*/ 	.word	0x00000000


	//----- nvinfo : EIATTR_REGCOUNT
	.align		4
.L_179:
        /*0438*/ 	.byte	0x04, 0x2f
        /*043a*/ 	.short	(.L_181 - .L_180)
	.align		4
.L_180:
        /*043c*/ 	.word	index@(_ZN10layer_norm31ln_parallel_residual_bwd_kernelINS_13Kernel_traitsI6__halfS2_fS2_fjLj4096ELj1ELj1ELj8ELj16ENS_18Kernel_traits_baseILj4096ES2_S2_fS2_fjLj256EEEEELb0ELb1ELb0EEEvNS_9BwdParamsE)
        /*0440*/ 	.word	0x0000007b


	//----- nvinfo : EIATTR_FRAME_SIZE
	.align		4
.L_181:
        /*0444*/ 	.byte	0x04, 0x11
        /*0446*/ 	.short	(.L_183 - .L_182)
	.align		4
.L_182:
        /*0448*/ 	.word	index@(_ZN10layer_norm31ln_parallel_residual_bwd_kernelINS_13Kernel_traitsI6__halfS2_fS2_fjLj4096ELj1ELj1ELj8ELj16ENS_18Kernel_traits_baseILj4096ES2_S2_fS2_fjLj256EEEEELb0ELb1ELb0EEEvNS_9BwdParamsE)
        /*044c*/ 	.word	0x00000000


	//----- nvinfo : EIATTR_REGCOUNT
	.align		4
.L_183:
        /*0450*/ 	.byte	0x04, 0x2f
        /*0452*/ 	.short	(.L_185 - .L_184)
	.align		4
.L_184:
        /*0454*/ 	.word	index@(_ZN10layer_norm31ln_parallel_residual_bwd_kernelINS_13Kernel_traitsI6__halfS2_fS2_fjLj4096ELj1ELj1ELj8ELj16ENS_18Kernel_traits_baseILj4096ES2_S2_fS2_fjLj256EEEEELb0ELb0ELb1EEEvNS_9BwdParamsE)
        /*0458*/ 	.word	0x000000d2


	//----- nvinfo : EIATTR_FRAME_SIZE
	.align		4
.L_185:
        /*045c*/ 	.byte	0x04, 0x11
        /*045e*/ 	.short	(.L_187 - .L_186)
	.align		4
.L_186:
        /*0460*/ 	.word	index@(_ZN10layer_norm31ln_parallel_residual_bwd_kernelINS_13Kernel_traitsI6__halfS2_fS2_fjLj4096ELj1ELj1ELj8ELj16ENS_18Kernel_traits_baseILj4096ES2_S2_fS2_fjLj256EEEEELb0ELb0ELb1EEEvNS_9BwdParamsE)
        /*0464*/ 	.word	0x00000000


	//----- nvinfo : EIATTR_REGCOUNT
	.align		4
.L_187:
        /*0468*/ 	.byte	0x04, 0x2f
        /*046a*/ 	.short	(.L_189 - .L_188)
	.align		4
.L_188:
        /*046c*/ 	.word	index@(_ZN10layer_norm31ln_parallel_residual_bwd_kernelINS_13Kernel_traitsI6__halfS2_fS2_fjLj4096ELj1ELj1ELj8ELj16ENS_18Kernel_traits_baseILj4096ES2_S2_fS2_fjLj256EEEEELb0ELb0ELb0EEEvNS_9BwdParamsE)
        /*0470*/ 	.word	0x000000a7


	//----- nvinfo : EIATTR_FRAME_SIZE
	.align		4
.L_189:
        /*0474*/ 	.byte	0x04, 0x11
        /*0476*/ 	.short	(.L_191 - .L_190)
	.align		4
.L_190:
        /*0478*/ 	.word	index@(_ZN10layer_norm31ln_parallel_residual_bwd_kernelINS_13Kernel_traitsI6__halfS2_fS2_fjLj4096ELj1ELj1ELj8ELj16ENS_18Kernel_traits_baseILj4096ES2_S2_fS2_fjLj256EEEEELb0ELb0ELb0EEEvNS_9BwdParamsE)
        /*047c*/ 	.word	0x00000000


	//----- nvinfo : EIATTR_REGCOUNT
	.align		4
.L_191:
        /*0480*/ 	.byte	0x04, 0x2f
        /*0482*/ 	.short	(.L_193 - .L_192)
	.align		4
.L_192:
        /*0484*/ 	.word	index@(_ZN10layer_norm31ln_parallel_residual_bwd_kernelINS_13Kernel_traitsIf6__halfS2_S2_fjLj4096ELj1ELj1ELj8ELj16ENS_18Kernel_traits_baseILj4096EfS2_S2_S2_fjLj256EEEEELb1ELb1ELb1EEEvNS_9BwdParamsE)
        /*0488*/ 	.word	0x00000080


	//----- nvinfo : EIATTR_FRAME_SIZE
	.align		4
.L_193:
        /*048c*/ 	.byte	0x04, 0x11
        /*048e*/ 	.short	(.L_195 - .L_194)
	.align		4
.L_194:
        /*0490*/ 	.word	index@(_ZN10layer_norm31ln_parallel_residual_bwd_kernelINS_13Kernel_traitsIf6__halfS2_S2_fjLj4096ELj1ELj1ELj8ELj16ENS_18Kernel_traits_baseILj4096EfS2_S2_S2_fjLj256EEEEELb1ELb1ELb1EEEvNS_9BwdParamsE)
        /*0494*/ 	.word	0x00000000


	//----- nvinfo : EIATTR_REGCOUNT
	.align		4
.L_195:
        /*0498*/ 	.byte	0x04, 0x2f
        /*049a*/ 	.short	(.L_197 - .L_196)
	.align		4
.L_196:
        /*049c*/ 	.word	index@(_ZN10layer_norm40ln_parallel_residual_bwd_finalize_kernelINS_22Kernel_traits_finalizeILj4096Ef6__halfS2_S2_fjLb0ELj1024ELj4ENS_18Kernel_traits_baseILj4096EfS2_S2_S2_fjLj1024EEEEELb1EEEvNS_9BwdParamsE)
        /*04a0*/ 	.word	0x00000020


	//----- nvinfo : EIATTR_FRAME_SIZE
	.align		4
.L_197:
        /*04a4*/ 	.byte	0x04, 0x11
        /*04a6*/ 	.short	(.L_199 - .L_198)
	.align		4
.L_198:
        /*04a8*/ 	.word	index@(_ZN10layer_norm40ln_parallel_residual_bwd_finalize_kernelINS_22Kernel_traits_finalizeILj4096Ef6__halfS2_S2_fjLb0ELj1024ELj4ENS_18Kernel_traits_baseILj4096EfS2_S2_S2_fjLj1024EEEEELb1EEEvNS_9BwdParamsE)
        /*04ac*/ 	.word	0x00000000


	//----- nvinfo : EIATTR_REGCOUNT
	.align		4
.L_199:
        /*04b0*/ 	.byte	0x04, 0x2f
        /*04b2*/ 	.short	(.L_201 - .L_200)
	.align		4
.L_200:
        /*04b4*/ 	.word	index@(_ZN10layer_norm22ln_bwd_finalize_kernelINS_22Kernel_traits_finalizeILj4096Ef6__halfS2_S2_fjLb0ELj1024ELj4ENS_18Kernel_traits_baseILj4096EfS2_S2_S2_fjLj1024EEEEELb0ELb1EEEvNS_9BwdParamsE)
        /*04b8*/ 	.word	0x0000003f


	//----- nvinfo : EIATTR_FRAME_SIZE
	.align		4
.L_201:
        /*04bc*/ 	.byte	0x04, 0x11
        /*04be*/ 	.short	(.L_203 - .L_202)
	.align		4
.L_202:
        /*04c0*/ 	.word	index@(_ZN10layer_norm22ln_bwd_finalize_kernelINS_22Kernel_traits_finalizeILj4096Ef6__halfS2_S2_fjLb0ELj1024ELj4ENS_18Kernel_traits_baseILj4096EfS2_S2_S2_fjLj1024EEEEELb0ELb1EEEvNS_9BwdParamsE)
        /*04c4*/ 	.word	0x00000000


	//----- nvinfo : EIATTR_REGCOUNT
	.align		4
.L_203:
        /*04c8*/ 	.byte	0x04, 0x2f
        /*04ca*/ 	.short	(.L_205 - .L_204)
	.align		4
.L_204:
        /*04cc*/ 	.word	index@(_ZN10layer_norm31ln_parallel_residual_bwd_kernelINS_13Kernel_traitsIf6__halfS2_S2_fjLj4096ELj1ELj1ELj8ELj16ENS_18Kernel_traits_baseILj4096EfS2_S2_S2_fjLj256EEEEELb1ELb1ELb0EEEvNS_9BwdParamsE)
        /*04d0*/ 	.word	0x00000080


	//----- nvinfo : EIATTR_FRAME_SIZE
	.align		4
.L_205:
        /*04d4*/ 	.byte	0x04, 0x11
        /*04d6*/ 	.short	(.L_207 - .L_206)
	.align		4
.L_206:
        /*04d8*/ 	.word	index@(_ZN10layer_norm31ln_parallel_residual_bwd_kernelINS_13Kernel_traitsIf6__halfS2_S2_fjLj4096ELj1ELj1ELj8ELj16ENS_18Kernel_traits_baseILj4096EfS2_S2_S2_fjLj256EEEEELb1ELb1ELb0EEEvNS_9BwdParamsE)
        /*04dc*/ 	.word	0x00000000


	//----- nvinfo : EIATTR_REGCOUNT
	.align		4
.L_207:
        /*04e0*/ 	.byte	0x04, 0x2f
        /*04e2*/ 	.short	(.L_209 - .L_208)
	.align		4
.L_208:
        /*04e4*/ 	.word	index@(_ZN10layer_norm40ln_parallel_residual_bwd_finalize_kernelINS_22Kernel_traits_finalizeILj4096Ef6__halfS2_S2_fjLb0ELj1024ELj4ENS_18Kernel_traits_baseILj4096EfS2_S2_S2_fjLj1024EEEEELb0EEEvNS_9BwdParamsE)
        /*04e8*/ 	.word	0x00000020


	//----- nvinfo : EIATTR_FRAME_SIZE
	.align		4
.L_209:
        /*04ec*/ 	.byte	0x04, 0x11
        /*04ee*/ 	.short	(.L_211 - .L_210)
	.align		4
.L_210:
        /*04f0*/ 	.word	index@(_ZN10layer_norm40ln_parallel_residual_bwd_finalize_kernelINS_22Kernel_traits_finalizeILj4096Ef6__halfS2_S2_fjLb0ELj1024ELj4ENS_18Kernel_traits_baseILj4096EfS2_S2_S2_fjLj1024EEEEELb0EEEvNS_9BwdParamsE)
        /*04f4*/ 	.word	0x00000000


	//----- nvinfo : EIATTR_REGCOUNT
	.align		4
.L_211:
        /*04f8*/ 	.byte	0x04, 0x2f
        /*04fa*/ 	.short	(.L_213 - .L_212)
	.align		4
.L_212:
        /*04fc*/ 	.word	index@(_ZN10layer_norm22ln_bwd_finalize_kernelINS_22Kernel_traits_finalizeILj4096Ef6__halfS2_S2_fjLb0ELj1024ELj4ENS_18Kernel_traits_baseILj4096EfS2_S2_S2_fjLj1024EEEEELb0ELb0EEEvNS_9BwdParamsE)
        /*0500*/ 	.word	0x0000003f


	//----- nvinfo : EIATTR_FRAME_SIZE
	.align		4
.L_213:
        /*0504*/ 	.byte	0x04, 0x11
        /*0506*/ 	.short	(.L_215 - .L_214)
	.align		4
.L_214:
        /*0508*/ 	.word	index@(_ZN10layer_norm22ln_bwd_finalize_kernelINS_22Kernel_traits_finalizeILj4096Ef6__halfS2_S2_fjLb0ELj1024ELj4ENS_18Kernel_traits_baseILj4096EfS2_S2_S2_fjLj1024EEEEELb0ELb0EEEvNS_9BwdParamsE)
        /*050c*/ 	.word	0x00000000


	//----- nvinfo : EIATTR_REGCOUNT
	.align		4
.L_215:
        /*0510*/ 	.byte	0x04, 0x2f
        /*0512*/ 	.short	(.L_217 - .L_216)
	.align		4
.L_216:
        /*0514*/ 	.word	index@(_ZN10layer_norm31ln_parallel_residual_bwd_kernelINS_13Kernel_traitsIf6__halfS2_S2_fjLj4096ELj1ELj1ELj8ELj16ENS_18Kernel_traits_baseILj4096EfS2_S2_S2_fjLj256EEEEELb1ELb0ELb1EEEvNS_9BwdParamsE)
        /*0518*/ 	.word	0x000000ae


	//----- nvinfo : EIATTR_FRAME_SIZE
	.align		4
.L_217:
        /*051c*/ 	.byte	0x04, 0x11
        /*051e*/ 	.short	(.L_219 - .L_218)
	.align		4
.L_218:
        /*0520*/ 	.word	index@(_ZN10layer_norm31ln_parallel_residual_bwd_kernelINS_13Kernel_traitsIf6__halfS2_S2_fjLj4096ELj1ELj1ELj8ELj16ENS_18Kernel_traits_baseILj4096EfS2_S2_S2_fjLj256EEEEELb1ELb0ELb1EEEvNS_9BwdParamsE)
        /*0524*/ 	.word	0x00000000


	//----- nvinfo : EIATTR_REGCOUNT
	.align		4
.L_219:
        /*0528*/ 	.byte	0x04, 0x2f
        /*052a*/ 	.short	(.L_221 - .L_220)
	.align		4
.L_220:
        /*052c*/ 	.word	index@(_ZN10layer_norm31ln_parallel_residual_bwd_kernelINS_13Kernel_traitsIf6__halfS2_S2_fjLj4096ELj1ELj1ELj8ELj16ENS_18Kernel_traits_baseILj4096EfS2_S2_S2_fjLj256EEEEELb1ELb0ELb0EEEvNS_9BwdParamsE)
        /*0530*/ 	.word	0x000000bc


	//----- nvinfo : EIATTR_FRAME_SIZE
	.align		4
.L_221:
        /*0534*/ 	.byte	0x04, 0x11
        /*0536*/ 	.short	(.L_223 - .L_222)
	.align		4
.L_222:
        /*0538*/ 	.word	index@(_ZN10layer_norm31ln_parallel_residual_bwd_kernelINS_13Kernel_traitsIf6__halfS2_S2_fjLj4096ELj1ELj1ELj8ELj16ENS_18Kernel_traits_baseILj4096EfS2_S2_S2_fjLj256EEEEELb1ELb0ELb0EEEvNS_9BwdParamsE)
        /*053c*/ 	.word	0x00000000


	//----- nvinfo : EIATTR_REGCOUNT
	.align		4
.L_223:
        /*0540*/ 	.byte	0x04, 0x2f
        /*0542*/ 	.short	(.L_225 - .L_224)
	.align		4
.L_224:
        /*0544*/ 	.word	index@(_ZN10layer_norm31ln_parallel_residual_bwd_kernelINS_13Kernel_traitsIf6__halfS2_S2_fjLj4096ELj1ELj1ELj8ELj16ENS_18Kernel_traits_baseILj4096EfS2_S2_S2_fjLj256EEEEELb0ELb1ELb1EEEvNS_9BwdParamsE)
        /*0548*/ 	.word	0x00000080


	//----- nvinfo : EIATTR_FRAME_SIZE
	.align		4
.L_225:
        /*054c*/ 	.byte	0x04, 0x11
        /*054e*/ 	.short	(.L_227 - .L_226)
	.align		4
.L_226:
        /*0550*/ 	.word	index@(_ZN10layer_norm31ln_parallel_residual_bwd_kernelINS_13Kernel_traitsIf6__halfS2_S2_fjLj4096ELj1ELj1ELj8ELj16ENS_18Kernel_traits_baseILj4096EfS2_S2_S2_fjLj256EEEEELb0ELb1ELb1EEEvNS_9BwdParamsE)
        /*0554*/ 	.word	0x00000000


	//----- nvinfo : EIATTR_REGCOUNT
	.align		4
.L_227:
        /*0558*/ 	.byte	0x04, 0x2f
        /*055a*/ 	.short	(.L_229 - .L_228)
	.align		4
.L_228:
        /*055c*/ 	.word	index@(_ZN10layer_norm31ln_parallel_residual_bwd_kernelINS_13Kernel_traitsIf6__halfS2_S2_fjLj4096ELj1ELj1ELj8ELj16ENS_18Kernel_traits_baseILj4096EfS2_S2_S2_fjLj256EEEEELb0ELb1ELb0EEEvNS_9BwdParamsE)
        /*0560*/ 	.word	0x00000077


	//----- nvinfo : EIATTR_FRAME_SIZE
	.align		4
.L_229:
        /*0564*/ 	.byte	0x04, 0x11
        /*0566*/ 	.short	(.L_231 - .L_230)
	.align		4
.L_230:
        /*0568*/ 	.word	index@(_ZN10layer_norm31ln_parallel_residual_bwd_kernelINS_13Kernel_traitsIf6__halfS2_S2_fjLj4096ELj1ELj1ELj8ELj16ENS_18Kernel_traits_baseILj4096EfS2_S2_S2_fjLj256EEEEELb0ELb1ELb0EEEvNS_9BwdParamsE)
        /*056c*/ 	.word	0x00000000


	//----- nvinfo : EIATTR_REGCOUNT
	.align		4
.L_231:
        /*0570*/ 	.byte	0x04, 0x2f
        /*0572*/ 	.short	(.L_233 - .L_232)
	.align		4
.L_232:
        /*0574*/ 	.word	index@(_ZN10layer_norm31ln_parallel_residual_bwd_kernelINS_13Kernel_traitsIf6__halfS2_S2_fjLj4096ELj1ELj1ELj8ELj16ENS_18Kernel_traits_baseILj4096EfS2_S2_S2_fjLj256EEEEELb0ELb0ELb1EEEvNS_9BwdParamsE)
        /*0578*/ 	.word	0x000000ab


	//----- nvinfo : EIATTR_FRAME_SIZE
	.align		4
.L_233:
        /*057c*/ 	.byte	0x04, 0x11
        /*057e*/ 	.short	(.L_235 - .L_234)
	.align		4
.L_234:
        /*0580*/ 	.word	index@(_ZN10layer_norm31ln_parallel_residual_bwd_kernelINS_13Kernel_traitsIf6__halfS2_S2_fjLj4096ELj1ELj1ELj8ELj16ENS_18Kernel_traits_baseILj4096EfS2_S2_S2_fjLj256EEEEELb0ELb0ELb1EEEvNS_9BwdParamsE)
        /*0584*/ 	.word	0x00000000


	//----- nvinfo : EIATTR_REGCOUNT
	.align		4
.L_235:
        /*0588*/ 	.byte	0x04, 0x2f
        /*058a*/ 	.short	(.L_237 - .L_236)
	.align		4
.L_236:
        /*058c*/ 	.word	index@(_ZN10layer_norm31ln_parallel_residual_bwd_kernelINS_13Kernel_traitsIf6__halfS2_S2_fjLj4096ELj1ELj1ELj8ELj16ENS_18Kernel_traits_baseILj4096EfS2_S2_S2_fjLj256EEEEELb0ELb0ELb0EEEvNS_9BwdParamsE)
        /*0590*/ 	.word	0x000000a8


	//----- nvinfo : EIATTR_FRAME_SIZE
	.align		4
.L_237:
        /*0594*/ 	.byte	0x04, 0x11
        /*0596*/ 	.short	(.L_239 - .L_238)
	.align		4
.L_238:
        /*0598*/ 	.word	index@(_ZN10layer_norm31ln_parallel_residual_bwd_kernelINS_13Kernel_traitsIf6__halfS2_S2_fjLj4096ELj1ELj1ELj8ELj16ENS_18Kernel_traits_baseILj4096EfS2_S2_S2_fjLj256EEEEELb0ELb0ELb0EEEvNS_9BwdParamsE)
        /*059c*/ 	.word	0x00000000


	//----- nvinfo : EIATTR_REGCOUNT
	.align		4
.L_239:
        /*05a0*/ 	.byte	0x04, 0x2f
        /*05a2*/ 	.short	(.L_241 - .L_240)
	.align		4
.L_240:
        /*05a4*/ 	.word	index@(_ZN10layer_norm31ln_parallel_residual_bwd_kernelINS_13Kernel_traitsIf13__nv_bfloat16fS2_fjLj4096ELj1ELj1ELj8ELj16ENS_18Kernel_traits_baseILj4096EfS2_fS2_fjLj256EEEEELb1ELb1ELb1EEEvNS_9BwdParamsE)
        /*05a8*/ 	.word	0x00000080


	//----- nvinfo : EIATTR_FRAME_SIZE
	.align		4
.L_241:
        /*05ac*/ 	.byte	0x04, 0x11
        /*05ae*/ 	.short	(.L_243 - .L_242)
	.align		4
.L_242:
        /*05b0*/ 	.word	index@(_ZN10layer_norm31ln_parallel_residual_bwd_kernelINS_13Kernel_traitsIf13__nv_bfloat16fS2_fjLj4096ELj1ELj1ELj8ELj16ENS_18Kernel_traits_baseILj4096EfS2_fS2_fjLj256EEEEELb1ELb1ELb1EEEvNS_9BwdParamsE)
        /*05b4*/ 	.word	0x00000000


	//----- nvinfo : EIATTR_REGCOUNT
	.align		4
.L_243:
        /*05b8*/ 	.byte	0x04, 0x2f
        /*05ba*/ 	.short	(.L_245 - .L_244)
	.align		4
.L_244:
        /*05bc*/ 	.word	index@(_ZN10layer_norm40ln_parallel_residual_bwd_finalize_kernelINS_22Kernel_traits_finalizeILj4096Ef13__nv_bfloat16fS2_fjLb0ELj1024ELj4ENS_18Kernel_traits_baseILj4096EfS2_fS2_fjLj1024EEEEELb1EEEvNS_9BwdParamsE)
        /*05c0*/ 	.word	0x00000020


	//----- nvinfo : EIATTR_FRAME_SIZE
	.align		4
.L_245:
        /*05c4*/ 	.byte	0x04, 0x11
        /*05c6*/ 	.short	(.L_247 - .L_246)
	.align		4
.L_246:
        /*05c8*/ 	.word	index@(_ZN10layer_norm40ln_parallel_residual_bwd_finalize_kernelINS_22Kernel_traits_finalizeILj4096Ef13__nv_bfloat16fS2_fjLb0ELj1024ELj4ENS_18Kernel_traits_baseILj4096EfS2_fS2_fjLj1024EEEEELb1EEEvNS_9BwdParamsE)
        /*05cc*/ 	.word	0x00000000


	//----- nvinfo : EIATTR_REGCOUNT
	.align		4
.L_247:
        /*05d0*/ 	.byte	0x04, 0x2f
        /*05d2*/ 	.short	(.L_249 - .L_248)
	.align		4
.L_248:
        /*05d4*/ 	.word	index@(_ZN10layer_norm22ln_bwd_finalize_kernelINS_22Kernel_traits_finalizeILj4096Ef13__nv_bfloat16fS2_fjLb0ELj1024ELj4ENS_18Kernel_traits_baseILj4096EfS2_fS2_fjLj1024EEEEELb0ELb1EEEvNS_9BwdParamsE)
        /*05d8*/ 	.word	0x0000003f


	//----- nvinfo : EIATTR_FRAME_SIZE
	.align		4
.L_249:
        /*05dc*/ 	.byte	0x04, 0x11
        /*05de*/ 	.short	(.L_251 - .L_250)
	.align		4
.L_250:
        /*05e0*/ 	.word	index@(_ZN10layer_norm22ln_bwd_finalize_kernelINS_22Kernel_traits_finalizeILj4096Ef13__nv_bfloat16fS2_fjLb0ELj1024ELj4ENS_18Kernel_traits_baseILj4096EfS2_fS2_fjLj1024EEEEELb0ELb1EEEvNS_9BwdParamsE)
        /*05e4*/ 	.word	0x00000000


	//----- nvinfo : EIATTR_REGCOUNT
	.align		4
.L_251:
        /*05e8*/ 	.byte	0x04, 0x2f
        /*05ea*/ 	.short	(.L_253 - .L_252)
	.align		4
.L_252:
        /*05ec*/ 	.word	index@(_ZN10layer_norm31ln_parallel_residual_bwd_kernelINS_13Kernel_traitsIf13__nv_bfloat16fS2_fjLj4096ELj1ELj1ELj8ELj16ENS_18Kernel_traits_baseILj4096EfS2_fS2_fjLj256EEEEELb1ELb1ELb0EEEvNS_9BwdParamsE)
        /*05f0*/ 	.word	0x00000090


	//----- nvinfo : EIATTR_FRAME_SIZE
	.align		4
.L_253:
        /*05f4*/ 	.byte	0x04, 0x11
        /*05f6*/ 	.short	(.L_255 - .L_254)
	.align		4
.L_254:
        /*05f8*/ 	.word	index@(_ZN10layer_norm31ln_parallel_residual_bwd_kernelINS_13Kernel_traitsIf13__nv_bfloat16fS2_fjLj4096ELj1ELj1ELj8ELj16ENS_18Kernel_traits_baseILj4096EfS2_fS2_fjLj256EEEEELb1ELb1ELb0EEEvNS_9BwdParamsE)
        /*05fc*/ 	.word	0x00000000


	//----- nvinfo : EIATTR_REGCOUNT
	.align		4
.L_255:
        /*0600*/ 	.byte	0x04, 0x2f
        /*0602*/ 	.short	(.L_257 - .L_256)
	.align		4
.L_256:
        /*0604*/ 	.word	index@(_ZN10layer_norm40ln_parallel_residual_bwd_finalize_kernelINS_22Kernel_traits_finalizeILj4096Ef13__nv_bfloat16fS2_fjLb0ELj1024ELj4ENS_18Kernel_traits_baseILj4096EfS2_fS2_fjLj1024EEEEELb0EEEvNS_9BwdParamsE)
        /*0608*/ 	.word	0x00000020


	//----- nvinfo : EIATTR_FRAME_SIZE
	.align		4
.L_257:
        /*060c*/ 	.byte	0x04, 0x11
        /*060e*/ 	.short	(.L_259 - .L_258)
	.align		4
.L_258:
        /*0610*/ 	.word	index@(_ZN10layer_norm40ln_parallel_residual_bwd_finalize_kernelINS_22Kernel_traits_finalizeILj4096Ef13__nv_bfloat16fS2_fjLb0ELj1024ELj4ENS_18Kernel_traits_baseILj4096EfS2_fS2_fjLj1024EEEEELb0EEEvNS_9BwdParamsE)
        /*0614*/ 	.word	0x00000000


	//----- nvinfo : EIATTR_REGCOUNT
	.align		4
.L_259:
        /*0618*/ 	.byte	0x04, 0x2f
        /*061a*/ 	.short	(.L_261 - .L_260)
	.align		4
.L_260:
        /*061c*/ 	.word	index@(_ZN10layer_norm22ln_bwd_finalize_kernelINS_22Kernel_traits_finalizeILj4096Ef13__nv_bfloat16fS2_fjLb0ELj1024ELj4ENS_18Kernel_traits_baseILj4096EfS2_fS2_fjLj1024EEEEELb0ELb0EEEvNS_9BwdParamsE)
        /*0620*/ 	.word	0x0000003f


	//----- nvinfo : EIATTR_FRAME_SIZE
	.align		4
.L_261:
        /*0624*/ 	.byte	0x04, 0x11
        /*0626*/ 	.short	(.L_263 - .L_262)
	.align		4
.L_262:
        /*0628*/ 	.word	index@(_ZN10layer_norm22ln_bwd_finalize_kernelINS_22Kernel_traits_finalizeILj4096Ef13__nv_bfloat16fS2_fjLb0ELj1024ELj4ENS_18Kernel_traits_baseILj4096EfS2_fS2_fjLj1024EEEEELb0ELb0EEEvNS_9BwdParamsE)
        /*062c*/ 	.word	0x00000000


	//----- nvinfo : EIATTR_REGCOUNT
	.align		4
.L_263:
        /*0630*/ 	.byte	0x04, 0x2f
        /*0632*/ 	.short	(.L_265 - .L_264)
	.align		4
.L_264:
        /*0634*/ 	.word	index@(_ZN10layer_norm31ln_parallel_residual_bwd_kernelINS_13Kernel_traitsIf13__nv_bfloat16fS2_fjLj4096ELj1ELj1ELj8ELj16ENS_18Kernel_traits_baseILj4096EfS2_fS2_fjLj256EEEEELb1ELb0ELb1EEEvNS_9BwdParamsE)
        /*0638*/ 	.word	0x000000d5


	//----- nvinfo : EIATTR_FRAME_SIZE
	.align		4
.L_265:
        /*063c*/ 	.byte	0x04, 0x11
        /*063e*/ 	.short	(.L_267 - .L_266)
	.align		4
.L_266:
        /*0640*/ 	.word	index@(_ZN10layer_norm31ln_parallel_residual_bwd_kernelINS_13Kernel_traitsIf13__nv_bfloat16fS2_fjLj4096ELj1ELj1ELj8ELj16ENS_18Kernel_traits_baseILj4096EfS2_fS2_fjLj256EEEEELb1ELb0ELb1EEEvNS_9BwdParamsE)
        /*0644*/ 	.word	0x00000000


	//----- nvinfo : EIATTR_REGCOUNT
	.align		4
.L_267:
        /*0648*/ 	.byte	0x04, 0x2f
        /*064a*/ 	.short	(.L_269 - .L_268)
	.align		4
.L_268:
        /*064c*/ 	.word	index@(_ZN10layer_norm31ln_parallel_residual_bwd_kernelINS_13Kernel_traitsIf13__nv_bfloat16fS2_fjLj4096ELj1ELj1ELj8ELj16ENS_18Kernel_traits_baseILj4096EfS2_fS2_fjLj256EEEEELb1ELb0ELb0EEEvNS_9BwdParamsE)
        /*0650*/ 	.word	0x000000c3


	//----- nvinfo : EIATTR_FRAME_SIZE
	.align		4
.L_269:
        /*0654*/ 	.byte	0x04, 0x11
        /*0656*/ 	.short	(.L_271 - .L_270)
	.align		4
.L_270:
        /*0658*/ 	.word	index@(_ZN10layer_norm31ln_parallel_residual_bwd_kernelINS_13Kernel_traitsIf13__nv_bfloat16fS2_fjLj4096ELj1ELj1ELj8ELj16ENS_18Kernel_traits_baseILj4096EfS2_fS2_fjLj256EEEEELb1ELb0ELb0EEEvNS_9BwdParamsE)
        /*065c*/ 	.word	0x00000000


	//----- nvinfo : EIATTR_REGCOUNT
	.align		4
.L_271:
        /*0660*/ 	.byte	0x04, 0x2f
        /*0662*/ 	.short	(.L_273 - .L_272)
	.align		4
.L_272:
        /*0664*/ 	.word	index@(_ZN10layer_norm31ln_parallel_residual_bwd_kernelINS_13Kernel_traitsIf13__nv_bfloat16fS2_fjLj4096ELj1ELj1ELj8ELj16ENS_18Kernel_traits_baseILj4096EfS2_fS2_fjLj256EEEEELb0ELb1ELb1EEEvNS_9BwdParamsE)
        /*0668*/ 	.word	0x00000080


	//----- nvinfo : EIATTR_FRAME_SIZE
	.align		4
.L_273:
        /*066c*/ 	.byte	0x04, 0x11
        /*066e*/ 	.short	(.L_275 - .L_274)
	.align		4
.L_274:
        /*0670*/ 	.word	index@(_ZN10layer_norm31ln_parallel_residual_bwd_kernelINS_13Kernel_traitsIf13__nv_bfloat16fS2_fjLj4096ELj1ELj1ELj8ELj16ENS_18Kernel_traits_baseILj4096EfS2_fS2_fjLj256EEEEELb0ELb1ELb1EEEvNS_9BwdParamsE)
        /*0674*/ 	.word	0x00000000


	//----- nvinfo : EIATTR_REGCOUNT
	.align		4
.L_275:
        /*0678*/ 	.byte	0x04, 0x2f
        /*067a*/ 	.short	(.L_277 - .L_276)
	.align		4
.L_276:
        /*067c*/ 	.word	index@(_ZN10layer_norm31ln_parallel_residual_bwd_kernelINS_13Kernel_traitsIf13__nv_bfloat16fS2_fjLj4096ELj1ELj1ELj8ELj16ENS_18Kernel_traits_baseILj4096EfS2_fS2_fjLj256EEEEELb0ELb1ELb0EEEvNS_9BwdParamsE)
        /*0680*/ 	.word	0x0000007f


	//----- nvinfo : EIATTR_FRAME_SIZE
	.align		4
.L_277:
        /*0684*/ 	.byte	0x04, 0x11
        /*0686*/ 	.short	(.L_279 - .L_278)
	.align		4
.L_278:
        /*0688*/ 	.word	index@(_ZN10layer_norm31ln_parallel_residual_bwd_kernelINS_13Kernel_traitsIf13__nv_bfloat16fS2_fjLj4096ELj1ELj1ELj8ELj16ENS_18Kernel_traits_baseILj4096EfS2_fS2_fjLj256EEEEELb0ELb1ELb0EEEvNS_9BwdParamsE)
        /*068c*/ 	.word	0x00000000


	//----- nvinfo : EIATTR_REGCOUNT
	.align		4
.L_279:
        /*0690*/ 	.byte	0x04, 0x2f
        /*0692*/ 	.short	(.L_281 - .L_280)
	.align		4
.L_280:
        /*0694*/ 	.word	index@(_ZN10layer_norm31ln_parallel_residual_bwd_kernelINS_13Kernel_traitsIf13__nv_bfloat16fS2_fjLj4096ELj1ELj1ELj8ELj16ENS_18Kernel_traits_baseILj4096EfS2_fS2_fjLj256EEEEELb0ELb0ELb1EEEvNS_9BwdParamsE)
        /*0698*/ 	.word	0x000000ce


	//----- nvinfo : EIATTR_FRAME_SIZE
	.align		4
.L_281:
        /*069c*/ 	.byte	0x04, 0x11
        /*069e*/ 	.short	(.L_283 - .L_282)
	.align		4
.L_282:
        /*06a0*/ 	.word	index@(_ZN10layer_norm31ln_parallel_residual_bwd_kernelINS_13Kernel_traitsIf13__nv_bfloat16fS2_fjLj4096ELj1ELj1ELj8ELj16ENS_18Kernel_traits_baseILj4096EfS2_fS2_fjLj256EEEEELb0ELb0ELb1EEEvNS_9BwdParamsE)
        /*06a4*/ 	.word	0x00000000


	//----- nvinfo : EIATTR_REGCOUNT
	.align		4
.L_283:
        /*06a8*/ 	.byte	0x04, 0x2f
        /*06aa*/ 	.short	(.L_285 - .L_284)
	.align		4
.L_284:
        /*06ac*/ 	.word	index@(_ZN10layer_norm31ln_parallel_residual_bwd_kernelINS_13Kernel_traitsIf13__nv_bfloat16fS2_fjLj4096ELj1ELj1ELj8ELj16ENS_18Kernel_traits_baseILj4096EfS2_fS2_fjLj256EEEEELb0ELb0ELb0EEEvNS_9BwdParamsE)
        /*06b0*/ 	.word	0x000000bc


	//----- nvinfo : EIATTR_FRAME_SIZE
	.align		4
.L_285:
        /*06b4*/ 	.byte	0x04, 0x11
        /*06b6*/ 	.short	(.L_287 - .L_286)
	.align		4
.L_286:
        /*06b8*/ 	.word	index@(_ZN10layer_norm31ln_parallel_residual_bwd_kernelINS_13Kernel_traitsIf13__nv_bfloat16fS2_fjLj4096ELj1ELj1ELj8ELj16ENS_18Kernel_traits_baseILj4096EfS2_fS2_fjLj256EEEEELb0ELb0ELb0EEEvNS_9BwdParamsE)
        /*06bc*/ 	.word	0x00000000


	//----- nvinfo : EIATTR_REGCOUNT
	.align		4
.L_287:
        /*06c0*/ 	.byte	0x04, 0x2f
        /*06c2*/ 	.short	(.L_289 - .L_288)
	.align		4
.L_288:
        /*06c4*/ 	.word	index@(_ZN10layer_norm31ln_parallel_residual_bwd_kernelINS_13Kernel_traitsI13__nv_bfloat16S2_fS2_fjLj4096ELj1ELj1ELj8ELj16ENS_18Kernel_traits_baseILj4096ES2_S2_fS2_fjLj256EEEEELb1ELb1ELb1EEEvNS_9BwdParamsE)
        /*06c8*/ 	.word	0x00000080


	//----- nvinfo : EIATTR_FRAME_SIZE
	.align		4
.L_289:
        /*06cc*/ 	.byte	0x04, 0x11
        /*06ce*/ 	.short	(.L_291 - .L_290)
	.align		4
.L_290:
        /*06d0*/ 	.word	index@(_ZN10layer_norm31ln_parallel_residual_bwd_kernelINS_13Kernel_traitsI13__nv_bfloat16S2_fS2_fjLj4096ELj1ELj1ELj8ELj16ENS_18Kernel_traits_baseILj4096ES2_S2_fS2_fjLj256EEEEELb1ELb1ELb1EEEvNS_9BwdParamsE)
        /*06d4*/ 	.word	0x00000000


	//----- nvinfo : EIATTR_REGCOUNT
	.align		4
.L_291:
        /*06d8*/ 	.byte	0x04, 0x2f
        /*06da*/ 	.short	(.L_293 - .L_292)
	.align		4
.L_292:
        /*06dc*/ 	.word	index@(_ZN10layer_norm40ln_parallel_residual_bwd_finalize_kernelINS_22Kernel_traits_finalizeILj4096E13__nv_bfloat16S2_fS2_fjLb0ELj1024ELj4ENS_18Kernel_traits_baseILj4096ES2_S2_fS2_fjLj1024EEEEELb1EEEvNS_9BwdParamsE)
        /*06e0*/ 	.word	0x00000020


	//----- nvinfo : EIATTR_FRAME_SIZE
	.align		4
.L_293:
        /*06e4*/ 	.byte	0x04, 0x11
        /*06e6*/ 	.short	(.L_295 - .L_294)
	.align		4
.L_294:
        /*06e8*/ 	.word	index@(_ZN10layer_norm40ln_parallel_residual_bwd_finalize_kernelINS_22Kernel_traits_finalizeILj4096E13__nv_bfloat16S2_fS2_fjLb0ELj1024ELj4ENS_18Kernel_traits_baseILj4096ES2_S2_fS2_fjLj1024EEEEELb1EEEvNS_9BwdParamsE)
        /*06ec*/ 	.word	0x00000000


	//----- nvinfo : EIATTR_REGCOUNT
	.align		4
.L_295:
        /*06f0*/ 	.byte	0x04, 0x2f
        /*06f2*/ 	.short	(.L_297 - .L_296)
	.align		4
.L_296:
        /*06f4*/ 	.word	index@(_ZN10layer_norm22ln_bwd_finalize_kernelINS_22Kernel_traits_finalizeILj4096E13__nv_bfloat16S2_fS2_fjLb0ELj1024ELj4ENS_18Kernel_traits_baseILj4096ES2_S2_fS2_fjLj1024EEEEELb0ELb1EEEvNS_9BwdParamsE)
        /*06f8*/ 	.word	0x0000003f


	//----- nvinfo : EIATTR_FRAME_SIZE
	.align		4
.L_297:
        /*06fc*/ 	.byte	0x04, 0x11
        /*06fe*/ 	.short	(.L_299 - .L_298)
	.align		4
.L_298:
        /*0700*/ 	.word	index@(_ZN10layer_norm22ln_bwd_finalize_kernelINS_22Kernel_traits_finalizeILj4096E13__nv_bfloat16S2_fS2_fjLb0ELj1024ELj4ENS_18Kernel_traits_baseILj4096ES2_S2_fS2_fjLj1024EEEEELb0ELb1EEEvNS_9BwdParamsE)
        /*0704*/ 	.word	0x00000000


	//----- nvinfo : EIATTR_REGCOUNT
	.align		4
.L_299:
        /*0708*/ 	.byte	0x04, 0x2f
        /*070a*/ 	.short	(.L_301 - .L_300)
	.align		4
.L_300:
        /*070c*/ 	.word	index@(_ZN10layer_norm31ln_parallel_residual_bwd_kernelINS_13Kernel_traitsI13__nv_bfloat16S2_fS2_fjLj4096ELj1ELj1ELj8ELj16ENS_18Kernel_traits_baseILj4096ES2_S2_fS2_fjLj256EEEEELb1ELb1ELb0EEEvNS_9BwdParamsE)
        /*0710*/ 	.word	0x00000092


	//----- nvinfo : EIATTR_FRAME_SIZE
	.align		4
.L_301:
        /*0714*/ 	.byte	0x04, 0x11
        /*0716*/ 	.short	(.L_303 - .L_302)
	.align		4
.L_302:
        /*0718*/ 	.word	index@(_ZN10layer_norm31ln_parallel_residual_bwd_kernelINS_13Kernel_traitsI13__nv_bfloat16S2_fS2_fjLj4096ELj1ELj1ELj8ELj16ENS_18Kernel_traits_baseILj4096ES2_S2_fS2_fjLj256EEEEELb1ELb1ELb0EEEvNS_9BwdParamsE)
        /*071c*/ 	.word	0x00000000


	//----- nvinfo : EIATTR_REGCOUNT
	.align		4
.L_303:
        /*0720*/ 	.byte	0x04, 0x2f
        /*0722*/ 	.short	(.L_305 - .L_304)
	.align		4
.L_304:
        /*0724*/ 	.word	index@(_ZN10layer_norm40ln_parallel_residual_bwd_finalize_kernelINS_22Kernel_traits_finalizeILj4096E13__nv_bfloat16S2_fS2_fjLb0ELj1024ELj4ENS_18Kernel_traits_baseILj4096ES2_S2_fS2_fjLj1024EEEEELb0EEEvNS_9BwdParamsE)
        /*0728*/ 	.word	0x00000020


	//----- nvinfo : EIATTR_FRAME_SIZE
	.align		4
.L_305:
        /*072c*/ 	.byte	0x04, 0x11
        /*072e*/ 	.short	(.L_307 - .L_306)
	.align		4
.L_306:
        /*0730*/ 	.word	index@(_ZN10layer_norm40ln_parallel_residual_bwd_finalize_kernelINS_22Kernel_traits_finalizeILj4096E13__nv_bfloat16S2_fS2_fjLb0ELj1024ELj4ENS_18Kernel_traits_baseILj4096ES2_S2_fS2_fjLj1024EEEEELb0EEEvNS_9BwdParamsE)
        /*0734*/ 	.word	0x00000000


	//----- nvinfo : EIATTR_REGCOUNT
	.align		4
.L_307:
        /*0738*/ 	.byte	0x04, 0x2f
        /*073a*/ 	.short	(.L_309 - .L_308)
	.align		4
.L_308:
        /*073c*/ 	.word	index@(_ZN10layer_norm22ln_bwd_finalize_kernelINS_22Kernel_traits_finalizeILj4096E13__nv_bfloat16S2_fS2_fjLb0ELj1024ELj4ENS_18Kernel_traits_baseILj4096ES2_S2_fS2_fjLj1024EEEEELb0ELb0EEEvNS_9BwdParamsE)
        /*0740*/ 	.word	0x0000003f


	//----- nvinfo : EIATTR_FRAME_SIZE
	.align		4
.L_309:
        /*0744*/ 	.byte	0x04, 0x11
        /*0746*/ 	.short	(.L_311 - .L_310)
	.align		4
.L_310:
        /*0748*/ 	.word	index@(_ZN10layer_norm22ln_bwd_finalize_kernelINS_22Kernel_traits_finalizeILj4096E13__nv_bfloat16S2_fS2_fjLb0ELj1024ELj4ENS_18Kernel_traits_baseILj4096ES2_S2_fS2_fjLj1024EEEEELb0ELb0EEEvNS_9BwdParamsE)
        /*074c*/ 	.word	0x00000000


	//----- nvinfo : EIATTR_REGCOUNT
	.align		4
.L_311:
        /*0750*/ 	.byte	0x04, 0x2f
        /*0752*/ 	.short	(.L_313 - .L_312)
	.align		4
.L_312:
        /*0754*/ 	.word	index@(_ZN10layer_norm31ln_parallel_residual_bwd_kernelINS_13Kernel_traitsI13__nv_bfloat16S2_fS2_fjLj4096ELj1ELj1ELj8ELj16ENS_18Kernel_traits_baseILj4096ES2_S2_fS2_fjLj256EEEEELb1ELb0ELb1EEEvNS_9BwdParamsE)
        /*0758*/ 	.word	0x000000d8


	//----- nvinfo : EIATTR_FRAME_SIZE
	.align		4
.L_313:
        /*075c*/ 	.byte	0x04, 0x11
        /*075e*/ 	.short	(.L_315 - .L_314)
	.align		4
.L_314:
        /*0760*/ 	.word	index@(_ZN10layer_norm31ln_parallel_residual_bwd_kernelINS_13Kernel_traitsI13__nv_bfloat16S2_fS2_fjLj4096ELj1ELj1ELj8ELj16ENS_18Kernel_traits_baseILj4096ES2_S2_fS2_fjLj256EEEEELb1ELb0ELb1EEEvNS_9BwdParamsE)
        /*0764*/ 	.word	0x00000000


	//----- nvinfo : EIATTR_REGCOUNT
	.align		4
.L_315:
        /*0768*/ 	.byte	0x04, 0x2f
        /*076a*/ 	.short	(.L_317 - .L_316)
	.align		4
.L_316:
        /*076c*/ 	.word	index@(_ZN10layer_norm31ln_parallel_residual_bwd_kernelINS_13Kernel_traitsI13__nv_bfloat16S2_fS2_fjLj4096ELj1ELj1ELj8ELj16ENS_18Kernel_traits_baseILj4096ES2_S2_fS2_fjLj256EEEEELb1ELb0ELb0EEEvNS_9BwdParamsE)
        /*0770*/ 	.word	0x000000ca


	//----- nvinfo : EIATTR_FRAME_SIZE
	.align		4
.L_317:
        /*0774*/ 	.byte	0x04, 0x11
        /*0776*/ 	.short	(.L_319 - .L_318)
	.align		4
.L_318:
        /*0778*/ 	.word	index@(_ZN10layer_norm31ln_parallel_residual_bwd_kernelINS_13Kernel_traitsI13__nv_bfloat16S2_fS2_fjLj4096ELj1ELj1ELj8ELj16ENS_18Kernel_traits_baseILj4096ES2_S2_fS2_fjLj256EEEEELb1ELb0ELb0EEEvNS_9BwdParamsE)
        /*077c*/ 	.word	0x00000000


	//----- nvinfo : EIATTR_REGCOUNT
	.align		4
.L_319:
        /*0780*/ 	.byte	0x04, 0x2f
        /*0782*/ 	.short	(.L_321 - .L_320)
	.align		4
.L_320:
        /*0784*/ 	.word	index@(_ZN10layer_norm31ln_parallel_residual_bwd_kernelINS_13Kernel_traitsI13__nv_bfloat16S2_fS2_fjLj4096ELj1ELj1ELj8ELj16ENS_18Kernel_traits_baseILj4096ES2_S2_fS2_fjLj256EEEEELb0ELb1ELb1EEEvNS_9BwdParamsE)
        /*0788*/ 	.word	0x00000080


	//----- nvinfo : EIATTR_FRAME_SIZE
	.align		4
.L_321:
        /*078c*/ 	.byte	0x04, 0x11
        /*078e*/ 	.short	(.L_323 - .L_322)
	.align		4
.L_322:
        /*0790*/ 	.word	index@(_ZN10layer_norm31ln_parallel_residual_bwd_kernelINS_13Kernel_traitsI13__nv_bfloat16S2_fS2_fjLj4096ELj1ELj1ELj8ELj16ENS_18Kernel_traits_baseILj4096ES2_S2_fS2_fjLj256EEEEELb0ELb1ELb1EEEvNS_9BwdParamsE)
        /*0794*/ 	.word	0x00000000


	//----- nvinfo : EIATTR_REGCOUNT
	.align		4
.L_323:
        /*0798*/ 	.byte	0x04, 0x2f
        /*079a*/ 	.short	(.L_325 - .L_324)
	.align		4
.L_324:
        /*079c*/ 	.word	index@(_ZN10layer_norm31ln_parallel_residual_bwd_kernelINS_13Kernel_traitsI13__nv_bfloat16S2_fS2_fjLj4096ELj1ELj1ELj8ELj16ENS_18Kernel_traits_baseILj4096ES2_S2_fS2_fjLj256EEEEELb0ELb1ELb0EEEvNS_9BwdParamsE)
        /*07a0*/ 	.word	0x0000007b


	//----- nvinfo : EIATTR_FRAME_SIZE
	.align		4
.L_325:
        /*07a4*/ 	.byte	0x04, 0x11
        /*07a6*/ 	.short	(.L_327 - .L_326)
	.align		4
.L_326:
        /*07a8*/ 	.word	index@(_ZN10layer_norm31ln_parallel_residual_bwd_kernelINS_13Kernel_traitsI13__nv_bfloat16S2_fS2_fjLj4096ELj1ELj1ELj8ELj16ENS_18Kernel_traits_baseILj4096ES2_S2_fS2_fjLj256EEEEELb0ELb1ELb0EEEvNS_9BwdParamsE)
        /*07ac*/ 	.word	0x00000000


	//----- nvinfo : EIATTR_REGCOUNT
	.align		4
.L_327:
        /*07b0*/ 	.byte	0x04, 0x2f
        /*07b2*/ 	.short	(.L_329 - .L_328)
	.align		4
.L_328:
        /*07b4*/ 	.word	index@(_ZN10layer_norm31ln_parallel_residual_bwd_kernelINS_13Kernel_traitsI13__nv_bfloat16S2_fS2_fjLj4096ELj1ELj1ELj8ELj16ENS_18Kernel_traits_baseILj4096ES2_S2_fS2_fjLj256EEEEELb0ELb0ELb1EEEvNS_9BwdParamsE)
        /*07b8*/ 	.word	0x000000d2


	//----- nvinfo : EIATTR_FRAME_SIZE
	.align		4
.L_329:
        /*07bc*/ 	.byte	0x04, 0x11
        /*07be*/ 	.short	(.L_331 - .L_330)
	.align		4
.L_330:
        /*07c0*/ 	.word	index@(_ZN10layer_norm31ln_parallel_residual_bwd_kernelINS_13Kernel_traitsI13__nv_bfloat16S2_fS2_fjLj4096ELj1ELj1ELj8ELj16ENS_18Kernel_traits_baseILj4096ES2_S2_fS2_fjLj256EEEEELb0ELb0ELb1EEEvNS_9BwdParamsE)
        /*07c4*/ 	.word	0x00000000


	//----- nvinfo : EIATTR_REGCOUNT
	.align		4
.L_331:
        /*07c8*/ 	.byte	0x04, 0x2f
        /*07ca*/ 	.short	(.L_333 - .L_332)
	.align		4
.L_332:
        /*07cc*/ 	.word	index@(_ZN10layer_norm31ln_parallel_residual_bwd_kernelINS_13Kernel_traitsI13__nv_bfloat16S2_fS2_fjLj4096ELj1ELj1ELj8ELj16ENS_18Kernel_traits_baseILj4096ES2_S2_fS2_fjLj256EEEEELb0ELb0ELb0EEEvNS_9BwdParamsE)
        /*07d0*/ 	.word	0x000000c1


	//----- nvinfo : EIATTR_FRAME_SIZE
	.align		4
.L_333:
        /*07d4*/ 	.byte	0x04, 0x11
        /*07d6*/ 	.short	(.L_335 - .L_334)
	.align		4
.L_334:
        /*07d8*/ 	.word	index@(_ZN10layer_norm31ln_parallel_residual_bwd_kernelINS_13Kernel_traitsI13__nv_bfloat16S2_fS2_fjLj4096ELj1ELj1ELj8ELj16ENS_18Kernel_traits_baseILj4096ES2_S2_fS2_fjLj256EEEEELb0ELb0ELb0EEEvNS_9BwdParamsE)
        /*07dc*/ 	.word	0x00000000


	//----- nvinfo : EIATTR_REGCOUNT
	.align		4
.L_335:
        /*07e0*/ 	.byte	0x04, 0x2f
        /*07e2*/ 	.short	(.L_337 - .L_336)
	.align		4
.L_336:
        /*07e4*/ 	.word	index@(_ZN10layer_norm31ln_parallel_residual_bwd_kernelINS_13Kernel_traitsIf13__nv_bfloat16S2_S2_fjLj4096ELj1ELj1ELj8ELj16ENS_18Kernel_traits_baseILj4096EfS2_S2_S2_fjLj256EEEEELb1ELb1ELb1EEEvNS_9BwdParamsE)
        /*07e8*/ 	.word	0x00000080


	//----- nvinfo : EIATTR_FRAME_SIZE
	.align		4
.L_337:
        /*07ec*/ 	.byte	0x04, 0x11
        /*07ee*/ 	.short	(.L_339 - .L_338)
	.align		4
.L_338:
        /*07f0*/ 	.word	index@(_ZN10layer_norm31ln_parallel_residual_bwd_kernelINS_13Kernel_traitsIf13__nv_bfloat16S2_S2_fjLj4096ELj1ELj1ELj8ELj16ENS_18Kernel_traits_baseILj4096EfS2_S2_S2_fjLj256EEEEELb1ELb1ELb1EEEvNS_9BwdParamsE)
        /*07f4*/ 	.word	0x00000000


	//----- nvinfo : EIATTR_REGCOUNT
	.align		4
.L_339:
        /*07f8*/ 	.byte	0x04, 0x2f
        /*07fa*/ 	.short	(.L_341 - .L_340)
	.align		4
.L_340:
        /*07fc*/ 	.word	index@(_ZN10layer_norm40ln_parallel_residual_bwd_finalize_kernelINS_22Kernel_traits_finalizeILj4096Ef13__nv_bfloat16S2_S2_fjLb0ELj1024ELj4ENS_18Kernel_traits_baseILj4096EfS2_S2_S2_fjLj1024EEEEELb1EEEvNS_9BwdParamsE)
        /*0800*/ 	.word	0x00000020


	//----- nvinfo : EIATTR_FRAME_SIZE
	.align		4
.L_341:
        /*0804*/ 	.byte	0x04, 0x11
        /*0806*/ 	.short	(.L_343 - .L_342)
	.align		4
.L_342:
        /*0808*/ 	.word	index@(_ZN10layer_norm40ln_parallel_residual_bwd_finalize_kernelINS_22Kernel_traits_finalizeILj4096Ef13__nv_bfloat16S2_S2_fjLb0ELj1024ELj4ENS_18Kernel_traits_baseILj4096EfS2_S2_S2_fjLj1024EEEEELb1EEEvNS_9BwdParamsE)
        /*080c*/ 	.word	0x00000000


	//----- nvinfo : EIATTR_REGCOUNT
	.align		4
.L_343:
        /*0810*/ 	.byte	0x04, 0x2f
        /*0812*/ 	.short	(.L_345 - .L_344)
	.align		4
.L_344:
        /*0814*/ 	.word	index@(_ZN10layer_norm22ln_bwd_finalize_kernelINS_22Kernel_traits_finalizeILj4096Ef13__nv_bfloat16S2_S2_fjLb0ELj1024ELj4ENS_18Kernel_traits_baseILj4096EfS2_S2_S2_fjLj1024EEEEELb0ELb1EEEvNS_9BwdParamsE)
        /*0818*/ 	.word	0x0000003f


	//----- nvinfo : EIATTR_FRAME_SIZE
	.align		4
.L_345:
        /*081c*/ 	.byte	0x04, 0x11
        /*081e*/ 	.short	(.L_347 - .L_346)
	.align		4
.L_346:
        /*0820*/ 	.word	index@(_ZN10layer_norm22ln_bwd_finalize_kernelINS_22Kernel_traits_finalizeILj4096Ef13__nv_bfloat16S2_S2_fjLb0ELj1024ELj4ENS_18Kernel_traits_baseILj4096EfS2_S2_S2_fjLj1024EEEEELb0ELb1EEEvNS_9BwdParamsE)
        /*0824*/ 	.word	0x00000000


	//----- nvinfo : EIATTR_REGCOUNT
	.align		4
.L_347:
        /*0828*/ 	.byte	0x04, 0x2f
        /*082a*/ 	.short	(.L_349 - .L_348)
	.align		4
.L_348:
        /*082c*/ 	.word	index@(_ZN10layer_norm31ln_parallel_residual_bwd_kernelINS_13Kernel_traitsIf13__nv_bfloat16S2_S2_fjLj4096ELj1ELj1ELj8ELj16ENS_18Kernel_traits_baseILj4096EfS2_S2_S2_fjLj256EEEEELb1ELb1ELb0EEEvNS_9BwdParamsE)
        /*0830*/ 	.word	0x0000007f


	//----- nvinfo : EIATTR_FRAME_SIZE
	.align		4
.L_349:
        /*0834*/ 	.byte	0x04, 0x11
        /*0836*/ 	.short	(.L_351 - .L_350)
	.align		4
.L_350:
        /*0838*/ 	.word	index@(_ZN10layer_norm31ln_parallel_residual_bwd_kernelINS_13Kernel_traitsIf13__nv_bfloat16S2_S2_fjLj4096ELj1ELj1ELj8ELj16ENS_18Kernel_traits_baseILj4096EfS2_S2_S2_fjLj256EEEEELb1ELb1ELb0EEEvNS_9BwdParamsE)
        /*083c*/ 	.word	0x00000000


	//----- nvinfo : EIATTR_REGCOUNT
	.align		4
.L_351:
        /*0840*/ 	.byte	0x04, 0x2f
        /*0842*/ 	.short	(.L_353 - .L_352)
	.align		4
.L_352:
        /*0844*/ 	.word	index@(_ZN10layer_norm40ln_parallel_residual_bwd_finalize_kernelINS_22Kernel_traits_finalizeILj4096Ef13__nv_bfloat16S2_S2_fjLb0ELj1024ELj4ENS_18Kernel_traits_baseILj4096EfS2_S2_S2_fjLj1024EEEEELb0EEEvNS_9BwdParamsE)
        /*0848*/ 	.word	0x00000020


	//----- nvinfo : EIATTR_FRAME_SIZE
	.align		4
.L_353:
        /*084c*/ 	.byte	0x04, 0x11
        /*084e*/ 	.short	(.L_355 - .L_354)
	.align		4
.L_354:
        /*0850*/ 	.word	index@(_ZN10layer_norm40ln_parallel_residual_bwd_finalize_kernelINS_22Kernel_traits_finalizeILj4096Ef13__nv_bfloat16S2_S2_fjLb0ELj1024ELj4ENS_18Kernel_traits_baseILj4096EfS2_S2_S2_fjLj1024EEEEELb0EEEvNS_9BwdParamsE)
        /*0854*/ 	.word	0x00000000


	//----- nvinfo : EIATTR_REGCOUNT
	.align		4
.L_355:
        /*0858*/ 	.byte	0x04, 0x2f
        /*085a*/ 	.short	(.L_357 - .L_356)
	.align		4
.L_356:
        /*085c*/ 	.word	index@(_ZN10layer_norm22ln_bwd_finalize_kernelINS_22Kernel_traits_finalizeILj4096Ef13__nv_bfloat16S2_S2_fjLb0ELj1024ELj4ENS_18Kernel_traits_baseILj4096EfS2_S2_S2_fjLj1024EEEEELb0ELb0EEEvNS_9BwdParamsE)
        /*0860*/ 	.word	0x0000003f


	//----- nvinfo : EIATTR_FRAME_SIZE
	.align		4
.L_357:
        /*0864*/ 	.byte	0x04, 0x11
        /*0866*/ 	.short	(.L_359 - .L_358)
	.align		4
.L_358:
        /*0868*/ 	.word	index@(_ZN10layer_norm22ln_bwd_finalize_kernelINS_22Kernel_traits_finalizeILj4096Ef13__nv_bfloat16S2_S2_fjLb0ELj1024ELj4ENS_18Kernel_traits_baseILj4096EfS2_S2_S2_fjLj1024EEEEELb0ELb0EEEvNS_9BwdParamsE)
        /*086c*/ 	.word	0x00000000


	//----- nvinfo : EIATTR_REGCOUNT
	.align		4
.L_359:
        /*0870*/ 	.byte	0x04, 0x2f
        /*0872*/ 	.short	(.L_361 - .L_360)
	.align		4
.L_360:
        /*0874*/ 	.word	index@(_ZN10layer_norm31ln_parallel_residual_bwd_kernelINS_13Kernel_traitsIf13__nv_bfloat16S2_S2_fjLj4096ELj1ELj1ELj8ELj16ENS_18Kernel_traits_baseILj4096EfS2_S2_S2_fjLj256EEEEELb1ELb0ELb1EEEvNS_9BwdParamsE)
        /*0878*/ 	.word	0x000000d4


	//----- nvinfo : EIATTR_FRAME_SIZE
	.align		4
.L_361:
        /*087c*/ 	.byte	0x04, 0x11
        /*087e*/ 	.short	(.L_363 - .L_362)
	.align		4
.L_362:
        /*0880*/ 	.word	index@(_ZN10layer_norm31ln_parallel_residual_bwd_kernelINS_13Kernel_traitsIf13__nv_bfloat16S2_S2_fjLj4096ELj1ELj1ELj8ELj16ENS_18Kernel_traits_baseILj4096EfS2_S2_S2_fjLj256EEEEELb1ELb0ELb1EEEvNS_9BwdParamsE)
        /*0884*/ 	.word	0x00000000


	//----- nvinfo : EIATTR_REGCOUNT
	.align		4
.L_363:
        /*0888*/ 	.byte	0x04, 0x2f
        /*088a*/ 	.short	(.L_365 - .L_364)
	.align		4
.L_364:
        /*088c*/ 	.word	index@(_ZN10layer_norm31ln_parallel_residual_bwd_kernelINS_13Kernel_traitsIf13__nv_bfloat16S2_S2_fjLj4096ELj1ELj1ELj8ELj16ENS_18Kernel_traits_baseILj4096EfS2_S2_S2_fjLj256EEEEELb1ELb0ELb0EEEvNS_9BwdParamsE)
        /*0890*/ 	.word	0x000000b8


	//----- nvinfo : EIATTR_FRAME_SIZE
	.align		4
.L_365:
        /*0894*/ 	.byte	0x04, 0x11
        /*0896*/ 	.short	(.L_367 - .L_366)
	.align		4
.L_366:
        /*0898*/ 	.word	index@(_ZN10layer_norm31ln_parallel_residual_bwd_kernelINS_13Kernel_traitsIf13__nv_bfloat16S2_S2_fjLj4096ELj1ELj1ELj8ELj16ENS_18Kernel_traits_baseILj4096EfS2_S2_S2_fjLj256EEEEELb1ELb0ELb0EEEvNS_9BwdParamsE)
        /*089c*/ 	.word	0x00000000


	//----- nvinfo : EIATTR_REGCOUNT
	.align		4
.L_367:
        /*08a0*/ 	.byte	0x04, 0x2f
        /*08a2*/ 	.short	(.L_369 - .L_368)
	.align		4
.L_368:
        /*08a4*/ 	.word	index@(_ZN10layer_norm31ln_parallel_residual_bwd_kernelINS_13Kernel_traitsIf13__nv_bfloat16S2_S2_fjLj4096ELj1ELj1ELj8ELj16ENS_18Kernel_traits_baseILj4096EfS2_S2_S2_fjLj256EEEEELb0ELb1ELb1EEEvNS_9BwdParamsE)
        /*08a8*/ 	.word	0x00000080


	//----- nvinfo : EIATTR_FRAME_SIZE
	.align		4
.L_369:
        /*08ac*/ 	.byte	0x04, 0x11
        /*08ae*/ 	.short	(.L_371 - .L_370)
	.align		4
.L_370:
        /*08b0*/ 	.word	index@(_ZN10layer_norm31ln_parallel_residual_bwd_kernelINS_13Kernel_traitsIf13__nv_bfloat16S2_S2_fjLj4096ELj1ELj1ELj8ELj16ENS_18Kernel_traits_baseILj4096EfS2_S2_S2_fjLj256EEEEELb0ELb1ELb1EEEvNS_9BwdParamsE)
        /*08b4*/ 	.word	0x00000000


	//----- nvinfo : EIATTR_REGCOUNT
	.align		4
.L_371:
        /*08b8*/ 	.byte	0x04, 0x2f
        /*08ba*/ 	.short	(.L_373 - .L_372)
	.align		4
.L_372:
        /*08bc*/ 	.word	index@(_ZN10layer_norm31ln_parallel_residual_bwd_kernelINS_13Kernel_traitsIf13__nv_bfloat16S2_S2_fjLj4096ELj1ELj1ELj8ELj16ENS_18Kernel_traits_baseILj4096EfS2_S2_S2_fjLj256EEEEELb0ELb1ELb0EEEvNS_9BwdParamsE)
        /*08c0*/ 	.word	0x00000077


	//----- nvinfo : EIATTR_FRAME_SIZE
	.align		4
.L_373:
        /*08c4*/ 	.byte	0x04, 0x11
        /*08c6*/ 	.short	(.L_375 - .L_374)
	.align		4
.L_374:
        /*08c8*/ 	.word	index@(_ZN10layer_norm31ln_parallel_residual_bwd_kernelINS_13Kernel_traitsIf13__nv_bfloat16S2_S2_fjLj4096ELj1ELj1ELj8ELj16ENS_18Kernel_traits_baseILj4096EfS2_S2_S2_fjLj256EEEEELb0ELb1ELb0EEEvNS_9BwdParamsE)
        /*08cc*/ 	.word	0x00000000


	//----- nvinfo : EIATTR_REGCOUNT
	.align		4
.L_375:
        /*08d0*/ 	.byte	0x04, 0x2f
        /*08d2*/ 	.short	(.L_377 - .L_376)
	.align		4
.L_376:
        /*08d4*/ 	.word	index@(_ZN10layer_norm31ln_parallel_residual_bwd_kernelINS_13Kernel_traitsIf13__nv_bfloat16S2_S2_fjLj4096ELj1ELj1ELj8ELj16ENS_18Kernel_traits_baseILj4096EfS2_S2_S2_fjLj256EEEEELb0ELb0ELb1EEEvNS_9BwdParamsE)
        /*08d8*/ 	.word	0x000000ab


	//----- nvinfo : EIATTR_FRAME_SIZE
	.align		4
.L_377:
        /*08dc*/ 	.byte	0x04, 0x11
        /*08de*/ 	.short	(.L_379 - .L_378)
	.align		4
.L_378:
        /*08e0*/ 	.word	index@(_ZN10layer_norm31ln_parallel_residual_bwd_kernelINS_13Kernel_traitsIf13__nv_bfloat16S2_S2_fjLj4096ELj1ELj1ELj8ELj16ENS_18Kernel_traits_baseILj4096EfS2_S2_S2_fjLj256EEEEELb0ELb0ELb1EEEvNS_9BwdParamsE)
        /*08e4*/ 	.word	0x00000000


	//----- nvinfo : EIATTR_REGCOUNT
	.align		4
.L_379:
        /*08e8*/ 	.byte	0x04, 0x2f
        /*08ea*/ 	.short	(.L_381 - .L_380)
	.align		4
.L_380:
        /*08ec*/ 	.word	index@(_ZN10layer_norm31ln_parallel_residual_bwd_kernelINS_13Kernel_traitsIf13__nv_bfloat16S2_S2_fjLj4096ELj1ELj1ELj8ELj16ENS_18Kernel_traits_baseILj4096EfS2_S2_S2_fjLj256EEEEELb0ELb0ELb0EEEvNS_9BwdParamsE)
        /*08f0*/ 	.word	0x000000a8


	//----- nvinfo : EIATTR_FRAME_SIZE
	.align		4
.L_381:
        /*08f4*/ 	.byte	0x04, 0x11
        /*08f6*/ 	.short	(.L_383 - .L_382)
	.align		4
.L_382:
        /*08f8*/ 	.word	index@(_ZN10layer_norm31ln_parallel_residual_bwd_kernelINS_13Kernel_traitsIf13__nv_bfloat16S2_S2_fjLj4096ELj1ELj1ELj8ELj16ENS_18Kernel_traits_baseILj4096EfS2_S2_S2_fjLj256EEEEELb0ELb0ELb0EEEvNS_9BwdParamsE)
        /*08fc*/ 	.word	0x00000000


	//----- nvinfo : EIATTR_REGCOUNT
	.align		4
.L_383:
        /*0900*/ 	.byte	0x04, 0x2f
        /*0902*/ 	.short	(.L_385 - .L_384)
	.align		4
.L_384:
        /*0904*/ 	.word	index@(_ZN10layer_norm31ln_parallel_residual_bwd_kernelINS_13Kernel_traitsI6__halfS2_S2_S2_fjLj4096ELj1ELj1ELj8ELj16ENS_18Kernel_traits_baseILj4096ES2_S2_S2_S2_fjLj256EEEEELb1ELb1ELb1EEEvNS_9BwdParamsE)
        /*0908*/ 	.word	0x00000080


	//----- nvinfo : EIATTR_FRAME_SIZE
	.align		4
.L_385:
        /*090c*/ 	.byte	0x04, 0x11
        /*090e*/ 	.short	(.L_387 - .L_386)
	.align		4
.L_386:
        /*0910*/ 	.word	index@(_ZN10layer_norm31ln_parallel_residual_bwd_kernelINS_13Kernel_traitsI6__halfS2_S2_S2_fjLj4096ELj1ELj1ELj8ELj16ENS_18Kernel_traits_baseILj4096ES2_S2_S2_S2_fjLj256EEEEELb1ELb1ELb1EEEvNS_9BwdParamsE)
        /*0914*/ 	.word	0x00000000


	//----- nvinfo : EIATTR_REGCOUNT
	.align		4
.L_387:
        /*0918*/ 	.byte	0x04, 0x2f
        /*091a*/ 	.short	(.L_389 - .L_388)
	.align		4
.L_388:
        /*091c*/ 	.word	index@(_ZN10layer_norm40ln_parallel_residual_bwd_finalize_kernelINS_22Kernel_traits_finalizeILj4096E6__halfS2_S2_S2_fjLb0ELj1024ELj4ENS_18Kernel_traits_baseILj4096ES2_S2_S2_S2_fjLj1024EEEEELb1EEEvNS_9BwdParamsE)
        /*0920*/ 	.word	0x00000020


	//----- nvinfo : EIATTR_FRAME_SIZE
	.align		4
.L_389:
        /*0924*/ 	.byte	0x04, 0x11
        /*0926*/ 	.short	(.L_391 - .L_390)
	.align		4
.L_390:
        /*0928*/ 	.word	index@(_ZN10layer_norm40ln_parallel_residual_bwd_finalize_kernelINS_22Kernel_traits_finalizeILj4096E6__halfS2_S2_S2_fjLb0ELj1024ELj4ENS_18Kernel_traits_baseILj4096ES2_S2_S2_S2_fjLj1024EEEEELb1EEEvNS_9BwdParamsE)
        /*092c*/ 	.word	0x00000000


	//----- nvinfo : EIATTR_REGCOUNT
	.align		4
.L_391:
        /*0930*/ 	.byte	0x04, 0x2f
        /*0932*/ 	.short	(.L_393 - .L_392)
	.align		4
.L_392:
        /*0934*/ 	.word	index@(_ZN10layer_norm22ln_bwd_finalize_kernelINS_22Kernel_traits_finalizeILj4096E6__halfS2_S2_S2_fjLb0ELj1024ELj4ENS_18Kernel_traits_baseILj4096ES2_S2_S2_S2_fjLj1024EEEEELb0ELb1EEEvNS_9BwdParamsE)
        /*0938*/ 	.word	0x0000003f


	//----- nvinfo : EIATTR_FRAME_SIZE
	.align		4
.L_393:
        /*093c*/ 	.byte	0x04, 0x11
        /*093e*/ 	.short	(.L_395 - .L_394)
	.align		4
.L_394:
        /*0940*/ 	.word	index@(_ZN10layer_norm22ln_bwd_finalize_kernelINS_22Kernel_traits_finalizeILj4096E6__halfS2_S2_S2_fjLb0ELj1024ELj4ENS_18Kernel_traits_baseILj4096ES2_S2_S2_S2_fjLj1024EEEEELb0ELb1EEEvNS_9BwdParamsE)
        /*0944*/ 	.word	0x00000000


	//----- nvinfo : EIATTR_REGCOUNT
	.align		4
.L_395:
        /*0948*/ 	.byte	0x04, 0x2f
        /*094a*/ 	.short	(.L_397 - .L_396)
	.align		4
.L_396:
        /*094c*/ 	.word	index@(_ZN10layer_norm31ln_parallel_residual_bwd_kernelINS_13Kernel_traitsI6__halfS2_S2_S2_fjLj4096ELj1ELj1ELj8ELj16ENS_18Kernel_traits_baseILj4096ES2_S2_S2_S2_fjLj256EEEEELb1ELb1ELb0EEEvNS_9BwdParamsE)
        /*0950*/ 	.word	0x00000077


	//----- nvinfo : EIATTR_FRAME_SIZE
	.align		4
.L_397:
        /*0954*/ 	.byte	0x04, 0x11
        /*0956*/ 	.short	(.L_399 - .L_398)
	.align		4
.L_398:
        /*0958*/ 	.word	index@(_ZN10layer_norm31ln_parallel_residual_bwd_kernelINS_13Kernel_traitsI6__halfS2_S2_S2_fjLj4096ELj1ELj1ELj8ELj16ENS_18Kernel_traits_baseILj4096ES2_S2_S2_S2_fjLj256EEEEELb1ELb1ELb0EEEvNS_9BwdParamsE)
        /*095c*/ 	.word	0x00000000


	//----- nvinfo : EIATTR_REGCOUNT
	.align		4
.L_399:
        /*0960*/ 	.byte	0x04, 0x2f
        /*0962*/ 	.short	(.L_401 - .L_400)
	.align		4
.L_400:
        /*0964*/ 	.word	index@(_ZN10layer_norm40ln_parallel_residual_bwd_finalize_kernelINS_22Kernel_traits_finalizeILj4096E6__halfS2_S2_S2_fjLb0ELj1024ELj4ENS_18Kernel_traits_baseILj4096ES2_S2_S2_S2_fjLj1024EEEEELb0EEEvNS_9BwdParamsE)
        /*0968*/ 	.word	0x00000020


	//----- nvinfo : EIATTR_FRAME_SIZE
	.align		4
.L_401:
        /*096c*/ 	.byte	0x04, 0x11
        /*096e*/ 	.short	(.L_403 - .L_402)
	.align		4
.L_402:
        /*0970*/ 	.word	index@(_ZN10layer_norm40ln_parallel_residual_bwd_finalize_kernelINS_22Kernel_traits_finalizeILj4096E6__halfS2_S2_S2_fjLb0ELj1024ELj4ENS_18Kernel_traits_baseILj4096ES2_S2_S2_S2_fjLj1024EEEEELb0EEEvNS_9BwdParamsE)
        /*0974*/ 	.word	0x00000000


	//----- nvinfo : EIATTR_REGCOUNT
	.align		4
.L_403:
        /*0978*/ 	.byte	0x04, 0x2f
        /*097a*/ 	.short	(.L_405 - .L_404)
	.align		4
.L_404:
        /*097c*/ 	.word	index@(_ZN10layer_norm22ln_bwd_finalize_kernelINS_22Kernel_traits_finalizeILj4096E6__halfS2_S2_S2_fjLb0ELj1024ELj4ENS_18Kernel_traits_baseILj4096ES2_S2_S2_S2_fjLj1024EEEEELb0ELb0EEEvNS_9BwdParamsE)
        /*0980*/ 	.word	0x0000003f


	//----- nvinfo : EIATTR_FRAME_SIZE
	.align		4
.L_405:
        /*0984*/ 	.byte	0x04, 0x11
        /*0986*/ 	.short	(.L_407 - .L_406)
	.align		4
.L_406:
        /*0988*/ 	.word	index@(_ZN10layer_norm22ln_bwd_finalize_kernelINS_22Kernel_traits_finalizeILj4096E6__halfS2_S2_S2_fjLb0ELj1024ELj4ENS_18Kernel_traits_baseILj4096ES2_S2_S2_S2_fjLj1024EEEEELb0ELb0EEEvNS_9BwdParamsE)
        /*098c*/ 	.word	0x00000000


	//----- nvinfo : EIATTR_REGCOUNT
	.align		4
.L_407:
        /*0990*/ 	.byte	0x04, 0x2f
        /*0992*/ 	.short	(.L_409 - .L_408)
	.align		4
.L_408:
        /*0994*/ 	.word	index@(_ZN10layer_norm31ln_parallel_residual_bwd_kernelINS_13Kernel_traitsI6__halfS2_S2_S2_fjLj4096ELj1ELj1ELj8ELj16ENS_18Kernel_traits_baseILj4096ES2_S2_S2_S2_fjLj256EEEEELb1ELb0ELb1EEEvNS_9BwdParamsE)
        /*0998*/ 	.word	0x000000ae


	//----- nvinfo : EIATTR_FRAME_SIZE
	.align		4
.L_409:
        /*099c*/ 	.byte	0x04, 0x11
        /*099e*/ 	.short	(.L_411 - .L_410)
	.align		4
.L_410:
        /*09a0*/ 	.word	index@(_ZN10layer_norm31ln_parallel_residual_bwd_kernelINS_13Kernel_traitsI6__halfS2_S2_S2_fjLj4096ELj1ELj1ELj8ELj16ENS_18Kernel_traits_baseILj4096ES2_S2_S2_S2_fjLj256EEEEELb1ELb0ELb1EEEvNS_9BwdParamsE)
        /*09a4*/ 	.word	0x00000000


	//----- nvinfo : EIATTR_REGCOUNT
	.align		4
.L_411:
        /*09a8*/ 	.byte	0x04, 0x2f
        /*09aa*/ 	.short	(.L_413 - .L_412)
	.align		4
.L_412:
        /*09ac*/ 	.word	index@(_ZN10layer_norm31ln_parallel_residual_bwd_kernelINS_13Kernel_traitsI6__halfS2_S2_S2_fjLj4096ELj1ELj1ELj8ELj16ENS_18Kernel_traits_baseILj4096ES2_S2_S2_S2_fjLj256EEEEELb1ELb0ELb0EEEvNS_9BwdParamsE)
        /*09b0*/ 	.word	0x000000a8


	//----- nvinfo : EIATTR_FRAME_SIZE
	.align		4
.L_413:
        /*09b4*/ 	.byte	0x04, 0x11
        /*09b6*/ 	.short	(.L_415 - .L_414)
	.align		4
.L_414:
        /*09b8*/ 	.word	index@(_ZN10layer_norm31ln_parallel_residual_bwd_kernelINS_13Kernel_traitsI6__halfS2_S2_S2_fjLj4096ELj1ELj1ELj8ELj16ENS_18Kernel_traits_baseILj4096ES2_S2_S2_S2_fjLj256EEEEELb1ELb0ELb0EEEvNS_9BwdParamsE)
        /*09bc*/ 	.word	0x00000000


	//----- nvinfo : EIATTR_REGCOUNT
	.align		4
.L_415:
        /*09c0*/ 	.byte	0x04, 0x2f
        /*09c2*/ 	.short	(.L_417 - .L_416)
	.align		4
.L_416:
        /*09c4*/ 	.word	index@(_ZN10layer_norm31ln_parallel_residual_bwd_kernelINS_13Kernel_traitsI6__halfS2_S2_S2_fjLj4096ELj1ELj1ELj8ELj16ENS_18Kernel_traits_baseILj4096ES2_S2_S2_S2_fjLj256EEEEELb0ELb1ELb1EEEvNS_9BwdParamsE)
        /*09c8*/ 	.word	0x00000080


	//----- nvinfo : EIATTR_FRAME_SIZE
	.align		4
.L_417:
        /*09cc*/ 	.byte	0x04, 0x11
        /*09ce*/ 	.short	(.L_419 - .L_418)
	.align		4
.L_418:
        /*09d0*/ 	.word	index@(_ZN10layer_norm31ln_parallel_residual_bwd_kernelINS_13Kernel_traitsI6__halfS2_S2_S2_fjLj4096ELj1ELj1ELj8ELj16ENS_18Kernel_traits_baseILj4096ES2_S2_S2_S2_fjLj256EEEEELb0ELb1ELb1EEEvNS_9BwdParamsE)
        /*09d4*/ 	.word	0x00000000


	//----- nvinfo : EIATTR_REGCOUNT
	.align		4
.L_419:
        /*09d8*/ 	.byte	0x04, 0x2f
        /*09da*/ 	.short	(.L_421 - .L_420)
	.align		4
.L_420:
        /*09dc*/ 	.word	index@(_ZN10layer_norm31ln_parallel_residual_bwd_kernelINS_13Kernel_traitsI6__halfS2_S2_S2_fjLj4096ELj1ELj1ELj8ELj16ENS_18Kernel_traits_baseILj4096ES2_S2_S2_S2_fjLj256EEEEELb0ELb1ELb0EEEvNS_9BwdParamsE)
        /*09e0*/ 	.word	0x00000075


	//----- nvinfo : EIATTR_FRAME_SIZE
	.align		4
.L_421:
        /*09e4*/ 	.byte	0x04, 0x11
        /*09e6*/ 	.short	(.L_423 - .L_422)
	.align		4
.L_422:
        /*09e8*/ 	.word	index@(_ZN10layer_norm31ln_parallel_residual_bwd_kernelINS_13Kernel_traitsI6__halfS2_S2_S2_fjLj4096ELj1ELj1ELj8ELj16ENS_18Kernel_traits_baseILj4096ES2_S2_S2_S2_fjLj256EEEEELb0ELb1ELb0EEEvNS_9BwdParamsE)
        /*09ec*/ 	.word	0x00000000


	//----- nvinfo : EIATTR_REGCOUNT
	.align		4
.L_423:
        /*09f0*/ 	.byte	0x04, 0x2f
        /*09f2*/ 	.short	(.L_425 - .L_424)
	.align		4
.L_424:
        /*09f4*/ 	.word	index@(_ZN10layer_norm31ln_parallel_residual_bwd_kernelINS_13Kernel_traitsI6__halfS2_S2_S2_fjLj4096ELj1ELj1ELj8ELj16ENS_18Kernel_traits_baseILj4096ES2_S2_S2_S2_fjLj256EEEEELb0ELb0ELb1EEEvNS_9BwdParamsE)
        /*09f8*/ 	.word	0x000000a9


	//----- nvinfo : EIATTR_FRAME_SIZE
	.align		4
.L_425:
        /*09fc*/ 	.byte	0x04, 0x11
        /*09fe*/ 	.short	(.L_427 - .L_426)
	.align		4
.L_426:
        /*0a00*/ 	.word	index@(_ZN10layer_norm31ln_parallel_residual_bwd_kernelINS_13Kernel_traitsI6__halfS2_S2_S2_fjLj4096ELj1ELj1ELj8ELj16ENS_18Kernel_traits_baseILj4096ES2_S2_S2_S2_fjLj256EEEEELb0ELb0ELb1EEEvNS_9BwdParamsE)
        /*0a04*/ 	.word	0x00000000


	//----- nvinfo : EIATTR_REGCOUNT
	.align		4
.L_427:
        /*0a08*/ 	.byte	0x04, 0x2f
        /*0a0a*/ 	.short	(.L_429 - .L_428)
	.align		4
.L_428:
        /*0a0c*/ 	.word	index@(_ZN10layer_norm31ln_parallel_residual_bwd_kernelINS_13Kernel_traitsI6__halfS2_S2_S2_fjLj4096ELj1ELj1ELj8ELj16ENS_18Kernel_traits_baseILj4096ES2_S2_S2_S2_fjLj256EEEEELb0ELb0ELb0EEEvNS_9BwdParamsE)
        /*0a10*/ 	.word	0x0000009f


	//----- nvinfo : EIATTR_FRAME_SIZE
	.align		4
.L_429:
        /*0a14*/ 	.byte	0x04, 0x11
        /*0a16*/ 	.short	(.L_431 - .L_430)
	.align		4
.L_430:
        /*0a18*/ 	.word	index@(_ZN10layer_norm31ln_parallel_residual_bwd_kernelINS_13Kernel_traitsI6__halfS2_S2_S2_fjLj4096ELj1ELj1ELj8ELj16ENS_18Kernel_traits_baseILj4096ES2_S2_S2_S2_fjLj256EEEEELb0ELb0ELb0EEEvNS_9BwdParamsE)
        /*0a1c*/ 	.word	0x00000000


	//----- nvinfo : EIATTR_REGCOUNT
	.align		4
.L_431:
        /*0a20*/ 	.byte	0x04, 0x2f
        /*0a22*/ 	.short	(.L_433 - .L_432)
	.align		4
.L_432:
        /*0a24*/ 	.word	index@(_ZN10layer_norm31ln_parallel_residual_bwd_kernelINS_13Kernel_traitsI13__nv_bfloat16S2_S2_S2_fjLj4096ELj1ELj1ELj8ELj16ENS_18Kernel_traits_baseILj4096ES2_S2_S2_S2_fjLj256EEEEELb1ELb1ELb1EEEvNS_9BwdParamsE)
        /*0a28*/ 	.word	0x00000080


	//----- nvinfo : EIATTR_FRAME_SIZE
	.align		4
.L_433:
        /*0a2c*/ 	.byte	0x04, 0x11
        /*0a2e*/ 	.short	(.L_435 - .L_434)
	.align		4
.L_434:
        /*0a30*/ 	.word	index@(_ZN10layer_norm31ln_parallel_residual_bwd_kernelINS_13Kernel_traitsI13__nv_bfloat16S2_S2_S2_fjLj4096ELj1ELj1ELj8ELj16ENS_18Kernel_traits_baseILj4096ES2_S2_S2_S2_fjLj256EEEEELb1ELb1ELb1EEEvNS_9BwdParamsE)
        /*0a34*/ 	.word	0x00000000


	//----- nvinfo : EIATTR_REGCOUNT
	.align		4
.L_435:
        /*0a38*/ 	.byte	0x04, 0x2f
        /*0a3a*/ 	.short	(.L_437 - .L_436)
	.align		4
.L_436:
        /*0a3c*/ 	.word	index@(_ZN10layer_norm40ln_parallel_residual_bwd_finalize_kernelINS_22Kernel_traits_finalizeILj4096E13__nv_bfloat16S2_S2_S2_fjLb0ELj1024ELj4ENS_18Kernel_traits_baseILj4096ES2_S2_S2_S2_fjLj1024EEEEELb1EEEvNS_9BwdParamsE)
        /*0a40*/ 	.word	0x00000020


	//----- nvinfo : EIATTR_FRAME_SIZE
	.align		4
.L_437:
        /*0a44*/ 	.byte	0x04, 0x11
        /*0a46*/ 	.short	(.L_439 - .L_438)
	.align		4
.L_438:
        /*0a48*/ 	.word	index@(_ZN10layer_norm40ln_parallel_residual_bwd_finalize_kernelINS_22Kernel_traits_finalizeILj4096E13__nv_bfloat16S2_S2_S2_fjLb0ELj1024ELj4ENS_18Kernel_traits_baseILj4096ES2_S2_S2_S2_fjLj1024EEEEELb1EEEvNS_9BwdParamsE)
        /*0a4c*/ 	.word	0x00000000


	//----- nvinfo : EIATTR_REGCOUNT
	.align		4
.L_439:
        /*0a50*/ 	.byte	0x04, 0x2f
        /*0a52*/ 	.short	(.L_441 - .L_440)
	.align		4
.L_440:
        /*0a54*/ 	.word	index@(_ZN10layer_norm22ln_bwd_finalize_kernelINS_22Kernel_traits_finalizeILj4096E13__nv_bfloat16S2_S2_S2_fjLb0ELj1024ELj4ENS_18Kernel_traits_baseILj4096ES2_S2_S2_S2_fjLj1024EEEEELb0ELb1EEEvNS_9BwdParamsE)
        /*0a58*/ 	.word	0x0000003f


	//----- nvinfo : EIATTR_FRAME_SIZE
	.align		4
.L_441:
        /*0a5c*/ 	.byte	0x04, 0x11
        /*0a5e*/ 	.short	(.L_443 - .L_442)
	.align		4
.L_442:
        /*0a60*/ 	.word	index@(_ZN10layer_norm22ln_bwd_finalize_kernelINS_22Kernel_traits_finalizeILj4096E13__nv_bfloat16S2_S2_S2_fjLb0ELj1024ELj4ENS_18Kernel_traits_baseILj4096ES2_S2_S2_S2_fjLj1024EEEEELb0ELb1EEEvNS_9BwdParamsE)
        /*0a64*/ 	.word	0x00000000


	//----- nvinfo : EIATTR_REGCOUNT
	.align		4
.L_443:
        /*0a68*/ 	.byte	0x04, 0x2f
        /*0a6a*/ 	.short	(.L_445 - .L_444)
	.align		4
.L_444:
        /*0a6c*/ 	.word	index@(_ZN10layer_norm31ln_parallel_residual_bwd_kernelINS_13Kernel_traitsI13__nv_bfloat16S2_S2_S2_fjLj4096ELj1ELj1ELj8ELj16ENS_18Kernel_traits_baseILj4096ES2_S2_S2_S2_fjLj256EEEEELb1ELb1ELb0EEEvNS_9BwdParamsE)
        /*0a70*/ 	.word	0x00000080


	//----- nvinfo : EIATTR_FRAME_SIZE
	.align		4
.L_445:
        /*0a74*/ 	.byte	0x04, 0x11
        /*0a76*/ 	.short	(.L_447 - .L_446)
	.align		4
.L_446:
        /*0a78*/ 	.word	index@(_ZN10layer_norm31ln_parallel_residual_bwd_kernelINS_13Kernel_traitsI13__nv_bfloat16S2_S2_S2_fjLj4096ELj1ELj1ELj8ELj16ENS_18Kernel_traits_baseILj4096ES2_S2_S2_S2_fjLj256EEEEELb1ELb1ELb0EEEvNS_9BwdParamsE)
        /*0a7c*/ 	.word	0x00000000


	//----- nvinfo : EIATTR_REGCOUNT
	.align		4
.L_447:
        /*0a80*/ 	.byte	0x04, 0x2f
        /*0a82*/ 	.short	(.L_449 - .L_448)
	.align		4
.L_448:
        /*0a84*/ 	.word	index@(_ZN10layer_norm40ln_parallel_residual_bwd_finalize_kernelINS_22Kernel_traits_finalizeILj4096E13__nv_bfloat16S2_S2_S2_fjLb0ELj1024ELj4ENS_18Kernel_traits_baseILj4096ES2_S2_S2_S2_fjLj1024EEEEELb0EEEvNS_9BwdParamsE)
        /*0a88*/ 	.word	0x00000020


	//----- nvinfo : EIATTR_FRAME_SIZE
	.align		4
.L_449:
        /*0a8c*/ 	.byte	0x04, 0x11
        /*0a8e*/ 	.short	(.L_451 - .L_450)
	.align		4
.L_450:
        /*0a90*/ 	.word	index@(_ZN10layer_norm40ln_parallel_residual_bwd_finalize_kernelINS_22Kernel_traits_finalizeILj4096E13__nv_bfloat16S2_S2_S2_fjLb0ELj1024ELj4ENS_18Kernel_traits_baseILj4096ES2_S2_S2_S2_fjLj1024EEEEELb0EEEvNS_9BwdParamsE)
        /*0a94*/ 	.word	0x00000000


	//----- nvinfo : EIATTR_REGCOUNT
	.align		4
.L_451:
        /*0a98*/ 	.byte	0x04, 0x2f
        /*0a9a*/ 	.short	(.L_453 - .L_452)
	.align		4
.L_452:
        /*0a9c*/ 	.word	index@(_ZN10layer_norm22ln_bwd_finalize_kernelINS_22Kernel_traits_finalizeILj4096E13__nv_bfloat16S2_S2_S2_fjLb0ELj1024ELj4ENS_18Kernel_traits_baseILj4096ES2_S2_S2_S2_fjLj1024EEEEELb0ELb0EEEvNS_9BwdParamsE)
        /*0aa0*/ 	.word	0x0000003f


	//----- nvinfo : EIATTR_FRAME_SIZE
	.align		4
.L_453:
        /*0aa4*/ 	.byte	0x04, 0x11
        /*0aa6*/ 	.short	(.L_455 - .L_454)
	.align		4
.L_454:
        /*0aa8*/ 	.word	index@(_ZN10layer_norm22ln_bwd_finalize_kernelINS_22Kernel_traits_finalizeILj4096E13__nv_bfloat16S2_S2_S2_fjLb0ELj1024ELj4ENS_18Kernel_traits_baseILj4096ES2_S2_S2_S2_fjLj1024EEEEELb0ELb0EEEvNS_9BwdParamsE)
        /*0aac*/ 	.word	0x00000000


	//----- nvinfo : EIATTR_REGCOUNT
	.align		4
.L_455:
        /*0ab0*/ 	.byte	0x04, 0x2f
        /*0ab2*/ 	.short	(.L_457 - .L_456)
	.align		4
.L_456:
        /*0ab4*/ 	.word	index@(_ZN10layer_norm31ln_parallel_residual_bwd_kernelINS_13Kernel_traitsI13__nv_bfloat16S2_S2_S2_fjLj4096ELj1ELj1ELj8ELj16ENS_18Kernel_traits_baseILj4096ES2_S2_S2_S2_fjLj256EEEEELb1ELb0ELb1EEEvNS_9BwdParamsE)
        /*0ab8*/ 	.word	0x000000cf


	//----- nvinfo : EIATTR_FRAME_SIZE
	.align		4
.L_457:
        /*0abc*/ 	.byte	0x04, 0x11
        /*0abe*/ 	.short	(.L_459 - .L_458)
	.align		4
.L_458:
        /*0ac0*/ 	.word	index@(_ZN10layer_norm31ln_parallel_residual_bwd_kernelINS_13Kernel_traitsI13__nv_bfloat16S2_S2_S2_fjLj4096ELj1ELj1ELj8ELj16ENS_18Kernel_traits_baseILj4096ES2_S2_S2_S2_fjLj256EEEEELb1ELb0ELb1EEEvNS_9BwdParamsE)
        /*0ac4*/ 	.word	0x00000000


	//----- nvinfo : EIATTR_REGCOUNT
	.align		4
.L_459:
        /*0ac8*/ 	.byte	0x04, 0x2f
        /*0aca*/ 	.short	(.L_461 - .L_460)
	.align		4
.L_460:
        /*0acc*/ 	.word	index@(_ZN10layer_norm31ln_parallel_residual_bwd_kernelINS_13Kernel_traitsI13__nv_bfloat16S2_S2_S2_fjLj4096ELj1ELj1ELj8ELj16ENS_18Kernel_traits_baseILj4096ES2_S2_S2_S2_fjLj256EEEEELb1ELb0ELb0EEEvNS_9BwdParamsE)
        /*0ad0*/ 	.word	0x000000bd


	//----- nvinfo : EIATTR_FRAME_SIZE
	.align		4
.L_461:
        /*0ad4*/ 	.byte	0x04, 0x11
        /*0ad6*/ 	.short	(.L_463 - .L_462)
	.align		4
.L_462:
        /*0ad8*/ 	.word	index@(_ZN10layer_norm31ln_parallel_residual_bwd_kernelINS_13Kernel_traitsI13__nv_bfloat16S2_S2_S2_fjLj4096ELj1ELj1ELj8ELj16ENS_18Kernel_traits_baseILj4096ES2_S2_S2_S2_fjLj256EEEEELb1ELb0ELb0EEEvNS_9BwdParamsE)
        /*0adc*/ 	.word	0x00000000


	//----- nvinfo : EIATTR_REGCOUNT
	.align		4
.L_463:
        /*0ae0*/ 	.byte	0x04, 0x2f
        /*0ae2*/ 	.short	(.L_465 - .L_464)
	.align		4
.L_464:
        /*0ae4*/ 	.word	index@(_ZN10layer_norm31ln_parallel_residual_bwd_kernelINS_13Kernel_traitsI13__nv_bfloat16S2_S2_S2_fjLj4096ELj1ELj1ELj8ELj16ENS_18Kernel_traits_baseILj4096ES2_S2_S2_S2_fjLj256EEEEELb0ELb1ELb1EEEvNS_9BwdParamsE)
        /*0ae8*/ 	.word	0x00000080


	//----- nvinfo : EIATTR_FRAME_SIZE
	.align		4
.L_465:
        /*0aec*/ 	.byte	0x04, 0x11
        /*0aee*/ 	.short	(.L_467 - .L_466)
	.align		4
.L_466:
        /*0af0*/ 	.word	index@(_ZN10layer_norm31ln_parallel_residual_bwd_kernelINS_13Kernel_traitsI13__nv_bfloat16S2_S2_S2_fjLj4096ELj1ELj1ELj8ELj16ENS_18Kernel_traits_baseILj4096ES2_S2_S2_S2_fjLj256EEEEELb0ELb1ELb1EEEvNS_9BwdParamsE)
        /*0af4*/ 	.word	0x00000000


	//----- nvinfo : EIATTR_REGCOUNT
	.align		4
.L_467:
        /*0af8*/ 	.byte	0x04, 0x2f
        /*0afa*/ 	.short	(.L_469 - .L_468)
	.align		4
.L_468:
        /*0afc*/ 	.word	index@(_ZN10layer_norm31ln_parallel_residual_bwd_kernelINS_13Kernel_traitsI13__nv_bfloat16S2_S2_S2_fjLj4096ELj1ELj1ELj8ELj16ENS_18Kernel_traits_baseILj4096ES2_S2_S2_S2_fjLj256EEEEELb0ELb1ELb0EEEvNS_9BwdParamsE)
        /*0b00*/ 	.word	0x00000077


	//----- nvinfo : EIATTR_FRAME_SIZE
	.align		4
.L_469:
        /*0b04*/ 	.byte	0x04, 0x11
        /*0b06*/ 	.short	(.L_471 - .L_470)
	.align		4
.L_470:
        /*0b08*/ 	.word	index@(_ZN10layer_norm31ln_parallel_residual_bwd_kernelINS_13Kernel_traitsI13__nv_bfloat16S2_S2_S2_fjLj4096ELj1ELj1ELj8ELj16ENS_18Kernel_traits_baseILj4096ES2_S2_S2_S2_fjLj256EEEEELb0ELb1ELb0EEEvNS_9BwdParamsE)
        /*0b0c*/ 	.word	0x00000000


	//----- nvinfo : EIATTR_REGCOUNT
	.align		4
.L_471:
        /*0b10*/ 	.byte	0x04, 0x2f
        /*0b12*/ 	.short	(.L_473 - .L_472)
	.align		4
.L_472:
        /*0b14*/ 	.word	index@(_ZN10layer_norm31ln_parallel_residual_bwd_kernelINS_13Kernel_traitsI13__nv_bfloat16S2_S2_S2_fjLj4096ELj1ELj1ELj8ELj16ENS_18Kernel_traits_baseILj4096ES2_S2_S2_S2_fjLj256EEEEELb0ELb0ELb1EEEvNS_9BwdParamsE)
        /*0b18*/ 	.word	0x000000ab


	//----- nvinfo : EIATTR_FRAME_SIZE
	.align		4
.L_473:
        /*0b1c*/ 	.byte	0x04, 0x11
        /*0b1e*/ 	.short	(.L_475 - .L_474)
	.align		4
.L_474:
        /*0b20*/ 	.word	index@(_ZN10layer_norm31ln_parallel_residual_bwd_kernelINS_13Kernel_traitsI13__nv_bfloat16S2_S2_S2_fjLj4096ELj1ELj1ELj8ELj16ENS_18Kernel_traits_baseILj4096ES2_S2_S2_S2_fjLj256EEEEELb0ELb0ELb1EEEvNS_9BwdParamsE)
        /*0b24*/ 	.word	0x00000000


	//----- nvinfo : EIATTR_REGCOUNT
	.align		4
.L_475:
        /*0b28*/ 	.byte	0x04, 0x2f
        /*0b2a*/ 	.short	(.L_477 - .L_476)
	.align		4
.L_476:
        /*0b2c*/ 	.word	index@(_ZN10layer_norm31ln_parallel_residual_bwd_kernelINS_13Kernel_traitsI13__nv_bfloat16S2_S2_S2_fjLj4096ELj1ELj1ELj8ELj16ENS_18Kernel_traits_baseILj4096ES2_S2_S2_S2_fjLj256EEEEELb0ELb0ELb0EEEvNS_9BwdParamsE)
        /*0b30*/ 	.word	0x000000a9


	//----- nvinfo : EIATTR_FRAME_SIZE
	.align		4
.L_477:
        /*0b34*/ 	.byte	0x04, 0x11
        /*0b36*/ 	.short	(.L_479 - .L_478)
	.align		4
.L_478:
        /*0b38*/ 	.word	index@(_ZN10layer_norm31ln_parallel_residual_bwd_kernelINS_13Kernel_traitsI13__nv_bfloat16S2_S2_S2_fjLj4096ELj1ELj1ELj8ELj16ENS_18Kernel_traits_baseILj4096ES2_S2_S2_S2_fjLj256EEEEELb0ELb0ELb0EEEvNS_9BwdParamsE)
        /*0b3c*/ 	.word	0x00000000


	//----- nvinfo : EIATTR_MIN_STACK_SIZE
	.align		4
.L_479:
        /*0b40*/ 	.byte	0x04, 0x12
        /*0b42*/ 	.short	(.L_481 - .L_480)
	.align		4
.L_480:
        /*0b44*/ 	.word	index@(_ZN10layer_norm31ln_parallel_residual_bwd_kernelINS_13Kernel_traitsI13__nv_bfloat16S2_S2_S2_fjLj4096ELj1ELj1ELj8ELj16ENS_18Kernel_traits_baseILj4096ES2_S2_S2_S2_fjLj256EEEEELb0ELb0ELb0EEEvNS_9BwdParamsE)
        /*0b48*/ 	.word	0x00000000


	//----- nvinfo : EIATTR_MIN_STACK_SIZE
	.align		4
.L_481:
        /*0b4c*/ 	.byte	0x04, 0x12
        /*0b4e*/ 	.short	(.L_483 - .L_482)
	.align		4
.L_482:
        /*0b50*/ 	.word	index@(_ZN10layer_norm31ln_parallel_residual_bwd_kernelINS_13Kernel_traitsI13__nv_bfloat16S2_S2_S2_fjLj4096ELj1ELj1ELj8ELj16ENS_18Kernel_traits_baseILj4096ES2_S2_S2_S2_fjLj256EEEEELb0ELb0ELb1EEEvNS_9BwdParamsE)
        /*0b54*/ 	.word	0x00000000


	//----- nvinfo : EIATTR_MIN_STACK_SIZE
	.align		4
.L_483:
        /*0b58*/ 	.byte	0x04, 0x12
        /*0b5a*/ 	.short	(.L_485 - .L_484)
	.align		4
.L_484:
        /*0b5c*/ 	.word	index@(_ZN10layer_norm31ln_parallel_residual_bwd_kernelINS_13Kernel_traitsI13__nv_bfloat16S2_S2_S2_fjLj4096ELj1ELj1ELj8ELj16ENS_18Kernel_traits_baseILj4096ES2_S2_S2_S2_fjLj256EEEEELb0ELb1ELb0EEEvNS_9BwdParamsE)
        /*0b60*/ 	.word	0x00000000


	//----- nvinfo : EIATTR_MIN_STACK_SIZE
	.align		4
.L_485:
        /*0b64*/ 	.byte	0x04, 0x12
        /*0b66*/ 	.short	(.L_487 - .L_486)
	.align		4
.L_486:
        /*0b68*/ 	.word	index@(_ZN10layer_norm31ln_parallel_residual_bwd_kernelINS_13Kernel_traitsI13__nv_bfloat16S2_S2_S2_fjLj4096ELj1ELj1ELj8ELj16ENS_18Kernel_traits_baseILj4096ES2_S2_S2_S2_fjLj256EEEEELb0ELb1ELb1EEEvNS_9BwdParamsE)
        /*0b6c*/ 	.word	0x00000000


	//----- nvinfo : EIATTR_MIN_STACK_SIZE
	.align		4
.L_487:
        /*0b70*/ 	.byte	0x04, 0x12
        /*0b72*/ 	.short	(.L_489 - .L_488)
	.align		4
.L_488:
        /*0b74*/ 	.word	index@(_ZN10layer_norm31ln_parallel_residual_bwd_kernelINS_13Kernel_traitsI13__nv_bfloat16S2_S2_S2_fjLj4096ELj1ELj1ELj8ELj16ENS_18Kernel_traits_baseILj4096ES2_S2_S2_S2_fjLj256EEEEELb1ELb0ELb0EEEvNS_9BwdParamsE)
        /*0b78*/ 	.word	0x00000000


	//----- nvinfo : EIATTR_MIN_STACK_SIZE
	.align		4
.L_489:
        /*0b7c*/ 	.byte	0x04, 0x12
        /*0b7e*/ 	.short	(.L_491 - .L_490)
	.align		4
.L_490:
        /*0b80*/ 	.word	index@(_ZN10layer_norm31ln_parallel_residual_bwd_kernelINS_13Kernel_traitsI13__nv_bfloat16S2_S2_S2_fjLj4096ELj1ELj1ELj8ELj16ENS_18Kernel_traits_baseILj4096ES2_S2_S2_S2_fjLj256EEEEELb1ELb0ELb1EEEvNS_9BwdParamsE)
        /*0b84*/ 	.word	0x00000000


	//----- nvinfo : EIATTR_MIN_STACK_SIZE
	.align		4
.L_491:
        /*0b88*/ 	.byte	0x04, 0x12
        /*0b8a*/ 	.short	(.L_493 - .L_492)
	.align		4
.L_492:
        /*0b8c*/ 	.word	index@(_ZN10layer_norm22ln_bwd_finalize_kernelINS_22Kernel_traits_finalizeILj4096E13__nv_bfloat16S2_S2_S2_fjLb0ELj1024ELj4ENS_18Kernel_traits_baseILj4096ES2_S2_S2_S2_fjLj1024EEEEELb0ELb0EEEvNS_9BwdParamsE)
        /*0b90*/ 	.word	0x00000000


	//----- nvinfo : EIATTR_MIN_STACK_SIZE
	.align		4
.L_493:
        /*0b94*/ 	.byte	0x04, 0x12
        /*0b96*/ 	.short	(.L_495 - .L_494)
	.align		4
.L_494:
        /*0b98*/ 	.word	index@(_ZN10layer_norm40ln_parallel_residual_bwd_finalize_kernelINS_22Kernel_traits_finalizeILj4096E13__nv_bfloat16S2_S2_S2_fjLb0ELj1024ELj4ENS_18Kernel_traits_baseILj4096ES2_S2_S2_S2_fjLj1024EEEEELb0EEEvNS_9BwdParamsE)
        /*0b9c*/ 	.word	0x00000000


	//----- nvinfo : EIATTR_MIN_STACK_SIZE
	.align		4
.L_495:
        /*0ba0*/ 	.byte	0x04, 0x12
        /*0ba2*/ 	.short	(.L_497 - .L_496)
	.align		4
.L_496:
        /*0ba4*/ 	.word	index@(_ZN10layer_norm31ln_parallel_residual_bwd_kernelINS_13Kernel_traitsI13__nv_bfloat16S2_S2_S2_fjLj4096ELj1ELj1ELj8ELj16ENS_18Kernel_traits_baseILj4096ES2_S2_S2_S2_fjLj256EEEEELb1ELb1ELb0EEEvNS_9BwdParamsE)
        /*0ba8*/ 	.word	0x00000000


	//----- nvinfo : EIATTR_MIN_STACK_SIZE
	.align		4
.L_497:
        /*0bac*/ 	.byte	0x04, 0x12
        /*0bae*/ 	.short	(.L_499 - .L_498)
	.align		4
.L_498:
        /*0bb0*/ 	.word	index@(_ZN10layer_norm22ln_bwd_finalize_kernelINS_22Kernel_traits_finalizeILj4096E13__nv_bfloat16S2_S2_S2_fjLb0ELj1024ELj4ENS_18Kernel_traits_baseILj4096ES2_S2_S2_S2_fjLj1024EEEEELb0ELb1EEEvNS_9BwdParamsE)
        /*0bb4*/ 	.word	0x00000000


	//----- nvinfo : EIATTR_MIN_STACK_SIZE
	.align		4
.L_499:
        /*0bb8*/ 	.byte	0x04, 0x12
        /*0bba*/ 	.short	(.L_501 - .L_500)
	.align		4
.L_500:
        /*0bbc*/ 	.word	index@(_ZN10layer_norm40ln_parallel_residual_bwd_finalize_kernelINS_22Kernel_traits_finalizeILj4096E13__nv_bfloat16S2_S2_S2_fjLb0ELj1024ELj4ENS_18Kernel_traits_baseILj4096ES2_S2_S2_S2_fjLj1024EEEEELb1EEEvNS_9BwdParamsE)
        /*0bc0*/ 	.word	0x00000000


	//----- nvinfo : EIATTR_MIN_STACK_SIZE
	.align		4
.L_501:
        /*0bc4*/ 	.byte	0x04, 0x12
        /*0bc6*/ 	.short	(.L_503 - .L_502)
	.align		4
.L_502:
        /*0bc8*/ 	.word	index@(_ZN10layer_norm31ln_parallel_residual_bwd_kernelINS_13Kernel_traitsI13__nv_bfloat16S2_S2_S2_fjLj4096ELj1ELj1ELj8ELj16ENS_18Kernel_traits_baseILj4096ES2_S2_S2_S2_fjLj256EEEEELb1ELb1ELb1EEEvNS_9BwdParamsE)
        /*0bcc*/ 	.word	0x00000000


	//----- nvinfo : EIATTR_MIN_STACK_SIZE
	.align		4
.L_503:
        /*0bd0*/ 	.byte	0x04, 0x12
        /*0bd2*/ 	.short	(.L_505 - .L_504)
	.align		4
.L_504:
        /*0bd4*/ 	.word	index@(_ZN10layer_norm31ln_parallel_residual_bwd_kernelINS_13Kernel_traitsI6__halfS2_S2_S2_fjLj4096ELj1ELj1ELj8ELj16ENS_18Kernel_traits_baseILj4096ES2_S2_S2_S2_fjLj256EEEEELb0ELb0ELb0EEEvNS_9BwdParamsE)
        /*0bd8*/ 	.word	0x00000000


	//----- nvinfo : EIATTR_MIN_STACK_SIZE
	.align		4
.L_505:
        /*0bdc*/ 	.byte	0x04, 0x12
        /*0bde*/ 	.short	(.L_507 - .L_506)
	.align		4
.L_506:
        /*0be0*/ 	.word	index@(_ZN10layer_norm31ln_parallel_residual_bwd_kernelINS_13Kernel_traitsI6__halfS2_S2_S2_fjLj4096ELj1ELj1ELj8ELj16ENS_18Kernel_traits_baseILj4096ES2_S2_S2_S2_fjLj256EEEEELb0ELb0ELb1EEEvNS_9BwdParamsE)
        /*0be4*/ 	.word	0x00000000


	//----- nvinfo : EIATTR_MIN_STACK_SIZE
	.align		4
.L_507:
        /*0be8*/ 	.byte	0x04, 0x12
        /*0bea*/ 	.short	(.L_509 - .L_508)
	.align		4
.L_508:
        /*0bec*/ 	.word	index@(_ZN10layer_norm31ln_parallel_residual_bwd_kernelINS_13Kernel_traitsI6__halfS2_S2_S2_fjLj4096ELj1ELj1ELj8ELj16ENS_18Kernel_traits_baseILj4096ES2_S2_S2_S2_fjLj256EEEEELb0ELb1ELb0EEEvNS_9BwdParamsE)
        /*0bf0*/ 	.word	0x00000000


	//----- nvinfo : EIATTR_MIN_STACK_SIZE
	.align		4
.L_509:
        /*0bf4*/ 	.byte	0x04, 0x12
        /*0bf6*/ 	.short	(.L_511 - .L_510)
	.align		4
.L_510:
        /*0bf8*/ 	.word	index@(_ZN10layer_norm31ln_parallel_residual_bwd_kernelINS_13Kernel_traitsI6__halfS2_S2_S2_fjLj4096ELj1ELj1ELj8ELj16ENS_18Kernel_traits_baseILj4096ES2_S2_S2_S2_fjLj256EEEEELb0ELb1ELb1EEEvNS_9BwdParamsE)
        /*0bfc*/ 	.word	0x00000000


	//----- nvinfo : EIATTR_MIN_STACK_SIZE
	.align		4
.L_511:
        /*0c00*/ 	.byte	0x04, 0x12
        /*0c02*/ 	.short	(.L_513 - .L_512)
	.align		4
.L_512:
        /*0c04*/ 	.word	index@(_ZN10layer_norm31ln_parallel_residual_bwd_kernelINS_13Kernel_traitsI6__halfS2_S2_S2_fjLj4096ELj1ELj1ELj8ELj16ENS_18Kernel_traits_baseILj4096ES2_S2_S2_S2_fjLj256EEEEELb1ELb0ELb0EEEvNS_9BwdParamsE)
        /*0c08*/ 	.word	0x00000000


	//----- nvinfo : EIATTR_MIN_STACK_SIZE
	.align		4
.L_513:
        /*0c0c*/ 	.byte	0x04, 0x12
        /*0c0e*/ 	.short	(.L_515 - .L_514)
	.align		4
.L_514:
        /*0c10*/ 	.word	index@(_ZN10layer_norm31ln_parallel_residual_bwd_kernelINS_13Kernel_traitsI6__halfS2_S2_S2_fjLj4096ELj1ELj1ELj8ELj16ENS_18Kernel_traits_baseILj4096ES2_S2_S2_S2_fjLj256EEEEELb1ELb0ELb1EEEvNS_9BwdParamsE)
        /*0c14*/ 	.word	0x00000000


	//----- nvinfo : EIATTR_MIN_STACK_SIZE
	.align		4
.L_515:
        /*0c18*/ 	.byte	0x04, 0x12
        /*0c1a*/ 	.short	(.L_517 - .L_516)
	.align		4
.L_516:
        /*0c1c*/ 	.word	index@(_ZN10layer_norm22ln_bwd_finalize_kernelINS_22Kernel_traits_finalizeILj4096E6__halfS2_S2_S2_fjLb0ELj1024ELj4ENS_18Kernel_traits_baseILj4096ES2_S2_S2_S2_fjLj1024EEEEELb0ELb0EEEvNS_9BwdParamsE)
        /*0c20*/ 	.word	0x00000000


	//----- nvinfo : EIATTR_MIN_STACK_SIZE
	.align		4
.L_517:
        /*0c24*/ 	.byte	0x04, 0x12
        /*0c26*/ 	.short	(.L_519 - .L_518)
	.align		4
.L_518:
        /*0c28*/ 	.word	index@(_ZN10layer_norm40ln_parallel_residual_bwd_finalize_kernelINS_22Kernel_traits_finalizeILj4096E6__halfS2_S2_S2_fjLb0ELj1024ELj4ENS_18Kernel_traits_baseILj4096ES2_S2_S2_S2_fjLj1024EEEEELb0EEEvNS_9BwdParamsE)
        /*0c2c*/ 	.word	0x00000000


	//----- nvinfo : EIATTR_MIN_STACK_SIZE
	.align		4
.L_519:
        /*0c30*/ 	.byte	0x04, 0x12
        /*0c32*/ 	.short	(.L_521 - .L_520)
	.align		4
.L_520:
        /*0c34*/ 	.word	index@(_ZN10layer_norm31ln_parallel_residual_bwd_kernelINS_13Kernel_traitsI6__halfS2_S2_S2_fjLj4096ELj1ELj1ELj8ELj16ENS_18Kernel_traits_baseILj4096ES2_S2_S2_S2_fjLj256EEEEELb1ELb1ELb0EEEvNS_9BwdParamsE)
        /*0c38*/ 	.word	0x00000000


	//----- nvinfo : EIATTR_MIN_STACK_SIZE
	.align		4
.L_521:
        /*0c3c*/ 	.byte	0x04, 0x12
        /*0c3e*/ 	.short	(.L_523 - .L_522)
	.align		4
.L_522:
        /*0c40*/ 	.word	index@(_ZN10layer_norm22ln_bwd_finalize_kernelINS_22Kernel_traits_finalizeILj4096E6__halfS2_S2_S2_fjLb0ELj1024ELj4ENS_18Kernel_traits_baseILj4096ES2_S2_S2_S2_fjLj1024EEEEELb0ELb1EEEvNS_9BwdParamsE)
        /*0c44*/ 	.word	0x00000000


	//----- nvinfo : EIATTR_MIN_STACK_SIZE
	.align		4
.L_523:
        /*0c48*/ 	.byte	0x04, 0x12
        /*0c4a*/ 	.short	(.L_525 - .L_524)
	.align		4
.L_524:
        /*0c4c*/ 	.word	index@(_ZN10layer_norm40ln_parallel_residual_bwd_finalize_kernelINS_22Kernel_traits_finalizeILj4096E6__halfS2_S2_S2_fjLb0ELj1024ELj4ENS_18Kernel_traits_baseILj4096ES2_S2_S2_S2_fjLj1024EEEEELb1EEEvNS_9BwdParamsE)
        /*0c50*/ 	.word	0x00000000


	//----- nvinfo : EIATTR_MIN_STACK_SIZE
	.align		4
.L_525:
        /*0c54*/ 	.byte	0x04, 0x12
        /*0c56*/ 	.short	(.L_527 - .L_526)
	.align		4
.L_526:
        /*0c58*/ 	.word	index@(_ZN10layer_norm31ln_parallel_residual_bwd_kernelINS_13Kernel_traitsI6__halfS2_S2_S2_fjLj4096ELj1ELj1ELj8ELj16ENS_18Kernel_traits_baseILj4096ES2_S2_S2_S2_fjLj256EEEEELb1ELb1ELb1EEEvNS_9BwdParamsE)
        /*0c5c*/ 	.word	0x00000000


	//----- nvinfo : EIATTR_MIN_STACK_SIZE
	.align		4
.L_527:
        /*0c60*/ 	.byte	0x04, 0x12
        /*0c62*/ 	.short	(.L_529 - .L_528)
	.align		4
.L_528:
        /*0c64*/ 	.word	index@(_ZN10layer_norm31ln_parallel_residual_bwd_kernelINS_13Kernel_traitsIf13__nv_bfloat16S2_S2_fjLj4096ELj1ELj1ELj8ELj16ENS_18Kernel_traits_baseILj4096EfS2_S2_S2_fjLj256EEEEELb0ELb0ELb0EEEvNS_9BwdParamsE)
        /*0c68*/ 	.word	0x00000000


	//----- nvinfo : EIATTR_MIN_STACK_SIZE
	.align		4
.L_529:
        /*0c6c*/ 	.byte	0x04, 0x12
        /*0c6e*/ 	.short	(.L_531 - .L_530)
	.align		4
.L_530:
        /*0c70*/ 	.word	index@(_ZN10layer_norm31ln_parallel_residual_bwd_kernelINS_13Kernel_traitsIf13__nv_bfloat16S2_S2_fjLj4096ELj1ELj1ELj8ELj16ENS_18Kernel_traits_baseILj4096EfS2_S2_S2_fjLj256EEEEELb0ELb0ELb1EEEvNS_9BwdParamsE)
        /*0c74*/ 	.word	0x00000000


	//----- nvinfo : EIATTR_MIN_STACK_SIZE
	.align		4
.L_531:
        /*0c78*/ 	.byte	0x04, 0x12
        /*0c7a*/ 	.short	(.L_533 - .L_532)
	.align		4
.L_532:
        /*0c7c*/ 	.word	index@(_ZN10layer_norm31ln_parallel_residual_bwd_kernelINS_13Kernel_traitsIf13__nv_bfloat16S2_S2_fjLj4096ELj1ELj1ELj8ELj16ENS_18Kernel_traits_baseILj4096EfS2_S2_S2_fjLj256EEEEELb0ELb1ELb0EEEvNS_9BwdParamsE)
        /*0c80*/ 	.word	0x00000000


	//----- nvinfo : EIATTR_MIN_STACK_SIZE
	.align		4
.L_533:
        /*0c84*/ 	.byte	0x04, 0x12
        /*0c86*/ 	.short	(.L_535 - .L_534)
	.align		4
.L_534:
        /*0c88*/ 	.word	index@(_ZN10layer_norm31ln_parallel_residual_bwd_kernelINS_13Kernel_traitsIf13__nv_bfloat16S2_S2_fjLj4096ELj1ELj1ELj8ELj16ENS_18Kernel_traits_baseILj4096EfS2_S2_S2_fjLj256EEEEELb0ELb1ELb1EEEvNS_9BwdParamsE)
        /*0c8c*/ 	.word	0x00000000


	//----- nvinfo : EIATTR_MIN_STACK_SIZE
	.align		4
.L_535:
        /*0c90*/ 	.byte	0x04, 0x12
        /*0c92*/ 	.short	(.L_537 - .L_536)
	.align		4
.L_536:
        /*0c94*/ 	.word	index@(_ZN10layer_norm31ln_parallel_residual_bwd_kernelINS_13Kernel_traitsIf13__nv_bfloat16S2_S2_fjLj4096ELj1ELj1ELj8ELj16ENS_18Kernel_traits_baseILj4096EfS2_S2_S2_fjLj256EEEEELb1ELb0ELb0EEEvNS_9BwdParamsE)
        /*0c98*/ 	.word	0x00000000


	//----- nvinfo : EIATTR_MIN_STACK_SIZE
	.align		4
.L_537:
        /*0c9c*/ 	.byte	0x04, 0x12
        /*0c9e*/ 	.short	(.L_539 - .L_538)
	.align		4
.L_538:
        /*0ca0*/ 	.word	index@(_ZN10layer_norm31ln_parallel_residual_bwd_kernelINS_13Kernel_traitsIf13__nv_bfloat16S2_S2_fjLj4096ELj1ELj1ELj8ELj16ENS_18Kernel_traits_baseILj4096EfS2_S2_S2_fjLj256EEEEELb1ELb0ELb1EEEvNS_9BwdParamsE)
        /*0ca4*/ 	.word	0x00000000


	//----- nvinfo : EIATTR_MIN_STACK_SIZE
	.align		4
.L_539:
        /*0ca8*/ 	.byte	0x04, 0x12
        /*0caa*/ 	.short	(.L_541 - .L_540)
	.align		4
.L_540:
        /*0cac*/ 	.word	index@(_ZN10layer_norm22ln_bwd_finalize_kernelINS_22Kernel_traits_finalizeILj4096Ef13__nv_bfloat16S2_S2_fjLb0ELj1024ELj4ENS_18Kernel_traits_baseILj4096EfS2_S2_S2_fjLj1024EEEEELb0ELb0EEEvNS_9BwdParamsE)
        /*0cb0*/ 	.word	0x00000000


	//----- nvinfo : EIATTR_MIN_STACK_SIZE
	.align		4
.L_541:
        /*0cb4*/ 	.byte	0x04, 0x12
        /*0cb6*/ 	.short	(.L_543 - .L_542)
	.align		4
.L_542:
        /*0cb8*/ 	.word	index@(_ZN10layer_norm40ln_parallel_residual_bwd_finalize_kernelINS_22Kernel_traits_finalizeILj4096Ef13__nv_bfloat16S2_S2_fjLb0ELj1024ELj4ENS_18Kernel_traits_baseILj4096EfS2_S2_S2_fjLj1024EEEEELb0EEEvNS_9BwdParamsE)
        /*0cbc*/ 	.word	0x00000000


	//----- nvinfo : EIATTR_MIN_STACK_SIZE
	.align		4
.L_543:
        /*0cc0*/ 	.byte	0x04, 0x12
        /*0cc2*/ 	.short	(.L_545 - .L_544)
	.align		4
.L_544:
        /*0cc4*/ 	.word	index@(_ZN10layer_norm31ln_parallel_residual_bwd_kernelINS_13Kernel_traitsIf13__nv_bfloat16S2_S2_fjLj4096ELj1ELj1ELj8ELj16ENS_18Kernel_traits_baseILj4096EfS2_S2_S2_fjLj256EEEEELb1ELb1ELb0EEEvNS_9BwdParamsE)
        /*0cc8*/ 	.word	0x00000000


	//----- nvinfo : EIATTR_MIN_STACK_SIZE
	.align		4
.L_545:
        /*0ccc*/ 	.byte	0x04, 0x12
        /*0cce*/ 	.short	(.L_547 - .L_546)
	.align		4
.L_546:
        /*0cd0*/ 	.word	index@(_ZN10layer_norm22ln_bwd_finalize_kernelINS_22Kernel_traits_finalizeILj4096Ef13__nv_bfloat16S2_S2_fjLb0ELj1024ELj4ENS_18Kernel_traits_baseILj4096EfS2_S2_S2_fjLj1024EEEEELb0ELb1EEEvNS_9BwdParamsE)
        /*0cd4*/ 	.word	0x00000000


	//----- nvinfo : EIATTR_MIN_STACK_SIZE
	.align		4
.L_547:
        /*0cd8*/ 	.byte	0x04, 0x12
        /*0cda*/ 	.short	(.L_549 - .L_548)
	.align		4
.L_548:
        /*0cdc*/ 	.word	index@(_ZN10layer_norm40ln_parallel_residual_bwd_finalize_kernelINS_22Kernel_traits_finalizeILj4096Ef13__nv_bfloat16S2_S2_fjLb0ELj1024ELj4ENS_18Kernel_traits_baseILj4096EfS2_S2_S2_fjLj1024EEEEELb1EEEvNS_9BwdParamsE)
        /*0ce0*/ 	.word	0x00000000


	//----- nvinfo : EIATTR_MIN_STACK_SIZE
	.align		4
.L_549:
        /*0ce4*/ 	.byte	0x04, 0x12
        /*0ce6*/ 	.short	(.L_551 - .L_550)
	.align		4
.L_550:
        /*0ce8*/ 	.word	index@(_ZN10layer_norm31ln_parallel_residual_bwd_kernelINS_13Kernel_traitsIf13__nv_bfloat16S2_S2_fjLj4096ELj1ELj1ELj8ELj16ENS_18Kernel_traits_baseILj4096EfS2_S2_S2_fjLj256EEEEELb1ELb1ELb1EEEvNS_9BwdParamsE)
        /*0cec*/ 	.word	0x00000000


	//----- nvinfo : EIATTR_MIN_STACK_SIZE
	.align		4
.L_551:
        /*0cf0*/ 	.byte	0x04, 0x12
        /*0cf2*/ 	.short	(.L_553 - .L_552)
	.align		4
.L_552:
        /*0cf4*/ 	.word	index@(_ZN10layer_norm31ln_parallel_residual_bwd_kernelINS_13Kernel_traitsI13__nv_bfloat16S2_fS2_fjLj4096ELj1ELj1ELj8ELj16ENS_18Kernel_traits_baseILj4096ES2_S2_fS2_fjLj256EEEEELb0ELb0ELb0EEEvNS_9BwdParamsE)
        /*0cf8*/ 	.word	0x00000000


	//----- nvinfo : EIATTR_MIN_STACK_SIZE
	.align		4
.L_553:
        /*0cfc*/ 	.byte	0x04, 0x12
        /*0cfe*/ 	.short	(.L_555 - .L_554)
	.align		4
.L_554:
        /*0d00*/ 	.word	index@(_ZN10layer_norm31ln_parallel_residual_bwd_kernelINS_13Kernel_traitsI13__nv_bfloat16S2_fS2_fjLj4096ELj1ELj1ELj8ELj16ENS_18Kernel_traits_baseILj4096ES2_S2_fS2_fjLj256EEEEELb0ELb0ELb1EEEvNS_9BwdParamsE)
        /*0d04*/ 	.word	0x00000000


	//----- nvinfo : EIATTR_MIN_STACK_SIZE
	.align		4
.L_555:
        /*0d08*/ 	.byte	0x04, 0x12
        /*0d0a*/ 	.short	(.L_557 - .L_556)
	.align		4
.L_556:
        /*0d0c*/ 	.word	index@(_ZN10layer_norm31ln_parallel_residual_bwd_kernelINS_13Kernel_traitsI13__nv_bfloat16S2_fS2_fjLj4096ELj1ELj1ELj8ELj16ENS_18Kernel_traits_baseILj4096ES2_S2_fS2_fjLj256EEEEELb0ELb1ELb0EEEvNS_9BwdParamsE)
        /*0d10*/ 	.word	0x00000000


	//----- nvinfo : EIATTR_MIN_STACK_SIZE
	.align		4
.L_557:
        /*0d14*/ 	.byte	0x04, 0x12
        /*0d16*/ 	.short	(.L_559 - .L_558)
	.align		4
.L_558:
        /*0d18*/ 	.word	index@(_ZN10layer_norm31ln_parallel_residual_bwd_kernelINS_13Kernel_traitsI13__nv_bfloat16S2_fS2_fjLj4096ELj1ELj1ELj8ELj16ENS_18Kernel_traits_baseILj4096ES2_S2_fS2_fjLj256EEEEELb0ELb1ELb1EEEvNS_9BwdParamsE)
        /*0d1c*/ 	.word	0x00000000


	//----- nvinfo : EIATTR_MIN_STACK_SIZE
	.align		4
.L_559:
        /*0d20*/ 	.byte	0x04, 0x12
        /*0d22*/ 	.short	(.L_561 - .L_560)
	.align		4
.L_560:
        /*0d24*/ 	.word	index@(_ZN10layer_norm31ln_parallel_residual_bwd_kernelINS_13Kernel_traitsI13__nv_bfloat16S2_fS2_fjLj4096ELj1ELj1ELj8ELj16ENS_18Kernel_traits_baseILj4096ES2_S2_fS2_fjLj256EEEEELb1ELb0ELb0EEEvNS_9BwdParamsE)
        /*0d28*/ 	.word	0x00000000


	//----- nvinfo : EIATTR_MIN_STACK_SIZE
	.align		4
.L_561:
        /*0d2c*/ 	.byte	0x04, 0x12
        /*0d2e*/ 	.short	(.L_563 - .L_562)
	.align		4
.L_562:
        /*0d30*/ 	.word	index@(_ZN10layer_norm31ln_parallel_residual_bwd_kernelINS_13Kernel_traitsI13__nv_bfloat16S2_fS2_fjLj4096ELj1ELj1ELj8ELj16ENS_18Kernel_traits_baseILj4096ES2_S2_fS2_fjLj256EEEEELb1ELb0ELb1EEEvNS_9BwdParamsE)
        /*0d34*/ 	.word	0x00000000


	//----- nvinfo : EIATTR_MIN_STACK_SIZE
	.align		4
.L_563:
        /*0d38*/ 	.byte	0x04, 0x12
        /*0d3a*/ 	.short	(.L_565 - .L_564)
	.align		4
.L_564:
        /*0d3c*/ 	.word	index@(_ZN10layer_norm22ln_bwd_finalize_kernelINS_22Kernel_traits_finalizeILj4096E13__nv_bfloat16S2_fS2_fjLb0ELj1024ELj4ENS_18Kernel_traits_baseILj4096ES2_S2_fS2_fjLj1024EEEEELb0ELb0EEEvNS_9BwdParamsE)
        /*0d40*/ 	.word	0x00000000


	//----- nvinfo : EIATTR_MIN_STACK_SIZE
	.align		4
.L_565:
        /*0d44*/ 	.byte	0x04, 0x12
        /*0d46*/ 	.short	(.L_567 - .L_566)
	.align		4
.L_566:
        /*0d48*/ 	.word	index@(_ZN10layer_norm40ln_parallel_residual_bwd_finalize_kernelINS_22Kernel_traits_finalizeILj4096E13__nv_bfloat16S2_fS2_fjLb0ELj1024ELj4ENS_18Kernel_traits_baseILj4096ES2_S2_fS2_fjLj1024EEEEELb0EEEvNS_9BwdParamsE)
        /*0d4c*/ 	.word	0x00000000


	//----- nvinfo : EIATTR_MIN_STACK_SIZE
	.align		4
.L_567:
        /*0d50*/ 	.byte	0x04, 0x12
        /*0d52*/ 	.short	(.L_569 - .L_568)
	.align		4
.L_568:
        /*0d54*/ 	.word	index@(_ZN10layer_norm31ln_parallel_residual_bwd_kernelINS_13Kernel_traitsI13__nv_bfloat16S2_fS2_fjLj4096ELj1ELj1ELj8ELj16ENS_18Kernel_traits_baseILj4096ES2_S2_fS2_fjLj256EEEEELb1ELb1ELb0EEEvNS_9BwdParamsE)
        /*0d58*/ 	.word	0x00000000


	//----- nvinfo : EIATTR_MIN_STACK_SIZE
	.align		4
.L_569:
        /*0d5c*/ 	.byte	0x04, 0x12
        /*0d5e*/ 	.short	(.L_571 - .L_570)
	.align		4
.L_570:
        /*0d60*/ 	.word	index@(_ZN10layer_norm22ln_bwd_finalize_kernelINS_22Kernel_traits_finalizeILj4096E13__nv_bfloat16S2_fS2_fjLb0ELj1024ELj4ENS_18Kernel_traits_baseILj4096ES2_S2_fS2_fjLj1024EEEEELb0ELb1EEEvNS_9BwdParamsE)
        /*0d64*/ 	.word	0x00000000


	//----- nvinfo : EIATTR_MIN_STACK_SIZE
	.align		4
.L_571:
        /*0d68*/ 	.byte	0x04, 0x12
        /*0d6a*/ 	.short	(.L_573 - .L_572)
	.align		4
.L_572:
        /*0d6c*/ 	.word	index@(_ZN10layer_norm40ln_parallel_residual_bwd_finalize_kernelINS_22Kernel_traits_finalizeILj4096E13__nv_bfloat16S2_fS2_fjLb0ELj1024ELj4ENS_18Kernel_traits_baseILj4096ES2_S2_fS2_fjLj1024EEEEELb1EEEvNS_9BwdParamsE)
        /*0d70*/ 	.word	0x00000000


	//----- nvinfo : EIATTR_MIN_STACK_SIZE
	.align		4
.L_573:
        /*0d74*/ 	.byte	0x04, 0x12
        /*0d76*/ 	.short	(.L_575 - .L_574)
	.align		4
.L_574:
        /*0d78*/ 	.word	index@(_ZN10layer_norm31ln_parallel_residual_bwd_kernelINS_13Kernel_traitsI13__nv_bfloat16S2_fS2_fjLj4096ELj1ELj1ELj8ELj16ENS_18Kernel_traits_baseILj4096ES2_S2_fS2_fjLj256EEEEELb1ELb1ELb1EEEvNS_9BwdParamsE)
        /*0d7c*/ 	.word	0x00000000


	//----- nvinfo : EIATTR_MIN_STACK_SIZE
	.align		4
.L_575:
        /*0d80*/ 	.byte	0x04, 0x12
        /*0d82*/ 	.short	(.L_577 - .L_576)
	.align		4
.L_576:
        /*0d84*/ 	.word	index@(_ZN10layer_norm31ln_parallel_residual_bwd_kernelINS_13Kernel_traitsIf13__nv_bfloat16fS2_fjLj4096ELj1ELj1ELj8ELj16ENS_18Kernel_traits_baseILj4096EfS2_fS2_fjLj256EEEEELb0ELb0ELb0EEEvNS_9BwdParamsE)
        /*0d88*/ 	.word	0x00000000


	//----- nvinfo : EIATTR_MIN_STACK_SIZE
	.align		4
.L_577:
        /*0d8c*/ 	.byte	0x04, 0x12
        /*0d8e*/ 	.short	(.L_579 - .L_578)
	.align		4
.L_578:
        /*0d90*/ 	.word	index@(_ZN10layer_norm31ln_parallel_residual_bwd_kernelINS_13Kernel_traitsIf13__nv_bfloat16fS2_fjLj4096ELj1ELj1ELj8ELj16ENS_18Kernel_traits_baseILj4096EfS2_fS2_fjLj256EEEEELb0ELb0ELb1EEEvNS_9BwdParamsE)
        /*0d94*/ 	.word	0x00000000


	//----- nvinfo : EIATTR_MIN_STACK_SIZE
	.align		4
.L_579:
        /*0d98*/ 	.byte	0x04, 0x12
        /*0d9a*/ 	.short	(.L_581 - .L_580)
	.align		4
.L_580:
        /*0d9c*/ 	.word	index@(_ZN10layer_norm31ln_parallel_residual_bwd_kernelINS_13Kernel_traitsIf13__nv_bfloat16fS2_fjLj4096ELj1ELj1ELj8ELj16ENS_18Kernel_traits_baseILj4096EfS2_fS2_fjLj256EEEEELb0ELb1ELb0EEEvNS_9BwdParamsE)
        /*0da0*/ 	.word	0x00000000


	//----- nvinfo : EIATTR_MIN_STACK_SIZE
	.align		4
.L_581:
        /*0da4*/ 	.byte	0x04, 0x12
        /*0da6*/ 	.short	(.L_583 - .L_582)
	.align		4
.L_582:
        /*0da8*/ 	.word	index@(_ZN10layer_norm31ln_parallel_residual_bwd_kernelINS_13Kernel_traitsIf13__nv_bfloat16fS2_fjLj4096ELj1ELj1ELj8ELj16ENS_18Kernel_traits_baseILj4096EfS2_fS2_fjLj256EEEEELb0ELb1ELb1EEEvNS_9BwdParamsE)
        /*0dac*/ 	.word	0x00000000


	//----- nvinfo : EIATTR_MIN_STACK_SIZE
	.align		4
.L_583:
        /*0db0*/ 	.byte	0x04, 0x12
        /*0db2*/ 	.short	(.L_585 - .L_584)
	.align		4
.L_584:
        /*0db4*/ 	.word	index@(_ZN10layer_norm31ln_parallel_residual_bwd_kernelINS_13Kernel_traitsIf13__nv_bfloat16fS2_fjLj4096ELj1ELj1ELj8ELj16ENS_18Kernel_traits_baseILj4096EfS2_fS2_fjLj256EEEEELb1ELb0ELb0EEEvNS_9BwdParamsE)
        /*0db8*/ 	.word	0x00000000


	//----- nvinfo : EIATTR_MIN_STACK_SIZE
	.align		4
.L_585:
        /*0dbc*/ 	.byte	0x04, 0x12
        /*0dbe*/ 	.short	(.L_587 - .L_586)
	.align		4
.L_586:
        /*0dc0*/ 	.word	index@(_ZN10layer_norm31ln_parallel_residual_bwd_kernelINS_13Kernel_traitsIf13__nv_bfloat16fS2_fjLj4096ELj1ELj1ELj8ELj16ENS_18Kernel_traits_baseILj4096EfS2_fS2_fjLj256EEEEELb1ELb0ELb1EEEvNS_9BwdParamsE)
        /*0dc4*/ 	.word	0x00000000


	//----- nvinfo : EIATTR_MIN_STACK_SIZE
	.align		4
.L_587:
        /*0dc8*/ 	.byte	0x04, 0x12
        /*0dca*/ 	.short	(.L_589 - .L_588)
	.align		4
.L_588:
        /*0dcc*/ 	.word	index@(_ZN10layer_norm22ln_bwd_finalize_kernelINS_22Kernel_traits_finalizeILj4096Ef13__nv_bfloat16fS2_fjLb0ELj1024ELj4ENS_18Kernel_traits_baseILj4096EfS2_fS2_fjLj1024EEEEELb0ELb0EEEvNS_9BwdParamsE)
        /*0dd0*/ 	.word	0x00000000


	//----- nvinfo : EIATTR_MIN_STACK_SIZE
	.align		4
.L_589:
        /*0dd4*/ 	.byte	0x04, 0x12
        /*0dd6*/ 	.short	(.L_591 - .L_590)
	.align		4
.L_590:
        /*0dd8*/ 	.word	index@(_ZN10layer_norm40ln_parallel_residual_bwd_finalize_kernelINS_22Kernel_traits_finalizeILj4096Ef13__nv_bfloat16fS2_fjLb0ELj1024ELj4ENS_18Kernel_traits_baseILj4096EfS2_fS2_fjLj1024EEEEELb0EEEvNS_9BwdParamsE)
        /*0ddc*/ 	.word	0x00000000


	//----- nvinfo : EIATTR_MIN_STACK_SIZE
	.align		4
.L_591:
        /*0de0*/ 	.byte	0x04, 0x12
        /*0de2*/ 	.short	(.L_593 - .L_592)
	.align		4
.L_592:
        /*0de4*/ 	.word	index@(_ZN10layer_norm31ln_parallel_residual_bwd_kernelINS_13Kernel_traitsIf13__nv_bfloat16fS2_fjLj4096ELj1ELj1ELj8ELj16ENS_18Kernel_traits_baseILj4096EfS2_fS2_fjLj256EEEEELb1ELb1ELb0EEEvNS_9BwdParamsE)
        /*0de8*/ 	.word	0x00000000


	//----- nvinfo : EIATTR_MIN_STACK_SIZE
	.align		4
.L_593:
        /*0dec*/ 	.byte	0x04, 0x12
        /*0dee*/ 	.short	(.L_595 - .L_594)
	.align		4
.L_594:
        /*0df0*/ 	.word	index@(_ZN10layer_norm22ln_bwd_finalize_kernelINS_22Kernel_traits_finalizeILj4096Ef13__nv_bfloat16fS2_fjLb0ELj1024ELj4ENS_18Kernel_traits_baseILj4096EfS2_fS2_fjLj1024EEEEELb0ELb1EEEvNS_9BwdParamsE)
        /*0df4*/ 	.word	0x00000000


	//----- nvinfo : EIATTR_MIN_STACK_SIZE
	.align		4
.L_595:
        /*0df8*/ 	.byte	0x04, 0x12
        /*0dfa*/ 	.short	(.L_597 - .L_596)
	.align		4
.L_596:
        /*0dfc*/ 	.word	index@(_ZN10layer_norm40ln_parallel_residual_bwd_finalize_kernelINS_22Kernel_traits_finalizeILj4096Ef13__nv_bfloat16fS2_fjLb0ELj1024ELj4ENS_18Kernel_traits_baseILj4096EfS2_fS2_fjLj1024EEEEELb1EEEvNS_9BwdParamsE)
        /*0e00*/ 	.word	0x00000000


	//----- nvinfo : EIATTR_MIN_STACK_SIZE
	.align		4
.L_597:
        /*0e04*/ 	.byte	0x04, 0x12
        /*0e06*/ 	.short	(.L_599 - .L_598)
	.align		4
.L_598:
        /*0e08*/ 	.word	index@(_ZN10layer_norm31ln_parallel_residual_bwd_kernelINS_13Kernel_traitsIf13__nv_bfloat16fS2_fjLj4096ELj1ELj1ELj8ELj16ENS_18Kernel_traits_baseILj4096EfS2_fS2_fjLj256EEEEELb1ELb1ELb1EEEvNS_9BwdParamsE)
        /*0e0c*/ 	.word	0x00000000


	//----- nvinfo : EIATTR_MIN_STACK_SIZE
	.align		4
.L_599:
        /*0e10*/ 	.byte	0x04, 0x12
        /*0e12*/ 	.short	(.L_601 - .L_600)
	.align		4
.L_600:
        /*0e14*/ 	.word	index@(_ZN10layer_norm31ln_parallel_residual_bwd_kernelINS_13Kernel_traitsIf6__halfS2_S2_fjLj4096ELj1ELj1ELj8ELj16ENS_18Kernel_traits_baseILj4096EfS2_S2_S2_fjLj256EEEEELb0ELb0ELb0EEEvNS_9BwdParamsE)
        /*0e18*/ 	.word	0x00000000


	//----- nvinfo : EIATTR_MIN_STACK_SIZE
	.align		4
.L_601:
        /*0e1c*/ 	.byte	0x04, 0x12
        /*0e1e*/ 	.short	(.L_603 - .L_602)
	.align		4
.L_602:
        /*0e20*/ 	.word	index@(_ZN10layer_norm31ln_parallel_residual_bwd_kernelINS_13Kernel_traitsIf6__halfS2_S2_fjLj4096ELj1ELj1ELj8ELj16ENS_18Kernel_traits_baseILj4096EfS2_S2_S2_fjLj256EEEEELb0ELb0ELb1EEEvNS_9BwdParamsE)
        /*0e24*/ 	.word	0x00000000


	//----- nvinfo : EIATTR_MIN_STACK_SIZE
	.align		4
.L_603:
        /*0e28*/ 	.byte	0x04, 0x12
        /*0e2a*/ 	.short	(.L_605 - .L_604)
	.align		4
.L_604:
        /*0e2c*/ 	.word	index@(_ZN10layer_norm31ln_parallel_residual_bwd_kernelINS_13Kernel_traitsIf6__halfS2_S2_fjLj4096ELj1ELj1ELj8ELj16ENS_18Kernel_traits_baseILj4096EfS2_S2_S2_fjLj256EEEEELb0ELb1ELb0EEEvNS_9BwdParamsE)
        /*0e30*/ 	.word	0x00000000


	//----- nvinfo : EIATTR_MIN_STACK_SIZE
	.align		4
.L_605:
        /*0e34*/ 	.byte	0x04, 0x12
        /*0e36*/ 	.short	(.L_607 - .L_606)
	.align		4
.L_606:
        /*0e38*/ 	.word	index@(_ZN10layer_norm31ln_parallel_residual_bwd_kernelINS_13Kernel_traitsIf6__halfS2_S2_fjLj4096ELj1ELj1ELj8ELj16ENS_18Kernel_traits_baseILj4096EfS2_S2_S2_fjLj256EEEEELb0ELb1ELb1EEEvNS_9BwdParamsE)
        /*0e3c*/ 	.word	0x00000000


	//----- nvinfo : EIATTR_MIN_STACK_SIZE
	.align		4
.L_607:
        /*0e40*/ 	.byte	0x04, 0x12
        /*0e42*/ 	.short	(.L_609 - .L_608)
	.align		4
.L_608:
        /*0e44*/ 	.word	index@(_ZN10layer_norm31ln_parallel_residual_bwd_kernelINS_13Kernel_traitsIf6__halfS2_S2_fjLj4096ELj1ELj1ELj8ELj16ENS_18Kernel_traits_baseILj4096EfS2_S2_S2_fjLj256EEEEELb1ELb0ELb0EEEvNS_9BwdParamsE)
        /*0e48*/ 	.word	0x00000000


	//----- nvinfo : EIATTR_MIN_STACK_SIZE
	.align		4
.L_609:
        /*0e4c*/ 	.byte	0x04, 0x12
        /*0e4e*/ 	.short	(.L_611 - .L_610)
	.align		4
.L_610:
        /*0e50*/ 	.word	index@(_ZN10layer_norm31ln_parallel_residual_bwd_kernelINS_13Kernel_traitsIf6__halfS2_S2_fjLj4096ELj1ELj1ELj8ELj16ENS_18Kernel_traits_baseILj4096EfS2_S2_S2_fjLj256EEEEELb1ELb0ELb1EEEvNS_9BwdParamsE)
        /*0e54*/ 	.word	0x00000000


	//----- nvinfo : EIATTR_MIN_STACK_SIZE
	.align		4
.L_611:
        /*0e58*/ 	.byte	0x04, 0x12
        /*0e5a*/ 	.short	(.L_613 - .L_612)
	.align		4
.L_612:
        /*0e5c*/ 	.word	index@(_ZN10layer_norm22ln_bwd_finalize_kernelINS_22Kernel_traits_finalizeILj4096Ef6__halfS2_S2_fjLb0ELj1024ELj4ENS_18Kernel_traits_baseILj4096EfS2_S2_S2_fjLj1024EEEEELb0ELb0EEEvNS_9BwdParamsE)
        /*0e60*/ 	.word	0x00000000


	//----- nvinfo : EIATTR_MIN_STACK_SIZE
	.align		4
.L_613:
        /*0e64*/ 	.byte	0x04, 0x12
        /*0e66*/ 	.short	(.L_615 - .L_614)
	.align		4
.L_614:
        /*0e68*/ 	.word	index@(_ZN10layer_norm40ln_parallel_residual_bwd_finalize_kernelINS_22Kernel_traits_finalizeILj4096Ef6__halfS2_S2_fjLb0ELj1024ELj4ENS_18Kernel_traits_baseILj4096EfS2_S2_S2_fjLj1024EEEEELb0EEEvNS_9BwdParamsE)
        /*0e6c*/ 	.word	0x00000000


	//----- nvinfo : EIATTR_MIN_STACK_SIZE
	.align		4
.L_615:
        /*0e70*/ 	.byte	0x04, 0x12
        /*0e72*/ 	.short	(.L_617 - .L_616)
	.align		4
.L_616:
        /*0e74*/ 	.word	index@(_ZN10layer_norm31ln_parallel_residual_bwd_kernelINS_13Kernel_traitsIf6__halfS2_S2_fjLj4096ELj1ELj1ELj8ELj16ENS_18Kernel_traits_baseILj4096EfS2_S2_S2_fjLj256EEEEELb1ELb1ELb0EEEvNS_9BwdParamsE)
        /*0e78*/ 	.word	0x00000000


	//----- nvinfo : EIATTR_MIN_STACK_SIZE
	.align		4
.L_617:
        /*0e7c*/ 	.byte	0x04, 0x12
        /*0e7e*/ 	.short	(.L_619 - .L_618)
	.align		4
.L_618:
        /*0e80*/ 	.word	index@(_ZN10layer_norm22ln_bwd_finalize_kernelINS_22Kernel_traits_finalizeILj4096Ef6__halfS2_S2_fjLb0ELj1024ELj4ENS_18Kernel_traits_baseILj4096EfS2_S2_S2_fjLj1024EEEEELb0ELb1EEEvNS_9BwdParamsE)
        /*0e84*/ 	.word	0x00000000


	//----- nvinfo : EIATTR_MIN_STACK_SIZE
	.align		4
.L_619:
        /*0e88*/ 	.byte	0x04, 0x12
        /*0e8a*/ 	.short	(.L_621 - .L_620)
	.align		4
.L_620:
        /*0e8c*/ 	.word	index@(_ZN10layer_norm40ln_parallel_residual_bwd_finalize_kernelINS_22Kernel_traits_finalizeILj4096Ef6__halfS2_S2_fjLb0ELj1024ELj4ENS_18Kernel_traits_baseILj4096EfS2_S2_S2_fjLj1024EEEEELb1EEEvNS_9BwdParamsE)
        /*0e90*/ 	.word	0x00000000


	//----- nvinfo : EIATTR_MIN_STACK_SIZE
	.align		4
.L_621:
        /*0e94*/ 	.byte	0x04, 0x12
        /*0e96*/ 	.short	(.L_623 - .L_622)
	.align		4
.L_622:
        /*0e98*/ 	.word	index@(_ZN10layer_norm31ln_parallel_residual_bwd_kernelINS_13Kernel_traitsIf6__halfS2_S2_fjLj4096ELj1ELj1ELj8ELj16ENS_18Kernel_traits_baseILj4096EfS2_S2_S2_fjLj256EEEEELb1ELb1ELb1EEEvNS_9BwdParamsE)
        /*0e9c*/ 	.word	0x00000000


	//----- nvinfo : EIATTR_MIN_STACK_SIZE
	.align		4
.L_623:
        /*0ea0*/ 	.byte	0x04, 0x12
        /*0ea2*/ 	.short	(.L_625 - .L_624)
	.align		4
.L_624:
        /*0ea4*/ 	.word	index@(_ZN10layer_norm31ln_parallel_residual_bwd_kernelINS_13Kernel_traitsI6__halfS2_fS2_fjLj4096ELj1ELj1ELj8ELj16ENS_18Kernel_traits_baseILj4096ES2_S2_fS2_fjLj256EEEEELb0ELb0ELb0EEEvNS_9BwdParamsE)
        /*0ea8*/ 	.word	0x00000000


	//----- nvinfo : EIATTR_MIN_STACK_SIZE
	.align		4
.L_625:
        /*0eac*/ 	.byte	0x04, 0x12
        /*0eae*/ 	.short	(.L_627 - .L_626)
	.align		4
.L_626:
        /*0eb0*/ 	.word	index@(_ZN10layer_norm31ln_parallel_residual_bwd_kernelINS_13Kernel_traitsI6__halfS2_fS2_fjLj4096ELj1ELj1ELj8ELj16ENS_18Kernel_traits_baseILj4096ES2_S2_fS2_fjLj256EEEEELb0ELb0ELb1EEEvNS_9BwdParamsE)
        /*0eb4*/ 	.word	0x00000000


	//----- nvinfo : EIATTR_MIN_STACK_SIZE
	.align		4
.L_627:
        /*0eb8*/ 	.byte	0x04, 0x12
        /*0eba*/ 	.short	(.L_629 - .L_628)
	.align		4
.L_628:
        /*0ebc*/ 	.word	index@(_ZN10layer_norm31ln_parallel_residual_bwd_kernelINS_13Kernel_traitsI6__halfS2_fS2_fjLj4096ELj1ELj1ELj8ELj16ENS_18Kernel_traits_baseILj4096ES2_S2_fS2_fjLj256EEEEELb0ELb1ELb0EEEvNS_9BwdParamsE)
        /*0ec0*/ 	.word	0x00000000


	//----- nvinfo : EIATTR_MIN_STACK_SIZE
	.align		4
.L_629:
        /*0ec4*/ 	.byte	0x04, 0x12
        /*0ec6*/ 	.short	(.L_631 - .L_630)
	.align		4
.L_630:
        /*0ec8*/ 	.word	index@(_ZN10layer_norm31ln_parallel_residual_bwd_kernelINS_13Kernel_traitsI6__halfS2_fS2_fjLj4096ELj1ELj1ELj8ELj16ENS_18Kernel_traits_baseILj4096ES2_S2_fS2_fjLj256EEEEELb0ELb1ELb1EEEvNS_9BwdParamsE)
        /*0ecc*/ 	.word	0x00000000


	//----- nvinfo : EIATTR_MIN_STACK_SIZE
	.align		4
.L_631:
        /*0ed0*/ 	.byte	0x04, 0x12
        /*0ed2*/ 	.short	(.L_633 - .L_632)
	.align		4
.L_632:
        /*0ed4*/ 	.word	index@(_ZN10layer_norm31ln_parallel_residual_bwd_kernelINS_13Kernel_traitsI6__halfS2_fS2_fjLj4096ELj1ELj1ELj8ELj16ENS_18Kernel_traits_baseILj4096ES2_S2_fS2_fjLj256EEEEELb1ELb0ELb0EEEvNS_9BwdParamsE)
        /*0ed8*/ 	.word	0x00000000


	//----- nvinfo : EIATTR_MIN_STACK_SIZE
	.align		4
.L_633:
        /*0edc*/ 	.byte	0x04, 0x12
        /*0ede*/ 	.short	(.L_635 - .L_634)
	.align		4
.L_634:
        /*0ee0*/ 	.word	index@(_ZN10layer_norm31ln_parallel_residual_bwd_kernelINS_13Kernel_traitsI6__halfS2_fS2_fjLj4096ELj1ELj1ELj8ELj16ENS_18Kernel_traits_baseILj4096ES2_S2_fS2_fjLj256EEEEELb1ELb0ELb1EEEvNS_9BwdParamsE)
        /*0ee4*/ 	.word	0x00000000


	//----- nvinfo : EIATTR_MIN_STACK_SIZE
	.align		4
.L_635:
        /*0ee8*/ 	.byte	0x04, 0x12
        /*0eea*/ 	.short	(.L_637 - .L_636)
	.align		4
.L_636:
        /*0eec*/ 	.word	index@(_ZN10layer_norm22ln_bwd_finalize_kernelINS_22Kernel_traits_finalizeILj4096E6__halfS2_fS2_fjLb0ELj1024ELj4ENS_18Kernel_traits_baseILj4096ES2_S2_fS2_fjLj1024EEEEELb0ELb0EEEvNS_9BwdParamsE)
        /*0ef0*/ 	.word	0x00000000


	//----- nvinfo : EIATTR_MIN_STACK_SIZE
	.align		4
.L_637:
        /*0ef4*/ 	.byte	0x04, 0x12
        /*0ef6*/ 	.short	(.L_639 - .L_638)
	.align		4
.L_638:
        /*0ef8*/ 	.word	index@(_ZN10layer_norm40ln_parallel_residual_bwd_finalize_kernelINS_22Kernel_traits_finalizeILj4096E6__halfS2_fS2_fjLb0ELj1024ELj4ENS_18Kernel_traits_baseILj4096ES2_S2_fS2_fjLj1024EEEEELb0EEEvNS_9BwdParamsE)
        /*0efc*/ 	.word	0x00000000


	//----- nvinfo : EIATTR_MIN_STACK_SIZE
	.align		4
.L_639:
        /*0f00*/ 	.byte	0x04, 0x12
        /*0f02*/ 	.short	(.L_641 - .L_640)
	.align		4
.L_640:
        /*0f04*/ 	.word	index@(_ZN10layer_norm31ln_parallel_residual_bwd_kernelINS_13Kernel_traitsI6__halfS2_fS2_fjLj4096ELj1ELj1ELj8ELj16ENS_18Kernel_traits_baseILj4096ES2_S2_fS2_fjLj256EEEEELb1ELb1ELb0EEEvNS_9BwdParamsE)
        /*0f08*/ 	.word	0x00000000


	//----- nvinfo : EIATTR_MIN_STACK_SIZE
	.align		4
.L_641:
        /*0f0c*/ 	.byte	0x04, 0x12
        /*0f0e*/ 	.short	(.L_643 - .L_642)
	.align		4
.L_642:
        /*0f10*/ 	.word	index@(_ZN10layer_norm22ln_bwd_finalize_kernelINS_22Kernel_traits_finalizeILj4096E6__halfS2_fS2_fjLb0ELj1024ELj4ENS_18Kernel_traits_baseILj4096ES2_S2_fS2_fjLj1024EEEEELb0ELb1EEEvNS_9BwdParamsE)
        /*0f14*/ 	.word	0x00000000


	//----- nvinfo : EIATTR_MIN_STACK_SIZE
	.align		4
.L_643:
        /*0f18*/ 	.byte	0x04, 0x12
        /*0f1a*/ 	.short	(.L_645 - .L_644)
	.align		4
.L_644:
        /*0f1c*/ 	.word	index@(_ZN10layer_norm40ln_parallel_residual_bwd_finalize_kernelINS_22Kernel_traits_finalizeILj4096E6__halfS2_fS2_fjLb0ELj1024ELj4ENS_18Kernel_traits_baseILj4096ES2_S2_fS2_fjLj1024EEEEELb1EEEvNS_9BwdParamsE)
        /*0f20*/ 	.word	0x00000000


	//----- nvinfo : EIATTR_MIN_STACK_SIZE
	.align		4
.L_645:
        /*0f24*/ 	.byte	0x04, 0x12
        /*0f26*/ 	.short	(.L_647 - .L_646)
	.align		4
.L_646:
        /*0f28*/ 	.word	index@(_ZN10layer_norm31ln_parallel_residual_bwd_kernelINS_13Kernel_traitsI6__halfS2_fS2_fjLj4096ELj1ELj1ELj8ELj16ENS_18Kernel_traits_baseILj4096ES2_S2_fS2_fjLj256EEEEELb1ELb1ELb1EEEvNS_9BwdParamsE)
        /*0f2c*/ 	.word	0x00000000


	//----- nvinfo : EIATTR_MIN_STACK_SIZE
	.align		4
.L_647:
        /*0f30*/ 	.byte	0x04, 0x12
        /*0f32*/ 	.short	(.L_649 - .L_648)
	.align		4
.L_648:
        /*0f34*/ 	.word	index@(_ZN10layer_norm31ln_parallel_residual_bwd_kernelINS_13Kernel_traitsIf6__halffS2_fjLj4096ELj1ELj1ELj8ELj16ENS_18Kernel_traits_baseILj4096EfS2_fS2_fjLj256EEEEELb0ELb0ELb0EEEvNS_9BwdParamsE)
        /*0f38*/ 	.word	0x00000000


	//----- nvinfo : EIATTR_MIN_STACK_SIZE
	.align		4
.L_649:
        /*0f3c*/ 	.byte	0x04, 0x12
        /*0f3e*/ 	.short	(.L_651 - .L_650)
	.align		4
.L_650:
        /*0f40*/ 	.word	index@(_ZN10layer_norm31ln_parallel_residual_bwd_kernelINS_13Kernel_traitsIf6__halffS2_fjLj4096ELj1ELj1ELj8ELj16ENS_18Kernel_traits_baseILj4096EfS2_fS2_fjLj256EEEEELb0ELb0ELb1EEEvNS_9BwdParamsE)
        /*0f44*/ 	.word	0x00000000


	//----- nvinfo : EIATTR_MIN_STACK_SIZE
	.align		4
.L_651:
        /*0f48*/ 	.byte	0x04, 0x12
        /*0f4a*/ 	.short	(.L_653 - .L_652)
	.align		4
.L_652:
        /*0f4c*/ 	.word	index@(_ZN10layer_norm31ln_parallel_residual_bwd_kernelINS_13Kernel_traitsIf6__halffS2_fjLj4096ELj1ELj1ELj8ELj16ENS_18Kernel_traits_baseILj4096EfS2_fS2_fjLj256EEEEELb0ELb1ELb0EEEvNS_9BwdParamsE)
        /*0f50*/ 	.word	0x00000000


	//----- nvinfo : EIATTR_MIN_STACK_SIZE
	.align		4
.L_653:
        /*0f54*/ 	.byte	0x04, 0x12
        /*0f56*/ 	.short	(.L_655 - .L_654)
	.align		4
.L_654:
        /*0f58*/ 	.word	index@(_ZN10layer_norm31ln_parallel_residual_bwd_kernelINS_13Kernel_traitsIf6__halffS2_fjLj4096ELj1ELj1ELj8ELj16ENS_18Kernel_traits_baseILj4096EfS2_fS2_fjLj256EEEEELb0ELb1ELb1EEEvNS_9BwdParamsE)
        /*0f5c*/ 	.word	0x00000000


	//----- nvinfo : EIATTR_MIN_STACK_SIZE
	.align		4
.L_655:
        /*0f60*/ 	.byte	0x04, 0x12
        /*0f62*/ 	.short	(.L_657 - .L_656)
	.align		4
.L_656:
        /*0f64*/ 	.word	index@(_ZN10layer_norm31ln_parallel_residual_bwd_kernelINS_13Kernel_traitsIf6__halffS2_fjLj4096ELj1ELj1ELj8ELj16ENS_18Kernel_traits_baseILj4096EfS2_fS2_fjLj256EEEEELb1ELb0ELb0EEEvNS_9BwdParamsE)
        /*0f68*/ 	.word	0x00000000


	//----- nvinfo : EIATTR_MIN_STACK_SIZE
	.align		4
.L_657:
        /*0f6c*/ 	.byte	0x04, 0x12
        /*0f6e*/ 	.short	(.L_659 - .L_658)
	.align		4
.L_658:
        /*0f70*/ 	.word	index@(_ZN10layer_norm31ln_parallel_residual_bwd_kernelINS_13Kernel_traitsIf6__halffS2_fjLj4096ELj1ELj1ELj8ELj16ENS_18Kernel_traits_baseILj4096EfS2_fS2_fjLj256EEEEELb1ELb0ELb1EEEvNS_9BwdParamsE)
        /*0f74*/ 	.word	0x00000000


	//----- nvinfo : EIATTR_MIN_STACK_SIZE
	.align		4
.L_659:
        /*0f78*/ 	.byte	0x04, 0x12
        /*0f7a*/ 	.short	(.L_661 - .L_660)
	.align		4
.L_660:
        /*0f7c*/ 	.word	index@(_ZN10layer_norm22ln_bwd_finalize_kernelINS_22Kernel_traits_finalizeILj4096Ef6__halffS2_fjLb0ELj1024ELj4ENS_18Kernel_traits_baseILj4096EfS2_fS2_fjLj1024EEEEELb0ELb0EEEvNS_9BwdParamsE)
        /*0f80*/ 	.word	0x00000000


	//----- nvinfo : EIATTR_MIN_STACK_SIZE
	.align		4
.L_661:
        /*0f84*/ 	.byte	0x04, 0x12
        /*0f86*/ 	.short	(.L_663 - .L_662)
	.align		4
.L_662:
        /*0f88*/ 	.word	index@(_ZN10layer_norm40ln_parallel_residual_bwd_finalize_kernelINS_22Kernel_traits_finalizeILj4096Ef6__halffS2_fjLb0ELj1024ELj4ENS_18Kernel_traits_baseILj4096EfS2_fS2_fjLj1024EEEEELb0EEEvNS_9BwdParamsE)
        /*0f8c*/ 	.word	0x00000000


	//----- nvinfo : EIATTR_MIN_STACK_SIZE
	.align		4
.L_663:
        /*0f90*/ 	.byte	0x04, 0x12
        /*0f92*/ 	.short	(.L_665 - .L_664)
	.align		4
.L_664:
        /*0f94*/ 	.word	index@(_ZN10layer_norm31ln_parallel_residual_bwd_kernelINS_13Kernel_traitsIf6__halffS2_fjLj4096ELj1ELj1ELj8ELj16ENS_18Kernel_traits_baseILj4096EfS2_fS2_fjLj256EEEEELb1ELb1ELb0EEEvNS_9BwdParamsE)
        /*0f98*/ 	.word	0x00000000


	//----- nvinfo : EIATTR_MIN_STACK_SIZE
	.align		4
.L_665:
        /*0f9c*/ 	.byte	0x04, 0x12
        /*0f9e*/ 	.short	(.L_667 - .L_666)
	.align		4
.L_666:
        /*0fa0*/ 	.word	index@(_ZN10layer_norm22ln_bwd_finalize_kernelINS_22Kernel_traits_finalizeILj4096Ef6__halffS2_fjLb0ELj1024ELj4ENS_18Kernel_traits_baseILj4096EfS2_fS2_fjLj1024EEEEELb0ELb1EEEvNS_9BwdParamsE)
        /*0fa4*/ 	.word	0x00000000


	//----- nvinfo : EIATTR_MIN_STACK_SIZE
	.align		4
.L_667:
        /*0fa8*/ 	.byte	0x04, 0x12
        /*0faa*/ 	.short	(.L_669 - .L_668)
	.align		4
.L_668:
        /*0fac*/ 	.word	index@(_ZN10layer_norm40ln_parallel_residual_bwd_finalize_kernelINS_22Kernel_traits_finalizeILj4096Ef6__halffS2_fjLb0ELj1024ELj4ENS_18Kernel_traits_baseILj4096EfS2_fS2_fjLj1024EEEEELb1EEEvNS_9BwdParamsE)
        /*0fb0*/ 	.word	0x00000000


	//----- nvinfo : EIATTR_MIN_STACK_SIZE
	.align		4
.L_669:
        /*0fb4*/ 	.byte	0x04, 0x12
        /*0fb6*/ 	.short	(.L_671 - .L_670)
	.align		4
.L_670:
        /*0fb8*/ 	.word	index@(_ZN10layer_norm31ln_parallel_residual_bwd_kernelINS_13Kernel_traitsIf6__halffS2_fjLj4096ELj1ELj1ELj8ELj16ENS_18Kernel_traits_baseILj4096EfS2_fS2_fjLj256EEEEELb1ELb1ELb1EEEvNS_9BwdParamsE)
        /*0fbc*/ 	.word	0x00000000


	//----- nvinfo : EIATTR_MIN_STACK_SIZE
	.align		4
.L_671:
        /*0fc0*/ 	.byte	0x04, 0x12
        /*0fc2*/ 	.short	(.L_673 - .L_672)
	.align		4
.L_672:
        /*0fc4*/ 	.word	index@(_ZN10layer_norm31ln_parallel_residual_bwd_kernelINS_13Kernel_traitsI6__halfffffjLj4096ELj1ELj1ELj8ELj16ENS_18Kernel_traits_baseILj4096ES2_ffffjLj256EEEEELb0ELb0ELb0EEEvNS_9BwdParamsE)
        /*0fc8*/ 	.word	0x00000000


	//----- nvinfo : EIATTR_MIN_STACK_SIZE
	.align		4
.L_673:
        /*0fcc*/ 	.byte	0x04, 0x12
        /*0fce*/ 	.short	(.L_675 - .L_674)
	.align		4
.L_674:
        /*0fd0*/ 	.word	index@(_ZN10layer_norm31ln_parallel_residual_bwd_kernelINS_13Kernel_traitsI6__halfffffjLj4096ELj1ELj1ELj8ELj16ENS_18Kernel_traits_baseILj4096ES2_ffffjLj256EEEEELb0ELb0ELb1EEEvNS_9BwdParamsE)
        /*0fd4*/ 	.word	0x00000000


	//----- nvinfo : EIATTR_MIN_STACK_SIZE
	.align		4
.L_675:
        /*0fd8*/ 	.byte	0x04, 0x12
        /*0fda*/ 	.short	(.L_677 - .L_676)
	.align		4
.L_676:
        /*0fdc*/ 	.word	index@(_ZN10layer_norm31ln_parallel_residual_bwd_kernelINS_13Kernel_traitsI6__halfffffjLj4096ELj1ELj1ELj8ELj16ENS_18Kernel_traits_baseILj4096ES2_ffffjLj256EEEEELb0ELb1ELb0EEEvNS_9BwdParamsE)
        /*0fe0*/ 	.word	0x00000000


	//----- nvinfo : EIATTR_MIN_STACK_SIZE
	.align		4
.L_677:
        /*0fe4*/ 	.byte	0x04, 0x12
        /*0fe6*/ 	.short	(.L_679 - .L_678)
	.align		4
.L_678:
        /*0fe8*/ 	.word	index@(_ZN10layer_norm31ln_parallel_residual_bwd_kernelINS_13Kernel_traitsI6__halfffffjLj4096ELj1ELj1ELj8ELj16ENS_18Kernel_traits_baseILj4096ES2_ffffjLj256EEEEELb0ELb1ELb1EEEvNS_9BwdParamsE)
        /*0fec*/ 	.word	0x00000008


	//----- nvinfo : EIATTR_MIN_STACK_SIZE
	.align		4
.L_679:
        /*0ff0*/ 	.byte	0x04, 0x12
        /*0ff2*/ 	.short	(.L_681 - .L_680)
	.align		4
.L_680:
        /*0ff4*/ 	.word	index@(_ZN10layer_norm31ln_parallel_residual_bwd_kernelINS_13Kernel_traitsI6__halfffffjLj4096ELj1ELj1ELj8ELj16ENS_18Kernel_traits_baseILj4096ES2_ffffjLj256EEEEELb1ELb0ELb0EEEvNS_9BwdParamsE)
        /*0ff8*/ 	.word	0x00000000


	//----- nvinfo : EIATTR_MIN_STACK_SIZE
	.align		4
.L_681:
        /*0ffc*/ 	.byte	0x04, 0x12
        /*0ffe*/ 	.short	(.L_683 - .L_682)
	.align		4
.L_682:
        /*1000*/ 	.word	index@(_ZN10layer_norm31ln_parallel_residual_bwd_kernelINS_13Kernel_traitsI6__halfffffjLj4096ELj1ELj1ELj8ELj16ENS_18Kernel_traits_baseILj4096ES2_ffffjLj256EEEEELb1ELb0ELb1EEEvNS_9BwdParamsE)
        /*1004*/ 	.word	0x00000000


	//----- nvinfo : EIATTR_MIN_STACK_SIZE
	.align		4
.L_683:
        /*1008*/ 	.byte	0x04, 0x12
        /*100a*/ 	.short	(.L_685 - .L_684)
	.align		4
.L_684:
        /*100c*/ 	.word	index@(_ZN10layer_norm22ln_bwd_finalize_kernelINS_22Kernel_traits_finalizeILj4096E6__halfffffjLb0ELj1024ELj4ENS_18Kernel_traits_baseILj4096ES2_ffffjLj1024EEEEELb0ELb0EEEvNS_9BwdParamsE)
        /*1010*/ 	.word	0x00000000


	//----- nvinfo : EIATTR_MIN_STACK_SIZE
	.align		4
.L_685:
        /*1014*/ 	.byte	0x04, 0x12
        /*1016*/ 	.short	(.L_687 - .L_686)
	.align		4
.L_686:
        /*1018*/ 	.word	index@(_ZN10layer_norm40ln_parallel_residual_bwd_finalize_kernelINS_22Kernel_traits_finalizeILj4096E6__halfffffjLb0ELj1024ELj4ENS_18Kernel_traits_baseILj4096ES2_ffffjLj1024EEEEELb0EEEvNS_9BwdParamsE)
        /*101c*/ 	.word	0x00000000


	//----- nvinfo : EIATTR_MIN_STACK_SIZE
	.align		4
.L_687:
        /*1020*/ 	.byte	0x04, 0x12
        /*1022*/ 	.short	(.L_689 - .L_688)
	.align		4
.L_688:
        /*1024*/ 	.word	index@(_ZN10layer_norm31ln_parallel_residual_bwd_kernelINS_13Kernel_traitsI6__halfffffjLj4096ELj1ELj1ELj8ELj16ENS_18Kernel_traits_baseILj4096ES2_ffffjLj256EEEEELb1ELb1ELb0EEEvNS_9BwdParamsE)
        /*1028*/ 	.word	0x00000000


	//----- nvinfo : EIATTR_MIN_STACK_SIZE
	.align		4
.L_689:
        /*102c*/ 	.byte	0x04, 0x12
        /*102e*/ 	.short	(.L_691 - .L_690)
	.align		4
.L_690:
        /*1030*/ 	.word	index@(_ZN10layer_norm22ln_bwd_finalize_kernelINS_22Kernel_traits_finalizeILj4096E6__halfffffjLb0ELj1024ELj4ENS_18Kernel_traits_baseILj4096ES2_ffffjLj1024EEEEELb0ELb1EEEvNS_9BwdParamsE)
        /*1034*/ 	.word	0x00000000


	//----- nvinfo : EIATTR_MIN_STACK_SIZE
	.align		4
.L_691:
        /*1038*/ 	.byte	0x04, 0x12
        /*103a*/ 	.short	(.L_693 - .L_692)
	.align		4
.L_692:
        /*103c*/ 	.word	index@(_ZN10layer_norm40ln_parallel_residual_bwd_finalize_kernelINS_22Kernel_traits_finalizeILj4096E6__halfffffjLb0ELj1024ELj4ENS_18Kernel_traits_baseILj4096ES2_ffffjLj1024EEEEELb1EEEvNS_9BwdParamsE)
        /*1040*/ 	.word	0x00000000


	//----- nvinfo : EIATTR_MIN_STACK_SIZE
	.align		4
.L_693:
        /*1044*/ 	.byte	0x04, 0x12
        /*1046*/ 	.short	(.L_695 - .L_694)
	.align		4
.L_694:
        /*1048*/ 	.word	index@(_ZN10layer_norm31ln_parallel_residual_bwd_kernelINS_13Kernel_traitsI6__halfffffjLj4096ELj1ELj1ELj8ELj16ENS_18Kernel_traits_baseILj4096ES2_ffffjLj256EEEEELb1ELb1ELb1EEEvNS_9BwdParamsE)
        /*104c*/ 	.word	0x00000000


	//----- nvinfo : EIATTR_MIN_STACK_SIZE
	.align		4
.L_695:
        /*1050*/ 	.byte	0x04, 0x12
        /*1052*/ 	.short	(.L_697 - .L_696)
	.align		4
.L_696:
        /*1054*/ 	.word	index@(_ZN10layer_norm31ln_parallel_residual_bwd_kernelINS_13Kernel_traitsIfffffjLj4096ELj1ELj1ELj8ELj16ENS_18Kernel_traits_baseILj4096EfffffjLj256EEEEELb0ELb0ELb0EEEvNS_9BwdParamsE)
        /*1058*/ 	.word	0x00000000


	//----- nvinfo : EIATTR_MIN_STACK_SIZE
	.align		4
.L_697:
        /*105c*/ 	.byte	0x04, 0x12
        /*105e*/ 	.short	(.L_699 - .L_698)
	.align		4
.L_698:
        /*1060*/ 	.word	index@(_ZN10layer_norm31ln_parallel_residual_bwd_kernelINS_13Kernel_traitsIfffffjLj4096ELj1ELj1ELj8ELj16ENS_18Kernel_traits_baseILj4096EfffffjLj256EEEEELb0ELb0ELb1EEEvNS_9BwdParamsE)
        /*1064*/ 	.word	0x00000000


	//----- nvinfo : EIATTR_MIN_STACK_SIZE
	.align		4
.L_699:
        /*1068*/ 	.byte	0x04, 0x12
        /*106a*/ 	.short	(.L_701 - .L_700)
	.align		4
.L_700:
        /*106c*/ 	.word	index@(_ZN10layer_norm31ln_parallel_residual_bwd_kernelINS_13Kernel_traitsIfffffjLj4096ELj1ELj1ELj8ELj16ENS_18Kernel_traits_baseILj4096EfffffjLj256EEEEELb0ELb1ELb0EEEvNS_9BwdParamsE)
        /*1070*/ 	.word	0x00000000


	//----- nvinfo : EIATTR_MIN_STACK_SIZE
	.align		4
.L_701:
        /*1074*/ 	.byte	0x04, 0x12
        /*1076*/ 	.short	(.L_703 - .L_702)
	.align		4
.L_702:
        /*1078*/ 	.word	index@(_ZN10layer_norm31ln_parallel_residual_bwd_kernelINS_13Kernel_traitsIfffffjLj4096ELj1ELj1ELj8ELj16ENS_18Kernel_traits_baseILj4096EfffffjLj256EEEEELb0ELb1ELb1EEEvNS_9BwdParamsE)
        /*107c*/ 	.word	0x00000008


	//----- nvinfo : EIATTR_MIN_STACK_SIZE
	.align		4
.L_703:
        /*1080*/ 	.byte	0x04, 0x12
        /*1082*/ 	.short	(.L_705 - .L_704)
	.align		4
.L_704:
        /*1084*/ 	.word	index@(_ZN10layer_norm31ln_parallel_residual_bwd_kernelINS_13Kernel_traitsIfffffjLj4096ELj1ELj1ELj8ELj16ENS_18Kernel_traits_baseILj4096EfffffjLj256EEEEELb1ELb0ELb0EEEvNS_9BwdParamsE)
        /*1088*/ 	.word	0x00000000


	//----- nvinfo : EIATTR_MIN_STACK_SIZE
	.align		4
.L_705:
        /*108c*/ 	.byte	0x04, 0x12
        /*108e*/ 	.short	(.L_707 - .L_706)
	.align		4
.L_706:
        /*1090*/ 	.word	index@(_ZN10layer_norm31ln_parallel_residual_bwd_kernelINS_13Kernel_traitsIfffffjLj4096ELj1ELj1ELj8ELj16ENS_18Kernel_traits_baseILj4096EfffffjLj256EEEEELb1ELb0ELb1EEEvNS_9BwdParamsE)
        /*1094*/ 	.word	0x00000000


	//----- nvinfo : EIATTR_MIN_STACK_SIZE
	.align		4
.L_707:
        /*1098*/ 	.byte	0x04, 0x12
        /*109a*/ 	.short	(.L_709 - .L_708)
	.align		4
.L_708:
        /*109c*/ 	.word	index@(_ZN10layer_norm22ln_bwd_finalize_kernelINS_22Kernel_traits_finalizeILj4096EfffffjLb0ELj1024ELj4ENS_18Kernel_traits_baseILj4096EfffffjLj1024EEEEELb0ELb0EEEvNS_9BwdParamsE)
        /*10a0*/ 	.word	0x00000000


	//----- nvinfo : EIATTR_MIN_STACK_SIZE
	.align		4
.L_709:
        /*10a4*/ 	.byte	0x04, 0x12
        /*10a6*/ 	.short	(.L_711 - .L_710)
	.align		4
.L_710:
        /*10a8*/ 	.word	index@(_ZN10layer_norm40ln_parallel_residual_bwd_finalize_kernelINS_22Kernel_traits_finalizeILj4096EfffffjLb0ELj1024ELj4ENS_18Kernel_traits_baseILj4096EfffffjLj1024EEEEELb0EEEvNS_9BwdParamsE)
        /*10ac*/ 	.word	0x00000000


	//----- nvinfo : EIATTR_MIN_STACK_SIZE
	.align		4
.L_711:
        /*10b0*/ 	.byte	0x04, 0x12
        /*10b2*/ 	.short	(.L_713 - .L_712)
	.align		4
.L_712:
        /*10b4*/ 	.word	index@(_ZN10layer_norm31ln_parallel_residual_bwd_kernelINS_13Kernel_traitsIfffffjLj4096ELj1ELj1ELj8ELj16ENS_18Kernel_traits_baseILj4096EfffffjLj256EEEEELb1ELb1ELb0EEEvNS_9BwdParamsE)
        /*10b8*/ 	.word	0x00000000


	//----- nvinfo : EIATTR_MIN_STACK_SIZE
	.align		4
.L_713:
        /*10bc*/ 	.byte	0x04, 0x12
        /*10be*/ 	.short	(.L_715 - .L_714)
	.align		4
.L_714:
        /*10c0*/ 	.word	index@(_ZN10layer_norm22ln_bwd_finalize_kernelINS_22Kernel_traits_finalizeILj4096EfffffjLb0ELj1024ELj4ENS_18Kernel_traits_baseILj4096EfffffjLj1024EEEEELb0ELb1EEEvNS_9BwdParamsE)
        /*10c4*/ 	.word	0x00000000


	//----- nvinfo : EIATTR_MIN_STACK_SIZE
	.align		4
.L_715:
        /*10c8*/ 	.byte	0x04, 0x12
        /*10ca*/ 	.short	(.L_717 - .L_716)
	.align		4
.L_716:
        /*10cc*/ 	.word	index@(_ZN10layer_norm40ln_parallel_residual_bwd_finalize_kernelINS_22Kernel_traits_finalizeILj4096EfffffjLb0ELj1024ELj4ENS_18Kernel_traits_baseILj4096EfffffjLj1024EEEEELb1EEEvNS_9BwdParamsE)
        /*10d0*/ 	.word	0x00000000


	//----- nvinfo : EIATTR_MIN_STACK_SIZE
	.align		4
.L_717:
        /*10d4*/ 	.byte	0x04, 0x12
        /*10d6*/ 	.short	(.L_719 - .L_718)
	.align		4
.L_718:
        /*10d8*/ 	.word	index@(_ZN10layer_norm31ln_parallel_residual_bwd_kernelINS_13Kernel_traitsIfffffjLj4096ELj1ELj1ELj8ELj16ENS_18Kernel_traits_baseILj4096EfffffjLj256EEEEELb1ELb1ELb1EEEvNS_9BwdParamsE)
        /*10dc*/ 	.word	0x00000000
.L_719:


//--------------------- .nv.compat                --------------------------
	.section	.nv.compat,"",@"SHT_CUDA_COMPAT_INFO"
	.align	4
        /*0000*/ 	.byte	0x02, 0x09, 0x01, 0x00, 0x02, 0x02, 0x01, 0x00, 0x02, 0x05, 0x05, 0x00, 0x03, 0x07, 0x01, 0x01
        /*0010*/ 	.byte	0x02, 0x03, 0x00, 0x00, 0x02, 0x06, 0x01, 0x00, 0x04, 0x0b, 0x08, 0x00, 0x09, 0x00, 0x00, 0x00
        /*0020*/ 	.byte	0x00, 0x00, 0x00, 0x00


//--------------------- .nv.info._ZN10layer_norm31ln_parallel_residual_bwd_kernelINS_13Kernel_traitsI13__nv_bfloat16S2_S2_S2_fjLj4096ELj1ELj1ELj8ELj16ENS_18Kernel_traits_baseILj4096ES2_S2_S2_S2_fjLj256EEEEELb0ELb0ELb0EEEvNS_9BwdParamsE --------------------------
	.section	.nv.info._ZN10layer_norm31ln_parallel_residual_bwd_kernelINS_13Kernel_traitsI13__nv_bfloat16S2_S2_S2_fjLj4096ELj1ELj1ELj8ELj16ENS_18Kernel_traits_baseILj4096ES2_S2_S2_S2_fjLj256EEEEELb0ELb0ELb0EEEvNS_9BwdParamsE,"",@"SHT_CUDA_INFO"
	.sectionflags	@""
	.align	4


	//----- nvinfo : EIATTR_CUDA_API_VERSION
	.align		4
        /*0000*/ 	.byte	0x04, 0x37
        /*0002*/ 	.short	(.L_721 - .L_720)
.L_720:
        /*0004*/ 	.word	0x00000082


	//----- nvinfo : EIATTR_KPARAM_INFO
	.align		4
.L_721:
        /*0008*/ 	.byte	0x04, 0x17
        /*000a*/ 	.short	(.L_723 - .L_722)
.L_722:
        /*000c*/ 	.word	0x00000000
        /*0010*/ 	.short	0x0000
        /*0012*/ 	.short	0x0000
        /*0014*/ 	.byte	0x00, 0xf0, 0xa1, 0x04


	//----- nvinfo : EIATTR_SPARSE_MMA_MASK
	.align		4
.L_723:
        /*0018*/ 	.byte	0x03, 0x50
        /*001a*/ 	.short	0x0000


	//----- nvinfo : EIATTR_MAXREG_COUNT
	.align		4
        /*001c*/ 	.byte	0x03, 0x1b
        /*001e*/ 	.short	0x00ff


	//----- nvinfo : EIATTR_NUM_BARRIERS
	.align		4
        /*0020*/ 	.byte	0x02, 0x4c
        /*0022*/ 	.byte	0x01
	.zero		1


	//----- nvinfo : EIATTR_MERCURY_ISA_VERSION
	.align		4
        /*0024*/ 	.byte	0x03, 0x5f
        /*0026*/ 	.short	0x0101


	//----- nvinfo : EIATTR_COOP_GROUP_MASK_REGIDS
	.align		4
        /*0028*/ 	.byte	0x04, 0x29
        /*002a*/ 	.short	(.L_725 - .L_724)


	//   ....[0]....
.L_724:
        /*002c*/ 	.word	0xffffffff


	//   ....[1]....
        /*0030*/ 	.word	0xffffffff


	//   ....[2]....
        /*0034*/ 	.word	0xffffffff


	//   ....[3]....
        /*0038*/ 	.word	0xffffffff


	//   ....[4]....
        /*003c*/ 	.word	0xffffffff


	//   ....[5]....
        /*0040*/ 	.word	0xffffffff


	//   ....[6]....
        /*0044*/ 	.word	0xffffffff


	//   ....[7]....
        /*0048*/ 	.word	0xffffffff


	//   ....[8]....
        /*004c*/ 	.word	0xffffffff


	//   ....[9]....
        /*0050*/ 	.word	0xffffffff


	//----- nvinfo : EIATTR_COOP_GROUP_INSTR_OFFSETS
	.align		4
.L_725:
        /*0054*/ 	.byte	0x04, 0x28
        /*0056*/ 	.short	(.L_727 - .L_726)


	//   ....[0]....
.L_726:
        /*0058*/ 	.word	0x00001b10


	//   ....[1]....
        /*005c*/ 	.word	0x00001b30


	//   ....[2]....
        /*0060*/ 	.word	0x00001b70


	//   ....[3]....
        /*0064*/ 	.word	0x00001b80


	//   ....[4]....
        /*0068*/ 	.word	0x00001bc0


	//   ....[5]....
        /*006c*/ 	.word	0x00001bd0


	//   ....[6]....
        /*0070*/ 	.word	0x00001c00


	//   ....[7]....
        /*0074*/ 	.word	0x00001c10


	//   ....[8]....
        /*0078*/ 	.word	0x00001c40


	//   ....[9]....
        /*007c*/ 	.word	0x00001c50


	//----- nvinfo : EIATTR_VRC_CTA_INIT_COUNT
	.align		4
.L_727:
        /*0080*/ 	.byte	0x02, 0x4a
	.zero		1
	.zero		1


	//----- nvinfo : EIATTR_EXIT_INSTR_OFFSETS
	.align		4
        /*0084*/ 	.byte	0x04, 0x1c
        /*0086*/ 	.short	(.L_729 - .L_728)


	//   ....[0]....
.L_728:
        /*0088*/ 	.word	0x00004d30


	//   ....[1]....
        /*008c*/ 	.word	0x00004e40


	//----- nvinfo : EIATTR_MAX_THREADS
	.align		4
.L_729:
        /*0090*/ 	.byte	0x04, 0x05
        /*0092*/ 	.short	(.L_731 - .L_730)
.L_730:
        /*0094*/ 	.word	0x00000100
        /*0098*/ 	.word	0x00000001
        /*009c*/ 	.word	0x00000001


	//----- nvinfo : EIATTR_CRS_STACK_SIZE
	.align		4
.L_731:
        /*00a0*/ 	.byte	0x04, 0x1e
        /*00a2*/ 	.short	(.L_733 - .L_732)
.L_732:
        /*00a4*/ 	.word	0x00000000


	//----- nvinfo : EIATTR_CBANK_PARAM_SIZE
	.align		4
.L_733:
        /*00a8*/ 	.byte	0x03, 0x19
        /*00aa*/ 	.short	0x0128


	//----- nvinfo : EIATTR_PARAM_CBANK
	.align		4
        /*00ac*/ 	.byte	0x04, 0x0a
        /*00ae*/ 	.short	(.L_735 - .L_734)
	.align		4
.L_734:
        /*00b0*/ 	.word	index@(.nv.constant0._ZN10layer_norm31ln_parallel_residual_bwd_kernelINS_13Kernel_traitsI13__nv_bfloat16S2_S2_S2_fjLj4096ELj1ELj1ELj8ELj16ENS_18Kernel_traits_baseILj4096ES2_S2_S2_S2_fjLj256EEEEELb0ELb0ELb0EEEvNS_9BwdParamsE)
        /*00b4*/ 	.short	0x0380
        /*00b6*/ 	.short	0x0128


	//----- nvinfo : EIATTR_SW_WAR
	.align		4
.L_735:
        /*00b8*/ 	.byte	0x04, 0x36
        /*00ba*/ 	.short	(.L_737 - .L_736)
.L_736:
        /*00bc*/ 	.word	0x00000008
.L_737:


//--------------------- .nv.info._ZN10layer_norm31ln_parallel_residual_bwd_kernelINS_13Kernel_traitsI13__nv_bfloat16S2_S2_S2_fjLj4096ELj1ELj1ELj8ELj16ENS_18Kernel_traits_baseILj4096ES2_S2_S2_S2_fjLj256EEEEELb0ELb0ELb1EEEvNS_9BwdParamsE --------------------------
	.section	.nv.info._ZN10layer_norm31ln_parallel_residual_bwd_kernelINS_13Kernel_traitsI13__nv_bfloat16S2_S2_S2_fjLj4096ELj1ELj1ELj8ELj16ENS_18Kernel_traits_baseILj4096ES2_S2_S2_S2_fjLj256EEEEELb0ELb0ELb1EEEvNS_9BwdParamsE,"",@"SHT_CUDA_INFO"
	.sectionflags	@""
	.align	4


	//----- nvinfo : EIATTR_CUDA_API_VERSION
	.align		4
        /*0000*/ 	.byte	0x04, 0x37
        /*0002*/ 	.short	(.L_739 - .L_738)
.L_738:
        /*0004*/ 	.word	0x00000082


	//----- nvinfo : EIATTR_KPARAM_INFO
	.align		4
.L_739:
        /*0008*/ 	.byte	0x04, 0x17
        /*000a*/ 	.short	(.L_741 - .L_740)
.L_740:
        /*000c*/ 	.word	0x00000000
        /*0010*/ 	.short	0x0000
        /*0012*/ 	.short	0x0000
        /*0014*/ 	.byte	0x00, 0xf0, 0xa1, 0x04


	//----- nvinfo : EIATTR_SPARSE_MMA_MASK
	.align		4
.L_741:
        /*0018*/ 	.byte	0x03, 0x50
        /*001a*/ 	.short	0x0000


	//----- nvinfo : EIATTR_MAXREG_COUNT
	.align		4
        /*001c*/ 	.byte	0x03, 0x1b
        /*001e*/ 	.short	0x00ff


	//----- nvinfo : EIATTR_NUM_BARRIERS
	.align		4
        /*0020*/ 	.byte	0x02, 0x4c
        /*0022*/ 	.byte	0x01
	.zero		1


	//----- nvinfo : EIATTR_MERCURY_ISA_VERSION
	.align		4
        /*0024*/ 	.byte	0x03, 0x5f
        /*0026*/ 	.short	0x0101


	//----- nvinfo : EIATTR_COOP_GROUP_MASK_REGIDS
	.align		4
        /*0028*/ 	.byte	0x04, 0x29
        /*002a*/ 	.short	(.L_743 - .L_742)


	//   ....[0]....
.L_742:
        /*002c*/ 	.word	0xffffffff


	//   ....[1]....
        /*0030*/ 	.word	0xffffffff


	//   ....[2]....
        /*0034*/ 	.word	0xffffffff


	//   ....[3]....
        /*0038*/ 	.word	0xffffffff


	//   ....[4]....
        /*003c*/ 	.word	0xffffffff


	//   ....[5]....
        /*0040*/ 	.word	0xffffffff


	//   ....[6]....
        /*0044*/ 	.word	0xffffffff


	//   ....[7]....
        /*0048*/ 	.word	0xffffffff


	//   ....[8]....
        /*004c*/ 	.word	0xffffffff


	//   ....[9]....
        /*0050*/ 	.word	0xffffffff


	//----- nvinfo : EIATTR_COOP_GROUP_INSTR_OFFSETS
	.align		4
.L_743:
        /*0054*/ 	.byte	0x04, 0x28
        /*0056*/ 	.short	(.L_745 - .L_744)


	//   ....[0]....
.L_744:
        /*0058*/ 	.word	0x00001790


	//   ....[1]....
        /*005c*/ 	.word	0x00001820


	//   ....[2]....
        /*0060*/ 	.word	0x00001830


	//   ....[3]....
        /*0064*/ 	.word	0x00001860


	//   ....[4]....
        /*0068*/ 	.word	0x00001870


	//   ....[5]....
        /*006c*/ 	.word	0x000018c0


	//   ....[6]....
        /*0070*/ 	.word	0x000018d0


	//   ....[7]....
        /*0074*/ 	.word	0x000018f0


	//   ....[8]....
        /*0078*/ 	.word	0x00001920


	//   ....[9]....
        /*007c*/ 	.word	0x00001940


	//----- nvinfo : EIATTR_VRC_CTA_INIT_COUNT
	.align		4
.L_745:
        /*0080*/ 	.byte	0x02, 0x4a
	.zero		1
	.zero		1


	//----- nvinfo : EIATTR_EXIT_INSTR_OFFSETS
	.align		4
        /*0084*/ 	.byte	0x04, 0x1c
        /*0086*/ 	.short	(.L_747 - .L_746)


	//   ....[0]....
.L_746:
        /*0088*/ 	.word	0x00004cb0


	//----- nvinfo : EIATTR_MAX_THREADS
	.align		4
.L_747:
        /*008c*/ 	.byte	0x04, 0x05
        /*008e*/ 	.short	(.L_749 - .L_748)
.L_748:
        /*0090*/ 	.word	0x00000100
        /*0094*/ 	.word	0x00000001
        /*0098*/ 	.word	0x00000001


	//----- nvinfo : EIATTR_CRS_STACK_SIZE
	.align		4
.L_749:
        /*009c*/ 	.byte	0x04, 0x1e
        /*009e*/ 	.short	(.L_751 - .L_750)
.L_750:
        /*00a0*/ 	.word	0x00000000


	//----- nvinfo : EIATTR_CBANK_PARAM_SIZE
	.align		4
.L_751:
        /*00a4*/ 	.byte	0x03, 0x19
        /*00a6*/ 	.short	0x0128


	//----- nvinfo : EIATTR_PARAM_CBANK
	.align		4
        /*00a8*/ 	.byte	0x04, 0x0a
        /*00aa*/ 	.short	(.L_753 - .L_752)
	.align		4
.L_752:
        /*00ac*/ 	.word	index@(.nv.constant0._ZN10layer_norm31ln_parallel_residual_bwd_kernelINS_13Kernel_traitsI13__nv_bfloat16S2_S2_S2_fjLj4096ELj1ELj1ELj8ELj16ENS_18Kernel_traits_baseILj4096ES2_S2_S2_S2_fjLj256EEEEELb0ELb0ELb1EEEvNS_9BwdParamsE)
        /*00b0*/ 	.short	0x0380
        /*00b2*/ 	.short	0x0128


	//----- nvinfo : EIATTR_SW_WAR
	.align		4
.L_753:
        /*00b4*/ 	.byte	0x04, 0x36
        /*00b6*/ 	.short	(.L_755 - .L_754)
.L_754:
        /*00b8*/ 	.word	0x00000008
.L_755:


//--------------------- .nv.info._ZN10layer_norm31ln_parallel_residual_bwd_kernelINS_13Kernel_traitsI13__nv_bfloat16S2_S2_S2_fjLj4096ELj1ELj1ELj8ELj16ENS_18Kernel_traits_baseILj4096ES2_S2_S2_S2_fjLj256EEEEELb0ELb1ELb0EEEvNS_9BwdParamsE --------------------------
	.section	.nv.info._ZN10layer_norm31ln_parallel_residual_bwd_kernelINS_13Kernel_traitsI13__nv_bfloat16S2_S2_S2_fjLj4096ELj1ELj1ELj8ELj16ENS_18Kernel_traits_baseILj4096ES2_S2_S2_S2_fjLj256EEEEELb0ELb1ELb0EEEvNS_9BwdParamsE,"",@"SHT_CUDA_INFO"
	.sectionflags	@""
	.align	4


	//----- nvinfo : EIATTR_CUDA_API_VERSION
	.align		4
        /*0000*/ 	.byte	0x04, 0x37
        /*0002*/ 	.short	(.L_757 - .L_756)
.L_756:
        /*0004*/ 	.word	0x00000082


	//----- nvinfo : EIATTR_KPARAM_INFO
	.align		4
.L_757:
        /*0008*/ 	.byte	0x04, 0x17
        /*000a*/ 	.short	(.L_759 - .L_758)
.L_758:
        /*000c*/ 	.word	0x00000000
        /*0010*/ 	.short	0x0000
        /*0012*/ 	.short	0x0000
        /*0014*/ 	.byte	0x00, 0xf0, 0xa1, 0x04


	//----- nvinfo : EIATTR_SPARSE_MMA_MASK
	.align		4
.L_759:
        /*0018*/ 	.byte	0x03, 0x50
        /*001a*/ 	.short	0x0000


	//----- nvinfo : EIATTR_MAXREG_COUNT
	.align		4
        /*001c*/ 	.byte	0x03, 0x1b
        /*001e*/ 	.short	0x00ff


	//----- nvinfo : EIATTR_NUM_BARRIERS
	.align		4
        /*0020*/ 	.byte	0x02, 0x4c
        /*0022*/ 	.byte	0x01
	.zero		1


	//----- nvinfo : EIATTR_MERCURY_ISA_VERSION
	.align		4
        /*0024*/ 	.byte	0x03, 0x5f
        /*0026*/ 	.short	0x0101


	//----- nvinfo : EIATTR_COOP_GROUP_MASK_REGIDS
	.align		4
        /*0028*/ 	.byte	0x04, 0x29
        /*002a*/ 	.short	(.L_761 - .L_760)


	//   ....[0]....
.L_760:
        /*002c*/ 	.word	0xffffffff


	//   ....[1]....
        /*0030*/ 	.word	0xffffffff


	//   ....[2]....
        /*0034*/ 	.word	0xffffffff


	//   ....[3]....
        /*0038*/ 	.word	0xffffffff


	//   ....[4]....
        /*003c*/ 	.word	0xffffffff


	//   ....[5]....
        /*0040*/ 	.word	0xffffffff


	//   ....[6]....
        /*0044*/ 	.word	0xffffffff


	//   ....[7]....
        /*0048*/ 	.word	0xffffffff


	//   ....[8]....
        /*004c*/ 	.word	0xffffffff


	//   ....[9]....
        /*0050*/ 	.word	0xffffffff


	//----- nvinfo : EIATTR_COOP_GROUP_INSTR_OFFSETS
	.align		4
.L_761:
        /*0054*/ 	.byte	0x04, 0x28
        /*0056*/ 	.short	(.L_763 - .L_762)


	//   ....[0]....
.L_762:
        /*0058*/ 	.word	0x000012b0


	//   ....[1]....
        /*005c*/ 	.word	0x000012d0


	//   ....[2]....
        /*0060*/ 	.word	0x00001310


	//   ....[3]....
        /*0064*/ 	.word	0x00001320


	//   ....[4]....
        /*0068*/ 	.word	0x00001360


	//   ....[5]....
        /*006c*/ 	.word	0x00001370


	//   ....[6]....
        /*0070*/ 	.word	0x000013a0


	//   ....[7]....
        /*0074*/ 	.word	0x000013b0


	//   ....[8]....
        /*0078*/ 	.word	0x000013e0


	//   ....[9]....
        /*007c*/ 	.word	0x000013f0


	//----- nvinfo : EIATTR_VRC_CTA_INIT_COUNT
	.align		4
.L_763:
        /*0080*/ 	.byte	0x02, 0x4a
	.zero		1
	.zero		1


	//----- nvinfo : EIATTR_EXIT_INSTR_OFFSETS
	.align		4
        /*0084*/ 	.byte	0x04, 0x1c
        /*0086*/ 	.short	(.L_765 - .L_764)


	//   ....[0]....
.L_764:
        /*0088*/ 	.word	0x00004490


	//   ....[1]....
        /*008c*/ 	.word	0x00004530


	//----- nvinfo : EIATTR_MAX_THREADS
	.align		4
.L_765:
        /*0090*/ 	.byte	0x04, 0x05
        /*0092*/ 	.short	(.L_767 - .L_766)
.L_766:
        /*0094*/ 	.word	0x00000100
        /*0098*/ 	.word	0x00000001
        /*009c*/ 	.word	0x00000001


	//----- nvinfo : EIATTR_CRS_STACK_SIZE
	.align		4
.L_767:
        /*00a0*/ 	.byte	0x04, 0x1e
        /*00a2*/ 	.short	(.L_769 - .L_768)
.L_768:
        /*00a4*/ 	.word	0x00000000


	//----- nvinfo : EIATTR_CBANK_PARAM_SIZE
	.align		4
.L_769:
        /*00a8*/ 	.byte	0x03, 0x19
        /*00aa*/ 	.short	0x0128


	//----- nvinfo : EIATTR_PARAM_CBANK
	.align		4
        /*00ac*/ 	.byte	0x04, 0x0a
        /*00ae*/ 	.short	(.L_771 - .L_770)
	.align		4
.L_770:
        /*00b0*/ 	.word	index@(.nv.constant0._ZN10layer_norm31ln_parallel_residual_bwd_kernelINS_13Kernel_traitsI13__nv_bfloat16S2_S2_S2_fjLj4096ELj1ELj1ELj8ELj16ENS_18Kernel_traits_baseILj4096ES2_S2_S2_S2_fjLj256EEEEELb0ELb1ELb0EEEvNS_9BwdParamsE)
        /*00b4*/ 	.short	0x0380
        /*00b6*/ 	.short	0x0128


	//----- nvinfo : EIATTR_SW_WAR
	.align		4
.L_771:
        /*00b8*/ 	.byte	0x04, 0x36
        /*00ba*/ 	.short	(.L_773 - .L_772)
.L_772:
        /*00bc*/ 	.word	0x00000008
.L_773:


//--------------------- .nv.info._ZN10layer_norm31ln_parallel_residual_bwd_kernelINS_13Kernel_traitsI13__nv_bfloat16S2_S2_S2_fjLj4096ELj1ELj1ELj8ELj16ENS_18Kernel_traits_baseILj4096ES2_S2_S2_S2_fjLj256EEEEELb0ELb1ELb1EEEvNS_9BwdParamsE --------------------------
	.section	.nv.info._ZN10layer_norm31ln_parallel_residual_bwd_kernelINS_13Kernel_traitsI13__nv_bfloat16S2_S2_S2_fjLj4096ELj1ELj1ELj8ELj16ENS_18Kernel_traits_baseILj4096ES2_S2_S2_S2_fjLj256EEEEELb0ELb1ELb1EEEvNS_9BwdParamsE,"",@"SHT_CUDA_INFO"
	.sectionflags	@""
	.align	4


	//----- nvinfo : EIATTR_CUDA_API_VERSION
	.align		4
        /*0000*/ 	.byte	0x04, 0x37
        /*0002*/ 	.short	(.L_775 - .L_774)
.L_774:
        /*0004*/ 	.word	0x00000082


	//----- nvinfo : EIATTR_KPARAM_INFO
	.align		4
.L_775:
        /*0008*/ 	.byte	0x04, 0x17
        /*000a*/ 	.short	(.L_777 - .L_776)
.L_776:
        /*000c*/ 	.word	0x00000000
        /*0010*/ 	.short	0x0000
        /*0012*/ 	.short	0x0000
        /*0014*/ 	.byte	0x00, 0xf0, 0xa1, 0x04


	//----- nvinfo : EIATTR_SPARSE_MMA_MASK
	.align		4
.L_777:
        /*0018*/ 	.byte	0x03, 0x50
        /*001a*/ 	.short	0x0000


	//----- nvinfo : EIATTR_MAXREG_COUNT
	.align		4
        /*001c*/ 	.byte	0x03, 0x1b
        /*001e*/ 	.short	0x00ff


	//----- nvinfo : EIATTR_NUM_BARRIERS
	.align		4
        /*0020*/ 	.byte	0x02, 0x4c
        /*0022*/ 	.byte	0x01
	.zero		1


	//----- nvinfo : EIATTR_MERCURY_ISA_VERSION
	.align		4
        /*0024*/ 	.byte	0x03, 0x5f
        /*0026*/ 	.short	0x0101


	//----- nvinfo : EIATTR_COOP_GROUP_MASK_REGIDS
	.align		4
        /*0028*/ 	.byte	0x04, 0x29
        /*002a*/ 	.short	(.L_779 - .L_778)


	//   ....[0]....
.L_778:
        /*002c*/ 	.word	0xffffffff


	//   ....[1]....
        /*0030*/ 	.word	0xffffffff


	//   ....[2]....
        /*0034*/ 	.word	0xffffffff


	//   ....[3]....
        /*0038*/ 	.word	0xffffffff


	//   ....[4]....
        /*003c*/ 	.word	0xffffffff


	//   ....[5]....
        /*0040*/ 	.word	0xffffffff


	//   ....[6]....
        /*0044*/ 	.word	0xffffffff


	//   ....[7]....
        /*0048*/ 	.word	0xffffffff


	//   ....[8]....
        /*004c*/ 	.word	0xffffffff


	//   ....[9]....
        /*0050*/ 	.word	0xffffffff


	//----- nvinfo : EIATTR_COOP_GROUP_INSTR_OFFSETS
	.align		4
.L_779:
        /*0054*/ 	.byte	0x04, 0x28
        /*0056*/ 	.short	(.L_781 - .L_780)


	//   ....[0]....
.L_780:
        /*0058*/ 	.word	0x00000ea0


	//   ....[1]....
        /*005c*/ 	.word	0x00000f50


	//   ....[2]....
        /*0060*/ 	.word	0x00000f70


	//   ....[3]....
        /*0064*/ 	.word	0x00000f80


	//   ....[4]....
        /*0068*/ 	.word	0x00000fa0


	//   ....[5]....
        /*006c*/ 	.word	0x00000fc0


	//   ....[6]....
        /*0070*/ 	.word	0x00000fe0


	//   ....[7]....
        /*0074*/ 	.word	0x00001000


	//   ....[8]....
        /*0078*/ 	.word	0x00001060


	//   ....[9]....
        /*007c*/ 	.word	0x00001070


	//----- nvinfo : EIATTR_VRC_CTA_INIT_COUNT
	.align		4
.L_781:
        /*0080*/ 	.byte	0x02, 0x4a
	.zero		1
	.zero		1


	//----- nvinfo : EIATTR_EXIT_INSTR_OFFSETS
	.align		4
        /*0084*/ 	.byte	0x04, 0x1c
        /*0086*/ 	.short	(.L_783 - .L_782)


	//   ....[0]....
.L_782:
        /*0088*/ 	.word	0x000042e0


	//----- nvinfo : EIATTR_MAX_THREADS
	.align		4
.L_783:
        /*008c*/ 	.byte	0x04, 0x05
        /*008e*/ 	.short	(.L_785 - .L_784)
.L_784:
        /*0090*/ 	.word	0x00000100
        /*0094*/ 	.word	0x00000001
        /*0098*/ 	.word	0x00000001


	//----- nvinfo : EIATTR_CRS_STACK_SIZE
	.align		4
.L_785:
        /*009c*/ 	.byte	0x04, 0x1e
        /*009e*/ 	.short	(.L_787 - .L_786)
.L_786:
        /*00a0*/ 	.word	0x00000000


	//----- nvinfo : EIATTR_CBANK_PARAM_SIZE
	.align		4
.L_787:
        /*00a4*/ 	.byte	0x03, 0x19
        /*00a6*/ 	.short	0x0128


	//----- nvinfo : EIATTR_PARAM_CBANK
	.align		4
        /*00a8*/ 	.byte	0x04, 0x0a
        /*00aa*/ 	.short	(.L_789 - .L_788)
	.align		4
.L_788:
        /*00ac*/ 	.word	index@(.nv.constant0._ZN10layer_norm31ln_parallel_residual_bwd_kernelINS_13Kernel_traitsI13__nv_bfloat16S2_S2_S2_fjLj4096ELj1ELj1ELj8ELj16ENS_18Kernel_traits_baseILj4096ES2_S2_S2_S2_fjLj256EEEEELb0ELb1ELb1EEEvNS_9BwdParamsE)
        /*00b0*/ 	.short	0x0380
        /*00b2*/ 	.short	0x0128


	//----- nvinfo : EIATTR_SW_WAR
	.align		4
.L_789:
        /*00b4*/ 	.byte	0x04, 0x36
        /*00b6*/ 	.short	(.L_791 - .L_790)
.L_790:
        /*00b8*/ 	.word	0x00000008
.L_791:


//--------------------- .nv.info._ZN10layer_norm31ln_parallel_residual_bwd_kernelINS_13Kernel_traitsI13__nv_bfloat16S2_S2_S2_fjLj4096ELj1ELj1ELj8ELj16ENS_18Kernel_traits_baseILj4096ES2_S2_S2_S2_fjLj256EEEEELb1ELb0ELb0EEEvNS_9BwdParamsE --------------------------
	.section	.nv.info._ZN10layer_norm31ln_parallel_residual_bwd_kernelINS_13Kernel_traitsI13__nv_bfloat16S2_S2_S2_fjLj4096ELj1ELj1ELj8ELj16ENS_18Kernel_traits_baseILj4096ES2_S2_S2_S2_fjLj256EEEEELb1ELb0ELb0EEEvNS_9BwdParamsE,"",@"SHT_CUDA_INFO"
	.sectionflags	@""
	.align	4


	//----- nvinfo : EIATTR_CUDA_API_VERSION
	.align		4
        /*0000*/ 	.byte	0x04, 0x37
        /*0002*/ 	.short	(.L_793 - .L_792)
.L_792:
        /*0004*/ 	.word	0x00000082


	//----- nvinfo : EIATTR_KPARAM_INFO
	.align		4
.L_793:
        /*0008*/ 	.byte	0x04, 0x17
        /*000a*/ 	.short	(.L_795 - .L_794)
.L_794:
        /*000c*/ 	.word	0x00000000
        /*0010*/ 	.short	0x0000
        /*0012*/ 	.short	0x0000
        /*0014*/ 	.byte	0x00, 0xf0, 0xa1, 0x04


	//----- nvinfo : EIATTR_SPARSE_MMA_MASK
	.align		4
.L_795:
        /*0018*/ 	.byte	0x03, 0x50
        /*001a*/ 	.short	0x0000


	//----- nvinfo : EIATTR_MAXREG_COUNT
	.align		4
        /*001c*/ 	.byte	0x03, 0x1b
        /*001e*/ 	.short	0x00ff


	//----- nvinfo : EIATTR_NUM_BARRIERS
	.align		4
        /*0020*/ 	.byte	0x02, 0x4c
        /*0022*/ 	.byte	0x01
	.zero		1


	//----- nvinfo : EIATTR_MERCURY_ISA_VERSION
	.align		4
        /*0024*/ 	.byte	0x03, 0x5f
        /*0026*/ 	.short	0x0101


	//----- nvinfo : EIATTR_COOP_GROUP_MASK_REGIDS
	.align		4
        /*0028*/ 	.byte	0x04, 0x29
        /*002a*/ 	.short	(.L_797 - .L_796)


	//   ....[0]....
.L_796:
        /*002c*/ 	.word	0xffffffff


	//   ....[1]....
        /*0030*/ 	.word	0xffffffff


	//   ....[2]....
        /*0034*/ 	.word	0xffffffff


	//   ....[3]....
        /*0038*/ 	.word	0xffffffff


	//   ....[4]....
        /*003c*/ 	.word	0xffffffff


	//   ....[5]....
        /*0040*/ 	.word	0xffffffff


	//   ....[6]....
        /*0044*/ 	.word	0xffffffff


	//   ....[7]....
        /*0048*/ 	.word	0xffffffff


	//   ....[8]....
        /*004c*/ 	.word	0xffffffff


	//   ....[9]....
        /*0050*/ 	.word	0xffffffff


	//----- nvinfo : EIATTR_COOP_GROUP_INSTR_OFFSETS
	.align		4
.L_797:
        /*0054*/ 	.byte	0x04, 0x28
        /*0056*/ 	.short	(.L_799 - .L_798)


	//   ....[0]....
.L_798:
        /*0058*/ 	.word	0x00001c30


	//   ....[1]....
        /*005c*/ 	.word	0x00001c70


	//   ....[2]....
        /*0060*/ 	.word	0x00001cd0


	//   ....[3]....
        /*0064*/ 	.word	0x00001ce0


	//   ....[4]....
        /*0068*/ 	.word	0x00001d10


	//   ....[5]....
        /*006c*/ 	.word	0x00001d20


	//   ....[6]....
        /*0070*/ 	.word	0x00001d60


	//   ....[7]....
        /*0074*/ 	.word	0x00001d80


	//   ....[8]....
        /*0078*/ 	.word	0x00001e40


	//   ....[9]....
        /*007c*/ 	.word	0x00001e50


	//----- nvinfo : EIATTR_VRC_CTA_INIT_COUNT
	.align		4
.L_799:
        /*0080*/ 	.byte	0x02, 0x4a
	.zero		1
	.zero		1


	//----- nvinfo : EIATTR_EXIT_INSTR_OFFSETS
	.align		4
        /*0084*/ 	.byte	0x04, 0x1c
        /*0086*/ 	.short	(.L_801 - .L_800)


	//   ....[0]....
.L_800:
        /*0088*/ 	.word	0x00006dd0


	//   ....[1]....
        /*008c*/ 	.word	0x00006ee0


	//----- nvinfo : EIATTR_MAX_THREADS
	.align		4
.L_801:
        /*0090*/ 	.byte	0x04, 0x05
        /*0092*/ 	.short	(.L_803 - .L_802)
.L_802:
        /*0094*/ 	.word	0x00000100
        /*0098*/ 	.word	0x00000001
        /*009c*/ 	.word	0x00000001


	//----- nvinfo : EIATTR_CRS_STACK_SIZE
	.align		4
.L_803:
        /*00a0*/ 	.byte	0x04, 0x1e
        /*00a2*/ 	.short	(.L_805 - .L_804)
.L_804:
        /*00a4*/ 	.word	0x00000000


	//----- nvinfo : EIATTR_CBANK_PARAM_SIZE
	.align		4
.L_805:
        /*00a8*/ 	.byte	0x03, 0x19
        /*00aa*/ 	.short	0x0128


	//----- nvinfo : EIATTR_PARAM_CBANK
	.align		4
        /*00ac*/ 	.byte	0x04, 0x0a
        /*00ae*/ 	.short	(.L_807 - .L_806)
	.align		4
.L_806:
        /*00b0*/ 	.word	index@(.nv.constant0._ZN10layer_norm31ln_parallel_residual_bwd_kernelINS_13Kernel_traitsI13__nv_bfloat16S2_S2_S2_fjLj4096ELj1ELj1ELj8ELj16ENS_18Kernel_traits_baseILj4096ES2_S2_S2_S2_fjLj256EEEEELb1ELb0ELb0EEEvNS_9BwdParamsE)
        /*00b4*/ 	.short	0x0380
        /*00b6*/ 	.short	0x0128


	//----- nvinfo : EIATTR_SW_WAR
	.align		4
.L_807:
        /*00b8*/ 	.byte	0x04, 0x36
        /*00ba*/ 	.short	(.L_809 - .L_808)
.L_808:
        /*00bc*/ 	.word	0x00000008
.L_809:


//--------------------- .nv.info._ZN10layer_norm31ln_parallel_residual_bwd_kernelINS_13Kernel_traitsI13__nv_bfloat16S2_S2_S2_fjLj4096ELj1ELj1ELj8ELj16ENS_18Kernel_traits_baseILj4096ES2_S2_S2_S2_fjLj256EEEEELb1ELb0ELb1EEEvNS_9BwdParamsE --------------------------
	.section	.nv.info._ZN10layer_norm31ln_parallel_residual_bwd_kernelINS_13Kernel_traitsI13__nv_bfloat16S2_S2_S2_fjLj4096ELj1ELj1ELj8ELj16ENS_18Kernel_traits_baseILj4096ES2_S2_S2_S2_fjLj256EEEEELb1ELb0ELb1EEEvNS_9BwdParamsE,"",@"SHT_CUDA_INFO"
	.sectionflags	@""
	.align	4


	//----- nvinfo : EIATTR_CUDA_API_VERSION
	.align		4
        /*0000*/ 	.byte	0x04, 0x37
        /*0002*/ 	.short	(.L_811 - .L_810)
.L_810:
        /*0004*/ 	.word	0x00000082


	//----- nvinfo : EIATTR_KPARAM_INFO
	.align		4
.L_811:
        /*0008*/ 	.byte	0x04, 0x17
        /*000a*/ 	.short	(.L_813 - .L_812)
.L_812:
        /*000c*/ 	.word	0x00000000
        /*0010*/ 	.short	0x0000
        /*0012*/ 	.short	0x0000
        /*0014*/ 	.byte	0x00, 0xf0, 0xa1, 0x04


	//----- nvinfo : EIATTR_SPARSE_MMA_MASK
	.align		4
.L_813:
        /*0018*/ 	.byte	0x03, 0x50
        /*001a*/ 	.short	0x0000


	//----- nvinfo : EIATTR_MAXREG_COUNT
	.align		4
        /*001c*/ 	.byte	0x03, 0x1b
        /*001e*/ 	.short	0x00ff


	//----- nvinfo : EIATTR_NUM_BARRIERS
	.align		4
        /*0020*/ 	.byte	0x02, 0x4c
        /*0022*/ 	.byte	0x01
	.zero		1


	//----- nvinfo : EIATTR_MERCURY_ISA_VERSION
	.align		4
        /*0024*/ 	.byte	0x03, 0x5f
        /*0026*/ 	.short	0x0101


	//----- nvinfo : EIATTR_COOP_GROUP_MASK_REGIDS
	.align		4
        /*0028*/ 	.byte	0x04, 0x29
        /*002a*/ 	.short	(.L_815 - .L_814)


	//   ....[0]....
.L_814:
        /*002c*/ 	.word	0xffffffff


	//   ....[1]....
        /*0030*/ 	.word	0xffffffff


	//   ....[2]....
        /*0034*/ 	.word	0xffffffff


	//   ....[3]....
        /*0038*/ 	.word	0xffffffff


	//   ....[4]....
        /*003c*/ 	.word	0xffffffff


	//   ....[5]....
        /*0040*/ 	.word	0xffffffff


	//   ....[6]....
        /*0044*/ 	.word	0xffffffff


	//   ....[7]....
        /*0048*/ 	.word	0xffffffff


	//   ....[8]....
        /*004c*/ 	.word	0xffffffff


	//   ....[9]....
        /*0050*/ 	.word	0xffffffff


	//----- nvinfo : EIATTR_COOP_GROUP_INSTR_OFFSETS
	.align		4
.L_815:
        /*0054*/ 	.byte	0x04, 0x28
        /*0056*/ 	.short	(.L_817 - .L_816)


	//   ....[0]....
.L_816:
        /*0058*/ 	.word	0x00001670


	//   ....[1]....
        /*005c*/ 	.word	0x00001680


	//   ....[2]....
        /*0060*/ 	.word	0x000016b0


	//   ....[3]....
        /*0064*/ 	.word	0x000016c0


	//   ....[4]....
        /*0068*/ 	.word	0x000016f0


	//   ....[5]....
        /*006c*/ 	.word	0x00001700


	//   ....[6]....
        /*0070*/ 	.word	0x00001730


	//   ....[7]....
        /*0074*/ 	.word	0x00001740


	//   ....[8]....
        /*0078*/ 	.word	0x00001790


	//   ....[9]....
        /*007c*/ 	.word	0x000017a0


	//----- nvinfo : EIATTR_VRC_CTA_INIT_COUNT
	.align		4
.L_817:
        /*0080*/ 	.byte	0x02, 0x4a
	.zero		1
	.zero		1


	//----- nvinfo : EIATTR_EXIT_INSTR_OFFSETS
	.align		4
        /*0084*/ 	.byte	0x04, 0x1c
        /*0086*/ 	.short	(.L_819 - .L_818)


	//   ....[0]....
.L_818:
        /*0088*/ 	.word	0x00006de0


	//----- nvinfo : EIATTR_MAX_THREADS
	.align		4
.L_819:
        /*008c*/ 	.byte	0x04, 0x05
        /*008e*/ 	.short	(.L_821 - .L_820)
.L_820:
        /*0090*/ 	.word	0x00000100
        /*0094*/ 	.word	0x00000001
        /*0098*/ 	.word	0x00000001


	//----- nvinfo : EIATTR_CBANK_PARAM_SIZE
	.align		4
.L_821:
        /*009c*/ 	.byte	0x03, 0x19
        /*009e*/ 	.short	0x0128


	//----- nvinfo : EIATTR_PARAM_CBANK
	.align		4
        /*00a0*/ 	.byte	0x04, 0x0a
        /*00a2*/ 	.short	(.L_823 - .L_822)
	.align		4
.L_822:
        /*00a4*/ 	.word	index@(.nv.constant0._ZN10layer_norm31ln_parallel_residual_bwd_kernelINS_13Kernel_traitsI13__nv_bfloat16S2_S2_S2_fjLj4096ELj1ELj1ELj8ELj16ENS_18Kernel_traits_baseILj4096ES2_S2_S2_S2_fjLj256EEEEELb1ELb0ELb1EEEvNS_9BwdParamsE)
        /*00a8*/ 	.short	0x0380
        /*00aa*/ 	.short	0x0128


	//----- nvinfo : EIATTR_SW_WAR
	.align		4
.L_823:
        /*00ac*/ 	.byte	0x04, 0x36
        /*00ae*/ 	.short	(.L_825 - .L_824)
.L_824:
        /*00b0*/ 	.word	0x00000008
.L_825:


//--------------------- .nv.info._ZN10layer_norm22ln_bwd_finalize_kernelINS_22Kernel_traits_finalizeILj4096E13__nv_bfloat16S2_S2_S2_fjLb0ELj1024ELj4ENS_18Kernel_traits_baseILj4096ES2_S2_S2_S2_fjLj1024EEEEELb0ELb0EEEvNS_9BwdParamsE --------------------------
	.section	.nv.info._ZN10layer_norm22ln_bwd_finalize_kernelINS_22Kernel_traits_finalizeILj4096E13__nv_bfloat16S2_S2_S2_fjLb0ELj1024ELj4ENS_18Kernel_traits_baseILj4096ES2_S2_S2_S2_fjLj1024EEEEELb0ELb0EEEvNS_9BwdParamsE,"",@"SHT_CUDA_INFO"
	.sectionflags	@""
	.align	4


	//----- nvinfo : EIATTR_CUDA_API_VERSION
	.align		4
        /*0000*/ 	.byte	0x04, 0x37
        /*0002*/ 	.short	(.L_827 - .L_826)
.L_826:
        /*0004*/ 	.word	0x00000082


	//----- nvinfo : EIATTR_KPARAM_INFO
	.align		4
.L_827:
        /*0008*/ 	.byte	0x04, 0x17
        /*000a*/ 	.short	(.L_829 - .L_828)
.L_828:
        /*000c*/ 	.word	0x00000000
        /*0010*/ 	.short	0x0000
        /*0012*/ 	.short	0x0000
        /*0014*/ 	.byte	0x00, 0xf0, 0xa1, 0x04


	//----- nvinfo : EIATTR_SPARSE_MMA_MASK
	.align		4
.L_829:
        /*0018*/ 	.byte	0x03, 0x50
        /*001a*/ 	.short	0x0000


	//----- nvinfo : EIATTR_MAXREG_COUNT
	.align		4
        /*001c*/ 	.byte	0x03, 0x1b
        /*001e*/ 	.short	0x0040


	//----- nvinfo : EIATTR_NUM_BARRIERS
	.align		4
        /*0020*/ 	.byte	0x02, 0x4c
        /*0022*/ 	.byte	0x01
	.zero		1


	//----- nvinfo : EIATTR_MERCURY_ISA_VERSION
	.align		4
        /*0024*/ 	.byte	0x03, 0x5f
        /*0026*/ 	.short	0x0101


	//----- nvinfo : EIATTR_COOP_GROUP_MASK_REGIDS
	.align		4
        /*0028*/ 	.byte	0x04, 0x29
        /*002a*/ 	.short	(.L_831 - .L_830)


	//   ....[0]....
.L_830:
        /*002c*/ 	.word	0xffffffff


	//   ....[1]....
        /*0030*/ 	.word	0xffffffff


	//   ....[2]....
        /*0034*/ 	.word	0xffffffff


	//   ....[3]....
        /*0038*/ 	.word	0xffffffff


	//   ....[4]....
        /*003c*/ 	.word	0xffffffff


	//   ....[5]....
        /*0040*/ 	.word	0xffffffff


	//   ....[6]....
        /*0044*/ 	.word	0xffffffff


	//   ....[7]....
        /*0048*/ 	.word	0xffffffff


	//   ....[8]....
        /*004c*/ 	.word	0xffffffff


	//   ....[9]....
        /*0050*/ 	.word	0xffffffff


	//----- nvinfo : EIATTR_COOP_GROUP_INSTR_OFFSETS
	.align		4
.L_831:
        /*0054*/ 	.byte	0x04, 0x28
        /*0056*/ 	.short	(.L_833 - .L_832)


	//   ....[0]....
.L_832:
        /*0058*/ 	.word	0x00001540


	//   ....[1]....
        /*005c*/ 	.word	0x00001550


	//   ....[2]....
        /*0060*/ 	.word	0x00001580


	//   ....[3]....
        /*0064*/ 	.word	0x00001590


	//   ....[4]....
        /*0068*/ 	.word	0x000015c0


	//   ....[5]....
        /*006c*/ 	.word	0x000015d0


	//   ....[6]....
        /*0070*/ 	.word	0x00001610


	//   ....[7]....
        /*0074*/ 	.word	0x00001630


	//   ....[8]....
        /*0078*/ 	.word	0x00001680


	//   ....[9]....
        /*007c*/ 	.word	0x00001690


	//----- nvinfo : EIATTR_VRC_CTA_INIT_COUNT
	.align		4
.L_833:
        /*0080*/ 	.byte	0x02, 0x4a
	.zero		1
	.zero		1


	//----- nvinfo : EIATTR_EXIT_INSTR_OFFSETS
	.align		4
        /*0084*/ 	.byte	0x04, 0x1c
        /*0086*/ 	.short	(.L_835 - .L_834)


	//   ....[0]....
.L_834:
        /*0088*/ 	.word	0x00000060


	//   ....[1]....
        /*008c*/ 	.word	0x000016f0


	//   ....[2]....
        /*0090*/ 	.word	0x00001720


	//   ....[3]....
        /*0094*/ 	.word	0x000017e0


	//----- nvinfo : EIATTR_MAX_THREADS
	.align		4
.L_835:
        /*0098*/ 	.byte	0x04, 0x05
        /*009a*/ 	.short	(.L_837 - .L_836)
.L_836:
        /*009c*/ 	.word	0x00000400
        /*00a0*/ 	.word	0x00000001
        /*00a4*/ 	.word	0x00000001


	//----- nvinfo : EIATTR_CRS_STACK_SIZE
	.align		4
.L_837:
        /*00a8*/ 	.byte	0x04, 0x1e
        /*00aa*/ 	.short	(.L_839 - .L_838)
.L_838:
        /*00ac*/ 	.word	0x00000000


	//----- nvinfo : EIATTR_CBANK_PARAM_SIZE
	.align		4
.L_839:
        /*00b0*/ 	.byte	0x03, 0x19
        /*00b2*/ 	.short	0x0128


	//----- nvinfo : EIATTR_PARAM_CBANK
	.align		4
        /*00b4*/ 	.byte	0x04, 0x0a
        /*00b6*/ 	.short	(.L_841 - .L_840)
	.align		4
.L_840:
        /*00b8*/ 	.word	index@(.nv.constant0._ZN10layer_norm22ln_bwd_finalize_kernelINS_22Kernel_traits_finalizeILj4096E13__nv_bfloat16S2_S2_S2_fjLb0ELj1024ELj4ENS_18Kernel_traits_baseILj4096ES2_S2_S2_S2_fjLj1024EEEEELb0ELb0EEEvNS_9BwdParamsE)
        /*00bc*/ 	.short	0x0380
        /*00be*/ 	.short	0x0128


	//----- nvinfo : EIATTR_SW_WAR
	.align		4
.L_841:
        /*00c0*/ 	.byte	0x04, 0x36
        /*00c2*/ 	.short	(.L_843 - .L_842)
.L_842:
        /*00c4*/ 	.word	0x00000008
.L_843:


//--------------------- .nv.info._ZN10layer_norm40ln_parallel_residual_bwd_finalize_kernelINS_22Kernel_traits_finalizeILj4096E13__nv_bfloat16S2_S2_S2_fjLb0ELj1024ELj4ENS_18Kernel_traits_baseILj4096ES2_S2_S2_S2_fjLj1024EEEEELb0EEEvNS_9BwdParamsE --------------------------
	.section	.nv.info._ZN10layer_norm40ln_parallel_residual_bwd_finalize_kernelINS_22Kernel_traits_finalizeILj4096E13__nv_bfloat16S2_S2_S2_fjLb0ELj1024ELj4ENS_18Kernel_traits_baseILj4096ES2_S2_S2_S2_fjLj1024EEEEELb0EEEvNS_9BwdParamsE,"",@"SHT_CUDA_INFO"
	.sectionflags	@""
	.align	4


	//----- nvinfo : EIATTR_CUDA_API_VERSION
	.align		4
        /*0000*/ 	.byte	0x04, 0x37
        /*0002*/ 	.short	(.L_845 - .L_844)
.L_844:
        /*0004*/ 	.word	0x00000082


	//----- nvinfo : EIATTR_KPARAM_INFO
	.align		4
.L_845:
        /*0008*/ 	.byte	0x04, 0x17
        /*000a*/ 	.short	(.L_847 - .L_846)
.L_846:
        /*000c*/ 	.word	0x00000000
        /*0010*/ 	.short	0x0000
        /*0012*/ 	.short	0x0000
        /*0014*/ 	.byte	0x00, 0xf0, 0xa1, 0x04


	//----- nvinfo : EIATTR_SPARSE_MMA_MASK
	.align		4
.L_847:
        /*0018*/ 	.byte	0x03, 0x50
        /*001a*/ 	.short	0x0000


	//----- nvinfo : EIATTR_MAXREG_COUNT
	.align		4
        /*001c*/ 	.byte	0x03, 0x1b
        /*001e*/ 	.short	0x0040


	//----- nvinfo : EIATTR_NUM_BARRIERS
	.align		4
        /*0020*/ 	.byte	0x02, 0x4c
        /*0022*/ 	.byte	0x01
	.zero		1


	//----- nvinfo : EIATTR_MERCURY_ISA_VERSION
	.align		4
        /*0024*/ 	.byte	0x03, 0x5f
        /*0026*/ 	.short	0x0101


	//----- nvinfo : EIATTR_COOP_GROUP_MASK_REGIDS
	.align		4
        /*0028*/ 	.byte	0x04, 0x29
        /*002a*/ 	.short	(.L_849 - .L_848)


	//   ....[0]....
.L_848:
        /*002c*/ 	.word	0xffffffff


	//   ....[1]....
        /*0030*/ 	.word	0xffffffff


	//   ....[2]....
        /*0034*/ 	.word	0xffffffff


	//   ....[3]....
        /*0038*/ 	.word	0xffffffff


	//   ....[4]....
        /*003c*/ 	.word	0xffffffff


	//   ....[5]....
        /*0040*/ 	.word	0xffffffff


	//   ....[6]....
        /*0044*/ 	.word	0xffffffff


	//   ....[7]....
        /*0048*/ 	.word	0xffffffff


	//   ....[8]....
        /*004c*/ 	.word	0xffffffff


	//   ....[9]....
        /*0050*/ 	.word	0xffffffff


	//   ....[10]....
        /*0054*/ 	.word	0xffffffff


	//   ....[11]....
        /*0058*/ 	.word	0xffffffff


	//   ....[12]....
        /*005c*/ 	.word	0xffffffff


	//   ....[13]....
        /*0060*/ 	.word	0xffffffff


	//   ....[14]....
        /*0064*/ 	.word	0xffffffff


	//   ....[15]....
        /*0068*/ 	.word	0xffffffff


	//   ....[16]....
        /*006c*/ 	.word	0xffffffff


	//   ....[17]....
        /*0070*/ 	.word	0xffffffff


	//   ....[18]....
        /*0074*/ 	.word	0xffffffff


	//   ....[19]....
        /*0078*/ 	.word	0xffffffff


	//----- nvinfo : EIATTR_COOP_GROUP_INSTR_OFFSETS
	.align		4
.L_849:
        /*007c*/ 	.byte	0x04, 0x28
        /*007e*/ 	.short	(.L_851 - .L_850)


	//   ....[0]....
.L_850:
        /*0080*/ 	.word	0x000013a0


	//   ....[1]....
        /*0084*/ 	.word	0x000013b0


	//   ....[2]....
        /*0088*/ 	.word	0x000013c0


	//   ....[3]....
        /*008c*/ 	.word	0x000013d0


	//   ....[4]....
        /*0090*/ 	.word	0x00001400


	//   ....[5]....
        /*0094*/ 	.word	0x00001430


	//   ....[6]....
        /*0098*/ 	.word	0x00001440


	//   ....[7]....
        /*009c*/ 	.word	0x00001450


	//   ....[8]....
        /*00a0*/ 	.word	0x00001470


	//   ....[9]....
        /*00a4*/ 	.word	0x000014b0


	//   ....[10]....
        /*00a8*/ 	.word	0x000014e0


	//   ....[11]....
        /*00ac*/ 	.word	0x000014f0


	//   ....[12]....
        /*00b0*/ 	.word	0x00001510


	//   ....[13]....
        /*00b4*/ 	.word	0x00001540


	//   ....[14]....
        /*00b8*/ 	.word	0x00001560


	//   ....[15]....
        /*00bc*/ 	.word	0x00001570


	//   ....[16]....
        /*00c0*/ 	.word	0x000015b0


	//   ....[17]....
        /*00c4*/ 	.word	0x000015e0


	//   ....[18]....
        /*00c8*/ 	.word	0x00001600


	//   ....[19]....
        /*00cc*/ 	.word	0x00001610


	//----- nvinfo : EIATTR_VRC_CTA_INIT_COUNT
	.align		4
.L_851:
        /*00d0*/ 	.byte	0x02, 0x4a
	.zero		1
	.zero		1


	//----- nvinfo : EIATTR_EXIT_INSTR_OFFSETS
	.align		4
        /*00d4*/ 	.byte	0x04, 0x1c
        /*00d6*/ 	.short	(.L_853 - .L_852)


	//   ....[0]....
.L_852:
        /*00d8*/ 	.word	0x00000060


	//   ....[1]....
        /*00dc*/ 	.word	0x000016c0


	//   ....[2]....
        /*00e0*/ 	.word	0x000016f0


	//   ....[3]....
        /*00e4*/ 	.word	0x00001850


	//----- nvinfo : EIATTR_MAX_THREADS
	.align		4
.L_853:
        /*00e8*/ 	.byte	0x04, 0x05
        /*00ea*/ 	.short	(.L_855 - .L_854)
.L_854:
        /*00ec*/ 	.word	0x00000400
        /*00f0*/ 	.word	0x00000001
        /*00f4*/ 	.word	0x00000001


	//----- nvinfo : EIATTR_CRS_STACK_SIZE
	.align		4
.L_855:
        /*00f8*/ 	.byte	0x04, 0x1e
        /*00fa*/ 	.short	(.L_857 - .L_856)
.L_856:
        /*00fc*/ 	.word	0x00000000


	//----- nvinfo : EIATTR_CBANK_PARAM_SIZE
	.align		4
.L_857:
        /*0100*/ 	.byte	0x03, 0x19
        /*0102*/ 	.short	0x0128


	//----- nvinfo : EIATTR_PARAM_CBANK
	.align		4
        /*0104*/ 	.byte	0x04, 0x0a
        /*0106*/ 	.short	(.L_859 - .L_858)
	.align		4
.L_858:
        /*0108*/ 	.word	index@(.nv.constant0._ZN10layer_norm40ln_parallel_residual_bwd_finalize_kernelINS_22Kernel_traits_finalizeILj4096E13__nv_bfloat16S2_S2_S2_fjLb0ELj1024ELj4ENS_18Kernel_traits_baseILj4096ES2_S2_S2_S2_fjLj1024EEEEELb0EEEvNS_9BwdParamsE)
        /*010c*/ 	.short	0x0380
        /*010e*/ 	.short	0x0128


	//----- nvinfo : EIATTR_SW_WAR
	.align		4
.L_859:
        /*0110*/ 	.byte	0x04, 0x36
        /*0112*/ 	.short	(.L_861 - .L_860)
.L_860:
        /*0114*/ 	.word	0x00000008
.L_861:


//--------------------- .nv.info._ZN10layer_norm31ln_parallel_residual_bwd_kernelINS_13Kernel_traitsI13__nv_bfloat16S2_S2_S2_fjLj4096ELj1ELj1ELj8ELj16ENS_18Kernel_traits_baseILj4096ES2_S2_S2_S2_fjLj256EEEEELb1ELb1ELb0EEEvNS_9BwdParamsE --------------------------
	.section	.nv.info._ZN10layer_norm31ln_parallel_residual_bwd_kernelINS_13Kernel_traitsI13__nv_bfloat16S2_S2_S2_fjLj4096ELj1ELj1ELj8ELj16ENS_18Kernel_traits_baseILj4096ES2_S2_S2_S2_fjLj256EEEEELb1ELb1ELb0EEEvNS_9BwdParamsE,"",@"SHT_CUDA_INFO"
	.sectionflags	@""
	.align	4


	//----- nvinfo : EIATTR_CUDA_API_VERSION
	.align		4
        /*0000*/ 	.byte	0x04, 0x37
        /*0002*/ 	.short	(.L_863 - .L_862)
.L_862:
        /*0004*/ 	.word	0x00000082


	//----- nvinfo : EIATTR_KPARAM_INFO
	.align		4
.L_863:
        /*0008*/ 	.byte	0x04, 0x17
        /*000a*/ 	.short	(.L_865 - .L_864)
.L_864:
        /*000c*/ 	.word	0x00000000
        /*0010*/ 	.short	0x0000
        /*0012*/ 	.short	0x0000
        /*0014*/ 	.byte	0x00, 0xf0, 0xa1, 0x04


	//----- nvinfo : EIATTR_SPARSE_MMA_MASK
	.align		4
.L_865:
        /*0018*/ 	.byte	0x03, 0x50
        /*001a*/ 	.short	0x0000


	//----- nvinfo : EIATTR_MAXREG_COUNT
	.align		4
        /*001c*/ 	.byte	0x03, 0x1b
        /*001e*/ 	.short	0x00ff


	//----- nvinfo : EIATTR_NUM_BARRIERS
	.align		4
        /*0020*/ 	.byte	0x02, 0x4c
        /*0022*/ 	.byte	0x01
	.zero		1


	//----- nvinfo : EIATTR_MERCURY_ISA_VERSION
	.align		4
        /*0024*/ 	.byte	0x03, 0x5f
        /*0026*/ 	.short	0x0101


	//----- nvinfo : EIATTR_COOP_GROUP_MASK_REGIDS
	.align		4
        /*0028*/ 	.byte	0x04, 0x29
        /*002a*/ 	.short	(.L_867 - .L_866)


	//   ....[0]....
.L_866:
        /*002c*/ 	.word	0xffffffff


	//   ....[1]....
        /*0030*/ 	.word	0xffffffff


	//   ....[2]....
        /*0034*/ 	.word	0xffffffff


	//   ....[3]....
        /*0038*/ 	.word	0xffffffff


	//   ....[4]....
        /*003c*/ 	.word	0xffffffff


	//   ....[5]....
        /*0040*/ 	.word	0xffffffff


	//   ....[6]....
        /*0044*/ 	.word	0xffffffff


	//   ....[7]....
        /*0048*/ 	.word	0xffffffff


	//   ....[8]....
        /*004c*/ 	.word	0xffffffff


	//   ....[9]....
        /*0050*/ 	.word	0xffffffff


	//----- nvinfo : EIATTR_COOP_GROUP_INSTR_OFFSETS
	.align		4
.L_867:
        /*0054*/ 	.byte	0x04, 0x28
        /*0056*/ 	.short	(.L_869 - .L_868)


	//   ....[0]....
.L_868:
        /*0058*/ 	.word	0x000013c0


	//   ....[1]....
        /*005c*/ 	.word	0x000013e0


	//   ....[2]....
        /*0060*/ 	.word	0x00001410


	//   ....[3]....
        /*0064*/ 	.word	0x00001420


	//   ....[4]....
        /*0068*/ 	.word	0x00001460


	//   ....[5]....
        /*006c*/ 	.word	0x00001470


	//   ....[6]....
        /*0070*/ 	.word	0x000014b0


	//   ....[7]....
        /*0074*/ 	.word	0x000014c0


	//   ....[8]....
        /*0078*/ 	.word	0x000014f0


	//   ....[9]....
        /*007c*/ 	.word	0x00001500


	//----- nvinfo : EIATTR_VRC_CTA_INIT_COUNT
	.align		4
.L_869:
        /*0080*/ 	.byte	0x02, 0x4a
	.zero		1
	.zero		1


	//----- nvinfo : EIATTR_EXIT_INSTR_OFFSETS
	.align		4
        /*0084*/ 	.byte	0x04, 0x1c
        /*0086*/ 	.short	(.L_871 - .L_870)


	//   ....[0]....
.L_870:
        /*0088*/ 	.word	0x000066c0


	//   ....[1]....
        /*008c*/ 	.word	0x00006760


	//----- nvinfo : EIATTR_MAX_THREADS
	.align		4
.L_871:
        /*0090*/ 	.byte	0x04, 0x05
        /*0092*/ 	.short	(.L_873 - .L_872)
.L_872:
        /*0094*/ 	.word	0x00000100
        /*0098*/ 	.word	0x00000001
        /*009c*/ 	.word	0x00000001


	//----- nvinfo : EIATTR_CRS_STACK_SIZE
	.align		4
.L_873:
        /*00a0*/ 	.byte	0x04, 0x1e
        /*00a2*/ 	.short	(.L_875 - .L_874)
.L_874:
        /*00a4*/ 	.word	0x00000000


	//----- nvinfo : EIATTR_CBANK_PARAM_SIZE
	.align		4
.L_875:
        /*00a8*/ 	.byte	0x03, 0x19
        /*00aa*/ 	.short	0x0128


	//----- nvinfo : EIATTR_PARAM_CBANK
	.align		4
        /*00ac*/ 	.byte	0x04, 0x0a
        /*00ae*/ 	.short	(.L_877 - .L_876)
	.align		4
.L_876:
        /*00b0*/ 	.word	index@(.nv.constant0._ZN10layer_norm31ln_parallel_residual_bwd_kernelINS_13Kernel_traitsI13__nv_bfloat16S2_S2_S2_fjLj4096ELj1ELj1ELj8ELj16ENS_18Kernel_traits_baseILj4096ES2_S2_S2_S2_fjLj256EEEEELb1ELb1ELb0EEEvNS_9BwdParamsE)
        /*00b4*/ 	.short	0x0380
        /*00b6*/ 	.short	0x0128


	//----- nvinfo : EIATTR_SW_WAR
	.align		4
.L_877:
        /*00b8*/ 	.byte	0x04, 0x36
        /*00ba*/ 	.short	(.L_879 - .L_878)
.L_878:
        /*00bc*/ 	.word	0x00000008
.L_879:


//--------------------- .nv.info._ZN10layer_norm22ln_bwd_finalize_kernelINS_22Kernel_traits_finalizeILj4096E13__nv_bfloat16S2_S2_S2_fjLb0ELj1024ELj4ENS_18Kernel_traits_baseILj4096ES2_S2_S2_S2_fjLj1024EEEEELb0ELb1EEEvNS_9BwdParamsE --------------------------
	.section	.nv.info._ZN10layer_norm22ln_bwd_finalize_kernelINS_22Kernel_traits_finalizeILj4096E13__nv_bfloat16S2_S2_S2_fjLb0ELj1024ELj4ENS_18Kernel_traits_baseILj4096ES2_S2_S2_S2_fjLj1024EEEEELb0ELb1EEEvNS_9BwdParamsE,"",@"SHT_CUDA_INFO"
	.sectionflags	@""
	.align	4


	//----- nvinfo : EIATTR_CUDA_API_VERSION
	.align		4
        /*0000*/ 	.byte	0x04, 0x37
        /*0002*/ 	.short	(.L_881 - .L_880)
.L_880:
        /*0004*/ 	.word	0x00000082


	//----- nvinfo : EIATTR_KPARAM_INFO
	.align		4
.L_881:
        /*0008*/ 	.byte	0x04, 0x17
        /*000a*/ 	.short	(.L_883 - .L_882)
.L_882:
        /*000c*/ 	.word	0x00000000
        /*0010*/ 	.short	0x0000
        /*0012*/ 	.short	0x0000
        /*0014*/ 	.byte	0x00, 0xf0, 0xa1, 0x04


	//----- nvinfo : EIATTR_SPARSE_MMA_MASK
	.align		4
.L_883:
        /*0018*/ 	.byte	0x03, 0x50
        /*001a*/ 	.short	0x0000


	//----- nvinfo : EIATTR_MAXREG_COUNT
	.align		4
        /*001c*/ 	.byte	0x03, 0x1b
        /*001e*/ 	.short	0x0040


	//----- nvinfo : EIATTR_NUM_BARRIERS
	.align		4
        /*0020*/ 	.byte	0x02, 0x4c
        /*0022*/ 	.byte	0x01
	.zero		1


	//----- nvinfo : EIATTR_MERCURY_ISA_VERSION
	.align		4
        /*0024*/ 	.byte	0x03, 0x5f
        /*0026*/ 	.short	0x0101


	//----- nvinfo : EIATTR_COOP_GROUP_MASK_REGIDS
	.align		4
        /*0028*/ 	.byte	0x04, 0x29
        /*002a*/ 	.short	(.L_885 - .L_884)


	//   ....[0]....
.L_884:
        /*002c*/ 	.word	0xffffffff


	//   ....[1]....
        /*0030*/ 	.word	0xffffffff


	//   ....[2]....
        /*0034*/ 	.word	0xffffffff


	//   ....[3]....
        /*0038*/ 	.word	0xffffffff


	//   ....[4]....
        /*003c*/ 	.word	0xffffffff


	//   ....[5]....
        /*0040*/ 	.word	0xffffffff


	//   ....[6]....
        /*0044*/ 	.word	0xffffffff


	//   ....[7]....
        /*0048*/ 	.word	0xffffffff


	//   ....[8]....
        /*004c*/ 	.word	0xffffffff


	//   ....[9]....
        /*0050*/ 	.word	0xffffffff


	//----- nvinfo : EIATTR_COOP_GROUP_INSTR_OFFSETS
	.align		4
.L_885:
        /*0054*/ 	.byte	0x04, 0x28
        /*0056*/ 	.short	(.L_887 - .L_886)


	//   ....[0]....
.L_886:
        /*0058*/ 	.word	0x00001560


	//   ....[1]....
        /*005c*/ 	.word	0x00001570


	//   ....[2]....
        /*0060*/ 	.word	0x000015a0


	//   ....[3]....
        /*0064*/ 	.word	0x000015b0


	//   ....[4]....
        /*0068*/ 	.word	0x000015e0


	//   ....[5]....
        /*006c*/ 	.word	0x000015f0


	//   ....[6]....
        /*0070*/ 	.word	0x00001620


	//   ....[7]....
        /*0074*/ 	.word	0x00001640


	//   ....[8]....
        /*0078*/ 	.word	0x00001670


	//   ....[9]....
        /*007c*/ 	.word	0x00001680


	//----- nvinfo : EIATTR_VRC_CTA_INIT_COUNT
	.align		4
.L_887:
        /*0080*/ 	.byte	0x02, 0x4a
	.zero		1
	.zero		1


	//----- nvinfo : EIATTR_EXIT_INSTR_OFFSETS
	.align		4
        /*0084*/ 	.byte	0x04, 0x1c
        /*0086*/ 	.short	(.L_889 - .L_888)


	//   ....[0]....
.L_888:
        /*0088*/ 	.word	0x00000060


	//   ....[1]....
        /*008c*/ 	.word	0x000016e0


	//   ....[2]....
        /*0090*/ 	.word	0x000017d0


	//----- nvinfo : EIATTR_MAX_THREADS
	.align		4
.L_889:
        /*0094*/ 	.byte	0x04, 0x05
        /*0096*/ 	.short	(.L_891 - .L_890)
.L_890:
        /*0098*/ 	.word	0x00000400
        /*009c*/ 	.word	0x00000001
        /*00a0*/ 	.word	0x00000001


	//----- nvinfo : EIATTR_CRS_STACK_SIZE
	.align		4
.L_891:
        /*00a4*/ 	.byte	0x04, 0x1e
        /*00a6*/ 	.short	(.L_893 - .L_892)
.L_892:
        /*00a8*/ 	.word	0x00000000


	//----- nvinfo : EIATTR_CBANK_PARAM_SIZE
	.align		4
.L_893:
        /*00ac*/ 	.byte	0x03, 0x19
        /*00ae*/ 	.short	0x0128


	//----- nvinfo : EIATTR_PARAM_CBANK
	.align		4
        /*00b0*/ 	.byte	0x04, 0x0a
        /*00b2*/ 	.short	(.L_895 - .L_894)
	.align		4
.L_894:
        /*00b4*/ 	.word	index@(.nv.constant0._ZN10layer_norm22ln_bwd_finalize_kernelINS_22Kernel_traits_finalizeILj4096E13__nv_bfloat16S2_S2_S2_fjLb0ELj1024ELj4ENS_18Kernel_traits_baseILj4096ES2_S2_S2_S2_fjLj1024EEEEELb0ELb1EEEvNS_9BwdParamsE)
        /*00b8*/ 	.short	0x0380
        /*00ba*/ 	.short	0x0128


	//----- nvinfo : EIATTR_SW_WAR
	.align		4
.L_895:
        /*00bc*/ 	.byte	0x04, 0x36
        /*00be*/ 	.short	(.L_897 - .L_896)
.L_896:
        /*00c0*/ 	.word	0x00000008
.L_897:


//--------------------- .nv.info._ZN10layer_norm40ln_parallel_residual_bwd_finalize_kernelINS_22Kernel_traits_finalizeILj4096E13__nv_bfloat16S2_S2_S2_fjLb0ELj1024ELj4ENS_18Kernel_traits_baseILj4096ES2_S2_S2_S2_fjLj1024EEEEELb1EEEvNS_9BwdParamsE --------------------------
	.section	.nv.info._ZN10layer_norm40ln_parallel_residual_bwd_finalize_kernelINS_22Kernel_traits_finalizeILj4096E13__nv_bfloat16S2_S2_S2_fjLb0ELj1024ELj4ENS_18Kernel_traits_baseILj4096ES2_S2_S2_S2_fjLj1024EEEEELb1EEEvNS_9BwdParamsE,"",@"SHT_CUDA_INFO"
	.sectionflags	@""
	.align	4


	//----- nvinfo : EIATTR_CUDA_API_VERSION
	.align		4
        /*0000*/ 	.byte	0x04, 0x37
        /*0002*/ 	.short	(.L_899 - .L_898)
.L_898:
        /*0004*/ 	.word	0x00000082


	//----- nvinfo : EIATTR_KPARAM_INFO
	.align		4
.L_899:
        /*0008*/ 	.byte	0x04, 0x17
        /*000a*/ 	.short	(.L_901 - .L_900)
.L_900:
        /*000c*/ 	.word	0x00000000
        /*0010*/ 	.short	0x0000
        /*0012*/ 	.short	0x0000
        /*0014*/ 	.byte	0x00, 0xf0, 0xa1, 0x04


	//----- nvinfo : EIATTR_SPARSE_MMA_MASK
	.align		4
.L_901:
        /*0018*/ 	.byte	0x03, 0x50
        /*001a*/ 	.short	0x0000


	//----- nvinfo : EIATTR_MAXREG_COUNT
	.align		4
        /*001c*/ 	.byte	0x03, 0x1b
        /*001e*/ 	.short	0x0040


	//----- nvinfo : EIATTR_NUM_BARRIERS
	.align		4
        /*0020*/ 	.byte	0x02, 0x4c
        /*0022*/ 	.byte	0x01
	.zero		1


	//----- nvinfo : EIATTR_MERCURY_ISA_VERSION
	.align		4
        /*0024*/ 	.byte	0x03, 0x5f
        /*0026*/ 	.short	0x0101


	//----- nvinfo : EIATTR_COOP_GROUP_MASK_REGIDS
	.align		4
        /*0028*/ 	.byte	0x04, 0x29
        /*002a*/ 	.short	(.L_903 - .L_902)


	//   ....[0]....
.L_902:
        /*002c*/ 	.word	0xffffffff


	//   ....[1]....
        /*0030*/ 	.word	0xffffffff


	//   ....[2]....
        /*0034*/ 	.word	0xffffffff


	//   ....[3]....
        /*0038*/ 	.word	0xffffffff


	//   ....[4]....
        /*003c*/ 	.word	0xffffffff


	//   ....[5]....
        /*0040*/ 	.word	0xffffffff


	//   ....[6]....
        /*0044*/ 	.word	0xffffffff


	//   ....[7]....
        /*0048*/ 	.word	0xffffffff


	//   ....[8]....
        /*004c*/ 	.word	0xffffffff


	//   ....[9]....
        /*0050*/ 	.word	0xffffffff


	//   ....[10]....
        /*0054*/ 	.word	0xffffffff


	//   ....[11]....
        /*0058*/ 	.word	0xffffffff


	//   ....[12]....
        /*005c*/ 	.word	0xffffffff


	//   ....[13]....
        /*0060*/ 	.word	0xffffffff


	//   ....[14]....
        /*0064*/ 	.word	0xffffffff


	//   ....[15]....
        /*0068*/ 	.word	0xffffffff


	//   ....[16]....
        /*006c*/ 	.word	0xffffffff


	//   ....[17]....
        /*0070*/ 	.word	0xffffffff


	//   ....[18]....
        /*0074*/ 	.word	0xffffffff


	//   ....[19]....
        /*0078*/ 	.word	0xffffffff


	//----- nvinfo : EIATTR_COOP_GROUP_INSTR_OFFSETS
	.align		4
.L_903:
        /*007c*/ 	.byte	0x04, 0x28
        /*007e*/ 	.short	(.L_905 - .L_904)


	//   ....[0]....
.L_904:
        /*0080*/ 	.word	0x000013e0


	//   ....[1]....
        /*0084*/ 	.word	0x000013f0


	//   ....[2]....
        /*0088*/ 	.word	0x00001400


	//   ....[3]....
        /*008c*/ 	.word	0x00001410


	//   ....[4]....
        /*0090*/ 	.word	0x00001450


	//   ....[5]....
        /*0094*/ 	.word	0x00001470


	//   ....[6]....
        /*0098*/ 	.word	0x00001480


	//   ....[7]....
        /*009c*/ 	.word	0x00001490


	//   ....[8]....
        /*00a0*/ 	.word	0x000014d0


	//   ....[9]....
        /*00a4*/ 	.word	0x000014f0


	//   ....[10]....
        /*00a8*/ 	.word	0x00001500


	//   ....[11]....
        /*00ac*/ 	.word	0x00001510


	//   ....[12]....
        /*00b0*/ 	.word	0x00001540


	//   ....[13]....
        /*00b4*/ 	.word	0x00001560


	//   ....[14]....
        /*00b8*/ 	.word	0x00001580


	//   ....[15]....
        /*00bc*/ 	.word	0x00001590


	//   ....[16]....
        /*00c0*/ 	.word	0x000015c0


	//   ....[17]....
        /*00c4*/ 	.word	0x000015e0


	//   ....[18]....
        /*00c8*/ 	.word	0x00001600


	//   ....[19]....
        /*00cc*/ 	.word	0x00001610


	//----- nvinfo : EIATTR_VRC_CTA_INIT_COUNT
	.align		4
.L_905:
        /*00d0*/ 	.byte	0x02, 0x4a
	.zero		1
	.zero		1


	//----- nvinfo : EIATTR_EXIT_INSTR_OFFSETS
	.align		4
        /*00d4*/ 	.byte	0x04, 0x1c
        /*00d6*/ 	.short	(.L_907 - .L_906)


	//   ....[0]....
.L_906:
        /*00d8*/ 	.word	0x00000060


	//   ....[1]....
        /*00dc*/ 	.word	0x000016b0


	//   ....[2]....
        /*00e0*/ 	.word	0x00001840


	//----- nvinfo : EIATTR_MAX_THREADS
	.align		4
.L_907:
        /*00e4*/ 	.byte	0x04, 0x05
        /*00e6*/ 	.short	(.L_909 - .L_908)
.L_908:
        /*00e8*/ 	.word	0x00000400
        /*00ec*/ 	.word	0x00000001
        /*00f0*/ 	.word	0x00000001


	//----- nvinfo : EIATTR_CRS_STACK_SIZE
	.align		4
.L_909:
        /*00f4*/ 	.byte	0x04, 0x1e
        /*00f6*/ 	.short	(.L_911 - .L_910)
.L_910:
        /*00f8*/ 	.word	0x00000000


	//----- nvinfo : EIATTR_CBANK_PARAM_SIZE
	.align		4
.L_911:
        /*00fc*/ 	.byte	0x03, 0x19
        /*00fe*/ 	.short	0x0128


	//----- nvinfo : EIATTR_PARAM_CBANK
	.align		4
        /*0100*/ 	.byte	0x04, 0x0a
        /*0102*/ 	.short	(.L_913 - .L_912)
	.align		4
.L_912:
        /*0104*/ 	.word	index@(.nv.constant0._ZN10layer_norm40ln_parallel_residual_bwd_finalize_kernelINS_22Kernel_traits_finalizeILj4096E13__nv_bfloat16S2_S2_S2_fjLb0ELj1024ELj4ENS_18Kernel_traits_baseILj4096ES2_S2_S2_S2_fjLj1024EEEEELb1EEEvNS_9BwdParamsE)
        /*0108*/ 	.short	0x0380
        /*010a*/ 	.short	0x0128


	//----- nvinfo : EIATTR_SW_WAR
	.align		4
.L_913:
        /*010c*/ 	.byte	0x04, 0x36
        /*010e*/ 	.short	(.L_915 - .L_914)
.L_914:
        /*0110*/ 	.word	0x00000008
.L_915:


//--------------------- .nv.info._ZN10layer_norm31ln_parallel_residual_bwd_kernelINS_13Kernel_traitsI13__nv_bfloat16S2_S2_S2_fjLj4096ELj1ELj1ELj8ELj16ENS_18Kernel_traits_baseILj4096ES2_S2_S2_S2_fjLj256EEEEELb1ELb1ELb1EEEvNS_9BwdParamsE --------------------------
	.section	.nv.info._ZN10layer_norm31ln_parallel_residual_bwd_kernelINS_13Kernel_traitsI13__nv_bfloat16S2_S2_S2_fjLj4096ELj1ELj1ELj8ELj16ENS_18Kernel_traits_baseILj4096ES2_S2_S2_S2_fjLj256EEEEELb1ELb1ELb1EEEvNS_9BwdParamsE,"",@"SHT_CUDA_INFO"
	.sectionflags	@""
	.align	4


	//----- nvinfo : EIATTR_CUDA_API_VERSION
	.align		4
        /*0000*/ 	.byte	0x04, 0x37
        /*0002*/ 	.short	(.L_917 - .L_916)
.L_916:
        /*0004*/ 	.word	0x00000082


	//----- nvinfo : EIATTR_KPARAM_INFO
	.align		4
.L_917:
        /*0008*/ 	.byte	0x04, 0x17
        /*000a*/ 	.short	(.L_919 - .L_918)
.L_918:
        /*000c*/ 	.word	0x00000000
        /*0010*/ 	.short	0x0000
        /*0012*/ 	.short	0x0000
        /*0014*/ 	.byte	0x00, 0xf0, 0xa1, 0x04


	//----- nvinfo : EIATTR_SPARSE_MMA_MASK
	.align		4
.L_919:
        /*0018*/ 	.byte	0x03, 0x50
        /*001a*/ 	.short	0x0000


	//----- nvinfo : EIATTR_MAXREG_COUNT
	.align		4
        /*001c*/ 	.byte	0x03, 0x1b
        /*001e*/ 	.short	0x00ff


	//----- nvinfo : EIATTR_NUM_BARRIERS
	.align		4
        /*0020*/ 	.byte	0x02, 0x4c
        /*0022*/ 	.byte	0x01
	.zero		1


	//----- nvinfo : EIATTR_MERCURY_ISA_VERSION
	.align		4
        /*0024*/ 	.byte	0x03, 0x5f
        /*0026*/ 	.short	0x0101


	//----- nvinfo : EIATTR_COOP_GROUP_MASK_REGIDS
	.align		4
        /*0028*/ 	.byte	0x04, 0x29
        /*002a*/ 	.short	(.L_921 - .L_920)


	//   ....[0]....
.L_920:
        /*002c*/ 	.word	0xffffffff


	//   ....[1]....
        /*0030*/ 	.word	0xffffffff


	//   ....[2]....
        /*0034*/ 	.word	0xffffffff


	//   ....[3]....
        /*0038*/ 	.word	0xffffffff


	//   ....[4]....
        /*003c*/ 	.word	0xffffffff


	//   ....[5]....
        /*0040*/ 	.word	0xffffffff


	//   ....[6]....
        /*0044*/ 	.word	0xffffffff


	//   ....[7]....
        /*0048*/ 	.word	0xffffffff


	//   ....[8]....
        /*004c*/ 	.word	0xffffffff


	//   ....[9]....
        /*0050*/ 	.word	0xffffffff


	//----- nvinfo : EIATTR_COOP_GROUP_INSTR_OFFSETS
	.align		4
.L_921:
        /*0054*/ 	.byte	0x04, 0x28
        /*0056*/ 	.short	(.L_923 - .L_922)


	//   ....[0]....
.L_922:
        /*0058*/ 	.word	0x00001030


	//   ....[1]....
        /*005c*/ 	.word	0x000010e0


	//   ....[2]....
        /*0060*/ 	.word	0x000010f0


	//   ....[3]....
        /*0064*/ 	.word	0x00001110


	//   ....[4]....
        /*0068*/ 	.word	0x00001130


	//   ....[5]....
        /*006c*/ 	.word	0x00001150


	//   ....[6]....
        /*0070*/ 	.word	0x00001170


	//   ....[7]....
        /*0074*/ 	.word	0x000011a0


	//   ....[8]....
        /*0078*/ 	.word	0x000011c0


	//   ....[9]....
        /*007c*/ 	.word	0x000011e0


	//----- nvinfo : EIATTR_VRC_CTA_INIT_COUNT
	.align		4
.L_923:
        /*0080*/ 	.byte	0x02, 0x4a
	.zero		1
	.zero		1


	//----- nvinfo : EIATTR_EXIT_INSTR_OFFSETS
	.align		4
        /*0084*/ 	.byte	0x04, 0x1c
        /*0086*/ 	.short	(.L_925 - .L_924)


	//   ....[0]....
.L_924:
        /*0088*/ 	.word	0x000065b0


	//----- nvinfo : EIATTR_MAX_THREADS
	.align		4
.L_925:
        /*008c*/ 	.byte	0x04, 0x05
        /*008e*/ 	.short	(.L_927 - .L_926)
.L_926:
        /*0090*/ 	.word	0x00000100
        /*0094*/ 	.word	0x00000001
        /*0098*/ 	.word	0x00000001


	//----- nvinfo : EIATTR_CRS_STACK_SIZE
	.align		4
.L_927:
        /*009c*/ 	.byte	0x04, 0x1e
        /*009e*/ 	.short	(.L_929 - .L_928)
.L_928:
        /*00a0*/ 	.word	0x00000000


	//----- nvinfo : EIATTR_CBANK_PARAM_SIZE
	.align		4
.L_929:
        /*00a4*/ 	.byte	0x03, 0x19
        /*00a6*/ 	.short	0x0128


	//----- nvinfo : EIATTR_PARAM_CBANK
	.align		4
        /*00a8*/ 	.byte	0x04, 0x0a
        /*00aa*/ 	.short	(.L_931 - .L_930)
	.align		4
.L_930:
        /*00ac*/ 	.word	index@(.nv.constant0._ZN10layer_norm31ln_parallel_residual_bwd_kernelINS_13Kernel_traitsI13__nv_bfloat16S2_S2_S2_fjLj4096ELj1ELj1ELj8ELj16ENS_18Kernel_traits_baseILj4096ES2_S2_S2_S2_fjLj256EEEEELb1ELb1ELb1EEEvNS_9BwdParamsE)
        /*00b0*/ 	.short	0x0380
        /*00b2*/ 	.short	0x0128


	//----- nvinfo : EIATTR_SW_WAR
	.align		4
.L_931:
        /*00b4*/ 	.byte	0x04, 0x36
        /*00b6*/ 	.short	(.L_933 - .L_932)
.L_932:
        /*00b8*/ 	.word	0x00000008
.L_933:


//--------------------- .nv.info._ZN10layer_norm31ln_parallel_residual_bwd_kernelINS_13Kernel_traitsI6__halfS2_S2_S2_fjLj4096ELj1ELj1ELj8ELj16ENS_18Kernel_traits_baseILj4096ES2_S2_S2_S2_fjLj256EEEEELb0ELb0ELb0EEEvNS_9BwdParamsE --------------------------
	.section	.nv.info._ZN10layer_norm31ln_parallel_residual_bwd_kernelINS_13Kernel_traitsI6__halfS2_S2_S2_fjLj4096ELj1ELj1ELj8ELj16ENS_18Kernel_traits_baseILj4096ES2_S2_S2_S2_fjLj256EEEEELb0ELb0ELb0EEEvNS_9BwdParamsE,"",@"SHT_CUDA_INFO"
	.sectionflags	@""
	.align	4


	//----- nvinfo : EIATTR_CUDA_API_VERSION
	.align		4
        /*0000*/ 	.byte	0x04, 0x37
        /*0002*/ 	.short	(.L_935 - .L_934)
.L_934:
        /*0004*/ 	.word	0x00000082


	//----- nvinfo : EIATTR_KPARAM_INFO
	.align		4
.L_935:
        /*0008*/ 	.byte	0x04, 0x17
        /*000a*/ 	.short	(.L_937 - .L_936)
.L_936:
        /*000c*/ 	.word	0x00000000
        /*0010*/ 	.short	0x0000
        /*0012*/ 	.short	0x0000
        /*0014*/ 	.byte	0x00, 0xf0, 0xa1, 0x04


	//----- nvinfo : EIATTR_SPARSE_MMA_MASK
	.align		4
.L_937:
        /*0018*/ 	.byte	0x03, 0x50
        /*001a*/ 	.short	0x0000


	//----- nvinfo : EIATTR_MAXREG_COUNT
	.align		4
        /*001c*/ 	.byte	0x03, 0x1b
        /*001e*/ 	.short	0x00ff


	//----- nvinfo : EIATTR_NUM_BARRIERS
	.align		4
        /*0020*/ 	.byte	0x02, 0x4c
        /*0022*/ 	.byte	0x01
	.zero		1


	//----- nvinfo : EIATTR_MERCURY_ISA_VERSION
	.align		4
        /*0024*/ 	.byte	0x03, 0x5f
        /*0026*/ 	.short	0x0101


	//----- nvinfo : EIATTR_COOP_GROUP_MASK_REGIDS
	.align		4
        /*0028*/ 	.byte	0x04, 0x29
        /*002a*/ 	.short	(.L_939 - .L_938)


	//   ....[0]....
.L_938:
        /*002c*/ 	.word	0xffffffff


	//   ....[1]....
        /*0030*/ 	.word	0xffffffff


	//   ....[2]....
        /*0034*/ 	.word	0xffffffff


	//   ....[3]....
        /*0038*/ 	.word	0xffffffff


	//   ....[4]....
        /*003c*/ 	.word	0xffffffff


	//   ....[5]....
        /*0040*/ 	.word	0xffffffff


	//   ....[6]....
        /*0044*/ 	.word	0xffffffff


	//   ....[7]....
        /*0048*/ 	.word	0xffffffff


	//   ....[8]....
        /*004c*/ 	.word	0xffffffff


	//   ....[9]....
        /*0050*/ 	.word	0xffffffff


	//----- nvinfo : EIATTR_COOP_GROUP_INSTR_OFFSETS
	.align		4
.L_939:
        /*0054*/ 	.byte	0x04, 0x28
        /*0056*/ 	.short	(.L_941 - .L_940)


	//   ....[0]....
.L_940:
        /*0058*/ 	.word	0x00001890


	//   ....[1]....
        /*005c*/ 	.word	0x000018b0


	//   ....[2]....
        /*0060*/ 	.word	0x000018f0


	//   ....[3]....
        /*0064*/ 	.word	0x00001900


	//   ....[4]....
        /*0068*/ 	.word	0x00001940


	//   ....[5]....
        /*006c*/ 	.word	0x00001950


	//   ....[6]....
        /*0070*/ 	.word	0x00001980


	//   ....[7]....
        /*0074*/ 	.word	0x00001990


	//   ....[8]....
        /*0078*/ 	.word	0x000019c0


	//   ....[9]....
        /*007c*/ 	.word	0x000019d0


	//----- nvinfo : EIATTR_VRC_CTA_INIT_COUNT
	.align		4
.L_941:
        /*0080*/ 	.byte	0x02, 0x4a
	.zero		1
	.zero		1


	//----- nvinfo : EIATTR_EXIT_INSTR_OFFSETS
	.align		4
        /*0084*/ 	.byte	0x04, 0x1c
        /*0086*/ 	.short	(.L_943 - .L_942)


	//   ....[0]....
.L_942:
        /*0088*/ 	.word	0x000048b0


	//   ....[1]....
        /*008c*/ 	.word	0x000049c0


	//----- nvinfo : EIATTR_MAX_THREADS
	.align		4
.L_943:
        /*0090*/ 	.byte	0x04, 0x05
        /*0092*/ 	.short	(.L_945 - .L_944)
.L_944:
        /*0094*/ 	.word	0x00000100
        /*0098*/ 	.word	0x00000001
        /*009c*/ 	.word	0x00000001


	//----- nvinfo : EIATTR_CRS_STACK_SIZE
	.align		4
.L_945:
        /*00a0*/ 	.byte	0x04, 0x1e
        /*00a2*/ 	.short	(.L_947 - .L_946)
.L_946:
        /*00a4*/ 	.word	0x00000000


	//----- nvinfo : EIATTR_CBANK_PARAM_SIZE
	.align		4
.L_947:
        /*00a8*/ 	.byte	0x03, 0x19
        /*00aa*/ 	.short	0x0128


	//----- nvinfo : EIATTR_PARAM_CBANK
	.align		4
        /*00ac*/ 	.byte	0x04, 0x0a
        /*00ae*/ 	.short	(.L_949 - .L_948)
	.align		4
.L_948:
        /*00b0*/ 	.word	index@(.nv.constant0._ZN10layer_norm31ln_parallel_residual_bwd_kernelINS_13Kernel_traitsI6__halfS2_S2_S2_fjLj4096ELj1ELj1ELj8ELj16ENS_18Kernel_traits_baseILj4096ES2_S2_S2_S2_fjLj256EEEEELb0ELb0ELb0EEEvNS_9BwdParamsE)
        /*00b4*/ 	.short	0x0380
        /*00b6*/ 	.short	0x0128


	//----- nvinfo : EIATTR_SW_WAR
	.align		4
.L_949:
        /*00b8*/ 	.byte	0x04, 0x36
        /*00ba*/ 	.short	(.L_951 - .L_950)
.L_950:
        /*00bc*/ 	.word	0x00000008
.L_951:


//--------------------- .nv.info._ZN10layer_norm31ln_parallel_residual_bwd_kernelINS_13Kernel_traitsI6__halfS2_S2_S2_fjLj4096ELj1ELj1ELj8ELj16ENS_18Kernel_traits_baseILj4096ES2_S2_S2_S2_fjLj256EEEEELb0ELb0ELb1EEEvNS_9BwdParamsE --------------------------
	.section	.nv.info._ZN10layer_norm31ln_parallel_residual_bwd_kernelINS_13Kernel_traitsI6__halfS2_S2_S2_fjLj4096ELj1ELj1ELj8ELj16ENS_18Kernel_traits_baseILj4096ES2_S2_S2_S2_fjLj256EEEEELb0ELb0ELb1EEEvNS_9BwdParamsE,"",@"SHT_CUDA_INFO"
	.sectionflags	@""
	.align	4


	//----- nvinfo : EIATTR_CUDA_API_VERSION
	.align		4
        /*0000*/ 	.byte	0x04, 0x37
        /*0002*/ 	.short	(.L_953 - .L_952)
.L_952:
        /*0004*/ 	.word	0x00000082


	//----- nvinfo : EIATTR_KPARAM_INFO
	.align		4
.L_953:
        /*0008*/ 	.byte	0x04, 0x17
        /*000a*/ 	.short	(.L_955 - .L_954)
.L_954:
        /*000c*/ 	.word	0x00000000
        /*0010*/ 	.short	0x0000
        /*0012*/ 	.short	0x0000
        /*0014*/ 	.byte	0x00, 0xf0, 0xa1, 0x04


	//----- nvinfo : EIATTR_SPARSE_MMA_MASK
	.align		4
.L_955:
        /*0018*/ 	.byte	0x03, 0x50
        /*001a*/ 	.short	0x0000


	//----- nvinfo : EIATTR_MAXREG_COUNT
	.align		4
        /*001c*/ 	.byte	0x03, 0x1b
        /*001e*/ 	.short	0x00ff


	//----- nvinfo : EIATTR_NUM_BARRIERS
	.align		4
        /*0020*/ 	.byte	0x02, 0x4c
        /*0022*/ 	.byte	0x01
	.zero		1


	//----- nvinfo : EIATTR_MERCURY_ISA_VERSION
	.align		4
        /*0024*/ 	.byte	0x03, 0x5f
        /*0026*/ 	.short	0x0101


	//----- nvinfo : EIATTR_COOP_GROUP_MASK_REGIDS
	.align		4
        /*0028*/ 	.byte	0x04, 0x29
        /*002a*/ 	.short	(.L_957 - .L_956)


	//   ....[0]....
.L_956:
        /*002c*/ 	.word	0xffffffff


	//   ....[1]....
        /*0030*/ 	.word	0xffffffff


	//   ....[2]....
        /*0034*/ 	.word	0xffffffff


	//   ....[3]....
        /*0038*/ 	.word	0xffffffff


	//   ....[4]....
        /*003c*/ 	.word	0xffffffff


	//   ....[5]....
        /*0040*/ 	.word	0xffffffff


	//   ....[6]....
        /*0044*/ 	.word	0xffffffff


	//   ....[7]....
        /*0048*/ 	.word	0xffffffff


	//   ....[8]....
        /*004c*/ 	.word	0xffffffff


	//   ....[9]....
        /*0050*/ 	.word	0xffffffff


	//----- nvinfo : EIATTR_COOP_GROUP_INSTR_OFFSETS
	.align		4
.L_957:
        /*0054*/ 	.byte	0x04, 0x28
        /*0056*/ 	.short	(.L_959 - .L_958)


	//   ....[0]....
.L_958:
        /*0058*/ 	.word	0x000014f0


	//   ....[1]....
        /*005c*/ 	.word	0x00001590


	//   ....[2]....
        /*0060*/ 	.word	0x000015b0


	//   ....[3]....
        /*0064*/ 	.word	0x00001600


	//   ....[4]....
        /*0068*/ 	.word	0x00001610


	//   ....[5]....
        /*006c*/ 	.word	0x00001640


	//   ....[6]....
        /*0070*/ 	.word	0x00001660


	//   ....[7]....
        /*0074*/ 	.word	0x00001680


	//   ....[8]....
        /*0078*/ 	.word	0x00001690


	//   ....[9]....
        /*007c*/ 	.word	0x000016d0


	//----- nvinfo : EIATTR_VRC_CTA_INIT_COUNT
	.align		4
.L_959:
        /*0080*/ 	.byte	0x02, 0x4a
	.zero		1
	.zero		1


	//----- nvinfo : EIATTR_EXIT_INSTR_OFFSETS
	.align		4
        /*0084*/ 	.byte	0x04, 0x1c
        /*0086*/ 	.short	(.L_961 - .L_960)


	//   ....[0]....
.L_960:
        /*0088*/ 	.word	0x00004830


	//----- nvinfo : EIATTR_MAX_THREADS
	.align		4
.L_961:
        /*008c*/ 	.byte	0x04, 0x05
        /*008e*/ 	.short	(.L_963 - .L_962)
.L_962:
        /*0090*/ 	.word	0x00000100
        /*0094*/ 	.word	0x00000001
        /*0098*/ 	.word	0x00000001


	//----- nvinfo : EIATTR_CRS_STACK_SIZE
	.align		4
.L_963:
        /*009c*/ 	.byte	0x04, 0x1e
        /*009e*/ 	.short	(.L_965 - .L_964)
.L_964:
        /*00a0*/ 	.word	0x00000000


	//----- nvinfo : EIATTR_CBANK_PARAM_SIZE
	.align		4
.L_965:
        /*00a4*/ 	.byte	0x03, 0x19
        /*00a6*/ 	.short	0x0128


	//----- nvinfo : EIATTR_PARAM_CBANK
	.align		4
        /*00a8*/ 	.byte	0x04, 0x0a
        /*00aa*/ 	.short	(.L_967 - .L_966)
	.align		4
.L_966:
        /*00ac*/ 	.word	index@(.nv.constant0._ZN10layer_norm31ln_parallel_residual_bwd_kernelINS_13Kernel_traitsI6__halfS2_S2_S2_fjLj4096ELj1ELj1ELj8ELj16ENS_18Kernel_traits_baseILj4096ES2_S2_S2_S2_fjLj256EEEEELb0ELb0ELb1EEEvNS_9BwdParamsE)
        /*00b0*/ 	.short	0x0380
        /*00b2*/ 	.short	0x0128


	//----- nvinfo : EIATTR_SW_WAR
	.align		4
.L_967:
        /*00b4*/ 	.byte	0x04, 0x36
        /*00b6*/ 	.short	(.L_969 - .L_968)
.L_968:
        /*00b8*/ 	.word	0x00000008
.L_969:


//--------------------- .nv.info._ZN10layer_norm31ln_parallel_residual_bwd_kernelINS_13Kernel_traitsI6__halfS2_S2_S2_fjLj4096ELj1ELj1ELj8ELj16ENS_18Kernel_traits_baseILj4096ES2_S2_S2_S2_fjLj256EEEEELb0ELb1ELb0EEEvNS_9BwdParamsE --------------------------
	.section	.nv.info._ZN10layer_norm31ln_parallel_residual_bwd_kernelINS_13Kernel_traitsI6__halfS2_S2_S2_fjLj4096ELj1ELj1ELj8ELj16ENS_18Kernel_traits_baseILj4096ES2_S2_S2_S2_fjLj256EEEEELb0ELb1ELb0EEEvNS_9BwdParamsE,"",@"SHT_CUDA_INFO"
	.sectionflags	@""
	.align	4


	//----- nvinfo : EIATTR_CUDA_API_VERSION
	.align		4
        /*0000*/ 	.byte	0x04, 0x37
        /*0002*/ 	.short	(.L_971 - .L_970)
.L_970:
        /*0004*/ 	.word	0x00000082


	//----- nvinfo : EIATTR_KPARAM_INFO
	.align		4
.L_971:
        /*0008*/ 	.byte	0x04, 0x17
        /*000a*/ 	.short	(.L_973 - .L_972)
.L_972:
        /*000c*/ 	.word	0x00000000
        /*0010*/ 	.short	0x0000
        /*0012*/ 	.short	0x0000
        /*0014*/ 	.byte	0x00, 0xf0, 0xa1, 0x04


	//----- nvinfo : EIATTR_SPARSE_MMA_MASK
	.align		4
.L_973:
        /*0018*/ 	.byte	0x03, 0x50
        /*001a*/ 	.short	0x0000


	//----- nvinfo : EIATTR_MAXREG_COUNT
	.align		4
        /*001c*/ 	.byte	0x03, 0x1b
        /*001e*/ 	.short	0x00ff


	//----- nvinfo : EIATTR_NUM_BARRIERS
	.align		4
        /*0020*/ 	.byte	0x02, 0x4c
        /*0022*/ 	.byte	0x01
	.zero		1


	//----- nvinfo : EIATTR_MERCURY_ISA_VERSION
	.align		4
        /*0024*/ 	.byte	0x03, 0x5f
        /*0026*/ 	.short	0x0101


	//----- nvinfo : EIATTR_COOP_GROUP_MASK_REGIDS
	.align		4
        /*0028*/ 	.byte	0x04, 0x29
        /*002a*/ 	.short	(.L_975 - .L_974)


	//   ....[0]....
.L_974:
        /*002c*/ 	.word	0xffffffff


	//   ....[1]....
        /*0030*/ 	.word	0xffffffff


	//   ....[2]....
        /*0034*/ 	.word	0xffffffff


	//   ....[3]....
        /*0038*/ 	.word	0xffffffff


	//   ....[4]....
        /*003c*/ 	.word	0xffffffff


	//   ....[5]....
        /*0040*/ 	.word	0xffffffff


	//   ....[6]....
        /*0044*/ 	.word	0xffffffff


	//   ....[7]....
        /*0048*/ 	.word	0xffffffff


	//   ....[8]....
        /*004c*/ 	.word	0xffffffff


	//   ....[9]....
        /*0050*/ 	.word	0xffffffff


	//----- nvinfo : EIATTR_COOP_GROUP_INSTR_OFFSETS
	.align		4
.L_975:
        /*0054*/ 	.byte	0x04, 0x28
        /*0056*/ 	.short	(.L_977 - .L_976)


	//   ....[0]....
.L_976:
        /*0058*/ 	.word	0x000010d0


	//   ....[1]....
        /*005c*/ 	.word	0x000010f0


	//   ....[2]....
        /*0060*/ 	.word	0x00001130


	//   ....[3]....
        /*0064*/ 	.word	0x00001140


	//   ....[4]....
        /*0068*/ 	.word	0x00001180


	//   ....[5]....
        /*006c*/ 	.word	0x00001190


	//   ....[6]....
        /*0070*/ 	.word	0x000011c0


	//   ....[7]....
        /*0074*/ 	.word	0x000011d0


	//   ....[8]....
        /*0078*/ 	.word	0x00001200


	//   ....[9]....
        /*007c*/ 	.word	0x00001210


	//----- nvinfo : EIATTR_VRC_CTA_INIT_COUNT
	.align		4
.L_977:
        /*0080*/ 	.byte	0x02, 0x4a
	.zero		1
	.zero		1


	//----- nvinfo : EIATTR_EXIT_INSTR_OFFSETS
	.align		4
        /*0084*/ 	.byte	0x04, 0x1c
        /*0086*/ 	.short	(.L_979 - .L_978)


	//   ....[0]....
.L_978:
        /*0088*/ 	.word	0x00004030


	//   ....[1]....
        /*008c*/ 	.word	0x000040d0


	//----- nvinfo : EIATTR_MAX_THREADS
	.align		4
.L_979:
        /*0090*/ 	.byte	0x04, 0x05
        /*0092*/ 	.short	(.L_981 - .L_980)
.L_980:
        /*0094*/ 	.word	0x00000100
        /*0098*/ 	.word	0x00000001
        /*009c*/ 	.word	0x00000001


	//----- nvinfo : EIATTR_CRS_STACK_SIZE
	.align		4
.L_981:
        /*00a0*/ 	.byte	0x04, 0x1e
        /*00a2*/ 	.short	(.L_983 - .L_982)
.L_982:
        /*00a4*/ 	.word	0x00000000


	//----- nvinfo : EIATTR_CBANK_PARAM_SIZE
	.align		4
.L_983:
        /*00a8*/ 	.byte	0x03, 0x19
        /*00aa*/ 	.short	0x0128


	//----- nvinfo : EIATTR_PARAM_CBANK
	.align		4
        /*00ac*/ 	.byte	0x04, 0x0a
        /*00ae*/ 	.short	(.L_985 - .L_984)
	.align		4
.L_984:
        /*00b0*/ 	.word	index@(.nv.constant0._ZN10layer_norm31ln_parallel_residual_bwd_kernelINS_13Kernel_traitsI6__halfS2_S2_S2_fjLj4096ELj1ELj1ELj8ELj16ENS_18Kernel_traits_baseILj4096ES2_S2_S2_S2_fjLj256EEEEELb0ELb1ELb0EEEvNS_9BwdParamsE)
        /*00b4*/ 	.short	0x0380
        /*00b6*/ 	.short	0x0128


	//----- nvinfo : EIATTR_SW_WAR
	.align		4
.L_985:
        /*00b8*/ 	.byte	0x04, 0x36
        /*00ba*/ 	.short	(.L_987 - .L_986)
.L_986:
        /*00bc*/ 	.word	0x00000008
.L_987:


//--------------------- .nv.info._ZN10layer_norm31ln_parallel_residual_bwd_kernelINS_13Kernel_traitsI6__halfS2_S2_S2_fjLj4096ELj1ELj1ELj8ELj16ENS_18Kernel_traits_baseILj4096ES2_S2_S2_S2_fjLj256EEEEELb0ELb1ELb1EEEvNS_9BwdParamsE --------------------------
	.section	.nv.info._ZN10layer_norm31ln_parallel_residual_bwd_kernelINS_13Kernel_traitsI6__halfS2_S2_S2_fjLj4096ELj1ELj1ELj8ELj16ENS_18Kernel_traits_baseILj4096ES2_S2_S2_S2_fjLj256EEEEELb0ELb1ELb1EEEvNS_9BwdParamsE,"",@"SHT_CUDA_INFO"
	.sectionflags	@""
	.align	4


	//----- nvinfo : EIATTR_CUDA_API_VERSION
	.align		4
        /*0000*/ 	.byte	0x04, 0x37
        /*0002*/ 	.short	(.L_989 - .L_988)
.L_988:
        /*0004*/ 	.word	0x00000082


	//----- nvinfo : EIATTR_KPARAM_INFO
	.align		4
.L_989:
        /*0008*/ 	.byte	0x04, 0x17
        /*000a*/ 	.short	(.L_991 - .L_990)
.L_990:
        /*000c*/ 	.word	0x00000000
        /*0010*/ 	.short	0x0000
        /*0012*/ 	.short	0x0000
        /*0014*/ 	.byte	0x00, 0xf0, 0xa1, 0x04


	//----- nvinfo : EIATTR_SPARSE_MMA_MASK
	.align		4
.L_991:
        /*0018*/ 	.byte	0x03, 0x50
        /*001a*/ 	.short	0x0000


	//----- nvinfo : EIATTR_MAXREG_COUNT
	.align		4
        /*001c*/ 	.byte	0x03, 0x1b
        /*001e*/ 	.short	0x00ff


	//----- nvinfo : EIATTR_NUM_BARRIERS
	.align		4
        /*0020*/ 	.byte	0x02, 0x4c
        /*0022*/ 	.byte	0x01
	.zero		1


	//----- nvinfo : EIATTR_MERCURY_ISA_VERSION
	.align		4
        /*0024*/ 	.byte	0x03, 0x5f
        /*0026*/ 	.short	0x0101


	//----- nvinfo : EIATTR_COOP_GROUP_MASK_REGIDS
	.align		4
        /*0028*/ 	.byte	0x04, 0x29
        /*002a*/ 	.short	(.L_993 - .L_992)


	//   ....[0]....
.L_992:
        /*002c*/ 	.word	0xffffffff


	//   ....[1]....
        /*0030*/ 	.word	0xffffffff


	//   ....[2]....
        /*0034*/ 	.word	0xffffffff


	//   ....[3]....
        /*0038*/ 	.word	0xffffffff


	//   ....[4]....
        /*003c*/ 	.word	0xffffffff


	//   ....[5]....
        /*0040*/ 	.word	0xffffffff


	//   ....[6]....
        /*0044*/ 	.word	0xffffffff


	//   ....[7]....
        /*0048*/ 	.word	0xffffffff


	//   ....[8]....
        /*004c*/ 	.word	0xffffffff


	//   ....[9]....
        /*0050*/ 	.word	0xffffffff


	//----- nvinfo : EIATTR_COOP_GROUP_INSTR_OFFSETS
	.align		4
.L_993:
        /*0054*/ 	.byte	0x04, 0x28
        /*0056*/ 	.short	(.L_995 - .L_994)


	//   ....[0]....
.L_994:
        /*0058*/ 	.word	0x00000d40


	//   ....[1]....
        /*005c*/ 	.word	0x00000df0


	//   ....[2]....
        /*0060*/ 	.word	0x00000e00


	//   ....[3]....
        /*0064*/ 	.word	0x00000e20


	//   ....[4]....
        /*0068*/ 	.word	0x00000e40


	//   ....[5]....
        /*006c*/ 	.word	0x00000e60


	//   ....[6]....
        /*0070*/ 	.word	0x00000e80


	//   ....[7]....
        /*0074*/ 	.word	0x00000ea0


	//   ....[8]....
        /*0078*/ 	.word	0x00000ed0


	//   ....[9]....
        /*007c*/ 	.word	0x00000ef0


	//----- nvinfo : EIATTR_VRC_CTA_INIT_COUNT
	.align		4
.L_995:
        /*0080*/ 	.byte	0x02, 0x4a
	.zero		1
	.zero		1


	//----- nvinfo : EIATTR_EXIT_INSTR_OFFSETS
	.align		4
        /*0084*/ 	.byte	0x04, 0x1c
        /*0086*/ 	.short	(.L_997 - .L_996)


	//   ....[0]....
.L_996:
        /*0088*/ 	.word	0x00003f70


	//----- nvinfo : EIATTR_MAX_THREADS
	.align		4
.L_997:
        /*008c*/ 	.byte	0x04, 0x05
        /*008e*/ 	.short	(.L_999 - .L_998)
.L_998:
        /*0090*/ 	.word	0x00000100
        /*0094*/ 	.word	0x00000001
        /*0098*/ 	.word	0x00000001


	//----- nvinfo : EIATTR_CRS_STACK_SIZE
	.align		4
.L_999:
        /*009c*/ 	.byte	0x04, 0x1e
        /*009e*/ 	.short	(.L_1001 - .L_1000)
.L_1000:
        /*00a0*/ 	.word	0x00000000


	//----- nvinfo : EIATTR_CBANK_PARAM_SIZE
	.align		4
.L_1001:
        /*00a4*/ 	.byte	0x03, 0x19
        /*00a6*/ 	.short	0x0128


	//----- nvinfo : EIATTR_PARAM_CBANK
	.align		4
        /*00a8*/ 	.byte	0x04, 0x0a
        /*00aa*/ 	.short	(.L_1003 - .L_1002)
	.align		4
.L_1002:
        /*00ac*/ 	.word	index@(.nv.constant0._ZN10layer_norm31ln_parallel_residual_bwd_kernelINS_13Kernel_traitsI6__halfS2_S2_S2_fjLj4096ELj1ELj1ELj8ELj16ENS_18Kernel_traits_baseILj4096ES2_S2_S2_S2_fjLj256EEEEELb0ELb1ELb1EEEvNS_9BwdParamsE)
        /*00b0*/ 	.short	0x0380
        /*00b2*/ 	.short	0x0128


	//----- nvinfo : EIATTR_SW_WAR
	.align		4
.L_1003:
        /*00b4*/ 	.byte	0x04, 0x36
        /*00b6*/ 	.short	(.L_1005 - .L_1004)
.L_1004:
        /*00b8*/ 	.word	0x00000008
.L_1005:


//--------------------- .nv.info._ZN10layer_norm31ln_parallel_residual_bwd_kernelINS_13Kernel_traitsI6__halfS2_S2_S2_fjLj4096ELj1ELj1ELj8ELj16ENS_18Kernel_traits_baseILj4096ES2_S2_S2_S2_fjLj256EEEEELb1ELb0ELb0EEEvNS_9BwdParamsE --------------------------
	.section	.nv.info._ZN10layer_norm31ln_parallel_residual_bwd_kernelINS_13Kernel_traitsI6__halfS2_S2_S2_fjLj4096ELj1ELj1ELj8ELj16ENS_18Kernel_traits_baseILj4096ES2_S2_S2_S2_fjLj256EEEEELb1ELb0ELb0EEEvNS_9BwdParamsE,"",@"SHT_CUDA_INFO"
	.sectionflags	@""
	.align	4


	//----- nvinfo : EIATTR_CUDA_API_VERSION
	.align		4
        /*0000*/ 	.byte	0x04, 0x37
        /*0002*/ 	.short	(.L_1007 - .L_1006)
.L_1006:
        /*0004*/ 	.word	0x00000082


	//----- nvinfo : EIATTR_KPARAM_INFO
	.align		4
.L_1007:
        /*0008*/ 	.byte	0x04, 0x17
        /*000a*/ 	.short	(.L_1009 - .L_1008)
.L_1008:
        /*000c*/ 	.word	0x00000000
        /*0010*/ 	.short	0x0000
        /*0012*/ 	.short	0x0000
        /*0014*/ 	.byte	0x00, 0xf0, 0xa1, 0x04


	//----- nvinfo : EIATTR_SPARSE_MMA_MASK
	.align		4
.L_1009:
        /*0018*/ 	.byte	0x03, 0x50
        /*001a*/ 	.short	0x0000


	//----- nvinfo : EIATTR_MAXREG_COUNT
	.align		4
        /*001c*/ 	.byte	0x03, 0x1b
        /*001e*/ 	.short	0x00ff


	//----- nvinfo : EIATTR_NUM_BARRIERS
	.align		4
        /*0020*/ 	.byte	0x02, 0x4c
        /*0022*/ 	.byte	0x01
	.zero		1


	//----- nvinfo : EIATTR_MERCURY_ISA_VERSION
	.align		4
        /*0024*/ 	.byte	0x03, 0x5f
        /*0026*/ 	.short	0x0101


	//----- nvinfo : EIATTR_COOP_GROUP_MASK_REGIDS
	.align		4
        /*0028*/ 	.byte	0x04, 0x29
        /*002a*/ 	.short	(.L_1011 - .L_1010)


	//   ....[0]....
.L_1010:
        /*002c*/ 	.word	0xffffffff


	//   ....[1]....
        /*0030*/ 	.word	0xffffffff


	//   ....[2]....
        /*0034*/ 	.word	0xffffffff


	//   ....[3]....
        /*0038*/ 	.word	0xffffffff


	//   ....[4]....
        /*003c*/ 	.word	0xffffffff


	//   ....[5]....
        /*0040*/ 	.word	0xffffffff


	//   ....[6]....
        /*0044*/ 	.word	0xffffffff


	//   ....[7]....
        /*0048*/ 	.word	0xffffffff


	//   ....[8]....
        /*004c*/ 	.word	0xffffffff


	//   ....[9]....
        /*0050*/ 	.word	0xffffffff


	//----- nvinfo : EIATTR_COOP_GROUP_INSTR_OFFSETS
	.align		4
.L_1011:
        /*0054*/ 	.byte	0x04, 0x28
        /*0056*/ 	.short	(.L_1013 - .L_1012)


	//   ....[0]....
.L_1012:
        /*0058*/ 	.word	0x000019f0


	//   ....[1]....
        /*005c*/ 	.word	0x00001a30


	//   ....[2]....
        /*0060*/ 	.word	0x00001a90


	//   ....[3]....
        /*0064*/ 	.word	0x00001aa0


	//   ....[4]....
        /*0068*/ 	.word	0x00001ad0


	//   ....[5]....
        /*006c*/ 	.word	0x00001ae0


	//   ....[6]....
        /*0070*/ 	.word	0x00001b20


	//   ....[7]....
        /*0074*/ 	.word	0x00001b30


	//   ....[8]....
        /*0078*/ 	.word	0x00001b70


	//   ....[9]....
        /*007c*/ 	.word	0x00001ba0


	//----- nvinfo : EIATTR_VRC_CTA_INIT_COUNT
	.align		4
.L_1013:
        /*0080*/ 	.byte	0x02, 0x4a
	.zero		1
	.zero		1


	//----- nvinfo : EIATTR_EXIT_INSTR_OFFSETS
	.align		4
        /*0084*/ 	.byte	0x04, 0x1c
        /*0086*/ 	.short	(.L_1015 - .L_1014)


	//   ....[0]....
.L_1014:
        /*0088*/ 	.word	0x00006a90


	//   ....[1]....
        /*008c*/ 	.word	0x00006ba0


	//----- nvinfo : EIATTR_MAX_THREADS
	.align		4
.L_1015:
        /*0090*/ 	.byte	0x04, 0x05
        /*0092*/ 	.short	(.L_1017 - .L_1016)
.L_1016:
        /*0094*/ 	.word	0x00000100
        /*0098*/ 	.word	0x00000001
        /*009c*/ 	.word	0x00000001


	//----- nvinfo : EIATTR_CRS_STACK_SIZE
	.align		4
.L_1017:
        /*00a0*/ 	.byte	0x04, 0x1e
        /*00a2*/ 	.short	(.L_1019 - .L_1018)
.L_1018:
        /*00a4*/ 	.word	0x00000000


	//----- nvinfo : EIATTR_CBANK_PARAM_SIZE
	.align		4
.L_1019:
        /*00a8*/ 	.byte	0x03, 0x19
        /*00aa*/ 	.short	0x0128


	//----- nvinfo : EIATTR_PARAM_CBANK
	.align		4
        /*00ac*/ 	.byte	0x04, 0x0a
        /*00ae*/ 	.short	(.L_1021 - .L_1020)
	.align		4
.L_1020:
        /*00b0*/ 	.word	index@(.nv.constant0._ZN10layer_norm31ln_parallel_residual_bwd_kernelINS_13Kernel_traitsI6__halfS2_S2_S2_fjLj4096ELj1ELj1ELj8ELj16ENS_18Kernel_traits_baseILj4096ES2_S2_S2_S2_fjLj256EEEEELb1ELb0ELb0EEEvNS_9BwdParamsE)
        /*00b4*/ 	.short	0x0380
        /*00b6*/ 	.short	0x0128


	//----- nvinfo : EIATTR_SW_WAR
	.align		4
.L_1021:
        /*00b8*/ 	.byte	0x04, 0x36
        /*00ba*/ 	.short	(.L_1023 - .L_1022)
.L_1022:
        /*00bc*/ 	.word	0x00000008
.L_1023:


//--------------------- .nv.info._ZN10layer_norm31ln_parallel_residual_bwd_kernelINS_13Kernel_traitsI6__halfS2_S2_S2_fjLj4096ELj1ELj1ELj8ELj16ENS_18Kernel_traits_baseILj4096ES2_S2_S2_S2_fjLj256EEEEELb1ELb0ELb1EEEvNS_9BwdParamsE --------------------------
	.section	.nv.info._ZN10layer_norm31ln_parallel_residual_bwd_kernelINS_13Kernel_traitsI6__halfS2_S2_S2_fjLj4096ELj1ELj1ELj8ELj16ENS_18Kernel_traits_baseILj4096ES2_S2_S2_S2_fjLj256EEEEELb1ELb0ELb1EEEvNS_9BwdParamsE,"",@"SHT_CUDA_INFO"
	.sectionflags	@""
	.align	4


	//----- nvinfo : EIATTR_CUDA_API_VERSION
	.align		4
        /*0000*/ 	.byte	0x04, 0x37
        /*0002*/ 	.short	(.L_1025 - .L_1024)
.L_1024:
        /*0004*/ 	.word	0x00000082


	//----- nvinfo : EIATTR_KPARAM_INFO
	.align		4
.L_1025:
        /*0008*/ 	.byte	0x04, 0x17
        /*000a*/ 	.short	(.L_1027 - .L_1026)
.L_1026:
        /*000c*/ 	.word	0x00000000
        /*0010*/ 	.short	0x0000
        /*0012*/ 	.short	0x0000
        /*0014*/ 	.byte	0x00, 0xf0, 0xa1, 0x04


	//----- nvinfo : EIATTR_SPARSE_MMA_MASK
	.align		4
.L_1027:
        /*0018*/ 	.byte	0x03, 0x50
        /*001a*/ 	.short	0x0000


	//----- nvinfo : EIATTR_MAXREG_COUNT
	.align		4
        /*001c*/ 	.byte	0x03, 0x1b
        /*001e*/ 	.short	0x00ff


	//----- nvinfo : EIATTR_NUM_BARRIERS
	.align		4
        /*0020*/ 	.byte	0x02, 0x4c
        /*0022*/ 	.byte	0x01
	.zero		1


	//----- nvinfo : EIATTR_MERCURY_ISA_VERSION
	.align		4
        /*0024*/ 	.byte	0x03, 0x5f
        /*0026*/ 	.short	0x0101


	//----- nvinfo : EIATTR_COOP_GROUP_MASK_REGIDS
	.align		4
        /*0028*/ 	.byte	0x04, 0x29
        /*002a*/ 	.short	(.L_1029 - .L_1028)


	//   ....[0]....
.L_1028:
        /*002c*/ 	.word	0xffffffff


	//   ....[1]....
        /*0030*/ 	.word	0xffffffff


	//   ....[2]....
        /*0034*/ 	.word	0xffffffff


	//   ....[3]....
        /*0038*/ 	.word	0xffffffff


	//   ....[4]....
        /*003c*/ 	.word	0xffffffff


	//   ....[5]....
        /*0040*/ 	.word	0xffffffff


	//   ....[6]....
        /*0044*/ 	.word	0xffffffff


	//   ....[7]....
        /*0048*/ 	.word	0xffffffff


	//   ....[8]....
        /*004c*/ 	.word	0xffffffff


	//   ....[9]....
        /*0050*/ 	.word	0xffffffff


	//----- nvinfo : EIATTR_COOP_GROUP_INSTR_OFFSETS
	.align		4
.L_1029:
        /*0054*/ 	.byte	0x04, 0x28
        /*0056*/ 	.short	(.L_1031 - .L_1030)


	//   ....[0]....
.L_1030:
        /*0058*/ 	.word	0x00001550


	//   ....[1]....
        /*005c*/ 	.word	0x00001590


	//   ....[2]....
        /*0060*/ 	.word	0x000015b0


	//   ....[3]....
        /*0064*/ 	.word	0x000015f0


	//   ....[4]....
        /*0068*/ 	.word	0x00001620


	//   ....[5]....
        /*006c*/ 	.word	0x00001650


	//   ....[6]....
        /*0070*/ 	.word	0x00001690


	//   ....[7]....
        /*0074*/ 	.word	0x000016d0


	//   ....[8]....
        /*0078*/ 	.word	0x00001760


	//   ....[9]....
        /*007c*/ 	.word	0x000017e0


	//----- nvinfo : EIATTR_VRC_CTA_INIT_COUNT
	.align		4
.L_1031:
        /*0080*/ 	.byte	0x02, 0x4a
	.zero		1
	.zero		1


	//----- nvinfo : EIATTR_EXIT_INSTR_OFFSETS
	.align		4
        /*0084*/ 	.byte	0x04, 0x1c
        /*0086*/ 	.short	(.L_1033 - .L_1032)


	//   ....[0]....
.L_1032:
        /*0088*/ 	.word	0x00006ad0


	//----- nvinfo : EIATTR_MAX_THREADS
	.align		4
.L_1033:
        /*008c*/ 	.byte	0x04, 0x05
        /*008e*/ 	.short	(.L_1035 - .L_1034)
.L_1034:
        /*0090*/ 	.word	0x00000100
        /*0094*/ 	.word	0x00000001
        /*0098*/ 	.word	0x00000001


	//----- nvinfo : EIATTR_CBANK_PARAM_SIZE
	.align		4
.L_1035:
        /*009c*/ 	.byte	0x03, 0x19
        /*009e*/ 	.short	0x0128


	//----- nvinfo : EIATTR_PARAM_CBANK
	.align		4
        /*00a0*/ 	.byte	0x04, 0x0a
        /*00a2*/ 	.short	(.L_1037 - .L_1036)
	.align		4
.L_1036:
        /*00a4*/ 	.word	index@(.nv.constant0._ZN10layer_norm31ln_parallel_residual_bwd_kernelINS_13Kernel_traitsI6__halfS2_S2_S2_fjLj4096ELj1ELj1ELj8ELj16ENS_18Kernel_traits_baseILj4096ES2_S2_S2_S2_fjLj256EEEEELb1ELb0ELb1EEEvNS_9BwdParamsE)
        /*00a8*/ 	.short	0x0380
        /*00aa*/ 	.short	0x0128


	//----- nvinfo : EIATTR_SW_WAR
	.align		4
.L_1037:
        /*00ac*/ 	.byte	0x04, 0x36
        /*00ae*/ 	.short	(.L_1039 - .L_1038)
.L_1038:
        /*00b0*/ 	.word	0x00000008
.L_1039:


//--------------------- .nv.info._ZN10layer_norm22ln_bwd_finalize_kernelINS_22Kernel_traits_finalizeILj4096E6__halfS2_S2_S2_fjLb0ELj1024ELj4ENS_18Kernel_traits_baseILj4096ES2_S2_S2_S2_fjLj1024EEEEELb0ELb0EEEvNS_9BwdParamsE --------------------------
	.section	.nv.info._ZN10layer_norm22ln_bwd_finalize_kernelINS_22Kernel_traits_finalizeILj4096E6__halfS2_S2_S2_fjLb0ELj1024ELj4ENS_18Kernel_traits_baseILj4096ES2_S2_S2_S2_fjLj1024EEEEELb0ELb0EEEvNS_9BwdParamsE,"",@"SHT_CUDA_INFO"
	.sectionflags	@""
	.align	4


	//----- nvinfo : EIATTR_CUDA_API_VERSION
	.align		4
        /*0000*/ 	.byte	0x04, 0x37
        /*0002*/ 	.short	(.L_1041 - .L_1040)
.L_1040:
        /*0004*/ 	.word	0x00000082


	//----- nvinfo : EIATTR_KPARAM_INFO
	.align		4
.L_1041:
        /*0008*/ 	.byte	0x04, 0x17
        /*000a*/ 	.short	(.L_1043 - .L_1042)
.L_1042:
        /*000c*/ 	.word	0x00000000
        /*0010*/ 	.short	0x0000
        /*0012*/ 	.short	0x0000
        /*0014*/ 	.byte	0x00, 0xf0, 0xa1, 0x04


	//----- nvinfo : EIATTR_SPARSE_MMA_MASK
	.align		4
.L_1043:
        /*0018*/ 	.byte	0x03, 0x50
        /*001a*/ 	.short	0x0000


	//----- nvinfo : EIATTR_MAXREG_COUNT
	.align		4
        /*001c*/ 	.byte	0x03, 0x1b
        /*001e*/ 	.short	0x0040


	//----- nvinfo : EIATTR_NUM_BARRIERS
	.align		4
        /*0020*/ 	.byte	0x02, 0x4c
        /*0022*/ 	.byte	0x01
	.zero		1


	//----- nvinfo : EIATTR_MERCURY_ISA_VERSION
	.align		4
        /*0024*/ 	.byte	0x03, 0x5f
        /*0026*/ 	.short	0x0101


	//----- nvinfo : EIATTR_COOP_GROUP_MASK_REGIDS
	.align		4
        /*0028*/ 	.byte	0x04, 0x29
        /*002a*/ 	.short	(.L_1045 - .L_1044)


	//   ....[0]....
.L_1044:
        /*002c*/ 	.word	0xffffffff


	//   ....[1]....
        /*0030*/ 	.word	0xffffffff


	//   ....[2]....
        /*0034*/ 	.word	0xffffffff


	//   ....[3]....
        /*0038*/ 	.word	0xffffffff


	//   ....[4]....
        /*003c*/ 	.word	0xffffffff


	//   ....[5]....
        /*0040*/ 	.word	0xffffffff


	//   ....[6]....
        /*0044*/ 	.word	0xffffffff


	//   ....[7]....
        /*0048*/ 	.word	0xffffffff


	//   ....[8]....
        /*004c*/ 	.word	0xffffffff


	//   ....[9]....
        /*0050*/ 	.word	0xffffffff


	//----- nvinfo : EIATTR_COOP_GROUP_INSTR_OFFSETS
	.align		4
.L_1045:
        /*0054*/ 	.byte	0x04, 0x28
        /*0056*/ 	.short	(.L_1047 - .L_1046)


	//   ....[0]....
.L_1046:
        /*0058*/ 	.word	0x00001540


	//   ....[1]....
        /*005c*/ 	.word	0x00001550


	//   ....[2]....
        /*0060*/ 	.word	0x00001580


	//   ....[3]....
        /*0064*/ 	.word	0x00001590


	//   ....[4]....
        /*0068*/ 	.word	0x000015c0


	//   ....[5]....
        /*006c*/ 	.word	0x000015d0


	//   ....[6]....
        /*0070*/ 	.word	0x00001610


	//   ....[7]....
        /*0074*/ 	.word	0x00001630


	//   ....[8]....
        /*0078*/ 	.word	0x00001680


	//   ....[9]....
        /*007c*/ 	.word	0x00001690


	//----- nvinfo : EIATTR_VRC_CTA_INIT_COUNT
	.align		4
.L_1047:
        /*0080*/ 	.byte	0x02, 0x4a
	.zero		1
	.zero		1


	//----- nvinfo : EIATTR_EXIT_INSTR_OFFSETS
	.align		4
        /*0084*/ 	.byte	0x04, 0x1c
        /*0086*/ 	.short	(.L_1049 - .L_1048)


	//   ....[0]....
.L_1048:
        /*0088*/ 	.word	0x00000060


	//   ....[1]....
        /*008c*/ 	.word	0x000016f0


	//   ....[2]....
        /*0090*/ 	.word	0x00001720


	//   ....[3]....
        /*0094*/ 	.word	0x000017e0


	//----- nvinfo : EIATTR_MAX_THREADS
	.align		4
.L_1049:
        /*0098*/ 	.byte	0x04, 0x05
        /*009a*/ 	.short	(.L_1051 - .L_1050)
.L_1050:
        /*009c*/ 	.word	0x00000400
        /*00a0*/ 	.word	0x00000001
        /*00a4*/ 	.word	0x00000001


	//----- nvinfo : EIATTR_CRS_STACK_SIZE
	.align		4
.L_1051:
        /*00a8*/ 	.byte	0x04, 0x1e
        /*00aa*/ 	.short	(.L_1053 - .L_1052)
.L_1052:
        /*00ac*/ 	.word	0x00000000


	//----- nvinfo : EIATTR_CBANK_PARAM_SIZE
	.align		4
.L_1053:
        /*00b0*/ 	.byte	0x03, 0x19
        /*00b2*/ 	.short	0x0128


	//----- nvinfo : EIATTR_PARAM_CBANK
	.align		4
        /*00b4*/ 	.byte	0x04, 0x0a
        /*00b6*/ 	.short	(.L_1055 - .L_1054)
	.align		4
.L_1054:
        /*00b8*/ 	.word	index@(.nv.constant0._ZN10layer_norm22ln_bwd_finalize_kernelINS_22Kernel_traits_finalizeILj4096E6__halfS2_S2_S2_fjLb0ELj1024ELj4ENS_18Kernel_traits_baseILj4096ES2_S2_S2_S2_fjLj1024EEEEELb0ELb0EEEvNS_9BwdParamsE)
        /*00bc*/ 	.short	0x0380
        /*00be*/ 	.short	0x0128


	//----- nvinfo : EIATTR_SW_WAR
	.align		4
.L_1055:
        /*00c0*/ 	.byte	0x04, 0x36
        /*00c2*/ 	.short	(.L_1057 - .L_1056)
.L_1056:
        /*00c4*/ 	.word	0x00000008
.L_1057:


//--------------------- .nv.info._ZN10layer_norm40ln_parallel_residual_bwd_finalize_kernelINS_22Kernel_traits_finalizeILj4096E6__halfS2_S2_S2_fjLb0ELj1024ELj4ENS_18Kernel_traits_baseILj4096ES2_S2_S2_S2_fjLj1024EEEEELb0EEEvNS_9BwdParamsE --------------------------
	.section	.nv.info._ZN10layer_norm40ln_parallel_residual_bwd_finalize_kernelINS_22Kernel_traits_finalizeILj4096E6__halfS2_S2_S2_fjLb0ELj1024ELj4ENS_18Kernel_traits_baseILj4096ES2_S2_S2_S2_fjLj1024EEEEELb0EEEvNS_9BwdParamsE,"",@"SHT_CUDA_INFO"
	.sectionflags	@""
	.align	4


	//----- nvinfo : EIATTR_CUDA_API_VERSION
	.align		4
        /*0000*/ 	.byte	0x04, 0x37
        /*0002*/ 	.short	(.L_1059 - .L_1058)
.L_1058:
        /*0004*/ 	.word	0x00000082


	//----- nvinfo : EIATTR_KPARAM_INFO
	.align		4
.L_1059:
        /*0008*/ 	.byte	0x04, 0x17
        /*000a*/ 	.short	(.L_1061 - .L_1060)
.L_1060:
        /*000c*/ 	.word	0x00000000
        /*0010*/ 	.short	0x0000
        /*0012*/ 	.short	0x0000
        /*0014*/ 	.byte	0x00, 0xf0, 0xa1, 0x04


	//----- nvinfo : EIATTR_SPARSE_MMA_MASK
	.align		4
.L_1061:
        /*0018*/ 	.byte	0x03, 0x50
        /*001a*/ 	.short	0x0000


	//----- nvinfo : EIATTR_MAXREG_COUNT
	.align		4
        /*001c*/ 	.byte	0x03, 0x1b
        /*001e*/ 	.short	0x0040


	//----- nvinfo : EIATTR_NUM_BARRIERS
	.align		4
        /*0020*/ 	.byte	0x02, 0x4c
        /*0022*/ 	.byte	0x01
	.zero		1


	//----- nvinfo : EIATTR_MERCURY_ISA_VERSION
	.align		4
        /*0024*/ 	.byte	0x03, 0x5f
        /*0026*/ 	.short	0x0101


	//----- nvinfo : EIATTR_COOP_GROUP_MASK_REGIDS
	.align		4
        /*0028*/ 	.byte	0x04, 0x29
        /*002a*/ 	.short	(.L_1063 - .L_1062)


	//   ....[0]....
.L_1062:
        /*002c*/ 	.word	0xffffffff


	//   ....[1]....
        /*0030*/ 	.word	0xffffffff


	//   ....[2]....
        /*0034*/ 	.word	0xffffffff


	//   ....[3]....
        /*0038*/ 	.word	0xffffffff


	//   ....[4]....
        /*003c*/ 	.word	0xffffffff


	//   ....[5]....
        /*0040*/ 	.word	0xffffffff


	//   ....[6]....
        /*0044*/ 	.word	0xffffffff


	//   ....[7]....
        /*0048*/ 	.word	0xffffffff


	//   ....[8]....
        /*004c*/ 	.word	0xffffffff


	//   ....[9]....
        /*0050*/ 	.word	0xffffffff


	//   ....[10]....
        /*0054*/ 	.word	0xffffffff


	//   ....[11]....
        /*0058*/ 	.word	0xffffffff


	//   ....[12]....
        /*005c*/ 	.word	0xffffffff


	//   ....[13]....
        /*0060*/ 	.word	0xffffffff


	//   ....[14]....
        /*0064*/ 	.word	0xffffffff


	//   ....[15]....
        /*0068*/ 	.word	0xffffffff


	//   ....[16]....
        /*006c*/ 	.word	0xffffffff


	//   ....[17]....
        /*0070*/ 	.word	0xffffffff


	//   ....[18]....
        /*0074*/ 	.word	0xffffffff


	//   ....[19]....
        /*0078*/ 	.word	0xffffffff


	//----- nvinfo : EIATTR_COOP_GROUP_INSTR_OFFSETS
	.align		4
.L_1063:
        /*007c*/ 	.byte	0x04, 0x28
        /*007e*/ 	.short	(.L_1065 - .L_1064)


	//   ....[0]....
.L_1064:
        /*0080*/ 	.word	0x000013a0


	//   ....[1]....
        /*0084*/ 	.word	0x000013b0


	//   ....[2]....
        /*0088*/ 	.word	0x000013c0


	//   ....[3]....
        /*008c*/ 	.word	0x000013d0


	//   ....[4]....
        /*0090*/ 	.word	0x00001400


	//   ....[5]....
        /*0094*/ 	.word	0x00001430


	//   ....[6]....
        /*0098*/ 	.word	0x00001440


	//   ....[7]....
        /*009c*/ 	.word	0x00001450


	//   ....[8]....
        /*00a0*/ 	.word	0x00001470


	//   ....[9]....
        /*00a4*/ 	.word	0x000014b0


	//   ....[10]....
        /*00a8*/ 	.word	0x000014e0


	//   ....[11]....
        /*00ac*/ 	.word	0x000014f0


	//   ....[12]....
        /*00b0*/ 	.word	0x00001510


	//   ....[13]....
        /*00b4*/ 	.word	0x00001540


	//   ....[14]....
        /*00b8*/ 	.word	0x00001560


	//   ....[15]....
        /*00bc*/ 	.word	0x00001570


	//   ....[16]....
        /*00c0*/ 	.word	0x000015b0


	//   ....[17]....
        /*00c4*/ 	.word	0x000015e0


	//   ....[18]....
        /*00c8*/ 	.word	0x00001600


	//   ....[19]....
        /*00cc*/ 	.word	0x00001610


	//----- nvinfo : EIATTR_VRC_CTA_INIT_COUNT
	.align		4
.L_1065:
        /*00d0*/ 	.byte	0x02, 0x4a
	.zero		1
	.zero		1


	//----- nvinfo : EIATTR_EXIT_INSTR_OFFSETS
	.align		4
        /*00d4*/ 	.byte	0x04, 0x1c
        /*00d6*/ 	.short	(.L_1067 - .L_1066)


	//   ....[0]....
.L_1066:
        /*00d8*/ 	.word	0x00000060


	//   ....[1]....
        /*00dc*/ 	.word	0x000016c0


	//   ....[2]....
        /*00e0*/ 	.word	0x000016f0


	//   ....[3]....
        /*00e4*/ 	.word	0x00001850


	//----- nvinfo : EIATTR_MAX_THREADS
	.align		4
.L_1067:
        /*00e8*/ 	.byte	0x04, 0x05
        /*00ea*/ 	.short	(.L_1069 - .L_1068)
.L_1068:
        /*00ec*/ 	.word	0x00000400
        /*00f0*/ 	.word	0x00000001
        /*00f4*/ 	.word	0x00000001


	//----- nvinfo : EIATTR_CRS_STACK_SIZE
	.align		4
.L_1069:
        /*00f8*/ 	.byte	0x04, 0x1e
        /*00fa*/ 	.short	(.L_1071 - .L_1070)
.L_1070:
        /*00fc*/ 	.word	0x00000000


	//----- nvinfo : EIATTR_CBANK_PARAM_SIZE
	.align		4
.L_1071:
        /*0100*/ 	.byte	0x03, 0x19
        /*0102*/ 	.short	0x0128


	//----- nvinfo : EIATTR_PARAM_CBANK
	.align		4
        /*0104*/ 	.byte	0x04, 0x0a
        /*0106*/ 	.short	(.L_1073 - .L_1072)
	.align		4
.L_1072:
        /*0108*/ 	.word	index@(.nv.constant0._ZN10layer_norm40ln_parallel_residual_bwd_finalize_kernelINS_22Kernel_traits_finalizeILj4096E6__halfS2_S2_S2_fjLb0ELj1024ELj4ENS_18Kernel_traits_baseILj4096ES2_S2_S2_S2_fjLj1024EEEEELb0EEEvNS_9BwdParamsE)
        /*010c*/ 	.short	0x0380
        /*010e*/ 	.short	0x0128


	//----- nvinfo : EIATTR_SW_WAR
	.align		4
.L_1073:
        /*0110*/ 	.byte	0x04, 0x36
        /*0112*/ 	.short	(.L_1075 - .L_1074)
.L_1074:
        /*0114*/ 	.word	0x00000008
.L_1075:


//--------------------- .nv.info._ZN10layer_norm31ln_parallel_residual_bwd_kernelINS_13Kernel_traitsI6__halfS2_S2_S2_fjLj4096ELj1ELj1ELj8ELj16ENS_18Kernel_traits_baseILj4096ES2_S2_S2_S2_fjLj256EEEEELb1ELb1ELb0EEEvNS_9BwdParamsE --------------------------
	.section	.nv.info._ZN10layer_norm31ln_parallel_residual_bwd_kernelINS_13Kernel_traitsI6__halfS2_S2_S2_fjLj4096ELj1ELj1ELj8ELj16ENS_18Kernel_traits_baseILj4096ES2_S2_S2_S2_fjLj256EEEEELb1ELb1ELb0EEEvNS_9BwdParamsE,"",@"SHT_CUDA_INFO"
	.sectionflags	@""
	.align	4


	//----- nvinfo : EIATTR_CUDA_API_VERSION
	.align		4
        /*0000*/ 	.byte	0x04, 0x37
        /*0002*/ 	.short	(.L_1077 - .L_1076)
.L_1076:
        /*0004*/ 	.word	0x00000082


	//----- nvinfo : EIATTR_KPARAM_INFO
	.align		4
.L_1077:
        /*0008*/ 	.byte	0x04, 0x17
        /*000a*/ 	.short	(.L_1079 - .L_1078)
.L_1078:
        /*000c*/ 	.word	0x00000000
        /*0010*/ 	.short	0x0000
        /*0012*/ 	.short	0x0000
        /*0014*/ 	.byte	0x00, 0xf0, 0xa1, 0x04


	//----- nvinfo : EIATTR_SPARSE_MMA_MASK
	.align		4
.L_1079:
        /*0018*/ 	.byte	0x03, 0x50
        /*001a*/ 	.short	0x0000


	//----- nvinfo : EIATTR_MAXREG_COUNT
	.align		4
        /*001c*/ 	.byte	0x03, 0x1b
        /*001e*/ 	.short	0x00ff


	//----- nvinfo : EIATTR_NUM_BARRIERS
	.align		4
        /*0020*/ 	.byte	0x02, 0x4c
        /*0022*/ 	.byte	0x01
	.zero		1


	//----- nvinfo : EIATTR_MERCURY_ISA_VERSION
	.align		4
        /*0024*/ 	.byte	0x03, 0x5f
        /*0026*/ 	.short	0x0101


	//----- nvinfo : EIATTR_COOP_GROUP_MASK_REGIDS
	.align		4
        /*0028*/ 	.byte	0x04, 0x29
        /*002a*/ 	.short	(.L_1081 - .L_1080)


	//   ....[0]....
.L_1080:
        /*002c*/ 	.word	0xffffffff


	//   ....[1]....
        /*0030*/ 	.word	0xffffffff


	//   ....[2]....
        /*0034*/ 	.word	0xffffffff


	//   ....[3]....
        /*0038*/ 	.word	0xffffffff


	//   ....[4]....
        /*003c*/ 	.word	0xffffffff


	//   ....[5]....
        /*0040*/ 	.word	0xffffffff


	//   ....[6]....
        /*0044*/ 	.word	0xffffffff


	//   ....[7]....
        /*0048*/ 	.word	0xffffffff


	//   ....[8]....
        /*004c*/ 	.word	0xffffffff


	//   ....[9]....
        /*0050*/ 	.word	0xffffffff


	//----- nvinfo : EIATTR_COOP_GROUP_INSTR_OFFSETS
	.align		4
.L_1081:
        /*0054*/ 	.byte	0x04, 0x28
        /*0056*/ 	.short	(.L_1083 - .L_1082)


	//   ....[0]....
.L_1082:
        /*0058*/ 	.word	0x00001240


	//   ....[1]....
        /*005c*/ 	.word	0x00001260


	//   ....[2]....
        /*0060*/ 	.word	0x000012a0


	//   ....[3]....
        /*0064*/ 	.word	0x000012b0


	//   ....[4]....
        /*0068*/ 	.word	0x000012f0


	//   ....[5]....
        /*006c*/ 	.word	0x00001300


	//   ....[6]....
        /*0070*/ 	.word	0x00001330


	//   ....[7]....
        /*0074*/ 	.word	0x00001340


	//   ....[8]....
        /*0078*/ 	.word	0x00001370


	//   ....[9]....
        /*007c*/ 	.word	0x00001380


	//----- nvinfo : EIATTR_VRC_CTA_INIT_COUNT
	.align		4
.L_1083:
        /*0080*/ 	.byte	0x02, 0x4a
	.zero		1
	.zero		1


	//----- nvinfo : EIATTR_EXIT_INSTR_OFFSETS
	.align		4
        /*0084*/ 	.byte	0x04, 0x1c
        /*0086*/ 	.short	(.L_1085 - .L_1084)


	//   ....[0]....
.L_1084:
        /*0088*/ 	.word	0x00006340


	//   ....[1]....
        /*008c*/ 	.word	0x000063e0


	//----- nvinfo : EIATTR_MAX_THREADS
	.align		4
.L_1085:
        /*0090*/ 	.byte	0x04, 0x05
        /*0092*/ 	.short	(.L_1087 - .L_1086)
.L_1086:
        /*0094*/ 	.word	0x00000100
        /*0098*/ 	.word	0x00000001
        /*009c*/ 	.word	0x00000001


	//----- nvinfo : EIATTR_CRS_STACK_SIZE
	.align		4
.L_1087:
        /*00a0*/ 	.byte	0x04, 0x1e
        /*00a2*/ 	.short	(.L_1089 - .L_1088)
.L_1088:
        /*00a4*/ 	.word	0x00000000


	//----- nvinfo : EIATTR_CBANK_PARAM_SIZE
	.align		4
.L_1089:
        /*00a8*/ 	.byte	0x03, 0x19
        /*00aa*/ 	.short	0x0128


	//----- nvinfo : EIATTR_PARAM_CBANK
	.align		4
        /*00ac*/ 	.byte	0x04, 0x0a
        /*00ae*/ 	.short	(.L_1091 - .L_1090)
	.align		4
.L_1090:
        /*00b0*/ 	.word	index@(.nv.constant0._ZN10layer_norm31ln_parallel_residual_bwd_kernelINS_13Kernel_traitsI6__halfS2_S2_S2_fjLj4096ELj1ELj1ELj8ELj16ENS_18Kernel_traits_baseILj4096ES2_S2_S2_S2_fjLj256EEEEELb1ELb1ELb0EEEvNS_9BwdParamsE)
        /*00b4*/ 	.short	0x0380
        /*00b6*/ 	.short	0x0128


	//----- nvinfo : EIATTR_SW_WAR
	.align		4
.L_1091:
        /*00b8*/ 	.byte	0x04, 0x36
        /*00ba*/ 	.short	(.L_1093 - .L_1092)
.L_1092:
        /*00bc*/ 	.word	0x00000008
.L_1093:


//--------------------- .nv.info._ZN10layer_norm22ln_bwd_finalize_kernelINS_22Kernel_traits_finalizeILj4096E6__halfS2_S2_S2_fjLb0ELj1024ELj4ENS_18Kernel_traits_baseILj4096ES2_S2_S2_S2_fjLj1024EEEEELb0ELb1EEEvNS_9BwdParamsE --------------------------
	.section	.nv.info._ZN10layer_norm22ln_bwd_finalize_kernelINS_22Kernel_traits_finalizeILj4096E6__halfS2_S2_S2_fjLb0ELj1024ELj4ENS_18Kernel_traits_baseILj4096ES2_S2_S2_S2_fjLj1024EEEEELb0ELb1EEEvNS_9BwdParamsE,"",@"SHT_CUDA_INFO"
	.sectionflags	@""
	.align	4


	//----- nvinfo : EIATTR_CUDA_API_VERSION
	.align		4
        /*0000*/ 	.byte	0x04, 0x37
        /*0002*/ 	.short	(.L_1095 - .L_1094)
.L_1094:
        /*0004*/ 	.word	0x00000082


	//----- nvinfo : EIATTR_KPARAM_INFO
	.align		4
.L_1095:
        /*0008*/ 	.byte	0x04, 0x17
        /*000a*/ 	.short	(.L_1097 - .L_1096)
.L_1096:
        /*000c*/ 	.word	0x00000000
        /*0010*/ 	.short	0x0000
        /*0012*/ 	.short	0x0000
        /*0014*/ 	.byte	0x00, 0xf0, 0xa1, 0x04


	//----- nvinfo : EIATTR_SPARSE_MMA_MASK
	.align		4
.L_1097:
        /*0018*/ 	.byte	0x03, 0x50
        /*001a*/ 	.short	0x0000


	//----- nvinfo : EIATTR_MAXREG_COUNT
	.align		4
        /*001c*/ 	.byte	0x03, 0x1b
        /*001e*/ 	.short	0x0040


	//----- nvinfo : EIATTR_NUM_BARRIERS
	.align		4
        /*0020*/ 	.byte	0x02, 0x4c
        /*0022*/ 	.byte	0x01
	.zero		1


	//----- nvinfo : EIATTR_MERCURY_ISA_VERSION
	.align		4
        /*0024*/ 	.byte	0x03, 0x5f
        /*0026*/ 	.short	0x0101


	//----- nvinfo : EIATTR_COOP_GROUP_MASK_REGIDS
	.align		4
        /*0028*/ 	.byte	0x04, 0x29
        /*002a*/ 	.short	(.L_1099 - .L_1098)


	//   ....[0]....
.L_1098:
        /*002c*/ 	.word	0xffffffff


	//   ....[1]....
        /*0030*/ 	.word	0xffffffff


	//   ....[2]....
        /*0034*/ 	.word	0xffffffff


	//   ....[3]....
        /*0038*/ 	.word	0xffffffff


	//   ....[4]....
        /*003c*/ 	.word	0xffffffff


	//   ....[5]....
        /*0040*/ 	.word	0xffffffff


	//   ....[6]....
        /*0044*/ 	.word	0xffffffff


	//   ....[7]....
        /*0048*/ 	.word	0xffffffff


	//   ....[8]....
        /*004c*/ 	.word	0xffffffff


	//   ....[9]....
        /*0050*/ 	.word	0xffffffff


	//----- nvinfo : EIATTR_COOP_GROUP_INSTR_OFFSETS
	.align		4
.L_1099:
        /*0054*/ 	.byte	0x04, 0x28
        /*0056*/ 	.short	(.L_1101 - .L_1100)


	//   ....[0]....
.L_1100:
        /*0058*/ 	.word	0x00001560


	//   ....[1]....
        /*005c*/ 	.word	0x00001570


	//   ....[2]....
        /*0060*/ 	.word	0x000015a0


	//   ....[3]....
        /*0064*/ 	.word	0x000015b0


	//   ....[4]....
        /*0068*/ 	.word	0x000015e0


	//   ....[5]....
        /*006c*/ 	.word	0x000015f0


	//   ....[6]....
        /*0070*/ 	.word	0x00001620


	//   ....[7]....
        /*0074*/ 	.word	0x00001640


	//   ....[8]....
        /*0078*/ 	.word	0x00001670


	//   ....[9]....
        /*007c*/ 	.word	0x00001680


	//----- nvinfo : EIATTR_VRC_CTA_INIT_COUNT
	.align		4
.L_1101:
        /*0080*/ 	.byte	0x02, 0x4a
	.zero		1
	.zero		1


	//----- nvinfo : EIATTR_EXIT_INSTR_OFFSETS
	.align		4
        /*0084*/ 	.byte	0x04, 0x1c
        /*0086*/ 	.short	(.L_1103 - .L_1102)


	//   ....[0]....
.L_1102:
        /*0088*/ 	.word	0x00000060


	//   ....[1]....
        /*008c*/ 	.word	0x000016e0


	//   ....[2]....
        /*0090*/ 	.word	0x000017d0


	//----- nvinfo : EIATTR_MAX_THREADS
	.align		4
.L_1103:
        /*0094*/ 	.byte	0x04, 0x05
        /*0096*/ 	.short	(.L_1105 - .L_1104)
.L_1104:
        /*0098*/ 	.word	0x00000400
        /*009c*/ 	.word	0x00000001
        /*00a0*/ 	.word	0x00000001


	//----- nvinfo : EIATTR_CRS_STACK_SIZE
	.align		4
.L_1105:
        /*00a4*/ 	.byte	0x04, 0x1e
        /*00a6*/ 	.short	(.L_1107 - .L_1106)
.L_1106:
        /*00a8*/ 	.word	0x00000000


	//----- nvinfo : EIATTR_CBANK_PARAM_SIZE
	.align		4
.L_1107:
        /*00ac*/ 	.byte	0x03, 0x19
        /*00ae*/ 	.short	0x0128


	//----- nvinfo : EIATTR_PARAM_CBANK
	.align		4
        /*00b0*/ 	.byte	0x04, 0x0a
        /*00b2*/ 	.short	(.L_1109 - .L_1108)
	.align		4
.L_1108:
        /*00b4*/ 	.word	index@(.nv.constant0._ZN10layer_norm22ln_bwd_finalize_kernelINS_22Kernel_traits_finalizeILj4096E6__halfS2_S2_S2_fjLb0ELj1024ELj4ENS_18Kernel_traits_baseILj4096ES2_S2_S2_S2_fjLj1024EEEEELb0ELb1EEEvNS_9BwdParamsE)
        /*00b8*/ 	.short	0x0380
        /*00ba*/ 	.short	0x0128


	//----- nvinfo : EIATTR_SW_WAR
	.align		4
.L_1109:
        /*00bc*/ 	.byte	0x04, 0x36
        /*00be*/ 	.short	(.L_1111 - .L_1110)
.L_1110:
        /*00c0*/ 	.word	0x00000008
.L_1111:


//--------------------- .nv.info._ZN10layer_norm40ln_parallel_residual_bwd_finalize_kernelINS_22Kernel_traits_finalizeILj4096E6__halfS2_S2_S2_fjLb0ELj1024ELj4ENS_18Kernel_traits_baseILj4096ES2_S2_S2_S2_fjLj1024EEEEELb1EEEvNS_9BwdParamsE --------------------------
	.section	.nv.info._ZN10layer_norm40ln_parallel_residual_bwd_finalize_kernelINS_22Kernel_traits_finalizeILj4096E6__halfS2_S2_S2_fjLb0ELj1024ELj4ENS_18Kernel_traits_baseILj4096ES2_S2_S2_S2_fjLj1024EEEEELb1EEEvNS_9BwdParamsE,"",@"SHT_CUDA_INFO"
	.sectionflags	@""
	.align	4


	//----- nvinfo : EIATTR_CUDA_API_VERSION
	.align		4
        /*0000*/ 	.byte	0x04, 0x37
        /*0002*/ 	.short	(.L_1113 - .L_1112)
.L_1112:
        /*0004*/ 	.word	0x00000082


	//----- nvinfo : EIATTR_KPARAM_INFO
	.align		4
.L_1113:
        /*0008*/ 	.byte	0x04, 0x17
        /*000a*/ 	.short	(.L_1115 - .L_1114)
.L_1114:
        /*000c*/ 	.word	0x00000000
        /*0010*/ 	.short	0x0000
        /*0012*/ 	.short	0x0000
        /*0014*/ 	.byte	0x00, 0xf0, 0xa1, 0x04


	//----- nvinfo : EIATTR_SPARSE_MMA_MASK
	.align		4
.L_1115:
        /*0018*/ 	.byte	0x03, 0x50
        /*001a*/ 	.short	0x0000


	//----- nvinfo : EIATTR_MAXREG_COUNT
	.align		4
        /*001c*/ 	.byte	0x03, 0x1b
        /*001e*/ 	.short	0x0040


	//----- nvinfo : EIATTR_NUM_BARRIERS
	.align		4
        /*0020*/ 	.byte	0x02, 0x4c
        /*0022*/ 	.byte	0x01
	.zero		1


	//----- nvinfo : EIATTR_MERCURY_ISA_VERSION
	.align		4
        /*0024*/ 	.byte	0x03, 0x5f
        /*0026*/ 	.short	0x0101


	//----- nvinfo : EIATTR_COOP_GROUP_MASK_REGIDS
	.align		4
        /*0028*/ 	.byte	0x04, 0x29
        /*002a*/ 	.short	(.L_1117 - .L_1116)


	//   ....[0]....
.L_1116:
        /*002c*/ 	.word	0xffffffff


	//   ....[1]....
        /*0030*/ 	.word	0xffffffff


	//   ....[2]....
        /*0034*/ 	.word	0xffffffff


	//   ....[3]....
        /*0038*/ 	.word	0xffffffff


	//   ....[4]....
        /*003c*/ 	.word	0xffffffff


	//   ....[5]....
        /*0040*/ 	.word	0xffffffff


	//   ....[6]....
        /*0044*/ 	.word	0xffffffff


	//   ....[7]....
        /*0048*/ 	.word	0xffffffff


	//   ....[8]....
        /*004c*/ 	.word	0xffffffff


	//   ....[9]....
        /*0050*/ 	.word	0xffffffff


	//   ....[10]....
        /*0054*/ 	.word	0xffffffff


	//   ....[11]....
        /*0058*/ 	.word	0xffffffff


	//   ....[12]....
        /*005c*/ 	.word	0xffffffff


	//   ....[13]....
        /*0060*/ 	.word	0xffffffff


	//   ....[14]....
        /*0064*/ 	.word	0xffffffff


	//   ....[15]....
        /*0068*/ 	.word	0xffffffff


	//   ....[16]....
        /*006c*/ 	.word	0xffffffff


	//   ....[17]....
        /*0070*/ 	.word	0xffffffff


	//   ....[18]....
        /*0074*/ 	.word	0xffffffff


	//   ....[19]....
        /*0078*/ 	.word	0xffffffff


	//----- nvinfo : EIATTR_COOP_GROUP_INSTR_OFFSETS
	.align		4
.L_1117:
        /*007c*/ 	.byte	0x04, 0x28
        /*007e*/ 	.short	(.L_1119 - .L_1118)


	//   ....[0]....
.L_1118:
        /*0080*/ 	.word	0x000013e0


	//   ....[1]....
        /*0084*/ 	.word	0x000013f0


	//   ....[2]....
        /*0088*/ 	.word	0x00001400


	//   ....[3]....
        /*008c*/ 	.word	0x00001410


	//   ....[4]....
        /*0090*/ 	.word	0x00001450


	//   ....[5]....
        /*0094*/ 	.word	0x00001470


	//   ....[6]....
        /*0098*/ 	.word	0x00001480


	//   ....[7]....
        /*009c*/ 	.word	0x00001490


	//   ....[8]....
        /*00a0*/ 	.word	0x000014d0


	//   ....[9]....
        /*00a4*/ 	.word	0x000014f0


	//   ....[10]....
        /*00a8*/ 	.word	0x00001500


	//   ....[11]....
        /*00ac*/ 	.word	0x00001510


	//   ....[12]....
        /*00b0*/ 	.word	0x00001540


	//   ....[13]....
        /*00b4*/ 	.word	0x00001560


	//   ....[14]....
        /*00b8*/ 	.word	0x00001580


	//   ....[15]....
        /*00bc*/ 	.word	0x00001590


	//   ....[16]....
        /*00c0*/ 	.word	0x000015c0


	//   ....[17]....
        /*00c4*/ 	.word	0x000015e0


	//   ....[18]....
        /*00c8*/ 	.word	0x00001600


	//   ....[19]....
        /*00cc*/ 	.word	0x00001610


	//----- nvinfo : EIATTR_VRC_CTA_INIT_COUNT
	.align		4
.L_1119:
        /*00d0*/ 	.byte	0x02, 0x4a
	.zero		1
	.zero		1


	//----- nvinfo : EIATTR_EXIT_INSTR_OFFSETS
	.align		4
        /*00d4*/ 	.byte	0x04, 0x1c
        /*00d6*/ 	.short	(.L_1121 - .L_1120)


	//   ....[0]....
.L_1120:
        /*00d8*/ 	.word	0x00000060


	//   ....[1]....
        /*00dc*/ 	.word	0x000016b0


	//   ....[2]....
        /*00e0*/ 	.word	0x00001840


	//----- nvinfo : EIATTR_MAX_THREADS
	.align		4
.L_1121:
        /*00e4*/ 	.byte	0x04, 0x05
        /*00e6*/ 	.short	(.L_1123 - .L_1122)
.L_1122:
        /*00e8*/ 	.word	0x00000400
        /*00ec*/ 	.word	0x00000001
        /*00f0*/ 	.word	0x00000001


	//----- nvinfo : EIATTR_CRS_STACK_SIZE
	.align		4
.L_1123:
        /*00f4*/ 	.byte	0x04, 0x1e
        /*00f6*/ 	.short	(.L_1125 - .L_1124)
.L_1124:
        /*00f8*/ 	.word	0x00000000


	//----- nvinfo : EIATTR_CBANK_PARAM_SIZE
	.align		4
.L_1125:
        /*00fc*/ 	.byte	0x03, 0x19
        /*00fe*/ 	.short	0x0128


	//----- nvinfo : EIATTR_PARAM_CBANK
	.align		4
        /*0100*/ 	.byte	0x04, 0x0a
        /*0102*/ 	.short	(.L_1127 - .L_1126)
	.align		4
.L_1126:
        /*0104*/ 	.word	index@(.nv.constant0._ZN10layer_norm40ln_parallel_residual_bwd_finalize_kernelINS_22Kernel_traits_finalizeILj4096E6__halfS2_S2_S2_fjLb0ELj1024ELj4ENS_18Kernel_traits_baseILj4096ES2_S2_S2_S2_fjLj1024EEEEELb1EEEvNS_9BwdParamsE)
        /*0108*/ 	.short	0x0380
        /*010a*/ 	.short	0x0128


	//----- nvinfo : EIATTR_SW_WAR
	.align		4
.L_1127:
        /*010c*/ 	.byte	0x04, 0x36
        /*010e*/ 	.short	(.L_1129 - .L_1128)
.L_1128:
        /*0110*/ 	.word	0x00000008
.L_1129:


//--------------------- .nv.info._ZN10layer_norm31ln_parallel_residual_bwd_kernelINS_13Kernel_traitsI6__halfS2_S2_S2_fjLj4096ELj1ELj1ELj8ELj16ENS_18Kernel_traits_baseILj4096ES2_S2_S2_S2_fjLj256EEEEELb1ELb1ELb1EEEvNS_9BwdParamsE --------------------------
	.section	.nv.info._ZN10layer_norm31ln_parallel_residual_bwd_kernelINS_13Kernel_traitsI6__halfS2_S2_S2_fjLj4096ELj1ELj1ELj8ELj16ENS_18Kernel_traits_baseILj4096ES2_S2_S2_S2_fjLj256EEEEELb1ELb1ELb1EEEvNS_9BwdParamsE,"",@"SHT_CUDA_INFO"
	.sectionflags	@""
	.align	4


	//----- nvinfo : EIATTR_CUDA_API_VERSION
	.align		4
        /*0000*/ 	.byte	0x04, 0x37
        /*0002*/ 	.short	(.L_1131 - .L_1130)
.L_1130:
        /*0004*/ 	.word	0x00000082


	//----- nvinfo : EIATTR_KPARAM_INFO
	.align		4
.L_1131:
        /*0008*/ 	.byte	0x04, 0x17
        /*000a*/ 	.short	(.L_1133 - .L_1132)
.L_1132:
        /*000c*/ 	.word	0x00000000
        /*0010*/ 	.short	0x0000
        /*0012*/ 	.short	0x0000
        /*0014*/ 	.byte	0x00, 0xf0, 0xa1, 0x04


	//----- nvinfo : EIATTR_SPARSE_MMA_MASK
	.align		4
.L_1133:
        /*0018*/ 	.byte	0x03, 0x50
        /*001a*/ 	.short	0x0000


	//----- nvinfo : EIATTR_MAXREG_COUNT
	.align		4
        /*001c*/ 	.byte	0x03, 0x1b
        /*001e*/ 	.short	0x00ff


	//----- nvinfo : EIATTR_NUM_BARRIERS
	.align		4
        /*0020*/ 	.byte	0x02, 0x4c
        /*0022*/ 	.byte	0x01
	.zero		1


	//----- nvinfo : EIATTR_MERCURY_ISA_VERSION
	.align		4
        /*0024*/ 	.byte	0x03, 0x5f
        /*0026*/ 	.short	0x0101


	//----- nvinfo : EIATTR_COOP_GROUP_MASK_REGIDS
	.align		4
        /*0028*/ 	.byte	0x04, 0x29
        /*002a*/ 	.short	(.L_1135 - .L_1134)


	//   ....[0]....
.L_1134:
        /*002c*/ 	.word	0xffffffff


	//   ....[1]....
        /*0030*/ 	.word	0xffffffff


	//   ....[2]....
        /*0034*/ 	.word	0xffffffff


	//   ....[3]....
        /*0038*/ 	.word	0xffffffff


	//   ....[4]....
        /*003c*/ 	.word	0xffffffff


	//   ....[5]....
        /*0040*/ 	.word	0xffffffff


	//   ....[6]....
        /*0044*/ 	.word	0xffffffff


	//   ....[7]....
        /*0048*/ 	.word	0xffffffff


	//   ....[8]....
        /*004c*/ 	.word	0xffffffff


	//   ....[9]....
        /*0050*/ 	.word	0xffffffff


	//----- nvinfo : EIATTR_COOP_GROUP_INSTR_OFFSETS
	.align		4
.L_1135:
        /*0054*/ 	.byte	0x04, 0x28
        /*0056*/ 	.short	(.L_1137 - .L_1136)


	//   ....[0]....
.L_1136:
        /*0058*/ 	.word	0x00000eb0


	//   ....[1]....
        /*005c*/ 	.word	0x00000f60


	//   ....[2]....
        /*0060*/ 	.word	0x00000f70


	//   ....[3]....
        /*0064*/ 	.word	0x00000fa0


	//   ....[4]....
        /*0068*/ 	.word	0x00000fb0


	//   ....[5]....
        /*006c*/ 	.word	0x00000fe0


	//   ....[6]....
        /*0070*/ 	.word	0x00001000


	//   ....[7]....
        /*0074*/ 	.word	0x00001010


	//   ....[8]....
        /*0078*/ 	.word	0x00001050


	//   ....[9]....
        /*007c*/ 	.word	0x00001060


	//----- nvinfo : EIATTR_VRC_CTA_INIT_COUNT
	.align		4
.L_1137:
        /*0080*/ 	.byte	0x02, 0x4a
	.zero		1
	.zero		1


	//----- nvinfo : EIATTR_EXIT_INSTR_OFFSETS
	.align		4
        /*0084*/ 	.byte	0x04, 0x1c
        /*0086*/ 	.short	(.L_1139 - .L_1138)


	//   ....[0]....
.L_1138:
        /*0088*/ 	.word	0x00006230


	//----- nvinfo : EIATTR_MAX_THREADS
	.align		4
.L_1139:
        /*008c*/ 	.byte	0x04, 0x05
        /*008e*/ 	.short	(.L_1141 - .L_1140)
.L_1140:
        /*0090*/ 	.word	0x00000100
        /*0094*/ 	.word	0x00000001
        /*0098*/ 	.word	0x00000001


	//----- nvinfo : EIATTR_CRS_STACK_SIZE
	.align		4
.L_1141:
        /*009c*/ 	.byte	0x04, 0x1e
        /*009e*/ 	.short	(.L_1143 - .L_1142)
.L_1142:
        /*00a0*/ 	.word	0x00000000


	//----- nvinfo : EIATTR_CBANK_PARAM_SIZE
	.align		4
.L_1143:
        /*00a4*/ 	.byte	0x03, 0x19
        /*00a6*/ 	.short	0x0128


	//----- nvinfo : EIATTR_PARAM_CBANK
	.align		4
        /*00a8*/ 	.byte	0x04, 0x0a
        /*00aa*/ 	.short	(.L_1145 - .L_1144)
	.align		4
.L_1144:
        /*00ac*/ 	.word	index@(.nv.constant0._ZN10layer_norm31ln_parallel_residual_bwd_kernelINS_13Kernel_traitsI6__halfS2_S2_S2_fjLj4096ELj1ELj1ELj8ELj16ENS_18Kernel_traits_baseILj4096ES2_S2_S2_S2_fjLj256EEEEELb1ELb1ELb1EEEvNS_9BwdParamsE)
        /*00b0*/ 	.short	0x0380
        /*00b2*/ 	.short	0x0128


	//----- nvinfo : EIATTR_SW_WAR
	.align		4
.L_1145:
        /*00b4*/ 	.byte	0x04, 0x36
        /*00b6*/ 	.short	(.L_1147 - .L_1146)
.L_1146:
        /*00b8*/ 	.word	0x00000008
.L_1147:


//--------------------- .nv.info._ZN10layer_norm31ln_parallel_residual_bwd_kernelINS_13Kernel_traitsIf13__nv_bfloat16S2_S2_fjLj4096ELj1ELj1ELj8ELj16ENS_18Kernel_traits_baseILj4096EfS2_S2_S2_fjLj256EEEEELb0ELb0ELb0EEEvNS_9BwdParamsE --------------------------
	.section	.nv.info._ZN10layer_norm31ln_parallel_residual_bwd_kernelINS_13Kernel_traitsIf13__nv_bfloat16S2_S2_fjLj4096ELj1ELj1ELj8ELj16ENS_18Kernel_traits_baseILj4096EfS2_S2_S2_fjLj256EEEEELb0ELb0ELb0EEEvNS_9BwdParamsE,"",@"SHT_CUDA_INFO"
	.sectionflags	@""
	.align	4


	//----- nvinfo : EIATTR_CUDA_API_VERSION
	.align		4
        /*0000*/ 	.byte	0x04, 0x37
        /*0002*/ 	.short	(.L_1149 - .L_1148)
.L_1148:
        /*0004*/ 	.word	0x00000082


	//----- nvinfo : EIATTR_KPARAM_INFO
	.align		4
.L_1149:
        /*0008*/ 	.byte	0x04, 0x17
        /*000a*/ 	.short	(.L_1151 - .L_1150)
.L_1150:
        /*000c*/ 	.word	0x00000000
        /*0010*/ 	.short	0x0000
        /*0012*/ 	.short	0x0000
        /*0014*/ 	.byte	0x00, 0xf0, 0xa1, 0x04


	//----- nvinfo : EIATTR_SPARSE_MMA_MASK
	.align		4
.L_1151:
        /*0018*/ 	.byte	0x03, 0x50
        /*001a*/ 	.short	0x0000


	//----- nvinfo : EIATTR_MAXREG_COUNT
	.align		4
        /*001c*/ 	.byte	0x03, 0x1b
        /*001e*/ 	.short	0x00ff


	//----- nvinfo : EIATTR_NUM_BARRIERS
	.align		4
        /*0020*/ 	.byte	0x02, 0x4c
        /*0022*/ 	.byte	0x01
	.zero		1


	//----- nvinfo : EIATTR_MERCURY_ISA_VERSION
	.align		4
        /*0024*/ 	.byte	0x03, 0x5f
        /*0026*/ 	.short	0x0101


	//----- nvinfo : EIATTR_COOP_GROUP_MASK_REGIDS
	.align		4
        /*0028*/ 	.byte	0x04, 0x29
        /*002a*/ 	.short	(.L_1153 - .L_1152)


	//   ....[0]....
.L_1152:
        /*002c*/ 	.word	0xffffffff


	//   ....[1]....
        /*0030*/ 	.word	0xffffffff


	//   ....[2]....
        /*0034*/ 	.word	0xffffffff


	//   ....[3]....
        /*0038*/ 	.word	0xffffffff


	//   ....[4]....
        /*003c*/ 	.word	0xffffffff


	//   ....[5]....
        /*0040*/ 	.word	0xffffffff


	//   ....[6]....
        /*0044*/ 	.word	0xffffffff


	//   ....[7]....
        /*0048*/ 	.word	0xffffffff


	//   ....[8]....
        /*004c*/ 	.word	0xffffffff


	//   ....[9]....
        /*0050*/ 	.word	0xffffffff


	//----- nvinfo : EIATTR_COOP_GROUP_INSTR_OFFSETS
	.align		4
.L_1153:
        /*0054*/ 	.byte	0x04, 0x28
        /*0056*/ 	.short	(.L_1155 - .L_1154)


	//   ....[0]....
.L_1154:
        /*0058*/ 	.word	0x00001850


	//   ....[1]....
        /*005c*/ 	.word	0x00001870


	//   ....[2]....
        /*0060*/ 	.word	0x000018b0


	//   ....[3]....
        /*0064*/ 	.word	0x000018c0


	//   ....[4]....
        /*0068*/ 	.word	0x00001900


	//   ....[5]....
        /*006c*/ 	.word	0x00001910


	//   ....[6]....
        /*0070*/ 	.word	0x00001940


	//   ....[7]....
        /*0074*/ 	.word	0x00001950


	//   ....[8]....
        /*0078*/ 	.word	0x00001980


	//   ....[9]....
        /*007c*/ 	.word	0x00001990


	//----- nvinfo : EIATTR_VRC_CTA_INIT_COUNT
	.align		4
.L_1155:
        /*0080*/ 	.byte	0x02, 0x4a
	.zero		1
	.zero		1


	//----- nvinfo : EIATTR_EXIT_INSTR_OFFSETS
	.align		4
        /*0084*/ 	.byte	0x04, 0x1c
        /*0086*/ 	.short	(.L_1157 - .L_1156)


	//   ....[0]....
.L_1156:
        /*0088*/ 	.word	0x00004a70


	//   ....[1]....
        /*008c*/ 	.word	0x00004b80


	//----- nvinfo : EIATTR_MAX_THREADS
	.align		4
.L_1157:
        /*0090*/ 	.byte	0x04, 0x05
        /*0092*/ 	.short	(.L_1159 - .L_1158)
.L_1158:
        /*0094*/ 	.word	0x00000100
        /*0098*/ 	.word	0x00000001
        /*009c*/ 	.word	0x00000001


	//----- nvinfo : EIATTR_CRS_STACK_SIZE
	.align		4
.L_1159:
        /*00a0*/ 	.byte	0x04, 0x1e
        /*00a2*/ 	.short	(.L_1161 - .L_1160)
.L_1160:
        /*00a4*/ 	.word	0x00000000


	//----- nvinfo : EIATTR_CBANK_PARAM_SIZE
	.align		4
.L_1161:
        /*00a8*/ 	.byte	0x03, 0x19
        /*00aa*/ 	.short	0x0128


	//----- nvinfo : EIATTR_PARAM_CBANK
	.align		4
        /*00ac*/ 	.byte	0x04, 0x0a
        /*00ae*/ 	.short	(.L_1163 - .L_1162)
	.align		4
.L_1162:
        /*00b0*/ 	.word	index@(.nv.constant0._ZN10layer_norm31ln_parallel_residual_bwd_kernelINS_13Kernel_traitsIf13__nv_bfloat16S2_S2_fjLj4096ELj1ELj1ELj8ELj16ENS_18Kernel_traits_baseILj4096EfS2_S2_S2_fjLj256EEEEELb0ELb0ELb0EEEvNS_9BwdParamsE)
        /*00b4*/ 	.short	0x0380
        /*00b6*/ 	.short	0x0128


	//----- nvinfo : EIATTR_SW_WAR
	.align		4
.L_1163:
        /*00b8*/ 	.byte	0x04, 0x36
        /*00ba*/ 	.short	(.L_1165 - .L_1164)
.L_1164:
        /*00bc*/ 	.word	0x00000008
.L_1165:


//--------------------- .nv.info._ZN10layer_norm31ln_parallel_residual_bwd_kernelINS_13Kernel_traitsIf13__nv_bfloat16S2_S2_fjLj4096ELj1ELj1ELj8ELj16ENS_18Kernel_traits_baseILj4096EfS2_S2_S2_fjLj256EEEEELb0ELb0ELb1EEEvNS_9BwdParamsE --------------------------
	.section	.nv.info._ZN10layer_norm31ln_parallel_residual_bwd_kernelINS_13Kernel_traitsIf13__nv_bfloat16S2_S2_fjLj4096ELj1ELj1ELj8ELj16ENS_18Kernel_traits_baseILj4096EfS2_S2_S2_fjLj256EEEEELb0ELb0ELb1EEEvNS_9BwdParamsE,"",@"SHT_CUDA_INFO"
	.sectionflags	@""
	.align	4


	//----- nvinfo : EIATTR_CUDA_API_VERSION
	.align		4
        /*0000*/ 	.byte	0x04, 0x37
        /*0002*/ 	.short	(.L_1167 - .L_1166)
.L_1166:
        /*0004*/ 	.word	0x00000082


	//----- nvinfo : EIATTR_KPARAM_INFO
	.align		4
.L_1167:
        /*0008*/ 	.byte	0x04, 0x17
        /*000a*/ 	.short	(.L_1169 - .L_1168)
.L_1168:
        /*000c*/ 	.word	0x00000000
        /*0010*/ 	.short	0x0000
        /*0012*/ 	.short	0x0000
        /*0014*/ 	.byte	0x00, 0xf0, 0xa1, 0x04


	//----- nvinfo : EIATTR_SPARSE_MMA_MASK
	.align		4
.L_1169:
        /*0018*/ 	.byte	0x03, 0x50
        /*001a*/ 	.short	0x0000


	//----- nvinfo : EIATTR_MAXREG_COUNT
	.align		4
        /*001c*/ 	.byte	0x03, 0x1b
        /*001e*/ 	.short	0x00ff


	//----- nvinfo : EIATTR_NUM_BARRIERS
	.align		4
        /*0020*/ 	.byte	0x02, 0x4c
        /*0022*/ 	.byte	0x01
	.zero		1


	//----- nvinfo : EIATTR_MERCURY_ISA_VERSION
	.align		4
        /*0024*/ 	.byte	0x03, 0x5f
        /*0026*/ 	.short	0x0101


	//----- nvinfo : EIATTR_COOP_GROUP_MASK_REGIDS
	.align		4
        /*0028*/ 	.byte	0x04, 0x29
        /*002a*/ 	.short	(.L_1171 - .L_1170)


	//   ....[0]....
.L_1170:
        /*002c*/ 	.word	0xffffffff


	//   ....[1]....
        /*0030*/ 	.word	0xffffffff


	//   ....[2]....
        /*0034*/ 	.word	0xffffffff


	//   ....[3]....
        /*0038*/ 	.word	0xffffffff


	//   ....[4]....
        /*003c*/ 	.word	0xffffffff


	//   ....[5]....
        /*0040*/ 	.word	0xffffffff


	//   ....[6]....
        /*0044*/ 	.word	0xffffffff


	//   ....[7]....
        /*0048*/ 	.word	0xffffffff


	//   ....[8]....
        /*004c*/ 	.word	0xffffffff


	//   ....[9]....
        /*0050*/ 	.word	0xffffffff


	//----- nvinfo : EIATTR_COOP_GROUP_INSTR_OFFSETS
	.align		4
.L_1171:
        /*0054*/ 	.byte	0x04, 0x28
        /*0056*/ 	.short	(.L_1173 - .L_1172)


	//   ....[0]....
.L_1172:
        /*0058*/ 	.word	0x00001500


	//   ....[1]....
        /*005c*/ 	.word	0x00001510


	//   ....[2]....
        /*0060*/ 	.word	0x00001580


	//   ....[3]....
        /*0064*/ 	.word	0x00001590


	//   ....[4]....
        /*0068*/ 	.word	0x000015c0


	//   ....[5]....
        /*006c*/ 	.word	0x000015d0


	//   ....[6]....
        /*0070*/ 	.word	0x00001630


	//   ....[7]....
        /*0074*/ 	.word	0x00001640


	//   ....[8]....
        /*0078*/ 	.word	0x00001690


	//   ....[9]....
        /*007c*/ 	.word	0x000016a0


	//----- nvinfo : EIATTR_VRC_CTA_INIT_COUNT
	.align		4
.L_1173:
        /*0080*/ 	.byte	0x02, 0x4a
	.zero		1
	.zero		1


	//----- nvinfo : EIATTR_EXIT_INSTR_OFFSETS
	.align		4
        /*0084*/ 	.byte	0x04, 0x1c
        /*0086*/ 	.short	(.L_1175 - .L_1174)


	//   ....[0]....
.L_1174:
        /*0088*/ 	.word	0x00004aa0


	//----- nvinfo : EIATTR_MAX_THREADS
	.align		4
.L_1175:
        /*008c*/ 	.byte	0x04, 0x05
        /*008e*/ 	.short	(.L_1177 - .L_1176)
.L_1176:
        /*0090*/ 	.word	0x00000100
        /*0094*/ 	.word	0x00000001
        /*0098*/ 	.word	0x00000001


	//----- nvinfo : EIATTR_CRS_STACK_SIZE
	.align		4
.L_1177:
        /*009c*/ 	.byte	0x04, 0x1e
        /*009e*/ 	.short	(.L_1179 - .L_1178)
.L_1178:
        /*00a0*/ 	.word	0x00000000


	//----- nvinfo : EIATTR_CBANK_PARAM_SIZE
	.align		4
.L_1179:
        /*00a4*/ 	.byte	0x03, 0x19
        /*00a6*/ 	.short	0x0128


	//----- nvinfo : EIATTR_PARAM_CBANK
	.align		4
        /*00a8*/ 	.byte	0x04, 0x0a
        /*00aa*/ 	.short	(.L_1181 - .L_1180)
	.align		4
.L_1180:
        /*00ac*/ 	.word	index@(.nv.constant0._ZN10layer_norm31ln_parallel_residual_bwd_kernelINS_13Kernel_traitsIf13__nv_bfloat16S2_S2_fjLj4096ELj1ELj1ELj8ELj16ENS_18Kernel_traits_baseILj4096EfS2_S2_S2_fjLj256EEEEELb0ELb0ELb1EEEvNS_9BwdParamsE)
        /*00b0*/ 	.short	0x0380
        /*00b2*/ 	.short	0x0128


	//----- nvinfo : EIATTR_SW_WAR
	.align		4
.L_1181:
        /*00b4*/ 	.byte	0x04, 0x36
        /*00b6*/ 	.short	(.L_1183 - .L_1182)
.L_1182:
        /*00b8*/ 	.word	0x00000008
.L_1183:


//--------------------- .nv.info._ZN10layer_norm31ln_parallel_residual_bwd_kernelINS_13Kernel_traitsIf13__nv_bfloat16S2_S2_fjLj4096ELj1ELj1ELj8ELj16ENS_18Kernel_traits_baseILj4096EfS2_S2_S2_fjLj256EEEEELb0ELb1ELb0EEEvNS_9BwdParamsE --------------------------
	.section	.nv.info._ZN10layer_norm31ln_parallel_residual_bwd_kernelINS_13Kernel_traitsIf13__nv_bfloat16S2_S2_fjLj4096ELj1ELj1ELj8ELj16ENS_18Kernel_traits_baseILj4096EfS2_S2_S2_fjLj256EEEEELb0ELb1ELb0EEEvNS_9BwdParamsE,"",@"SHT_CUDA_INFO"
	.sectionflags	@""
	.align	4


	//----- nvinfo : EIATTR_CUDA_API_VERSION
	.align		4
        /*0000*/ 	.byte	0x04, 0x37
        /*0002*/ 	.short	(.L_1185 - .L_1184)
.L_1184:
        /*0004*/ 	.word	0x00000082


	//----- nvinfo : EIATTR_KPARAM_INFO
	.align		4
.L_1185:
        /*0008*/ 	.byte	0x04, 0x17
        /*000a*/ 	.short	(.L_1187 - .L_1186)
.L_1186:
        /*000c*/ 	.word	0x00000000
        /*0010*/ 	.short	0x0000
        /*0012*/ 	.short	0x0000
        /*0014*/ 	.byte	0x00, 0xf0, 0xa1, 0x04


	//----- nvinfo : EIATTR_SPARSE_MMA_MASK
	.align		4
.L_1187:
        /*0018*/ 	.byte	0x03, 0x50
        /*001a*/ 	.short	0x0000


	//----- nvinfo : EIATTR_MAXREG_COUNT
	.align		4
        /*001c*/ 	.byte	0x03, 0x1b
        /*001e*/ 	.short	0x00ff


	//----- nvinfo : EIATTR_NUM_BARRIERS
	.align		4
        /*0020*/ 	.byte	0x02, 0x4c
        /*0022*/ 	.byte	0x01
	.zero		1


	//----- nvinfo : EIATTR_MERCURY_ISA_VERSION
	.align		4
        /*0024*/ 	.byte	0x03, 0x5f
        /*0026*/ 	.short	0x0101


	//----- nvinfo : EIATTR_COOP_GROUP_MASK_REGIDS
	.align		4
        /*0028*/ 	.byte	0x04, 0x29
        /*002a*/ 	.short	(.L_1189 - .L_1188)


	//   ....[0]....
.L_1188:
        /*002c*/ 	.word	0xffffffff


	//   ....[1]....
        /*0030*/ 	.word	0xffffffff


	//   ....[2]....
        /*0034*/ 	.word	0xffffffff


	//   ....[3]....
        /*0038*/ 	.word	0xffffffff


	//   ....[4]....
        /*003c*/ 	.word	0xffffffff


	//   ....[5]....
        /*0040*/ 	.word	0xffffffff


	//   ....[6]....
        /*0044*/ 	.word	0xffffffff


	//   ....[7]....
        /*0048*/ 	.word	0xffffffff


	//   ....[8]....
        /*004c*/ 	.word	0xffffffff


	//   ....[9]....
        /*0050*/ 	.word	0xffffffff


	//----- nvinfo : EIATTR_COOP_GROUP_INSTR_OFFSETS
	.align		4
.L_1189:
        /*0054*/ 	.byte	0x04, 0x28
        /*0056*/ 	.short	(.L_1191 - .L_1190)


	//   ....[0]....
.L_1190:
        /*0058*/ 	.word	0x00001150


	//   ....[1]....
        /*005c*/ 	.word	0x00001170


	//   ....[2]....
        /*0060*/ 	.word	0x000011b0


	//   ....[3]....
        /*0064*/ 	.word	0x000011c0


	//   ....[4]....
        /*0068*/ 	.word	0x00001200


	//   ....[5]....
        /*006c*/ 	.word	0x00001210


	//   ....[6]....
        /*0070*/ 	.word	0x00001240


	//   ....[7]....
        /*0074*/ 	.word	0x00001250


	//   ....[8]....
        /*0078*/ 	.word	0x00001280


	//   ....[9]....
        /*007c*/ 	.word	0x00001290


	//----- nvinfo : EIATTR_VRC_CTA_INIT_COUNT
	.align		4
.L_1191:
        /*0080*/ 	.byte	0x02, 0x4a
	.zero		1
	.zero		1


	//----- nvinfo : EIATTR_EXIT_INSTR_OFFSETS
	.align		4
        /*0084*/ 	.byte	0x04, 0x1c
        /*0086*/ 	.short	(.L_1193 - .L_1192)


	//   ....[0]....
.L_1192:
        /*0088*/ 	.word	0x00004330


	//   ....[1]....
        /*008c*/ 	.word	0x000043d0


	//----- nvinfo : EIATTR_MAX_THREADS
	.align		4
.L_1193:
        /*0090*/ 	.byte	0x04, 0x05
        /*0092*/ 	.short	(.L_1195 - .L_1194)
.L_1194:
        /*0094*/ 	.word	0x00000100
        /*0098*/ 	.word	0x00000001
        /*009c*/ 	.word	0x00000001


	//----- nvinfo : EIATTR_CRS_STACK_SIZE
	.align		4
.L_1195:
        /*00a0*/ 	.byte	0x04, 0x1e
        /*00a2*/ 	.short	(.L_1197 - .L_1196)
.L_1196:
        /*00a4*/ 	.word	0x00000000


	//----- nvinfo : EIATTR_CBANK_PARAM_SIZE
	.align		4
.L_1197:
        /*00a8*/ 	.byte	0x03, 0x19
        /*00aa*/ 	.short	0x0128


	//----- nvinfo : EIATTR_PARAM_CBANK
	.align		4
        /*00ac*/ 	.byte	0x04, 0x0a
        /*00ae*/ 	.short	(.L_1199 - .L_1198)
	.align		4
.L_1198:
        /*00b0*/ 	.word	index@(.nv.constant0._ZN10layer_norm31ln_parallel_residual_bwd_kernelINS_13Kernel_traitsIf13__nv_bfloat16S2_S2_fjLj4096ELj1ELj1ELj8ELj16ENS_18Kernel_traits_baseILj4096EfS2_S2_S2_fjLj256EEEEELb0ELb1ELb0EEEvNS_9BwdParamsE)
        /*00b4*/ 	.short	0x0380
        /*00b6*/ 	.short	0x0128


	//----- nvinfo : EIATTR_SW_WAR
	.align		4
.L_1199:
        /*00b8*/ 	.byte	0x04, 0x36
        /*00ba*/ 	.short	(.L_1201 - .L_1200)
.L_1200:
        /*00bc*/ 	.word	0x00000008
.L_1201:


//--------------------- .nv.info._ZN10layer_norm31ln_parallel_residual_bwd_kernelINS_13Kernel_traitsIf13__nv_bfloat16S2_S2_fjLj4096ELj1ELj1ELj8ELj16ENS_18Kernel_traits_baseILj4096EfS2_S2_S2_fjLj256EEEEELb0ELb1ELb1EEEvNS_9BwdParamsE --------------------------
	.section	.nv.info._ZN10layer_norm31ln_parallel_residual_bwd_kernelINS_13Kernel_traitsIf13__nv_bfloat16S2_S2_fjLj4096ELj1ELj1ELj8ELj16ENS_18Kernel_traits_baseILj4096EfS2_S2_S2_fjLj256EEEEELb0ELb1ELb1EEEvNS_9BwdParamsE,"",@"SHT_CUDA_INFO"
	.sectionflags	@""
	.align	4


	//----- nvinfo : EIATTR_CUDA_API_VERSION
	.align		4
        /*0000*/ 	.byte	0x04, 0x37
        /*0002*/ 	.short	(.L_1203 - .L_1202)
.L_1202:
        /*0004*/ 	.word	0x00000082


	//----- nvinfo : EIATTR_KPARAM_INFO
	.align		4
.L_1203:
        /*0008*/ 	.byte	0x04, 0x17
        /*000a*/ 	.short	(.L_1205 - .L_1204)
.L_1204:
        /*000c*/ 	.word	0x00000000
        /*0010*/ 	.short	0x0000
        /*0012*/ 	.short	0x0000
        /*0014*/ 	.byte	0x00, 0xf0, 0xa1, 0x04


	//----- nvinfo : EIATTR_SPARSE_MMA_MASK
	.align		4
.L_1205:
        /*0018*/ 	.byte	0x03, 0x50
        /*001a*/ 	.short	0x0000


	//----- nvinfo : EIATTR_MAXREG_COUNT
	.align		4
        /*001c*/ 	.byte	0x03, 0x1b
        /*001e*/ 	.short	0x00ff


	//----- nvinfo : EIATTR_NUM_BARRIERS
	.align		4
        /*0020*/ 	.byte	0x02, 0x4c
        /*0022*/ 	.byte	0x01
	.zero		1


	//----- nvinfo : EIATTR_MERCURY_ISA_VERSION
	.align		4
        /*0024*/ 	.byte	0x03, 0x5f
        /*0026*/ 	.short	0x0101


	//----- nvinfo : EIATTR_COOP_GROUP_MASK_REGIDS
	.align		4
        /*0028*/ 	.byte	0x04, 0x29
        /*002a*/ 	.short	(.L_1207 - .L_1206)


	//   ....[0]....
.L_1206:
        /*002c*/ 	.word	0xffffffff


	//   ....[1]....
        /*0030*/ 	.word	0xffffffff


	//   ....[2]....
        /*0034*/ 	.word	0xffffffff


	//   ....[3]....
        /*0038*/ 	.word	0xffffffff


	//   ....[4]....
        /*003c*/ 	.word	0xffffffff


	//   ....[5]....
        /*0040*/ 	.word	0xffffffff


	//   ....[6]....
        /*0044*/ 	.word	0xffffffff


	//   ....[7]....
        /*0048*/ 	.word	0xffffffff


	//   ....[8]....
        /*004c*/ 	.word	0xffffffff


	//   ....[9]....
        /*0050*/ 	.word	0xffffffff


	//----- nvinfo : EIATTR_COOP_GROUP_INSTR_OFFSETS
	.align		4
.L_1207:
        /*0054*/ 	.byte	0x04, 0x28
        /*0056*/ 	.short	(.L_1209 - .L_1208)


	//   ....[0]....
.L_1208:
        /*0058*/ 	.word	0x00000d50


	//   ....[1]....
        /*005c*/ 	.word	0x00000e00


	//   ....[2]....
        /*0060*/ 	.word	0x00000e10


	//   ....[3]....
        /*0064*/ 	.word	0x00000e40


	//   ....[4]....
        /*0068*/ 	.word	0x00000e50


	//   ....[5]....
        /*006c*/ 	.word	0x00000e80


	//   ....[6]....
        /*0070*/ 	.word	0x00000e90


	//   ....[7]....
        /*0074*/ 	.word	0x00000ee0


	//   ....[8]....
        /*0078*/ 	.word	0x00000ef0


	//   ....[9]....
        /*007c*/ 	.word	0x00000f30


	//----- nvinfo : EIATTR_VRC_CTA_INIT_COUNT
	.align		4
.L_1209:
        /*0080*/ 	.byte	0x02, 0x4a
	.zero		1
	.zero		1


	//----- nvinfo : EIATTR_EXIT_INSTR_OFFSETS
	.align		4
        /*0084*/ 	.byte	0x04, 0x1c
        /*0086*/ 	.short	(.L_1211 - .L_1210)


	//   ....[0]....
.L_1210:
        /*0088*/ 	.word	0x00004180


	//----- nvinfo : EIATTR_MAX_THREADS
	.align		4
.L_1211:
        /*008c*/ 	.byte	0x04, 0x05
        /*008e*/ 	.short	(.L_1213 - .L_1212)
.L_1212:
        /*0090*/ 	.word	0x00000100
        /*0094*/ 	.word	0x00000001
        /*0098*/ 	.word	0x00000001


	//----- nvinfo : EIATTR_CRS_STACK_SIZE
	.align		4
.L_1213:
        /*009c*/ 	.byte	0x04, 0x1e
        /*009e*/ 	.short	(.L_1215 - .L_1214)
.L_1214:
        /*00a0*/ 	.word	0x00000000


	//----- nvinfo : EIATTR_CBANK_PARAM_SIZE
	.align		4
.L_1215:
        /*00a4*/ 	.byte	0x03, 0x19
        /*00a6*/ 	.short	0x0128


	//----- nvinfo : EIATTR_PARAM_CBANK
	.align		4
        /*00a8*/ 	.byte	0x04, 0x0a
        /*00aa*/ 	.short	(.L_1217 - .L_1216)
	.align		4
.L_1216:
        /*00ac*/ 	.word	index@(.nv.constant0._ZN10layer_norm31ln_parallel_residual_bwd_kernelINS_13Kernel_traitsIf13__nv_bfloat16S2_S2_fjLj4096ELj1ELj1ELj8ELj16ENS_18Kernel_traits_baseILj4096EfS2_S2_S2_fjLj256EEEEELb0ELb1ELb1EEEvNS_9BwdParamsE)
        /*00b0*/ 	.short	0x0380
        /*00b2*/ 	.short	0x0128


	//----- nvinfo : EIATTR_SW_WAR
	.align		4
.L_1217:
        /*00b4*/ 	.byte	0x04, 0x36
        /*00b6*/ 	.short	(.L_1219 - .L_1218)
.L_1218:
        /*00b8*/ 	.word	0x00000008
.L_1219:


//--------------------- .nv.info._ZN10layer_norm31ln_parallel_residual_bwd_kernelINS_13Kernel_traitsIf13__nv_bfloat16S2_S2_fjLj4096ELj1ELj1ELj8ELj16ENS_18Kernel_traits_baseILj4096EfS2_S2_S2_fjLj256EEEEELb1ELb0ELb0EEEvNS_9BwdParamsE --------------------------
	.section	.nv.info._ZN10layer_norm31ln_parallel_residual_bwd_kernelINS_13Kernel_traitsIf13__nv_bfloat16S2_S2_fjLj4096ELj1ELj1ELj8ELj16ENS_18Kernel_traits_baseILj4096EfS2_S2_S2_fjLj256EEEEELb1ELb0ELb0EEEvNS_9BwdParamsE,"",@"SHT_CUDA_INFO"
	.sectionflags	@""
	.align	4


	//----- nvinfo : EIATTR_CUDA_API_VERSION
	.align		4
        /*0000*/ 	.byte	0x04, 0x37
        /*0002*/ 	.short	(.L_1221 - .L_1220)
.L_1220:
        /*0004*/ 	.word	0x00000082


	//----- nvinfo : EIATTR_KPARAM_INFO
	.align		4
.L_1221:
        /*0008*/ 	.byte	0x04, 0x17
        /*000a*/ 	.short	(.L_1223 - .L_1222)
.L_1222:
        /*000c*/ 	.word	0x00000000
        /*0010*/ 	.short	0x0000
        /*0012*/ 	.short	0x0000
        /*0014*/ 	.byte	0x00, 0xf0, 0xa1, 0x04


	//----- nvinfo : EIATTR_SPARSE_MMA_MASK
	.align		4
.L_1223:
        /*0018*/ 	.byte	0x03, 0x50
        /*001a*/ 	.short	0x0000


	//----- nvinfo : EIATTR_MAXREG_COUNT
	.align		4
        /*001c*/ 	.byte	0x03, 0x1b
        /*001e*/ 	.short	0x00ff


	//----- nvinfo : EIATTR_NUM_BARRIERS
	.align		4
        /*0020*/ 	.byte	0x02, 0x4c
        /*0022*/ 	.byte	0x01
	.zero		1


	//----- nvinfo : EIATTR_MERCURY_ISA_VERSION
	.align		4
        /*0024*/ 	.byte	0x03, 0x5f
        /*0026*/ 	.short	0x0101


	//----- nvinfo : EIATTR_COOP_GROUP_MASK_REGIDS
	.align		4
        /*0028*/ 	.byte	0x04, 0x29
        /*002a*/ 	.short	(.L_1225 - .L_1224)


	//   ....[0]....
.L_1224:
        /*002c*/ 	.word	0xffffffff


	//   ....[1]....
        /*0030*/ 	.word	0xffffffff


	//   ....[2]....
        /*0034*/ 	.word	0xffffffff


	//   ....[3]....
        /*0038*/ 	.word	0xffffffff


	//   ....[4]....
        /*003c*/ 	.word	0xffffffff


	//   ....[5]....
        /*0040*/ 	.word	0xffffffff


	//   ....[6]....
        /*0044*/ 	.word	0xffffffff


	//   ....[7]....
        /*0048*/ 	.word	0xffffffff


	//   ....[8]....
        /*004c*/ 	.word	0xffffffff


	//   ....[9]....
        /*0050*/ 	.word	0xffffffff


	//----- nvinfo : EIATTR_COOP_GROUP_INSTR_OFFSETS
	.align		4
.L_1225:
        /*0054*/ 	.byte	0x04, 0x28
        /*0056*/ 	.short	(.L_1227 - .L_1226)


	//   ....[0]....
.L_1226:
        /*0058*/ 	.word	0x00001970


	//   ....[1]....
        /*005c*/ 	.word	0x000019b0


	//   ....[2]....
        /*0060*/ 	.word	0x00001a10


	//   ....[3]....
        /*0064*/ 	.word	0x00001a20


	//   ....[4]....
        /*0068*/ 	.word	0x00001a50


	//   ....[5]....
        /*006c*/ 	.word	0x00001a60


	//   ....[6]....
        /*0070*/ 	.word	0x00001aa0


	//   ....[7]....
        /*0074*/ 	.word	0x00001ac0


	//   ....[8]....
        /*0078*/ 	.word	0x00001ba0


	//   ....[9]....
        /*007c*/ 	.word	0x00001bb0


	//----- nvinfo : EIATTR_VRC_CTA_INIT_COUNT
	.align		4
.L_1227:
        /*0080*/ 	.byte	0x02, 0x4a
	.zero		1
	.zero		1


	//----- nvinfo : EIATTR_EXIT_INSTR_OFFSETS
	.align		4
        /*0084*/ 	.byte	0x04, 0x1c
        /*0086*/ 	.short	(.L_1229 - .L_1228)


	//   ....[0]....
.L_1228:
        /*0088*/ 	.word	0x00006b10


	//   ....[1]....
        /*008c*/ 	.word	0x00006c20


	//----- nvinfo : EIATTR_MAX_THREADS
	.align		4
.L_1229:
        /*0090*/ 	.byte	0x04, 0x05
        /*0092*/ 	.short	(.L_1231 - .L_1230)
.L_1230:
        /*0094*/ 	.word	0x00000100
        /*0098*/ 	.word	0x00000001
        /*009c*/ 	.word	0x00000001


	//----- nvinfo : EIATTR_CRS_STACK_SIZE
	.align		4
.L_1231:
        /*00a0*/ 	.byte	0x04, 0x1e
        /*00a2*/ 	.short	(.L_1233 - .L_1232)
.L_1232:
        /*00a4*/ 	.word	0x00000000


	//----- nvinfo : EIATTR_CBANK_PARAM_SIZE
	.align		4
.L_1233:
        /*00a8*/ 	.byte	0x03, 0x19
        /*00aa*/ 	.short	0x0128


	//----- nvinfo : EIATTR_PARAM_CBANK
	.align		4
        /*00ac*/ 	.byte	0x04, 0x0a
        /*00ae*/ 	.short	(.L_1235 - .L_1234)
	.align		4
.L_1234:
        /*00b0*/ 	.word	index@(.nv.constant0._ZN10layer_norm31ln_parallel_residual_bwd_kernelINS_13Kernel_traitsIf13__nv_bfloat16S2_S2_fjLj4096ELj1ELj1ELj8ELj16ENS_18Kernel_traits_baseILj4096EfS2_S2_S2_fjLj256EEEEELb1ELb0ELb0EEEvNS_9BwdParamsE)
        /*00b4*/ 	.short	0x0380
        /*00b6*/ 	.short	0x0128


	//----- nvinfo : EIATTR_SW_WAR
	.align		4
.L_1235:
        /*00b8*/ 	.byte	0x04, 0x36
        /*00ba*/ 	.short	(.L_1237 - .L_1236)
.L_1236:
        /*00bc*/ 	.word	0x00000008
.L_1237:


//--------------------- .nv.info._ZN10layer_norm31ln_parallel_residual_bwd_kernelINS_13Kernel_traitsIf13__nv_bfloat16S2_S2_fjLj4096ELj1ELj1ELj8ELj16ENS_18Kernel_traits_baseILj4096EfS2_S2_S2_fjLj256EEEEELb1ELb0ELb1EEEvNS_9BwdParamsE --------------------------
	.section	.nv.info._ZN10layer_norm31ln_parallel_residual_bwd_kernelINS_13Kernel_traitsIf13__nv_bfloat16S2_S2_fjLj4096ELj1ELj1ELj8ELj16ENS_18Kernel_traits_baseILj4096EfS2_S2_S2_fjLj256EEEEELb1ELb0ELb1EEEvNS_9BwdParamsE,"",@"SHT_CUDA_INFO"
	.sectionflags	@""
	.align	4


	//----- nvinfo : EIATTR_CUDA_API_VERSION
	.align		4
        /*0000*/ 	.byte	0x04, 0x37
        /*0002*/ 	.short	(.L_1239 - .L_1238)
.L_1238:
        /*0004*/ 	.word	0x00000082


	//----- nvinfo : EIATTR_KPARAM_INFO
	.align		4
.L_1239:
        /*0008*/ 	.byte	0x04, 0x17
        /*000a*/ 	.short	(.L_1241 - .L_1240)
.L_1240:
        /*000c*/ 	.word	0x00000000
        /*0010*/ 	.short	0x0000
        /*0012*/ 	.short	0x0000
        /*0014*/ 	.byte	0x00, 0xf0, 0xa1, 0x04


	//----- nvinfo : EIATTR_SPARSE_MMA_MASK
	.align		4
.L_1241:
        /*0018*/ 	.byte	0x03, 0x50
        /*001a*/ 	.short	0x0000


	//----- nvinfo : EIATTR_MAXREG_COUNT
	.align		4
        /*001c*/ 	.byte	0x03, 0x1b
        /*001e*/ 	.short	0x00ff


	//----- nvinfo : EIATTR_NUM_BARRIERS
	.align		4
        /*0020*/ 	.byte	0x02, 0x4c
        /*0022*/ 	.byte	0x01
	.zero		1


	//----- nvinfo : EIATTR_MERCURY_ISA_VERSION
	.align		4
        /*0024*/ 	.byte	0x03, 0x5f
        /*0026*/ 	.short	0x0101


	//----- nvinfo : EIATTR_COOP_GROUP_MASK_REGIDS
	.align		4
        /*0028*/ 	.byte	0x04, 0x29
        /*002a*/ 	.short	(.L_1243 - .L_1242)


	//   ....[0]....
.L_1242:
        /*002c*/ 	.word	0xffffffff


	//   ....[1]....
        /*0030*/ 	.word	0xffffffff


	//   ....[2]....
        /*0034*/ 	.word	0xffffffff


	//   ....[3]....
        /*0038*/ 	.word	0xffffffff


	//   ....[4]....
        /*003c*/ 	.word	0xffffffff


	//   ....[5]....
        /*0040*/ 	.word	0xffffffff


	//   ....[6]....
        /*0044*/ 	.word	0xffffffff


	//   ....[7]....
        /*0048*/ 	.word	0xffffffff


	//   ....[8]....
        /*004c*/ 	.word	0xffffffff


	//   ....[9]....
        /*0050*/ 	.word	0xffffffff


	//----- nvinfo : EIATTR_COOP_GROUP_INSTR_OFFSETS
	.align		4
.L_1243:
        /*0054*/ 	.byte	0x04, 0x28
        /*0056*/ 	.short	(.L_1245 - .L_1244)


	//   ....[0]....
.L_1244:
        /*0058*/ 	.word	0x000013b0


	//   ....[1]....
        /*005c*/ 	.word	0x000013c0


	//   ....[2]....
        /*0060*/ 	.word	0x000013f0


	//   ....[3]....
        /*0064*/ 	.word	0x00001400


	//   ....[4]....
        /*0068*/ 	.word	0x00001430


	//   ....[5]....
        /*006c*/ 	.word	0x00001440


	//   ....[6]....
        /*0070*/ 	.word	0x00001470


	//   ....[7]....
        /*0074*/ 	.word	0x00001480


	//   ....[8]....
        /*0078*/ 	.word	0x000014d0


	//   ....[9]....
        /*007c*/ 	.word	0x000014e0


	//----- nvinfo : EIATTR_VRC_CTA_INIT_COUNT
	.align		4
.L_1245:
        /*0080*/ 	.byte	0x02, 0x4a
	.zero		1
	.zero		1


	//----- nvinfo : EIATTR_EXIT_INSTR_OFFSETS
	.align		4
        /*0084*/ 	.byte	0x04, 0x1c
        /*0086*/ 	.short	(.L_1247 - .L_1246)


	//   ....[0]....
.L_1246:
        /*0088*/ 	.word	0x00006b40


	//----- nvinfo : EIATTR_MAX_THREADS
	.align		4
.L_1247:
        /*008c*/ 	.byte	0x04, 0x05
        /*008e*/ 	.short	(.L_1249 - .L_1248)
.L_1248:
        /*0090*/ 	.word	0x00000100
        /*0094*/ 	.word	0x00000001
        /*0098*/ 	.word	0x00000001


	//----- nvinfo : EIATTR_CBANK_PARAM_SIZE
	.align		4
.L_1249:
        /*009c*/ 	.byte	0x03, 0x19
        /*009e*/ 	.short	0x0128


	//----- nvinfo : EIATTR_PARAM_CBANK
	.align		4
        /*00a0*/ 	.byte	0x04, 0x0a
        /*00a2*/ 	.short	(.L_1251 - .L_1250)
	.align		4
.L_1250:
        /*00a4*/ 	.word	index@(.nv.constant0._ZN10layer_norm31ln_parallel_residual_bwd_kernelINS_13Kernel_traitsIf13__nv_bfloat16S2_S2_fjLj4096ELj1ELj1ELj8ELj16ENS_18Kernel_traits_baseILj4096EfS2_S2_S2_fjLj256EEEEELb1ELb0ELb1EEEvNS_9BwdParamsE)
        /*00a8*/ 	.short	0x0380
        /*00aa*/ 	.short	0x0128


	//----- nvinfo : EIATTR_SW_WAR
	.align		4
.L_1251:
        /*00ac*/ 	.byte	0x04, 0x36
        /*00ae*/ 	.short	(.L_1253 - .L_1252)
.L_1252:
        /*00b0*/ 	.word	0x00000008
.L_1253:


//--------------------- .nv.info._ZN10layer_norm22ln_bwd_finalize_kernelINS_22Kernel_traits_finalizeILj4096Ef13__nv_bfloat16S2_S2_fjLb0ELj1024ELj4ENS_18Kernel_traits_baseILj4096EfS2_S2_S2_fjLj1024EEEEELb0ELb0EEEvNS_9BwdParamsE --------------------------
	.section	.nv.info._ZN10layer_norm22ln_bwd_finalize_kernelINS_22Kernel_traits_finalizeILj4096Ef13__nv_bfloat16S2_S2_fjLb0ELj1024ELj4ENS_18Kernel_traits_baseILj4096EfS2_S2_S2_fjLj1024EEEEELb0ELb0EEEvNS_9BwdParamsE,"",@"SHT_CUDA_INFO"
	.sectionflags	@""
	.align	4


	//----- nvinfo : EIATTR_CUDA_API_VERSION
	.align		4
        /*0000*/ 	.byte	0x04, 0x37
        /*0002*/ 	.short	(.L_1255 - .L_1254)
.L_1254:
        /*0004*/ 	.word	0x00000082


	//----- nvinfo : EIATTR_KPARAM_INFO
	.align		4
.L_1255:
        /*0008*/ 	.byte	0x04, 0x17
        /*000a*/ 	.short	(.L_1257 - .L_1256)
.L_1256:
        /*000c*/ 	.word	0x00000000
        /*0010*/ 	.short	0x0000
        /*0012*/ 	.short	0x0000
        /*0014*/ 	.byte	0x00, 0xf0, 0xa1, 0x04


	//----- nvinfo : EIATTR_SPARSE_MMA_MASK
	.align		4
.L_1257:
        /*0018*/ 	.byte	0x03, 0x50
        /*001a*/ 	.short	0x0000


	//----- nvinfo : EIATTR_MAXREG_COUNT
	.align		4
        /*001c*/ 	.byte	0x03, 0x1b
        /*001e*/ 	.short	0x0040


	//----- nvinfo : EIATTR_NUM_BARRIERS
	.align		4
        /*0020*/ 	.byte	0x02, 0x4c
        /*0022*/ 	.byte	0x01
	.zero		1


	//----- nvinfo : EIATTR_MERCURY_ISA_VERSION
	.align		4
        /*0024*/ 	.byte	0x03, 0x5f
        /*0026*/ 	.short	0x0101


	//----- nvinfo : EIATTR_COOP_GROUP_MASK_REGIDS
	.align		4
        /*0028*/ 	.byte	0x04, 0x29
        /*002a*/ 	.short	(.L_1259 - .L_1258)


	//   ....[0]....
.L_1258:
        /*002c*/ 	.word	0xffffffff


	//   ....[1]....
        /*0030*/ 	.word	0xffffffff


	//   ....[2]....
        /*0034*/ 	.word	0xffffffff


	//   ....[3]....
        /*0038*/ 	.word	0xffffffff


	//   ....[4]....
        /*003c*/ 	.word	0xffffffff


	//   ....[5]....
        /*0040*/ 	.word	0xffffffff


	//   ....[6]....
        /*0044*/ 	.word	0xffffffff


	//   ....[7]....
        /*0048*/ 	.word	0xffffffff


	//   ....[8]....
        /*004c*/ 	.word	0xffffffff


	//   ....[9]....
        /*0050*/ 	.word	0xffffffff


	//----- nvinfo : EIATTR_COOP_GROUP_INSTR_OFFSETS
	.align		4
.L_1259:
        /*0054*/ 	.byte	0x04, 0x28
        /*0056*/ 	.short	(.L_1261 - .L_1260)


	//   ....[0]....
.L_1260:
        /*0058*/ 	.word	0x00001550


	//   ....[1]....
        /*005c*/ 	.word	0x00001560


	//   ....[2]....
        /*0060*/ 	.word	0x00001590


	//   ....[3]....
        /*0064*/ 	.word	0x000015a0


	//   ....[4]....
        /*0068*/ 	.word	0x000015d0


	//   ....[5]....
        /*006c*/ 	.word	0x000015e0


	//   ....[6]....
        /*0070*/ 	.word	0x00001610


	//   ....[7]....
        /*0074*/ 	.word	0x00001630


	//   ....[8]....
        /*0078*/ 	.word	0x00001680


	//   ....[9]....
        /*007c*/ 	.word	0x00001690


	//----- nvinfo : EIATTR_VRC_CTA_INIT_COUNT
	.align		4
.L_1261:
        /*0080*/ 	.byte	0x02, 0x4a
	.zero		1
	.zero		1


	//----- nvinfo : EIATTR_EXIT_INSTR_OFFSETS
	.align		4
        /*0084*/ 	.byte	0x04, 0x1c
        /*0086*/ 	.short	(.L_1263 - .L_1262)


	//   ....[0]....
.L_1262:
        /*0088*/ 	.word	0x00000060


	//   ....[1]....
        /*008c*/ 	.word	0x000016f0


	//   ....[2]....
        /*0090*/ 	.word	0x00001720


	//   ....[3]....
        /*0094*/ 	.word	0x000017c0


	//----- nvinfo : EIATTR_MAX_THREADS
	.align		4
.L_1263:
        /*0098*/ 	.byte	0x04, 0x05
        /*009a*/ 	.short	(.L_1265 - .L_1264)
.L_1264:
        /*009c*/ 	.word	0x00000400
        /*00a0*/ 	.word	0x00000001
        /*00a4*/ 	.word	0x00000001


	//----- nvinfo : EIATTR_CRS_STACK_SIZE
	.align		4
.L_1265:
        /*00a8*/ 	.byte	0x04, 0x1e
        /*00aa*/ 	.short	(.L_1267 - .L_1266)
.L_1266:
        /*00ac*/ 	.word	0x00000000


	//----- nvinfo : EIATTR_CBANK_PARAM_SIZE
	.align		4
.L_1267:
        /*00b0*/ 	.byte	0x03, 0x19
        /*00b2*/ 	.short	0x0128


	//----- nvinfo : EIATTR_PARAM_CBANK
	.align		4
        /*00b4*/ 	.byte	0x04, 0x0a
        /*00b6*/ 	.short	(.L_1269 - .L_1268)
	.align		4
.L_1268:
        /*00b8*/ 	.word	index@(.nv.constant0._ZN10layer_norm22ln_bwd_finalize_kernelINS_22Kernel_traits_finalizeILj4096Ef13__nv_bfloat16S2_S2_fjLb0ELj1024ELj4ENS_18Kernel_traits_baseILj4096EfS2_S2_S2_fjLj1024EEEEELb0ELb0EEEvNS_9BwdParamsE)
        /*00bc*/ 	.short	0x0380
        /*00be*/ 	.short	0x0128


	//----- nvinfo : EIATTR_SW_WAR
	.align		4
.L_1269:
        /*00c0*/ 	.byte	0x04, 0x36
        /*00c2*/ 	.short	(.L_1271 - .L_1270)
.L_1270:
        /*00c4*/ 	.word	0x00000008
.L_1271:


//--------------------- .nv.info._ZN10layer_norm40ln_parallel_residual_bwd_finalize_kernelINS_22Kernel_traits_finalizeILj4096Ef13__nv_bfloat16S2_S2_fjLb0ELj1024ELj4ENS_18Kernel_traits_baseILj4096EfS2_S2_S2_fjLj1024EEEEELb0EEEvNS_9BwdParamsE --------------------------
	.section	.nv.info._ZN10layer_norm40ln_parallel_residual_bwd_finalize_kernelINS_22Kernel_traits_finalizeILj4096Ef13__nv_bfloat16S2_S2_fjLb0ELj1024ELj4ENS_18Kernel_traits_baseILj4096EfS2_S2_S2_fjLj1024EEEEELb0EEEvNS_9BwdParamsE,"",@"SHT_CUDA_INFO"
	.sectionflags	@""
	.align	4


	//----- nvinfo : EIATTR_CUDA_API_VERSION
	.align		4
        /*0000*/ 	.byte	0x04, 0x37
        /*0002*/ 	.short	(.L_1273 - .L_1272)
.L_1272:
        /*0004*/ 	.word	0x00000082


	//----- nvinfo : EIATTR_KPARAM_INFO
	.align		4
.L_1273:
        /*0008*/ 	.byte	0x04, 0x17
        /*000a*/ 	.short	(.L_1275 - .L_1274)
.L_1274:
        /*000c*/ 	.word	0x00000000
        /*0010*/ 	.short	0x0000
        /*0012*/ 	.short	0x0000
        /*0014*/ 	.byte	0x00, 0xf0, 0xa1, 0x04


	//----- nvinfo : EIATTR_SPARSE_MMA_MASK
	.align		4
.L_1275:
        /*0018*/ 	.byte	0x03, 0x50
        /*001a*/ 	.short	0x0000


	//----- nvinfo : EIATTR_MAXREG_COUNT
	.align		4
        /*001c*/ 	.byte	0x03, 0x1b
        /*001e*/ 	.short	0x0040


	//----- nvinfo : EIATTR_NUM_BARRIERS
	.align		4
        /*0020*/ 	.byte	0x02, 0x4c
        /*0022*/ 	.byte	0x01
	.zero		1


	//----- nvinfo : EIATTR_MERCURY_ISA_VERSION
	.align		4
        /*0024*/ 	.byte	0x03, 0x5f
        /*0026*/ 	.short	0x0101


	//----- nvinfo : EIATTR_COOP_GROUP_MASK_REGIDS
	.align		4
        /*0028*/ 	.byte	0x04, 0x29
        /*002a*/ 	.short	(.L_1277 - .L_1276)


	//   ....[0]....
.L_1276:
        /*002c*/ 	.word	0xffffffff


	//   ....[1]....
        /*0030*/ 	.word	0xffffffff


	//   ....[2]....
        /*0034*/ 	.word	0xffffffff


	//   ....[3]....
        /*0038*/ 	.word	0xffffffff


	//   ....[4]....
        /*003c*/ 	.word	0xffffffff


	//   ....[5]....
        /*0040*/ 	.word	0xffffffff


	//   ....[6]....
        /*0044*/ 	.word	0xffffffff


	//   ....[7]....
        /*0048*/ 	.word	0xffffffff


	//   ....[8]....
        /*004c*/ 	.word	0xffffffff


	//   ....[9]....
        /*0050*/ 	.word	0xffffffff


	//   ....[10]....
        /*0054*/ 	.word	0xffffffff


	//   ....[11]....
        /*0058*/ 	.word	0xffffffff


	//   ....[12]....
        /*005c*/ 	.word	0xffffffff


	//   ....[13]....
        /*0060*/ 	.word	0xffffffff


	//   ....[14]....
        /*0064*/ 	.word	0xffffffff


	//   ....[15]....
        /*0068*/ 	.word	0xffffffff


	//   ....[16]....
        /*006c*/ 	.word	0xffffffff


	//   ....[17]....
        /*0070*/ 	.word	0xffffffff


	//   ....[18]....
        /*0074*/ 	.word	0xffffffff


	//   ....[19]....
        /*0078*/ 	.word	0xffffffff


	//----- nvinfo : EIATTR_COOP_GROUP_INSTR_OFFSETS
	.align		4
.L_1277:
        /*007c*/ 	.byte	0x04, 0x28
        /*007e*/ 	.short	(.L_1279 - .L_1278)


	//   ....[0]....
.L_1278:
        /*0080*/ 	.word	0x000013a0


	//   ....[1]....
        /*0084*/ 	.word	0x000013b0


	//   ....[2]....
        /*0088*/ 	.word	0x000013c0


	//   ....[3]....
        /*008c*/ 	.word	0x000013d0


	//   ....[4]....
        /*0090*/ 	.word	0x00001410


	//   ....[5]....
        /*0094*/ 	.word	0x00001430


	//   ....[6]....
        /*0098*/ 	.word	0x00001440


	//   ....[7]....
        /*009c*/ 	.word	0x00001450


	//   ....[8]....
        /*00a0*/ 	.word	0x00001480


	//   ....[9]....
        /*00a4*/ 	.word	0x000014b0


	//   ....[10]....
        /*00a8*/ 	.word	0x000014e0


	//   ....[11]....
        /*00ac*/ 	.word	0x000014f0


	//   ....[12]....
        /*00b0*/ 	.word	0x00001520


	//   ....[13]....
        /*00b4*/ 	.word	0x00001540


	//   ....[14]....
        /*00b8*/ 	.word	0x00001560


	//   ....[15]....
        /*00bc*/ 	.word	0x00001570


	//   ....[16]....
        /*00c0*/ 	.word	0x000015b0


	//   ....[17]....
        /*00c4*/ 	.word	0x000015e0


	//   ....[18]....
        /*00c8*/ 	.word	0x00001600


	//   ....[19]....
        /*00cc*/ 	.word	0x00001610


	//----- nvinfo : EIATTR_VRC_CTA_INIT_COUNT
	.align		4
.L_1279:
        /*00d0*/ 	.byte	0x02, 0x4a
	.zero		1
	.zero		1


	//----- nvinfo : EIATTR_EXIT_INSTR_OFFSETS
	.align		4
        /*00d4*/ 	.byte	0x04, 0x1c
        /*00d6*/ 	.short	(.L_1281 - .L_1280)


	//   ....[0]....
.L_1280:
        /*00d8*/ 	.word	0x00000060


	//   ....[1]....
        /*00dc*/ 	.word	0x000016c0


	//   ....[2]....
        /*00e0*/ 	.word	0x000016f0


	//   ....[3]....
        /*00e4*/ 	.word	0x00001810


	//----- nvinfo : EIATTR_MAX_THREADS
	.align		4
.L_1281:
        /*00e8*/ 	.byte	0x04, 0x05
        /*00ea*/ 	.short	(.L_1283 - .L_1282)
.L_1282:
        /*00ec*/ 	.word	0x00000400
        /*00f0*/ 	.word	0x00000001
        /*00f4*/ 	.word	0x00000001


	//----- nvinfo : EIATTR_CRS_STACK_SIZE
	.align		4
.L_1283:
        /*00f8*/ 	.byte	0x04, 0x1e
        /*00fa*/ 	.short	(.L_1285 - .L_1284)
.L_1284:
        /*00fc*/ 	.word	0x00000000


	//----- nvinfo : EIATTR_CBANK_PARAM_SIZE
	.align		4
.L_1285:
        /*0100*/ 	.byte	0x03, 0x19
        /*0102*/ 	.short	0x0128


	//----- nvinfo : EIATTR_PARAM_CBANK
	.align		4
        /*0104*/ 	.byte	0x04, 0x0a
        /*0106*/ 	.short	(.L_1287 - .L_1286)
	.align		4
.L_1286:
        /*0108*/ 	.word	index@(.nv.constant0._ZN10layer_norm40ln_parallel_residual_bwd_finalize_kernelINS_22Kernel_traits_finalizeILj4096Ef13__nv_bfloat16S2_S2_fjLb0ELj1024ELj4ENS_18Kernel_traits_baseILj4096EfS2_S2_S2_fjLj1024EEEEELb0EEEvNS_9BwdParamsE)
        /*010c*/ 	.short	0x0380
        /*010e*/ 	.short	0x0128


	//----- nvinfo : EIATTR_SW_WAR
	.align		4
.L_1287:
        /*0110*/ 	.byte	0x04, 0x36
        /*0112*/ 	.short	(.L_1289 - .L_1288)
.L_1288:
        /*0114*/ 	.word	0x00000008
.L_1289:


//--------------------- .nv.info._ZN10layer_norm31ln_parallel_residual_bwd_kernelINS_13Kernel_traitsIf13__nv_bfloat16S2_S2_fjLj4096ELj1ELj1ELj8ELj16ENS_18Kernel_traits_baseILj4096EfS2_S2_S2_fjLj256EEEEELb1ELb1ELb0EEEvNS_9BwdParamsE --------------------------
	.section	.nv.info._ZN10layer_norm31ln_parallel_residual_bwd_kernelINS_13Kernel_traitsIf13__nv_bfloat16S2_S2_fjLj4096ELj1ELj1ELj8ELj16ENS_18Kernel_traits_baseILj4096EfS2_S2_S2_fjLj256EEEEELb1ELb1ELb0EEEvNS_9BwdParamsE,"",@"SHT_CUDA_INFO"
	.sectionflags	@""
	.align	4


	//----- nvinfo : EIATTR_CUDA_API_VERSION
	.align		4
        /*0000*/ 	.byte	0x04, 0x37
        /*0002*/ 	.short	(.L_1291 - .L_1290)
.L_1290:
        /*0004*/ 	.word	0x00000082


	//----- nvinfo : EIATTR_KPARAM_INFO
	.align		4
.L_1291:
        /*0008*/ 	.byte	0x04, 0x17
        /*000a*/ 	.short	(.L_1293 - .L_1292)
.L_1292:
        /*000c*/ 	.word	0x00000000
        /*0010*/ 	.short	0x0000
        /*0012*/ 	.short	0x0000
        /*0014*/ 	.byte	0x00, 0xf0, 0xa1, 0x04


	//----- nvinfo : EIATTR_SPARSE_MMA_MASK
	.align		4
.L_1293:
        /*0018*/ 	.byte	0x03, 0x50
        /*001a*/ 	.short	0x0000


	//----- nvinfo : EIATTR_MAXREG_COUNT
	.align		4
        /*001c*/ 	.byte	0x03, 0x1b
        /*001e*/ 	.short	0x00ff


	//----- nvinfo : EIATTR_NUM_BARRIERS
	.align		4
        /*0020*/ 	.byte	0x02, 0x4c
        /*0022*/ 	.byte	0x01
	.zero		1


	//----- nvinfo : EIATTR_MERCURY_ISA_VERSION
	.align		4
        /*0024*/ 	.byte	0x03, 0x5f
        /*0026*/ 	.short	0x0101


	//----- nvinfo : EIATTR_COOP_GROUP_MASK_REGIDS
	.align		4
        /*0028*/ 	.byte	0x04, 0x29
        /*002a*/ 	.short	(.L_1295 - .L_1294)


	//   ....[0]....
.L_1294:
        /*002c*/ 	.word	0xffffffff


	//   ....[1]....
        /*0030*/ 	.word	0xffffffff


	//   ....[2]....
        /*0034*/ 	.word	0xffffffff


	//   ....[3]....
        /*0038*/ 	.word	0xffffffff


	//   ....[4]....
        /*003c*/ 	.word	0xffffffff


	//   ....[5]....
        /*0040*/ 	.word	0xffffffff


	//   ....[6]....
        /*0044*/ 	.word	0xffffffff


	//   ....[7]....
        /*0048*/ 	.word	0xffffffff


	//   ....[8]....
        /*004c*/ 	.word	0xffffffff


	//   ....[9]....
        /*0050*/ 	.word	0xffffffff


	//----- nvinfo : EIATTR_COOP_GROUP_INSTR_OFFSETS
	.align		4
.L_1295:
        /*0054*/ 	.byte	0x04, 0x28
        /*0056*/ 	.short	(.L_1297 - .L_1296)


	//   ....[0]....
.L_1296:
        /*0058*/ 	.word	0x00001250


	//   ....[1]....
        /*005c*/ 	.word	0x00001270


	//   ....[2]....
        /*0060*/ 	.word	0x000012b0


	//   ....[3]....
        /*0064*/ 	.word	0x000012c0


	//   ....[4]....
        /*0068*/ 	.word	0x00001300


	//   ....[5]....
        /*006c*/ 	.word	0x00001310


	//   ....[6]....
        /*0070*/ 	.word	0x00001340


	//   ....[7]....
        /*0074*/ 	.word	0x00001350


	//   ....[8]....
        /*0078*/ 	.word	0x00001380


	//   ....[9]....
        /*007c*/ 	.word	0x00001390


	//----- nvinfo : EIATTR_VRC_CTA_INIT_COUNT
	.align		4
.L_1297:
        /*0080*/ 	.byte	0x02, 0x4a
	.zero		1
	.zero		1


	//----- nvinfo : EIATTR_EXIT_INSTR_OFFSETS
	.align		4
        /*0084*/ 	.byte	0x04, 0x1c
        /*0086*/ 	.short	(.L_1299 - .L_1298)


	//   ....[0]....
.L_1298:
        /*0088*/ 	.word	0x00006550


	//   ....[1]....
        /*008c*/ 	.word	0x000065f0


	//----- nvinfo : EIATTR_MAX_THREADS
	.align		4
.L_1299:
        /*0090*/ 	.byte	0x04, 0x05
        /*0092*/ 	.short	(.L_1301 - .L_1300)
.L_1300:
        /*0094*/ 	.word	0x00000100
        /*0098*/ 	.word	0x00000001
        /*009c*/ 	.word	0x00000001


	//----- nvinfo : EIATTR_CRS_STACK_SIZE
	.align		4
.L_1301:
        /*00a0*/ 	.byte	0x04, 0x1e
        /*00a2*/ 	.short	(.L_1303 - .L_1302)
.L_1302:
        /*00a4*/ 	.word	0x00000000


	//----- nvinfo : EIATTR_CBANK_PARAM_SIZE
	.align		4
.L_1303:
        /*00a8*/ 	.byte	0x03, 0x19
        /*00aa*/ 	.short	0x0128


	//----- nvinfo : EIATTR_PARAM_CBANK
	.align		4
        /*00ac*/ 	.byte	0x04, 0x0a
        /*00ae*/ 	.short	(.L_1305 - .L_1304)
	.align		4
.L_1304:
        /*00b0*/ 	.word	index@(.nv.constant0._ZN10layer_norm31ln_parallel_residual_bwd_kernelINS_13Kernel_traitsIf13__nv_bfloat16S2_S2_fjLj4096ELj1ELj1ELj8ELj16ENS_18Kernel_traits_baseILj4096EfS2_S2_S2_fjLj256EEEEELb1ELb1ELb0EEEvNS_9BwdParamsE)
        /*00b4*/ 	.short	0x0380
        /*00b6*/ 	.short	0x0128


	//----- nvinfo : EIATTR_SW_WAR
	.align		4
.L_1305:
        /*00b8*/ 	.byte	0x04, 0x36
        /*00ba*/ 	.short	(.L_1307 - .L_1306)
.L_1306:
        /*00bc*/ 	.word	0x00000008
.L_1307:


//--------------------- .nv.info._ZN10layer_norm22ln_bwd_finalize_kernelINS_22Kernel_traits_finalizeILj4096Ef13__nv_bfloat16S2_S2_fjLb0ELj1024ELj4ENS_18Kernel_traits_baseILj4096EfS2_S2_S2_fjLj1024EEEEELb0ELb1EEEvNS_9BwdParamsE --------------------------
	.section	.nv.info._ZN10layer_norm22ln_bwd_finalize_kernelINS_22Kernel_traits_finalizeILj4096Ef13__nv_bfloat16S2_S2_fjLb0ELj1024ELj4ENS_18Kernel_traits_baseILj4096EfS2_S2_S2_fjLj1024EEEEELb0ELb1EEEvNS_9BwdParamsE,"",@"SHT_CUDA_INFO"
	.sectionflags	@""
	.align	4


	//----- nvinfo : EIATTR_CUDA_API_VERSION
	.align		4
        /*0000*/ 	.byte	0x04, 0x37
        /*0002*/ 	.short	(.L_1309 - .L_1308)
.L_1308:
        /*0004*/ 	.word	0x00000082


	//----- nvinfo : EIATTR_KPARAM_INFO
	.align		4
.L_1309:
        /*0008*/ 	.byte	0x04, 0x17
        /*000a*/ 	.short	(.L_1311 - .L_1310)
.L_1310:
        /*000c*/ 	.word	0x00000000
        /*0010*/ 	.short	0x0000
        /*0012*/ 	.short	0x0000
        /*0014*/ 	.byte	0x00, 0xf0, 0xa1, 0x04


	//----- nvinfo : EIATTR_SPARSE_MMA_MASK
	.align		4
.L_1311:
        /*0018*/ 	.byte	0x03, 0x50
        /*001a*/ 	.short	0x0000


	//----- nvinfo : EIATTR_MAXREG_COUNT
	.align		4
        /*001c*/ 	.byte	0x03, 0x1b
        /*001e*/ 	.short	0x0040


	//----- nvinfo : EIATTR_NUM_BARRIERS
	.align		4
        /*0020*/ 	.byte	0x02, 0x4c
        /*0022*/ 	.byte	0x01
	.zero		1


	//----- nvinfo : EIATTR_MERCURY_ISA_VERSION
	.align		4
        /*0024*/ 	.byte	0x03, 0x5f
        /*0026*/ 	.short	0x0101


	//----- nvinfo : EIATTR_COOP_GROUP_MASK_REGIDS
	.align		4
        /*0028*/ 	.byte	0x04, 0x29
        /*002a*/ 	.short	(.L_1313 - .L_1312)


	//   ....[0]....
.L_1312:
        /*002c*/ 	.word	0xffffffff


	//   ....[1]....
        /*0030*/ 	.word	0xffffffff


	//   ....[2]....
        /*0034*/ 	.word	0xffffffff


	//   ....[3]....
        /*0038*/ 	.word	0xffffffff


	//   ....[4]....
        /*003c*/ 	.word	0xffffffff


	//   ....[5]....
        /*0040*/ 	.word	0xffffffff


	//   ....[6]....
        /*0044*/ 	.word	0xffffffff


	//   ....[7]....
        /*0048*/ 	.word	0xffffffff


	//   ....[8]....
        /*004c*/ 	.word	0xffffffff


	//   ....[9]....
        /*0050*/ 	.word	0xffffffff


	//----- nvinfo : EIATTR_COOP_GROUP_INSTR_OFFSETS
	.align		4
.L_1313:
        /*0054*/ 	.byte	0x04, 0x28
        /*0056*/ 	.short	(.L_1315 - .L_1314)


	//   ....[0]....
.L_1314:
        /*0058*/ 	.word	0x00001560


	//   ....[1]....
        /*005c*/ 	.word	0x00001570


	//   ....[2]....
        /*0060*/ 	.word	0x000015a0


	//   ....[3]....
        /*0064*/ 	.word	0x000015b0


	//   ....[4]....
        /*0068*/ 	.word	0x000015e0


	//   ....[5]....
        /*006c*/ 	.word	0x000015f0


	//   ....[6]....
        /*0070*/ 	.word	0x00001620


	//   ....[7]....
        /*0074*/ 	.word	0x00001640


	//   ....[8]....
        /*0078*/ 	.word	0x00001670


	//   ....[9]....
        /*007c*/ 	.word	0x00001680


	//----- nvinfo : EIATTR_VRC_CTA_INIT_COUNT
	.align		4
.L_1315:
        /*0080*/ 	.byte	0x02, 0x4a
	.zero		1
	.zero		1


	//----- nvinfo : EIATTR_EXIT_INSTR_OFFSETS
	.align		4
        /*0084*/ 	.byte	0x04, 0x1c
        /*0086*/ 	.short	(.L_1317 - .L_1316)


	//   ....[0]....
.L_1316:
        /*0088*/ 	.word	0x00000060


	//   ....[1]....
        /*008c*/ 	.word	0x000016e0


	//   ....[2]....
        /*0090*/ 	.word	0x000017b0


	//----- nvinfo : EIATTR_MAX_THREADS
	.align		4
.L_1317:
        /*0094*/ 	.byte	0x04, 0x05
        /*0096*/ 	.short	(.L_1319 - .L_1318)
.L_1318:
        /*0098*/ 	.word	0x00000400
        /*009c*/ 	.word	0x00000001
        /*00a0*/ 	.word	0x00000001


	//----- nvinfo : EIATTR_CRS_STACK_SIZE
	.align		4
.L_1319:
        /*00a4*/ 	.byte	0x04, 0x1e
        /*00a6*/ 	.short	(.L_1321 - .L_1320)
.L_1320:
        /*00a8*/ 	.word	0x00000000


	//----- nvinfo : EIATTR_CBANK_PARAM_SIZE
	.align		4
.L_1321:
        /*00ac*/ 	.byte	0x03, 0x19
        /*00ae*/ 	.short	0x0128


	//----- nvinfo : EIATTR_PARAM_CBANK
	.align		4
        /*00b0*/ 	.byte	0x04, 0x0a
        /*00b2*/ 	.short	(.L_1323 - .L_1322)
	.align		4
.L_1322:
        /*00b4*/ 	.word	index@(.nv.constant0._ZN10layer_norm22ln_bwd_finalize_kernelINS_22Kernel_traits_finalizeILj4096Ef13__nv_bfloat16S2_S2_fjLb0ELj1024ELj4ENS_18Kernel_traits_baseILj4096EfS2_S2_S2_fjLj1024EEEEELb0ELb1EEEvNS_9BwdParamsE)
        /*00b8*/ 	.short	0x0380
        /*00ba*/ 	.short	0x0128


	//----- nvinfo : EIATTR_SW_WAR
	.align		4
.L_1323:
        /*00bc*/ 	.byte	0x04, 0x36
        /*00be*/ 	.short	(.L_1325 - .L_1324)
.L_1324:
        /*00c0*/ 	.word	0x00000008
.L_1325:


//--------------------- .nv.info._ZN10layer_norm40ln_parallel_residual_bwd_finalize_kernelINS_22Kernel_traits_finalizeILj4096Ef13__nv_bfloat16S2_S2_fjLb0ELj1024ELj4ENS_18Kernel_traits_baseILj4096EfS2_S2_S2_fjLj1024EEEEELb1EEEvNS_9BwdParamsE --------------------------
	.section	.nv.info._ZN10layer_norm40ln_parallel_residual_bwd_finalize_kernelINS_22Kernel_traits_finalizeILj4096Ef13__nv_bfloat16S2_S2_fjLb0ELj1024ELj4ENS_18Kernel_traits_baseILj4096EfS2_S2_S2_fjLj1024EEEEELb1EEEvNS_9BwdParamsE,"",@"SHT_CUDA_INFO"
	.sectionflags	@""
	.align	4


	//----- nvinfo : EIATTR_CUDA_API_VERSION
	.align		4
        /*0000*/ 	.byte	0x04, 0x37
        /*0002*/ 	.short	(.L_1327 - .L_1326)
.L_1326:
        /*0004*/ 	.word	0x00000082


	//----- nvinfo : EIATTR_KPARAM_INFO
	.align		4
.L_1327:
        /*0008*/ 	.byte	0x04, 0x17
        /*000a*/ 	.short	(.L_1329 - .L_1328)
.L_1328:
        /*000c*/ 	.word	0x00000000
        /*0010*/ 	.short	0x0000
        /*0012*/ 	.short	0x0000
        /*0014*/ 	.byte	0x00, 0xf0, 0xa1, 0x04


	//----- nvinfo : EIATTR_SPARSE_MMA_MASK
	.align		4
.L_1329:
        /*0018*/ 	.byte	0x03, 0x50
        /*001a*/ 	.short	0x0000


	//----- nvinfo : EIATTR_MAXREG_COUNT
	.align		4
        /*001c*/ 	.byte	0x03, 0x1b
        /*001e*/ 	.short	0x0040


	//----- nvinfo : EIATTR_NUM_BARRIERS
	.align		4
        /*0020*/ 	.byte	0x02, 0x4c
        /*0022*/ 	.byte	0x01
	.zero		1


	//----- nvinfo : EIATTR_MERCURY_ISA_VERSION
	.align		4
        /*0024*/ 	.byte	0x03, 0x5f
        /*0026*/ 	.short	0x0101


	//----- nvinfo : EIATTR_COOP_GROUP_MASK_REGIDS
	.align		4
        /*0028*/ 	.byte	0x04, 0x29
        /*002a*/ 	.short	(.L_1331 - .L_1330)


	//   ....[0]....
.L_1330:
        /*002c*/ 	.word	0xffffffff


	//   ....[1]....
        /*0030*/ 	.word	0xffffffff


	//   ....[2]....
        /*0034*/ 	.word	0xffffffff


	//   ....[3]....
        /*0038*/ 	.word	0xffffffff


	//   ....[4]....
        /*003c*/ 	.word	0xffffffff


	//   ....[5]....
        /*0040*/ 	.word	0xffffffff


	//   ....[6]....
        /*0044*/ 	.word	0xffffffff


	//   ....[7]....
        /*0048*/ 	.word	0xffffffff


	//   ....[8]....
        /*004c*/ 	.word	0xffffffff


	//   ....[9]....
        /*0050*/ 	.word	0xffffffff


	//   ....[10]....
        /*0054*/ 	.word	0xffffffff


	//   ....[11]....
        /*0058*/ 	.word	0xffffffff


	//   ....[12]....
        /*005c*/ 	.word	0xffffffff


	//   ....[13]....
        /*0060*/ 	.word	0xffffffff


	//   ....[14]....
        /*0064*/ 	.word	0xffffffff


	//   ....[15]....
        /*0068*/ 	.word	0xffffffff


	//   ....[16]....
        /*006c*/ 	.word	0xffffffff


	//   ....[17]....
        /*0070*/ 	.word	0xffffffff


	//   ....[18]....
        /*0074*/ 	.word	0xffffffff


	//   ....[19]....
        /*0078*/ 	.word	0xffffffff


	//----- nvinfo : EIATTR_COOP_GROUP_INSTR_OFFSETS
	.align		4
.L_1331:
        /*007c*/ 	.byte	0x04, 0x28
        /*007e*/ 	.short	(.L_1333 - .L_1332)


	//   ....[0]....
.L_1332:
        /*0080*/ 	.word	0x000013e0


	//   ....[1]....
        /*0084*/ 	.word	0x000013f0


	//   ....[2]....
        /*0088*/ 	.word	0x00001400


	//   ....[3]....
        /*008c*/ 	.word	0x00001410


	//   ....[4]....
        /*0090*/ 	.word	0x00001450


	//   ....[5]....
        /*0094*/ 	.word	0x00001470


	//   ....[6]....
        /*0098*/ 	.word	0x00001480


	//   ....[7]....
        /*009c*/ 	.word	0x00001490


	//   ....[8]....
        /*00a0*/ 	.word	0x000014d0


	//   ....[9]....
        /*00a4*/ 	.word	0x000014f0


	//   ....[10]....
        /*00a8*/ 	.word	0x00001500


	//   ....[11]....
        /*00ac*/ 	.word	0x00001510


	//   ....[12]....
        /*00b0*/ 	.word	0x00001540


	//   ....[13]....
        /*00b4*/ 	.word	0x00001560


	//   ....[14]....
        /*00b8*/ 	.word	0x00001580


	//   ....[15]....
        /*00bc*/ 	.word	0x00001590


	//   ....[16]....
        /*00c0*/ 	.word	0x000015c0


	//   ....[17]....
        /*00c4*/ 	.word	0x000015e0


	//   ....[18]....
        /*00c8*/ 	.word	0x00001600


	//   ....[19]....
        /*00cc*/ 	.word	0x00001610


	//----- nvinfo : EIATTR_VRC_CTA_INIT_COUNT
	.align		4
.L_1333:
        /*00d0*/ 	.byte	0x02, 0x4a
	.zero		1
	.zero		1


	//----- nvinfo : EIATTR_EXIT_INSTR_OFFSETS
	.align		4
        /*00d4*/ 	.byte	0x04, 0x1c
        /*00d6*/ 	.short	(.L_1335 - .L_1334)


	//   ....[0]....
.L_1334:
        /*00d8*/ 	.word	0x00000060


	//   ....[1]....
        /*00dc*/ 	.word	0x000016b0


	//   ....[2]....
        /*00e0*/ 	.word	0x00001800


	//----- nvinfo : EIATTR_MAX_THREADS
	.align		4
.L_1335:
        /*00e4*/ 	.byte	0x04, 0x05
        /*00e6*/ 	.short	(.L_1337 - .L_1336)
.L_1336:
        /*00e8*/ 	.word	0x00000400
        /*00ec*/ 	.word	0x00000001
        /*00f0*/ 	.word	0x00000001


	//----- nvinfo : EIATTR_CRS_STACK_SIZE
	.align		4
.L_1337:
        /*00f4*/ 	.byte	0x04, 0x1e
        /*00f6*/ 	.short	(.L_1339 - .L_1338)
.L_1338:
        /*00f8*/ 	.word	0x00000000


	//----- nvinfo : EIATTR_CBANK_PARAM_SIZE
	.align		4
.L_1339:
        /*00fc*/ 	.byte	0x03, 0x19
        /*00fe*/ 	.short	0x0128


	//----- nvinfo : EIATTR_PARAM_CBANK
	.align		4
        /*0100*/ 	.byte	0x04, 0x0a
        /*0102*/ 	.short	(.L_1341 - .L_1340)
	.align		4
.L_1340:
        /*0104*/ 	.word	index@(.nv.constant0._ZN10layer_norm40ln_parallel_residual_bwd_finalize_kernelINS_22Kernel_traits_finalizeILj4096Ef13__nv_bfloat16S2_S2_fjLb0ELj1024ELj4ENS_18Kernel_traits_baseILj4096EfS2_S2_S2_fjLj1024EEEEELb1EEEvNS_9BwdParamsE)
        /*0108*/ 	.short	0x0380
        /*010a*/ 	.short	0x0128


	//----- nvinfo : EIATTR_SW_WAR
	.align		4
.L_1341:
        /*010c*/ 	.byte	0x04, 0x36
        /*010e*/ 	.short	(.L_1343 - .L_1342)
.L_1342:
        /*0110*/ 	.word	0x00000008
.L_1343:


//--------------------- .nv.info._ZN10layer_norm31ln_parallel_residual_bwd_kernelINS_13Kernel_traitsIf13__nv_bfloat16S2_S2_fjLj4096ELj1ELj1ELj8ELj16ENS_18Kernel_traits_baseILj4096EfS2_S2_S2_fjLj256EEEEELb1ELb1ELb1EEEvNS_9BwdParamsE --------------------------
	.section	.nv.info._ZN10layer_norm31ln_parallel_residual_bwd_kernelINS_13Kernel_traitsIf13__nv_bfloat16S2_S2_fjLj4096ELj1ELj1ELj8ELj16ENS_18Kernel_traits_baseILj4096EfS2_S2_S2_fjLj256EEEEELb1ELb1ELb1EEEvNS_9BwdParamsE,"",@"SHT_CUDA_INFO"
	.sectionflags	@""
	.align	4


	//----- nvinfo : EIATTR_CUDA_API_VERSION
	.align		4
        /*0000*/ 	.byte	0x04, 0x37
        /*0002*/ 	.short	(.L_1345 - .L_1344)
.L_1344:
        /*0004*/ 	.word	0x00000082


	//----- nvinfo : EIATTR_KPARAM_INFO
	.align		4
.L_1345:
        /*0008*/ 	.byte	0x04, 0x17
        /*000a*/ 	.short	(.L_1347 - .L_1346)
.L_1346:
        /*000c*/ 	.word	0x00000000
        /*0010*/ 	.short	0x0000
        /*0012*/ 	.short	0x0000
        /*0014*/ 	.byte	0x00, 0xf0, 0xa1, 0x04


	//----- nvinfo : EIATTR_SPARSE_MMA_MASK
	.align		4
.L_1347:
        /*0018*/ 	.byte	0x03, 0x50
        /*001a*/ 	.short	0x0000


	//----- nvinfo : EIATTR_MAXREG_COUNT
	.align		4
        /*001c*/ 	.byte	0x03, 0x1b
        /*001e*/ 	.short	0x00ff


	//----- nvinfo : EIATTR_NUM_BARRIERS
	.align		4
        /*0020*/ 	.byte	0x02, 0x4c
        /*0022*/ 	.byte	0x01
	.zero		1


	//----- nvinfo : EIATTR_MERCURY_ISA_VERSION
	.align		4
        /*0024*/ 	.byte	0x03, 0x5f
        /*0026*/ 	.short	0x0101


	//----- nvinfo : EIATTR_COOP_GROUP_MASK_REGIDS
	.align		4
        /*0028*/ 	.byte	0x04, 0x29
        /*002a*/ 	.short	(.L_1349 - .L_1348)


	//   ....[0]....
.L_1348:
        /*002c*/ 	.word	0xffffffff


	//   ....[1]....
        /*0030*/ 	.word	0xffffffff


	//   ....[2]....
        /*0034*/ 	.word	0xffffffff


	//   ....[3]....
        /*0038*/ 	.word	0xffffffff


	//   ....[4]....
        /*003c*/ 	.word	0xffffffff


	//   ....[5]....
        /*0040*/ 	.word	0xffffffff


	//   ....[6]....
        /*0044*/ 	.word	0xffffffff


	//   ....[7]....
        /*0048*/ 	.word	0xffffffff


	//   ....[8]....
        /*004c*/ 	.word	0xffffffff


	//   ....[9]....
        /*0050*/ 	.word	0xffffffff


	//----- nvinfo : EIATTR_COOP_GROUP_INSTR_OFFSETS
	.align		4
.L_1349:
        /*0054*/ 	.byte	0x04, 0x28
        /*0056*/ 	.short	(.L_1351 - .L_1350)


	//   ....[0]....
.L_1350:
        /*0058*/ 	.word	0x00000ed0


	//   ....[1]....
        /*005c*/ 	.word	0x00000f80


	//   ....[2]....
        /*0060*/ 	.word	0x00000f90


	//   ....[3]....
        /*0064*/ 	.word	0x00000fc0


	//   ....[4]....
        /*0068*/ 	.word	0x00000fd0


	//   ....[5]....
        /*006c*/ 	.word	0x00001000


	//   ....[6]....
        /*0070*/ 	.word	0x00001010


	//   ....[7]....
        /*0074*/ 	.word	0x00001030


	//   ....[8]....
        /*0078*/ 	.word	0x00001080


	//   ....[9]....
        /*007c*/ 	.word	0x000010a0


	//----- nvinfo : EIATTR_VRC_CTA_INIT_COUNT
	.align		4
.L_1351:
        /*0080*/ 	.byte	0x02, 0x4a
	.zero		1
	.zero		1


	//----- nvinfo : EIATTR_EXIT_INSTR_OFFSETS
	.align		4
        /*0084*/ 	.byte	0x04, 0x1c
        /*0086*/ 	.short	(.L_1353 - .L_1352)


	//   ....[0]....
.L_1352:
        /*0088*/ 	.word	0x00006450


	//----- nvinfo : EIATTR_MAX_THREADS
	.align		4
.L_1353:
        /*008c*/ 	.byte	0x04, 0x05
        /*008e*/ 	.short	(.L_1355 - .L_1354)
.L_1354:
        /*0090*/ 	.word	0x00000100
        /*0094*/ 	.word	0x00000001
        /*0098*/ 	.word	0x00000001


	//----- nvinfo : EIATTR_CRS_STACK_SIZE
	.align		4
.L_1355:
        /*009c*/ 	.byte	0x04, 0x1e
        /*009e*/ 	.short	(.L_1357 - .L_1356)
.L_1356:
        /*00a0*/ 	.word	0x00000000


	//----- nvinfo : EIATTR_CBANK_PARAM_SIZE
	.align		4
.L_1357:
        /*00a4*/ 	.byte	0x03, 0x19
        /*00a6*/ 	.short	0x0128


	//----- nvinfo : EIATTR_PARAM_CBANK
	.align		4
        /*00a8*/ 	.byte	0x04, 0x0a
        /*00aa*/ 	.short	(.L_1359 - .L_1358)
	.align		4
.L_1358:
        /*00ac*/ 	.word	index@(.nv.constant0._ZN10layer_norm31ln_parallel_residual_bwd_kernelINS_13Kernel_traitsIf13__nv_bfloat16S2_S2_fjLj4096ELj1ELj1ELj8ELj16ENS_18Kernel_traits_baseILj4096EfS2_S2_S2_fjLj256EEEEELb1ELb1ELb1EEEvNS_9BwdParamsE)
        /*00b0*/ 	.short	0x0380
        /*00b2*/ 	.short	0x0128


	//----- nvinfo : EIATTR_SW_WAR
	.align		4
.L_1359:
        /*00b4*/ 	.byte	0x04, 0x36
        /*00b6*/ 	.short	(.L_1361 - .L_1360)
.L_1360:
        /*00b8*/ 	.word	0x00000008
.L_1361:


//--------------------- .nv.info._ZN10layer_norm31ln_parallel_residual_bwd_kernelINS_13Kernel_traitsI13__nv_bfloat16S2_fS2_fjLj4096ELj1ELj1ELj8ELj16ENS_18Kernel_traits_baseILj4096ES2_S2_fS2_fjLj256EEEEELb0ELb0ELb0EEEvNS_9BwdParamsE --------------------------
	.section	.nv.info._ZN10layer_norm31ln_parallel_residual_bwd_kernelINS_13Kernel_traitsI13__nv_bfloat16S2_fS2_fjLj4096ELj1ELj1ELj8ELj16ENS_18Kernel_traits_baseILj4096ES2_S2_fS2_fjLj256EEEEELb0ELb0ELb0EEEvNS_9BwdParamsE,"",@"SHT_CUDA_INFO"
	.sectionflags	@""
	.align	4


	//----- nvinfo : EIATTR_CUDA_API_VERSION
	.align		4
        /*0000*/ 	.byte	0x04, 0x37
        /*0002*/ 	.short	(.L_1363 - .L_1362)
.L_1362:
        /*0004*/ 	.word	0x00000082


	//----- nvinfo : EIATTR_KPARAM_INFO
	.align		4
.L_1363:
        /*0008*/ 	.byte	0x04, 0x17
        /*000a*/ 	.short	(.L_1365 - .L_1364)
.L_1364:
        /*000c*/ 	.word	0x00000000
        /*0010*/ 	.short	0x0000
        /*0012*/ 	.short	0x0000
        /*0014*/ 	.byte	0x00, 0xf0, 0xa1, 0x04


	//----- nvinfo : EIATTR_SPARSE_MMA_MASK
	.align		4
.L_1365:
        /*0018*/ 	.byte	0x03, 0x50
        /*001a*/ 	.short	0x0000


	//----- nvinfo : EIATTR_MAXREG_COUNT
	.align		4
        /*001c*/ 	.byte	0x03, 0x1b
        /*001e*/ 	.short	0x00ff


	//----- nvinfo : EIATTR_NUM_BARRIERS
	.align		4
        /*0020*/ 	.byte	0x02, 0x4c
        /*0022*/ 	.byte	0x01
	.zero		1


	//----- nvinfo : EIATTR_MERCURY_ISA_VERSION
	.align		4
        /*0024*/ 	.byte	0x03, 0x5f
        /*0026*/ 	.short	0x0101


	//----- nvinfo : EIATTR_COOP_GROUP_MASK_REGIDS
	.align		4
        /*0028*/ 	.byte	0x04, 0x29
        /*002a*/ 	.short	(.L_1367 - .L_1366)


	//   ....[0]....
.L_1366:
        /*002c*/ 	.word	0xffffffff


	//   ....[1]....
        /*0030*/ 	.word	0xffffffff


	//   ....[2]....
        /*0034*/ 	.word	0xffffffff


	//   ....[3]....
        /*0038*/ 	.word	0xffffffff


	//   ....[4]....
        /*003c*/ 	.word	0xffffffff


	//   ....[5]....
        /*0040*/ 	.word	0xffffffff


	//   ....[6]....
        /*0044*/ 	.word	0xffffffff


	//   ....[7]....
        /*0048*/ 	.word	0xffffffff


	//   ....[8]....
        /*004c*/ 	.word	0xffffffff


	//   ....[9]....
        /*0050*/ 	.word	0xffffffff


	//----- nvinfo : EIATTR_COOP_GROUP_INSTR_OFFSETS
	.align		4
.L_1367:
        /*0054*/ 	.byte	0x04, 0x28
        /*0056*/ 	.short	(.L_1369 - .L_1368)


	//   ....[0]....
.L_1368:
        /*0058*/ 	.word	0x000019d0


	//   ....[1]....
        /*005c*/ 	.word	0x000019f0


	//   ....[2]....
        /*0060*/ 	.word	0x00001a30


	//   ....[3]....
        /*0064*/ 	.word	0x00001a40


	//   ....[4]....
        /*0068*/ 	.word	0x00001a80


	//   ....[5]....
        /*006c*/ 	.word	0x00001a90


	//   ....[6]....
        /*0070*/ 	.word	0x00001ac0


	//   ....[7]....
        /*0074*/ 	.word	0x00001ad0


	//   ....[8]....
        /*0078*/ 	.word	0x00001b00


	//   ....[9]....
        /*007c*/ 	.word	0x00001b10


	//----- nvinfo : EIATTR_VRC_CTA_INIT_COUNT
	.align		4
.L_1369:
        /*0080*/ 	.byte	0x02, 0x4a
	.zero		1
	.zero		1


	//----- nvinfo : EIATTR_EXIT_INSTR_OFFSETS
	.align		4
        /*0084*/ 	.byte	0x04, 0x1c
        /*0086*/ 	.short	(.L_1371 - .L_1370)


	//   ....[0]....
.L_1370:
        /*0088*/ 	.word	0x00004410


	//   ....[1]....
        /*008c*/ 	.word	0x00004520


	//----- nvinfo : EIATTR_MAX_THREADS
	.align		4
.L_1371:
        /*0090*/ 	.byte	0x04, 0x05
        /*0092*/ 	.short	(.L_1373 - .L_1372)
.L_1372:
        /*0094*/ 	.word	0x00000100
        /*0098*/ 	.word	0x00000001
        /*009c*/ 	.word	0x00000001


	//----- nvinfo : EIATTR_CRS_STACK_SIZE
	.align		4
.L_1373:
        /*00a0*/ 	.byte	0x04, 0x1e
        /*00a2*/ 	.short	(.L_1375 - .L_1374)
.L_1374:
        /*00a4*/ 	.word	0x00000000


	//----- nvinfo : EIATTR_CBANK_PARAM_SIZE
	.align		4
.L_1375:
        /*00a8*/ 	.byte	0x03, 0x19
        /*00aa*/ 	.short	0x0128


	//----- nvinfo : EIATTR_PARAM_CBANK
	.align		4
        /*00ac*/ 	.byte	0x04, 0x0a
        /*00ae*/ 	.short	(.L_1377 - .L_1376)
	.align		4
.L_1376:
        /*00b0*/ 	.word	index@(.nv.constant0._ZN10layer_norm31ln_parallel_residual_bwd_kernelINS_13Kernel_traitsI13__nv_bfloat16S2_fS2_fjLj4096ELj1ELj1ELj8ELj16ENS_18Kernel_traits_baseILj4096ES2_S2_fS2_fjLj256EEEEELb0ELb0ELb0EEEvNS_9BwdParamsE)
        /*00b4*/ 	.short	0x0380
        /*00b6*/ 	.short	0x0128


	//----- nvinfo : EIATTR_SW_WAR
	.align		4
.L_1377:
        /*00b8*/ 	.byte	0x04, 0x36
        /*00ba*/ 	.short	(.L_1379 - .L_1378)
.L_1378:
        /*00bc*/ 	.word	0x00000008
.L_1379:


//--------------------- .nv.info._ZN10layer_norm31ln_parallel_residual_bwd_kernelINS_13Kernel_traitsI13__nv_bfloat16S2_fS2_fjLj4096ELj1ELj1ELj8ELj16ENS_18Kernel_traits_baseILj4096ES2_S2_fS2_fjLj256EEEEELb0ELb0ELb1EEEvNS_9BwdParamsE --------------------------
	.section	.nv.info._ZN10layer_norm31ln_parallel_residual_bwd_kernelINS_13Kernel_traitsI13__nv_bfloat16S2_fS2_fjLj4096ELj1ELj1ELj8ELj16ENS_18Kernel_traits_baseILj4096ES2_S2_fS2_fjLj256EEEEELb0ELb0ELb1EEEvNS_9BwdParamsE,"",@"SHT_CUDA_INFO"
	.sectionflags	@""
	.align	4


	//----- nvinfo : EIATTR_CUDA_API_VERSION
	.align		4
        /*0000*/ 	.byte	0x04, 0x37
        /*0002*/ 	.short	(.L_1381 - .L_1380)
.L_1380:
        /*0004*/ 	.word	0x00000082


	//----- nvinfo : EIATTR_KPARAM_INFO
	.align		4
.L_1381:
        /*0008*/ 	.byte	0x04, 0x17
        /*000a*/ 	.short	(.L_1383 - .L_1382)
.L_1382:
        /*000c*/ 	.word	0x00000000
        /*0010*/ 	.short	0x0000
        /*0012*/ 	.short	0x0000
        /*0014*/ 	.byte	0x00, 0xf0, 0xa1, 0x04


	//----- nvinfo : EIATTR_SPARSE_MMA_MASK
	.align		4
.L_1383:
        /*0018*/ 	.byte	0x03, 0x50
        /*001a*/ 	.short	0x0000


	//----- nvinfo : EIATTR_MAXREG_COUNT
	.align		4
        /*001c*/ 	.byte	0x03, 0x1b
        /*001e*/ 	.short	0x00ff


	//----- nvinfo : EIATTR_NUM_BARRIERS
	.align		4
        /*0020*/ 	.byte	0x02, 0x4c
        /*0022*/ 	.byte	0x01
	.zero		1


	//----- nvinfo : EIATTR_MERCURY_ISA_VERSION
	.align		4
        /*0024*/ 	.byte	0x03, 0x5f
        /*0026*/ 	.short	0x0101


	//----- nvinfo : EIATTR_COOP_GROUP_MASK_REGIDS
	.align		4
        /*0028*/ 	.byte	0x04, 0x29
        /*002a*/ 	.short	(.L_1385 - .L_1384)


	//   ....[0]....
.L_1384:
        /*002c*/ 	.word	0xffffffff


	//   ....[1]....
        /*0030*/ 	.word	0xffffffff


	//   ....[2]....
        /*0034*/ 	.word	0xffffffff


	//   ....[3]....
        /*0038*/ 	.word	0xffffffff


	//   ....[4]....
        /*003c*/ 	.word	0xffffffff


	//   ....[5]....
        /*0040*/ 	.word	0xffffffff


	//   ....[6]....
        /*0044*/ 	.word	0xffffffff


	//   ....[7]....
        /*0048*/ 	.word	0xffffffff


	//   ....[8]....
        /*004c*/ 	.word	0xffffffff


	//   ....[9]....
        /*0050*/ 	.word	0xffffffff


	//----- nvinfo : EIATTR_COOP_GROUP_INSTR_OFFSETS
	.align		4
.L_1385:
        /*0054*/ 	.byte	0x04, 0x28
        /*0056*/ 	.short	(.L_1387 - .L_1386)


	//   ....[0]....
.L_1386:
        /*0058*/ 	.word	0x00001400


	//   ....[1]....
        /*005c*/ 	.word	0x00001410


	//   ....[2]....
        /*0060*/ 	.word	0x00001440


	//   ....[3]....
        /*0064*/ 	.word	0x00001450


	//   ....[4]....
        /*0068*/ 	.word	0x00001480


	//   ....[5]....
        /*006c*/ 	.word	0x00001490


	//   ....[6]....
        /*0070*/ 	.word	0x000014c0


	//   ....[7]....
        /*0074*/ 	.word	0x000014d0


	//   ....[8]....
        /*0078*/ 	.word	0x00001510


	//   ....[9]....
        /*007c*/ 	.word	0x00001520


	//----- nvinfo : EIATTR_VRC_CTA_INIT_COUNT
	.align		4
.L_1387:
        /*0080*/ 	.byte	0x02, 0x4a
	.zero		1
	.zero		1


	//----- nvinfo : EIATTR_EXIT_INSTR_OFFSETS
	.align		4
        /*0084*/ 	.byte	0x04, 0x1c
        /*0086*/ 	.short	(.L_1389 - .L_1388)


	//   ....[0]....
.L_1388:
        /*0088*/ 	.word	0x00004470


	//----- nvinfo : EIATTR_MAX_THREADS
	.align		4
.L_1389:
        /*008c*/ 	.byte	0x04, 0x05
        /*008e*/ 	.short	(.L_1391 - .L_1390)
.L_1390:
        /*0090*/ 	.word	0x00000100
        /*0094*/ 	.word	0x00000001
        /*0098*/ 	.word	0x00000001


	//----- nvinfo : EIATTR_CRS_STACK_SIZE
	.align		4
.L_1391:
        /*009c*/ 	.byte	0x04, 0x1e
        /*009e*/ 	.short	(.L_1393 - .L_1392)
.L_1392:
        /*00a0*/ 	.word	0x00000000


	//----- nvinfo : EIATTR_CBANK_PARAM_SIZE
	.align		4
.L_1393:
        /*00a4*/ 	.byte	0x03, 0x19
        /*00a6*/ 	.short	0x0128


	//----- nvinfo : EIATTR_PARAM_CBANK
	.align		4
        /*00a8*/ 	.byte	0x04, 0x0a
        /*00aa*/ 	.short	(.L_1395 - .L_1394)
	.align		4
.L_1394:
        /*00ac*/ 	.word	index@(.nv.constant0._ZN10layer_norm31ln_parallel_residual_bwd_kernelINS_13Kernel_traitsI13__nv_bfloat16S2_fS2_fjLj4096ELj1ELj1ELj8ELj16ENS_18Kernel_traits_baseILj4096ES2_S2_fS2_fjLj256EEEEELb0ELb0ELb1EEEvNS_9BwdParamsE)
        /*00b0*/ 	.short	0x0380
        /*00b2*/ 	.short	0x0128


	//----- nvinfo : EIATTR_SW_WAR
	.align		4
.L_1395:
        /*00b4*/ 	.byte	0x04, 0x36
        /*00b6*/ 	.short	(.L_1397 - .L_1396)
.L_1396:
        /*00b8*/ 	.word	0x00000008
.L_1397:


//--------------------- .nv.info._ZN10layer_norm31ln_parallel_residual_bwd_kernelINS_13Kernel_traitsI13__nv_bfloat16S2_fS2_fjLj4096ELj1ELj1ELj8ELj16ENS_18Kernel_traits_baseILj4096ES2_S2_fS2_fjLj256EEEEELb0ELb1ELb0EEEvNS_9BwdParamsE --------------------------
	.section	.nv.info._ZN10layer_norm31ln_parallel_residual_bwd_kernelINS_13Kernel_traitsI13__nv_bfloat16S2_fS2_fjLj4096ELj1ELj1ELj8ELj16ENS_18Kernel_traits_baseILj4096ES2_S2_fS2_fjLj256EEEEELb0ELb1ELb0EEEvNS_9BwdParamsE,"",@"SHT_CUDA_INFO"
	.sectionflags	@""
	.align	4


	//----- nvinfo : EIATTR_CUDA_API_VERSION
	.align		4
        /*0000*/ 	.byte	0x04, 0x37
        /*0002*/ 	.short	(.L_1399 - .L_1398)
.L_1398:
        /*0004*/ 	.word	0x00000082


	//----- nvinfo : EIATTR_KPARAM_INFO
	.align		4
.L_1399:
        /*0008*/ 	.byte	0x04, 0x17
        /*000a*/ 	.short	(.L_1401 - .L_1400)
.L_1400:
        /*000c*/ 	.word	0x00000000
        /*0010*/ 	.short	0x0000
        /*0012*/ 	.short	0x0000
        /*0014*/ 	.byte	0x00, 0xf0, 0xa1, 0x04


	//----- nvinfo : EIATTR_SPARSE_MMA_MASK
	.align		4
.L_1401:
        /*0018*/ 	.byte	0x03, 0x50
        /*001a*/ 	.short	0x0000


	//----- nvinfo : EIATTR_MAXREG_COUNT
	.align		4
        /*001c*/ 	.byte	0x03, 0x1b
        /*001e*/ 	.short	0x00ff


	//----- nvinfo : EIATTR_NUM_BARRIERS
	.align		4
        /*0020*/ 	.byte	0x02, 0x4c
        /*0022*/ 	.byte	0x01
	.zero		1


	//----- nvinfo : EIATTR_MERCURY_ISA_VERSION
	.align		4
        /*0024*/ 	.byte	0x03, 0x5f
        /*0026*/ 	.short	0x0101


	//----- nvinfo : EIATTR_COOP_GROUP_MASK_REGIDS
	.align		4
        /*0028*/ 	.byte	0x04, 0x29
        /*002a*/ 	.short	(.L_1403 - .L_1402)


	//   ....[0]....
.L_1402:
        /*002c*/ 	.word	0xffffffff


	//   ....[1]....
        /*0030*/ 	.word	0xffffffff


	//   ....[2]....
        /*0034*/ 	.word	0xffffffff


	//   ....[3]....
        /*0038*/ 	.word	0xffffffff


	//   ....[4]....
        /*003c*/ 	.word	0xffffffff


	//   ....[5]....
        /*0040*/ 	.word	0xffffffff


	//   ....[6]....
        /*0044*/ 	.word	0xffffffff


	//   ....[7]....
        /*0048*/ 	.word	0xffffffff


	//   ....[8]....
        /*004c*/ 	.word	0xffffffff


	//   ....[9]....
        /*0050*/ 	.word	0xffffffff


	//----- nvinfo : EIATTR_COOP_GROUP_INSTR_OFFSETS
	.align		4
.L_1403:
        /*0054*/ 	.byte	0x04, 0x28
        /*0056*/ 	.short	(.L_1405 - .L_1404)


	//   ....[0]....
.L_1404:
        /*0058*/ 	.word	0x00001160


	//   ....[1]....
        /*005c*/ 	.word	0x00001180


	//   ....[2]....
        /*0060*/ 	.word	0x000011c0


	//   ....[3]....
        /*0064*/ 	.word	0x000011d0


	//   ....[4]....
        /*0068*/ 	.word	0x00001210


	//   ....[5]....
        /*006c*/ 	.word	0x00001220


	//   ....[6]....
        /*0070*/ 	.word	0x00001250


	//   ....[7]....
        /*0074*/ 	.word	0x00001260


	//   ....[8]....
        /*0078*/ 	.word	0x00001290


	//   ....[9]....
        /*007c*/ 	.word	0x000012a0


	//----- nvinfo : EIATTR_VRC_CTA_INIT_COUNT
	.align		4
.L_1405:
        /*0080*/ 	.byte	0x02, 0x4a
	.zero		1
	.zero		1


	//----- nvinfo : EIATTR_EXIT_INSTR_OFFSETS
	.align		4
        /*0084*/ 	.byte	0x04, 0x1c
        /*0086*/ 	.short	(.L_1407 - .L_1406)


	//   ....[0]....
.L_1406:
        /*0088*/ 	.word	0x00003b60


	//   ....[1]....
        /*008c*/ 	.word	0x00003c00


	//----- nvinfo : EIATTR_MAX_THREADS
	.align		4
.L_1407:
        /*0090*/ 	.byte	0x04, 0x05
        /*0092*/ 	.short	(.L_1409 - .L_1408)
.L_1408:
        /*0094*/ 	.word	0x00000100
        /*0098*/ 	.word	0x00000001
        /*009c*/ 	.word	0x00000001


	//----- nvinfo : EIATTR_CRS_STACK_SIZE
	.align		4
.L_1409:
        /*00a0*/ 	.byte	0x04, 0x1e
        /*00a2*/ 	.short	(.L_1411 - .L_1410)
.L_1410:
        /*00a4*/ 	.word	0x00000000


	//----- nvinfo : EIATTR_CBANK_PARAM_SIZE
	.align		4
.L_1411:
        /*00a8*/ 	.byte	0x03, 0x19
        /*00aa*/ 	.short	0x0128


	//----- nvinfo : EIATTR_PARAM_CBANK
	.align		4
        /*00ac*/ 	.byte	0x04, 0x0a
        /*00ae*/ 	.short	(.L_1413 - .L_1412)
	.align		4
.L_1412:
        /*00b0*/ 	.word	index@(.nv.constant0._ZN10layer_norm31ln_parallel_residual_bwd_kernelINS_13Kernel_traitsI13__nv_bfloat16S2_fS2_fjLj4096ELj1ELj1ELj8ELj16ENS_18Kernel_traits_baseILj4096ES2_S2_fS2_fjLj256EEEEELb0ELb1ELb0EEEvNS_9BwdParamsE)
        /*00b4*/ 	.short	0x0380
        /*00b6*/ 	.short	0x0128


	//----- nvinfo : EIATTR_SW_WAR
	.align		4
.L_1413:
        /*00b8*/ 	.byte	0x04, 0x36
        /*00ba*/ 	.short	(.L_1415 - .L_1414)
.L_1414:
        /*00bc*/ 	.word	0x00000008
.L_1415:


//--------------------- .nv.info._ZN10layer_norm31ln_parallel_residual_bwd_kernelINS_13Kernel_traitsI13__nv_bfloat16S2_fS2_fjLj4096ELj1ELj1ELj8ELj16ENS_18Kernel_traits_baseILj4096ES2_S2_fS2_fjLj256EEEEELb0ELb1ELb1EEEvNS_9BwdParamsE --------------------------
	.section	.nv.info._ZN10layer_norm31ln_parallel_residual_bwd_kernelINS_13Kernel_traitsI13__nv_bfloat16S2_fS2_fjLj4096ELj1ELj1ELj8ELj16ENS_18Kernel_traits_baseILj4096ES2_S2_fS2_fjLj256EEEEELb0ELb1ELb1EEEvNS_9BwdParamsE,"",@"SHT_CUDA_INFO"
	.sectionflags	@""
	.align	4


	//----- nvinfo : EIATTR_CUDA_API_VERSION
	.align		4
        /*0000*/ 	.byte	0x04, 0x37
        /*0002*/ 	.short	(.L_1417 - .L_1416)
.L_1416:
        /*0004*/ 	.word	0x00000082


	//----- nvinfo : EIATTR_KPARAM_INFO
	.align		4
.L_1417:
        /*0008*/ 	.byte	0x04, 0x17
        /*000a*/ 	.short	(.L_1419 - .L_1418)
.L_1418:
        /*000c*/ 	.word	0x00000000
        /*0010*/ 	.short	0x0000
        /*0012*/ 	.short	0x0000
        /*0014*/ 	.byte	0x00, 0xf0, 0xa1, 0x04


	//----- nvinfo : EIATTR_SPARSE_MMA_MASK
	.align		4
.L_1419:
        /*0018*/ 	.byte	0x03, 0x50
        /*001a*/ 	.short	0x0000


	//----- nvinfo : EIATTR_MAXREG_COUNT
	.align		4
        /*001c*/ 	.byte	0x03, 0x1b
        /*001e*/ 	.short	0x00ff


	//----- nvinfo : EIATTR_NUM_BARRIERS
	.align		4
        /*0020*/ 	.byte	0x02, 0x4c
        /*0022*/ 	.byte	0x01
	.zero		1


	//----- nvinfo : EIATTR_MERCURY_ISA_VERSION
	.align		4
        /*0024*/ 	.byte	0x03, 0x5f
        /*0026*/ 	.short	0x0101


	//----- nvinfo : EIATTR_COOP_GROUP_MASK_REGIDS
	.align		4
        /*0028*/ 	.byte	0x04, 0x29
        /*002a*/ 	.short	(.L_1421 - .L_1420)


	//   ....[0]....
.L_1420:
        /*002c*/ 	.word	0xffffffff


	//   ....[1]....
        /*0030*/ 	.word	0xffffffff


	//   ....[2]....
        /*0034*/ 	.word	0xffffffff


	//   ....[3]....
        /*0038*/ 	.word	0xffffffff


	//   ....[4]....
        /*003c*/ 	.word	0xffffffff


	//   ....[5]....
        /*0040*/ 	.word	0xffffffff


	//   ....[6]....
        /*0044*/ 	.word	0xffffffff


	//   ....[7]....
        /*0048*/ 	.word	0xffffffff


	//   ....[8]....
        /*004c*/ 	.word	0xffffffff


	//   ....[9]....
        /*0050*/ 	.word	0xffffffff


	//----- nvinfo : EIATTR_COOP_GROUP_INSTR_OFFSETS
	.align		4
.L_1421:
        /*0054*/ 	.byte	0x04, 0x28
        /*0056*/ 	.short	(.L_1423 - .L_1422)


	//   ....[0]....
.L_1422:
        /*0058*/ 	.word	0x00000ee0


	//   ....[1]....
        /*005c*/ 	.word	0x00000f90


	//   ....[2]....
        /*0060*/ 	.word	0x00000fa0


	//   ....[3]....
        /*0064*/ 	.word	0x00000fd0


	//   ....[4]....
        /*0068*/ 	.word	0x00000ff0


	//   ....[5]....
        /*006c*/ 	.word	0x00001000


	//   ....[6]....
        /*0070*/ 	.word	0x00001030


	//   ....[7]....
        /*0074*/ 	.word	0x00001040


	//   ....[8]....
        /*0078*/ 	.word	0x00001080


	//   ....[9]....
        /*007c*/ 	.word	0x00001090


	//----- nvinfo : EIATTR_VRC_CTA_INIT_COUNT
	.align		4
.L_1423:
        /*0080*/ 	.byte	0x02, 0x4a
	.zero		1
	.zero		1


	//----- nvinfo : EIATTR_EXIT_INSTR_OFFSETS
	.align		4
        /*0084*/ 	.byte	0x04, 0x1c
        /*0086*/ 	.short	(.L_1425 - .L_1424)


	//   ....[0]....
.L_1424:
        /*0088*/ 	.word	0x000039c0


	//----- nvinfo : EIATTR_MAX_THREADS
	.align		4
.L_1425:
        /*008c*/ 	.byte	0x04, 0x05
        /*008e*/ 	.short	(.L_1427 - .L_1426)
.L_1426:
        /*0090*/ 	.word	0x00000100
        /*0094*/ 	.word	0x00000001
        /*0098*/ 	.word	0x00000001


	//----- nvinfo : EIATTR_CRS_STACK_SIZE
	.align		4
.L_1427:
        /*009c*/ 	.byte	0x04, 0x1e
        /*009e*/ 	.short	(.L_1429 - .L_1428)
.L_1428:
        /*00a0*/ 	.word	0x00000000


	//----- nvinfo : EIATTR_CBANK_PARAM_SIZE
	.align		4
.L_1429:
        /*00a4*/ 	.byte	0x03, 0x19
        /*00a6*/ 	.short	0x0128


	//----- nvinfo : EIATTR_PARAM_CBANK
	.align		4
        /*00a8*/ 	.byte	0x04, 0x0a
        /*00aa*/ 	.short	(.L_1431 - .L_1430)
	.align		4
.L_1430:
        /*00ac*/ 	.word	index@(.nv.constant0._ZN10layer_norm31ln_parallel_residual_bwd_kernelINS_13Kernel_traitsI13__nv_bfloat16S2_fS2_fjLj4096ELj1ELj1ELj8ELj16ENS_18Kernel_traits_baseILj4096ES2_S2_fS2_fjLj256EEEEELb0ELb1ELb1EEEvNS_9BwdParamsE)
        /*00b0*/ 	.short	0x0380
        /*00b2*/ 	.short	0x0128


	//----- nvinfo : EIATTR_SW_WAR
	.align		4
.L_1431:
        /*00b4*/ 	.byte	0x04, 0x36
        /*00b6*/ 	.short	(.L_1433 - .L_1432)
.L_1432:
        /*00b8*/ 	.word	0x00000008
.L_1433:


//--------------------- .nv.info._ZN10layer_norm31ln_parallel_residual_bwd_kernelINS_13Kernel_traitsI13__nv_bfloat16S2_fS2_fjLj4096ELj1ELj1ELj8ELj16ENS_18Kernel_traits_baseILj4096ES2_S2_fS2_fjLj256EEEEELb1ELb0ELb0EEEvNS_9BwdParamsE --------------------------
	.section	.nv.info._ZN10layer_norm31ln_parallel_residual_bwd_kernelINS_13Kernel_traitsI13__nv_bfloat16S2_fS2_fjLj4096ELj1ELj1ELj8ELj16ENS_18Kernel_traits_baseILj4096ES2_S2_fS2_fjLj256EEEEELb1ELb0ELb0EEEvNS_9BwdParamsE,"",@"SHT_CUDA_INFO"
	.sectionflags	@""
	.align	4


	//----- nvinfo : EIATTR_CUDA_API_VERSION
	.align		4
        /*0000*/ 	.byte	0x04, 0x37
        /*0002*/ 	.short	(.L_1435 - .L_1434)
.L_1434:
        /*0004*/ 	.word	0x00000082


	//----- nvinfo : EIATTR_KPARAM_INFO
	.align		4
.L_1435:
        /*0008*/ 	.byte	0x04, 0x17
        /*000a*/ 	.short	(.L_1437 - .L_1436)
.L_1436:
        /*000c*/ 	.word	0x00000000
        /*0010*/ 	.short	0x0000
        /*0012*/ 	.short	0x0000
        /*0014*/ 	.byte	0x00, 0xf0, 0xa1, 0x04


	//----- nvinfo : EIATTR_SPARSE_MMA_MASK
	.align		4
.L_1437:
        /*0018*/ 	.byte	0x03, 0x50
        /*001a*/ 	.short	0x0000


	//----- nvinfo : EIATTR_MAXREG_COUNT
	.align		4
        /*001c*/ 	.byte	0x03, 0x1b
        /*001e*/ 	.short	0x00ff


	//----- nvinfo : EIATTR_NUM_BARRIERS
	.align		4
        /*0020*/ 	.byte	0x02, 0x4c
        /*0022*/ 	.byte	0x01
	.zero		1


	//----- nvinfo : EIATTR_MERCURY_ISA_VERSION
	.align		4
        /*0024*/ 	.byte	0x03, 0x5f
        /*0026*/ 	.short	0x0101


	//----- nvinfo : EIATTR_COOP_GROUP_MASK_REGIDS
	.align		4
        /*0028*/ 	.byte	0x04, 0x29
        /*002a*/ 	.short	(.L_1439 - .L_1438)


	//   ....[0]....
.L_1438:
        /*002c*/ 	.word	0xffffffff


	//   ....[1]....
        /*0030*/ 	.word	0xffffffff


	//   ....[2]....
        /*0034*/ 	.word	0xffffffff


	//   ....[3]....
        /*0038*/ 	.word	0xffffffff


	//   ....[4]....
        /*003c*/ 	.word	0xffffffff


	//   ....[5]....
        /*0040*/ 	.word	0xffffffff


	//   ....[6]....
        /*0044*/ 	.word	0xffffffff


	//   ....[7]....
        /*0048*/ 	.word	0xffffffff


	//   ....[8]....
        /*004c*/ 	.word	0xffffffff


	//   ....[9]....
        /*0050*/ 	.word	0xffffffff


	//----- nvinfo : EIATTR_COOP_GROUP_INSTR_OFFSETS
	.align		4
.L_1439:
        /*0054*/ 	.byte	0x04, 0x28
        /*0056*/ 	.short	(.L_1441 - .L_1440)


	//   ....[0]....
.L_1440:
        /*0058*/ 	.word	0x00001ae0


	//   ....[1]....
        /*005c*/ 	.word	0x00001b00


	//   ....[2]....
        /*0060*/ 	.word	0x00001b40


	//   ....[3]....
        /*0064*/ 	.word	0x00001b50


	//   ....[4]....
        /*0068*/ 	.word	0x00001b90


	//   ....[5]....
        /*006c*/ 	.word	0x00001ba0


	//   ....[6]....
        /*0070*/ 	.word	0x00001bd0


	//   ....[7]....
        /*0074*/ 	.word	0x00001be0


	//   ....[8]....
        /*0078*/ 	.word	0x00001c10


	//   ....[9]....
        /*007c*/ 	.word	0x00001c20


	//----- nvinfo : EIATTR_VRC_CTA_INIT_COUNT
	.align		4
.L_1441:
        /*0080*/ 	.byte	0x02, 0x4a
	.zero		1
	.zero		1


	//----- nvinfo : EIATTR_EXIT_INSTR_OFFSETS
	.align		4
        /*0084*/ 	.byte	0x04, 0x1c
        /*0086*/ 	.short	(.L_1443 - .L_1442)


	//   ....[0]....
.L_1442:
        /*0088*/ 	.word	0x000066c0


	//   ....[1]....
        /*008c*/ 	.word	0x000067d0


	//----- nvinfo : EIATTR_MAX_THREADS
	.align		4
.L_1443:
        /*0090*/ 	.byte	0x04, 0x05
        /*0092*/ 	.short	(.L_1445 - .L_1444)
.L_1444:
        /*0094*/ 	.word	0x00000100
        /*0098*/ 	.word	0x00000001
        /*009c*/ 	.word	0x00000001


	//----- nvinfo : EIATTR_CRS_STACK_SIZE
	.align		4
.L_1445:
        /*00a0*/ 	.byte	0x04, 0x1e
        /*00a2*/ 	.short	(.L_1447 - .L_1446)
.L_1446:
        /*00a4*/ 	.word	0x00000000


	//----- nvinfo : EIATTR_CBANK_PARAM_SIZE
	.align		4
.L_1447:
        /*00a8*/ 	.byte	0x03, 0x19
        /*00aa*/ 	.short	0x0128


	//----- nvinfo : EIATTR_PARAM_CBANK
	.align		4
        /*00ac*/ 	.byte	0x04, 0x0a
        /*00ae*/ 	.short	(.L_1449 - .L_1448)
	.align		4
.L_1448:
        /*00b0*/ 	.word	index@(.nv.constant0._ZN10layer_norm31ln_parallel_residual_bwd_kernelINS_13Kernel_traitsI13__nv_bfloat16S2_fS2_fjLj4096ELj1ELj1ELj8ELj16ENS_18Kernel_traits_baseILj4096ES2_S2_fS2_fjLj256EEEEELb1ELb0ELb0EEEvNS_9BwdParamsE)
        /*00b4*/ 	.short	0x0380
        /*00b6*/ 	.short	0x0128


	//----- nvinfo : EIATTR_SW_WAR
	.align		4
.L_1449:
        /*00b8*/ 	.byte	0x04, 0x36
        /*00ba*/ 	.short	(.L_1451 - .L_1450)
.L_1450:
        /*00bc*/ 	.word	0x00000008
.L_1451:


//--------------------- .nv.info._ZN10layer_norm31ln_parallel_residual_bwd_kernelINS_13Kernel_traitsI13__nv_bfloat16S2_fS2_fjLj4096ELj1ELj1ELj8ELj16ENS_18Kernel_traits_baseILj4096ES2_S2_fS2_fjLj256EEEEELb1ELb0ELb1EEEvNS_9BwdParamsE --------------------------
	.section	.nv.info._ZN10layer_norm31ln_parallel_residual_bwd_kernelINS_13Kernel_traitsI13__nv_bfloat16S2_fS2_fjLj4096ELj1ELj1ELj8ELj16ENS_18Kernel_traits_baseILj4096ES2_S2_fS2_fjLj256EEEEELb1ELb0ELb1EEEvNS_9BwdParamsE,"",@"SHT_CUDA_INFO"
	.sectionflags	@""
	.align	4


	//----- nvinfo : EIATTR_CUDA_API_VERSION
	.align		4
        /*0000*/ 	.byte	0x04, 0x37
        /*0002*/ 	.short	(.L_1453 - .L_1452)
.L_1452:
        /*0004*/ 	.word	0x00000082


	//----- nvinfo : EIATTR_KPARAM_INFO
	.align		4
.L_1453:
        /*0008*/ 	.byte	0x04, 0x17
        /*000a*/ 	.short	(.L_1455 - .L_1454)
.L_1454:
        /*000c*/ 	.word	0x00000000
        /*0010*/ 	.short	0x0000
        /*0012*/ 	.short	0x0000
        /*0014*/ 	.byte	0x00, 0xf0, 0xa1, 0x04


	//----- nvinfo : EIATTR_SPARSE_MMA_MASK
	.align		4
.L_1455:
        /*0018*/ 	.byte	0x03, 0x50
        /*001a*/ 	.short	0x0000


	//----- nvinfo : EIATTR_MAXREG_COUNT
	.align		4
        /*001c*/ 	.byte	0x03, 0x1b
        /*001e*/ 	.short	0x00ff


	//----- nvinfo : EIATTR_NUM_BARRIERS
	.align		4
        /*0020*/ 	.byte	0x02, 0x4c
        /*0022*/ 	.byte	0x01
	.zero		1


	//----- nvinfo : EIATTR_MERCURY_ISA_VERSION
	.align		4
        /*0024*/ 	.byte	0x03, 0x5f
        /*0026*/ 	.short	0x0101


	//----- nvinfo : EIATTR_COOP_GROUP_MASK_REGIDS
	.align		4
        /*0028*/ 	.byte	0x04, 0x29
        /*002a*/ 	.short	(.L_1457 - .L_1456)


	//   ....[0]....
.L_1456:
        /*002c*/ 	.word	0xffffffff


	//   ....[1]....
        /*0030*/ 	.word	0xffffffff


	//   ....[2]....
        /*0034*/ 	.word	0xffffffff


	//   ....[3]....
        /*0038*/ 	.word	0xffffffff


	//   ....[4]....
        /*003c*/ 	.word	0xffffffff


	//   ....[5]....
        /*0040*/ 	.word	0xffffffff


	//   ....[6]....
        /*0044*/ 	.word	0xffffffff


	//   ....[7]....
        /*0048*/ 	.word	0xffffffff


	//   ....[8]....
        /*004c*/ 	.word	0xffffffff


	//   ....[9]....
        /*0050*/ 	.word	0xffffffff


	//----- nvinfo : EIATTR_COOP_GROUP_INSTR_OFFSETS
	.align		4
.L_1457:
        /*0054*/ 	.byte	0x04, 0x28
        /*0056*/ 	.short	(.L_1459 - .L_1458)


	//   ....[0]....
.L_1458:
        /*0058*/ 	.word	0x000014e0


	//   ....[1]....
        /*005c*/ 	.word	0x000014f0


	//   ....[2]....
        /*0060*/ 	.word	0x00001520


	//   ....[3]....
        /*0064*/ 	.word	0x00001530


	//   ....[4]....
        /*0068*/ 	.word	0x00001560


	//   ....[5]....
        /*006c*/ 	.word	0x00001570


	//   ....[6]....
        /*0070*/ 	.word	0x000015b0


	//   ....[7]....
        /*0074*/ 	.word	0x000015c0


	//   ....[8]....
        /*0078*/ 	.word	0x000015f0


	//   ....[9]....
        /*007c*/ 	.word	0x00001600


	//----- nvinfo : EIATTR_VRC_CTA_INIT_COUNT
	.align		4
.L_1459:
        /*0080*/ 	.byte	0x02, 0x4a
	.zero		1
	.zero		1


	//----- nvinfo : EIATTR_EXIT_INSTR_OFFSETS
	.align		4
        /*0084*/ 	.byte	0x04, 0x1c
        /*0086*/ 	.short	(.L_1461 - .L_1460)


	//   ....[0]....
.L_1460:
        /*0088*/ 	.word	0x00006720


	//----- nvinfo : EIATTR_MAX_THREADS
	.align		4
.L_1461:
        /*008c*/ 	.byte	0x04, 0x05
        /*008e*/ 	.short	(.L_1463 - .L_1462)
.L_1462:
        /*0090*/ 	.word	0x00000100
        /*0094*/ 	.word	0x00000001
        /*0098*/ 	.word	0x00000001


	//----- nvinfo : EIATTR_CRS_STACK_SIZE
	.align		4
.L_1463:
        /*009c*/ 	.byte	0x04, 0x1e
        /*009e*/ 	.short	(.L_1465 - .L_1464)
.L_1464:
        /*00a0*/ 	.word	0x00000000


	//----- nvinfo : EIATTR_CBANK_PARAM_SIZE
	.align		4
.L_1465:
        /*00a4*/ 	.byte	0x03, 0x19
        /*00a6*/ 	.short	0x0128


	//----- nvinfo : EIATTR_PARAM_CBANK
	.align		4
        /*00a8*/ 	.byte	0x04, 0x0a
        /*00aa*/ 	.short	(.L_1467 - .L_1466)
	.align		4
.L_1466:
        /*00ac*/ 	.word	index@(.nv.constant0._ZN10layer_norm31ln_parallel_residual_bwd_kernelINS_13Kernel_traitsI13__nv_bfloat16S2_fS2_fjLj4096ELj1ELj1ELj8ELj16ENS_18Kernel_traits_baseILj4096ES2_S2_fS2_fjLj256EEEEELb1ELb0ELb1EEEvNS_9BwdParamsE)
        /*00b0*/ 	.short	0x0380
        /*00b2*/ 	.short	0x0128


	//----- nvinfo : EIATTR_SW_WAR
	.align		4
.L_1467:
        /*00b4*/ 	.byte	0x04, 0x36
        /*00b6*/ 	.short	(.L_1469 - .L_1468)
.L_1468:
        /*00b8*/ 	.word	0x00000008
.L_1469:


//--------------------- .nv.info._ZN10layer_norm22ln_bwd_finalize_kernelINS_22Kernel_traits_finalizeILj4096E13__nv_bfloat16S2_fS2_fjLb0ELj1024ELj4ENS_18Kernel_traits_baseILj4096ES2_S2_fS2_fjLj1024EEEEELb0ELb0EEEvNS_9BwdParamsE --------------------------
	.section	.nv.info._ZN10layer_norm22ln_bwd_finalize_kernelINS_22Kernel_traits_finalizeILj4096E13__nv_bfloat16S2_fS2_fjLb0ELj1024ELj4ENS_18Kernel_traits_baseILj4096ES2_S2_fS2_fjLj1024EEEEELb0ELb0EEEvNS_9BwdParamsE,"",@"SHT_CUDA_INFO"
	.sectionflags	@""
	.align	4


	//----- nvinfo : EIATTR_CUDA_API_VERSION
	.align		4
        /*0000*/ 	.byte	0x04, 0x37
        /*0002*/ 	.short	(.L_1471 - .L_1470)
.L_1470:
        /*0004*/ 	.word	0x00000082


	//----- nvinfo : EIATTR_KPARAM_INFO
	.align		4
.L_1471:
        /*0008*/ 	.byte	0x04, 0x17
        /*000a*/ 	.short	(.L_1473 - .L_1472)
.L_1472:
        /*000c*/ 	.word	0x00000000
        /*0010*/ 	.short	0x0000
        /*0012*/ 	.short	0x0000
        /*0014*/ 	.byte	0x00, 0xf0, 0xa1, 0x04


	//----- nvinfo : EIATTR_SPARSE_MMA_MASK
	.align		4
.L_1473:
        /*0018*/ 	.byte	0x03, 0x50
        /*001a*/ 	.short	0x0000


	//----- nvinfo : EIATTR_MAXREG_COUNT
	.align		4
        /*001c*/ 	.byte	0x03, 0x1b
        /*001e*/ 	.short	0x0040


	//----- nvinfo : EIATTR_NUM_BARRIERS
	.align		4
        /*0020*/ 	.byte	0x02, 0x4c
        /*0022*/ 	.byte	0x01
	.zero		1


	//----- nvinfo : EIATTR_MERCURY_ISA_VERSION
	.align		4
        /*0024*/ 	.byte	0x03, 0x5f
        /*0026*/ 	.short	0x0101


	//----- nvinfo : EIATTR_COOP_GROUP_MASK_REGIDS
	.align		4
        /*0028*/ 	.byte	0x04, 0x29
        /*002a*/ 	.short	(.L_1475 - .L_1474)


	//   ....[0]....
.L_1474:
        /*002c*/ 	.word	0xffffffff


	//   ....[1]....
        /*0030*/ 	.word	0xffffffff


	//   ....[2]....
        /*0034*/ 	.word	0xffffffff


	//   ....[3]....
        /*0038*/ 	.word	0xffffffff


	//   ....[4]....
        /*003c*/ 	.word	0xffffffff


	//   ....[5]....
        /*0040*/ 	.word	0xffffffff


	//   ....[6]....
        /*0044*/ 	.word	0xffffffff


	//   ....[7]....
        /*0048*/ 	.word	0xffffffff


	//   ....[8]....
        /*004c*/ 	.word	0xffffffff


	//   ....[9]....
        /*0050*/ 	.word	0xffffffff


	//----- nvinfo : EIATTR_COOP_GROUP_INSTR_OFFSETS
	.align		4
.L_1475:
        /*0054*/ 	.byte	0x04, 0x28
        /*0056*/ 	.short	(.L_1477 - .L_1476)


	//   ....[0]....
.L_1476:
        /*0058*/ 	.word	0x00001540


	//   ....[1]....
        /*005c*/ 	.word	0x00001550


	//   ....[2]....
        /*0060*/ 	.word	0x00001580


	//   ....[3]....
        /*0064*/ 	.word	0x00001590


	//   ....[4]....
        /*0068*/ 	.word	0x000015c0


	//   ....[5]....
        /*006c*/ 	.word	0x000015d0


	//   ....[6]....
        /*0070*/ 	.word	0x00001610


	//   ....[7]....
        /*0074*/ 	.word	0x00001630


	//   ....[8]....
        /*0078*/ 	.word	0x00001680


	//   ....[9]....
        /*007c*/ 	.word	0x00001690


	//----- nvinfo : EIATTR_VRC_CTA_INIT_COUNT
	.align		4
.L_1477:
        /*0080*/ 	.byte	0x02, 0x4a
	.zero		1
	.zero		1


	//----- nvinfo : EIATTR_EXIT_INSTR_OFFSETS
	.align		4
        /*0084*/ 	.byte	0x04, 0x1c
        /*0086*/ 	.short	(.L_1479 - .L_1478)


	//   ....[0]....
.L_1478:
        /*0088*/ 	.word	0x00000060


	//   ....[1]....
        /*008c*/ 	.word	0x000016f0


	//   ....[2]....
        /*0090*/ 	.word	0x00001720


	//   ....[3]....
        /*0094*/ 	.word	0x000017e0


	//----- nvinfo : EIATTR_MAX_THREADS
	.align		4
.L_1479:
        /*0098*/ 	.byte	0x04, 0x05
        /*009a*/ 	.short	(.L_1481 - .L_1480)
.L_1480:
        /*009c*/ 	.word	0x00000400
        /*00a0*/ 	.word	0x00000001
        /*00a4*/ 	.word	0x00000001


	//----- nvinfo : EIATTR_CRS_STACK_SIZE
	.align		4
.L_1481:
        /*00a8*/ 	.byte	0x04, 0x1e
        /*00aa*/ 	.short	(.L_1483 - .L_1482)
.L_1482:
        /*00ac*/ 	.word	0x00000000


	//----- nvinfo : EIATTR_CBANK_PARAM_SIZE
	.align		4
.L_1483:
        /*00b0*/ 	.byte	0x03, 0x19
        /*00b2*/ 	.short	0x0128


	//----- nvinfo : EIATTR_PARAM_CBANK
	.align		4
        /*00b4*/ 	.byte	0x04, 0x0a
        /*00b6*/ 	.short	(.L_1485 - .L_1484)
	.align		4
.L_1484:
        /*00b8*/ 	.word	index@(.nv.constant0._ZN10layer_norm22ln_bwd_finalize_kernelINS_22Kernel_traits_finalizeILj4096E13__nv_bfloat16S2_fS2_fjLb0ELj1024ELj4ENS_18Kernel_traits_baseILj4096ES2_S2_fS2_fjLj1024EEEEELb0ELb0EEEvNS_9BwdParamsE)
        /*00bc*/ 	.short	0x0380
        /*00be*/ 	.short	0x0128


	//----- nvinfo : EIATTR_SW_WAR
	.align		4
.L_1485:
        /*00c0*/ 	.byte	0x04, 0x36
        /*00c2*/ 	.short	(.L_1487 - .L_1486)
.L_1486:
        /*00c4*/ 	.word	0x00000008
.L_1487:


//--------------------- .nv.info._ZN10layer_norm40ln_parallel_residual_bwd_finalize_kernelINS_22Kernel_traits_finalizeILj4096E13__nv_bfloat16S2_fS2_fjLb0ELj1024ELj4ENS_18Kernel_traits_baseILj4096ES2_S2_fS2_fjLj1024EEEEELb0EEEvNS_9BwdParamsE --------------------------
	.section	.nv.info._ZN10layer_norm40ln_parallel_residual_bwd_finalize_kernelINS_22Kernel_traits_finalizeILj4096E13__nv_bfloat16S2_fS2_fjLb0ELj1024ELj4ENS_18Kernel_traits_baseILj4096ES2_S2_fS2_fjLj1024EEEEELb0EEEvNS_9BwdParamsE,"",@"SHT_CUDA_INFO"
	.sectionflags	@""
	.align	4


	//----- nvinfo : EIATTR_CUDA_API_VERSION
	.align		4
        /*0000*/ 	.byte	0x04, 0x37
        /*0002*/ 	.short	(.L_1489 - .L_1488)
.L_1488:
        /*0004*/ 	.word	0x00000082


	//----- nvinfo : EIATTR_KPARAM_INFO
	.align		4
.L_1489:
        /*0008*/ 	.byte	0x04, 0x17
        /*000a*/ 	.short	(.L_1491 - .L_1490)
.L_1490:
        /*000c*/ 	.word	0x00000000
        /*0010*/ 	.short	0x0000
        /*0012*/ 	.short	0x0000
        /*0014*/ 	.byte	0x00, 0xf0, 0xa1, 0x04


	//----- nvinfo : EIATTR_SPARSE_MMA_MASK
	.align		4
.L_1491:
        /*0018*/ 	.byte	0x03, 0x50
        /*001a*/ 	.short	0x0000


	//----- nvinfo : EIATTR_MAXREG_COUNT
	.align		4
        /*001c*/ 	.byte	0x03, 0x1b
        /*001e*/ 	.short	0x0040


	//----- nvinfo : EIATTR_NUM_BARRIERS
	.align		4
        /*0020*/ 	.byte	0x02, 0x4c
        /*0022*/ 	.byte	0x01
	.zero		1


	//----- nvinfo : EIATTR_MERCURY_ISA_VERSION
	.align		4
        /*0024*/ 	.byte	0x03, 0x5f
        /*0026*/ 	.short	0x0101


	//----- nvinfo : EIATTR_COOP_GROUP_MASK_REGIDS
	.align		4
        /*0028*/ 	.byte	0x04, 0x29
        /*002a*/ 	.short	(.L_1493 - .L_1492)


	//   ....[0]....
.L_1492:
        /*002c*/ 	.word	0xffffffff


	//   ....[1]....
        /*0030*/ 	.word	0xffffffff


	//   ....[2]....
        /*0034*/ 	.word	0xffffffff


	//   ....[3]....
        /*0038*/ 	.word	0xffffffff


	//   ....[4]....
        /*003c*/ 	.word	0xffffffff


	//   ....[5]....
        /*0040*/ 	.word	0xffffffff


	//   ....[6]....
        /*0044*/ 	.word	0xffffffff


	//   ....[7]....
        /*0048*/ 	.word	0xffffffff


	//   ....[8]....
        /*004c*/ 	.word	0xffffffff


	//   ....[9]....
        /*0050*/ 	.word	0xffffffff


	//   ....[10]....
        /*0054*/ 	.word	0xffffffff


	//   ....[11]....
        /*0058*/ 	.word	0xffffffff


	//   ....[12]....
        /*005c*/ 	.word	0xffffffff


	//   ....[13]....
        /*0060*/ 	.word	0xffffffff


	//   ....[14]....
        /*0064*/ 	.word	0xffffffff


	//   ....[15]....
        /*0068*/ 	.word	0xffffffff


	//   ....[16]....
        /*006c*/ 	.word	0xffffffff


	//   ....[17]....
        /*0070*/ 	.word	0xffffffff


	//   ....[18]....
        /*0074*/ 	.word	0xffffffff


	//   ....[19]....
        /*0078*/ 	.word	0xffffffff


	//----- nvinfo : EIATTR_COOP_GROUP_INSTR_OFFSETS
	.align		4
.L_1493:
        /*007c*/ 	.byte	0x04, 0x28
        /*007e*/ 	.short	(.L_1495 - .L_1494)


	//   ....[0]....
.L_1494:
        /*0080*/ 	.word	0x000013a0


	//   ....[1]....
        /*0084*/ 	.word	0x000013b0


	//   ....[2]....
        /*0088*/ 	.word	0x000013c0


	//   ....[3]....
        /*008c*/ 	.word	0x000013d0


	//   ....[4]....
        /*0090*/ 	.word	0x00001400


	//   ....[5]....
        /*0094*/ 	.word	0x00001430


	//   ....[6]....
        /*0098*/ 	.word	0x00001440


	//   ....[7]....
        /*009c*/ 	.word	0x00001450


	//   ....[8]....
        /*00a0*/ 	.word	0x00001470


	//   ....[9]....
        /*00a4*/ 	.word	0x000014b0


	//   ....[10]....
        /*00a8*/ 	.word	0x000014e0


	//   ....[11]....
        /*00ac*/ 	.word	0x000014f0


	//   ....[12]....
        /*00b0*/ 	.word	0x00001510


	//   ....[13]....
        /*00b4*/ 	.word	0x00001540


	//   ....[14]....
        /*00b8*/ 	.word	0x00001560


	//   ....[15]....
        /*00bc*/ 	.word	0x00001570


	//   ....[16]....
        /*00c0*/ 	.word	0x000015b0


	//   ....[17]....
        /*00c4*/ 	.word	0x000015e0


	//   ....[18]....
        /*00c8*/ 	.word	0x00001600


	//   ....[19]....
        /*00cc*/ 	.word	0x00001610


	//----- nvinfo : EIATTR_VRC_CTA_INIT_COUNT
	.align		4
.L_1495:
        /*00d0*/ 	.byte	0x02, 0x4a
	.zero		1
	.zero		1


	//----- nvinfo : EIATTR_EXIT_INSTR_OFFSETS
	.align		4
        /*00d4*/ 	.byte	0x04, 0x1c
        /*00d6*/ 	.short	(.L_1497 - .L_1496)


	//   ....[0]....
.L_1496:
        /*00d8*/ 	.word	0x00000060


	//   ....[1]....
        /*00dc*/ 	.word	0x000016c0


	//   ....[2]....
        /*00e0*/ 	.word	0x000016f0


	//   ....[3]....
        /*00e4*/ 	.word	0x00001850


	//----- nvinfo : EIATTR_MAX_THREADS
	.align		4
.L_1497:
        /*00e8*/ 	.byte	0x04, 0x05
        /*00ea*/ 	.short	(.L_1499 - .L_1498)
.L_1498:
        /*00ec*/ 	.word	0x00000400
        /*00f0*/ 	.word	0x00000001
        /*00f4*/ 	.word	0x00000001


	//----- nvinfo : EIATTR_CRS_STACK_SIZE
	.align		4
.L_1499:
        /*00f8*/ 	.byte	0x04, 0x1e
        /*00fa*/ 	.short	(.L_1501 - .L_1500)
.L_1500:
        /*00fc*/ 	.word	0x00000000


	//----- nvinfo : EIATTR_CBANK_PARAM_SIZE
	.align		4
.L_1501:
        /*0100*/ 	.byte	0x03, 0x19
        /*0102*/ 	.short	0x0128


	//----- nvinfo : EIATTR_PARAM_CBANK
	.align		4
        /*0104*/ 	.byte	0x04, 0x0a
        /*0106*/ 	.short	(.L_1503 - .L_1502)
	.align		4
.L_1502:
        /*0108*/ 	.word	index@(.nv.constant0._ZN10layer_norm40ln_parallel_residual_bwd_finalize_kernelINS_22Kernel_traits_finalizeILj4096E13__nv_bfloat16S2_fS2_fjLb0ELj1024ELj4ENS_18Kernel_traits_baseILj4096ES2_S2_fS2_fjLj1024EEEEELb0EEEvNS_9BwdParamsE)
        /*010c*/ 	.short	0x0380
        /*010e*/ 	.short	0x0128


	//----- nvinfo : EIATTR_SW_WAR
	.align		4
.L_1503:
        /*0110*/ 	.byte	0x04, 0x36
        /*0112*/ 	.short	(.L_1505 - .L_1504)
.L_1504:
        /*0114*/ 	.word	0x00000008
.L_1505:


//--------------------- .nv.info._ZN10layer_norm31ln_parallel_residual_bwd_kernelINS_13Kernel_traitsI13__nv_bfloat16S2_fS2_fjLj4096ELj1ELj1ELj8ELj16ENS_18Kernel_traits_baseILj4096ES2_S2_fS2_fjLj256EEEEELb1ELb1ELb0EEEvNS_9BwdParamsE --------------------------
	.section	.nv.info._ZN10layer_norm31ln_parallel_residual_bwd_kernelINS_13Kernel_traitsI13__nv_bfloat16S2_fS2_fjLj4096ELj1ELj1ELj8ELj16ENS_18Kernel_traits_baseILj4096ES2_S2_fS2_fjLj256EEEEELb1ELb1ELb0EEEvNS_9BwdParamsE,"",@"SHT_CUDA_INFO"
	.sectionflags	@""
	.align	4


	//----- nvinfo : EIATTR_CUDA_API_VERSION
	.align		4
        /*0000*/ 	.byte	0x04, 0x37
        /*0002*/ 	.short	(.L_1507 - .L_1506)
.L_1506:
        /*0004*/ 	.word	0x00000082


	//----- nvinfo : EIATTR_KPARAM_INFO
	.align		4
.L_1507:
        /*0008*/ 	.byte	0x04, 0x17
        /*000a*/ 	.short	(.L_1509 - .L_1508)
.L_1508:
        /*000c*/ 	.word	0x00000000
        /*0010*/ 	.short	0x0000
        /*0012*/ 	.short	0x0000
        /*0014*/ 	.byte	0x00, 0xf0, 0xa1, 0x04


	//----- nvinfo : EIATTR_SPARSE_MMA_MASK
	.align		4
.L_1509:
        /*0018*/ 	.byte	0x03, 0x50
        /*001a*/ 	.short	0x0000


	//----- nvinfo : EIATTR_MAXREG_COUNT
	.align		4
        /*001c*/ 	.byte	0x03, 0x1b
        /*001e*/ 	.short	0x00ff


	//----- nvinfo : EIATTR_NUM_BARRIERS
	.align		4
        /*0020*/ 	.byte	0x02, 0x4c
        /*0022*/ 	.byte	0x01
	.zero		1


	//----- nvinfo : EIATTR_MERCURY_ISA_VERSION
	.align		4
        /*0024*/ 	.byte	0x03, 0x5f
        /*0026*/ 	.short	0x0101


	//----- nvinfo : EIATTR_COOP_GROUP_MASK_REGIDS
	.align		4
        /*0028*/ 	.byte	0x04, 0x29
        /*002a*/ 	.short	(.L_1511 - .L_1510)


	//   ....[0]....
.L_1510:
        /*002c*/ 	.word	0xffffffff


	//   ....[1]....
        /*0030*/ 	.word	0xffffffff


	//   ....[2]....
        /*0034*/ 	.word	0xffffffff


	//   ....[3]....
        /*0038*/ 	.word	0xffffffff


	//   ....[4]....
        /*003c*/ 	.word	0xffffffff


	//   ....[5]....
        /*0040*/ 	.word	0xffffffff


	//   ....[6]....
        /*0044*/ 	.word	0xffffffff


	//   ....[7]....
        /*0048*/ 	.word	0xffffffff


	//   ....[8]....
        /*004c*/ 	.word	0xffffffff


	//   ....[9]....
        /*0050*/ 	.word	0xffffffff


	//----- nvinfo : EIATTR_COOP_GROUP_INSTR_OFFSETS
	.align		4
.L_1511:
        /*0054*/ 	.byte	0x04, 0x28
        /*0056*/ 	.short	(.L_1513 - .L_1512)


	//   ....[0]....
.L_1512:
        /*0058*/ 	.word	0x00001210


	//   ....[1]....
        /*005c*/ 	.word	0x00001230


	//   ....[2]....
        /*0060*/ 	.word	0x00001260


	//   ....[3]....
        /*0064*/ 	.word	0x00001270


	//   ....[4]....
        /*0068*/ 	.word	0x000012b0


	//   ....[5]....
        /*006c*/ 	.word	0x000012c0


	//   ....[6]....
        /*0070*/ 	.word	0x00001300


	//   ....[7]....
        /*0074*/ 	.word	0x00001310


	//   ....[8]....
        /*0078*/ 	.word	0x00001340


	//   ....[9]....
        /*007c*/ 	.word	0x00001350


	//----- nvinfo : EIATTR_VRC_CTA_INIT_COUNT
	.align		4
.L_1513:
        /*0080*/ 	.byte	0x02, 0x4a
	.zero		1
	.zero		1


	//----- nvinfo : EIATTR_EXIT_INSTR_OFFSETS
	.align		4
        /*0084*/ 	.byte	0x04, 0x1c
        /*0086*/ 	.short	(.L_1515 - .L_1514)


	//   ....[0]....
.L_1514:
        /*0088*/ 	.word	0x00005d30


	//   ....[1]....
        /*008c*/ 	.word	0x00005dd0


	//----- nvinfo : EIATTR_MAX_THREADS
	.align		4
.L_1515:
        /*0090*/ 	.byte	0x04, 0x05
        /*0092*/ 	.short	(.L_1517 - .L_1516)
.L_1516:
        /*0094*/ 	.word	0x00000100
        /*0098*/ 	.word	0x00000001
        /*009c*/ 	.word	0x00000001


	//----- nvinfo : EIATTR_CRS_STACK_SIZE
	.align		4
.L_1517:
        /*00a0*/ 	.byte	0x04, 0x1e
        /*00a2*/ 	.short	(.L_1519 - .L_1518)
.L_1518:
        /*00a4*/ 	.word	0x00000000


	//----- nvinfo : EIATTR_CBANK_PARAM_SIZE
	.align		4
.L_1519:
        /*00a8*/ 	.byte	0x03, 0x19
        /*00aa*/ 	.short	0x0128


	//----- nvinfo : EIATTR_PARAM_CBANK
	.align		4
        /*00ac*/ 	.byte	0x04, 0x0a
        /*00ae*/ 	.short	(.L_1521 - .L_1520)
	.align		4
.L_1520:
        /*00b0*/ 	.word	index@(.nv.constant0._ZN10layer_norm31ln_parallel_residual_bwd_kernelINS_13Kernel_traitsI13__nv_bfloat16S2_fS2_fjLj4096ELj1ELj1ELj8ELj16ENS_18Kernel_traits_baseILj4096ES2_S2_fS2_fjLj256EEEEELb1ELb1ELb0EEEvNS_9BwdParamsE)
        /*00b4*/ 	.short	0x0380
        /*00b6*/ 	.short	0x0128


	//----- nvinfo : EIATTR_SW_WAR
	.align		4
.L_1521:
        /*00b8*/ 	.byte	0x04, 0x36
        /*00ba*/ 	.short	(.L_1523 - .L_1522)
.L_1522:
        /*00bc*/ 	.word	0x00000008
.L_1523:


//--------------------- .nv.info._ZN10layer_norm22ln_bwd_finalize_kernelINS_22Kernel_traits_finalizeILj4096E13__nv_bfloat16S2_fS2_fjLb0ELj1024ELj4ENS_18Kernel_traits_baseILj4096ES2_S2_fS2_fjLj1024EEEEELb0ELb1EEEvNS_9BwdParamsE --------------------------
	.section	.nv.info._ZN10layer_norm22ln_bwd_finalize_kernelINS_22Kernel_traits_finalizeILj4096E13__nv_bfloat16S2_fS2_fjLb0ELj1024ELj4ENS_18Kernel_traits_baseILj4096ES2_S2_fS2_fjLj1024EEEEELb0ELb1EEEvNS_9BwdParamsE,"",@"SHT_CUDA_INFO"
	.sectionflags	@""
	.align	4


	//----- nvinfo : EIATTR_CUDA_API_VERSION
	.align		4
        /*0000*/ 	.byte	0x04, 0x37
        /*0002*/ 	.short	(.L_1525 - .L_1524)
.L_1524:
        /*0004*/ 	.word	0x00000082


	//----- nvinfo : EIATTR_KPARAM_INFO
	.align		4
.L_1525:
        /*0008*/ 	.byte	0x04, 0x17
        /*000a*/ 	.short	(.L_1527 - .L_1526)
.L_1526:
        /*000c*/ 	.word	0x00000000
        /*0010*/ 	.short	0x0000
        /*0012*/ 	.short	0x0000
        /*0014*/ 	.byte	0x00, 0xf0, 0xa1, 0x04


	//----- nvinfo : EIATTR_SPARSE_MMA_MASK
	.align		4
.L_1527:
        /*0018*/ 	.byte	0x03, 0x50
        /*001a*/ 	.short	0x0000


	//----- nvinfo : EIATTR_MAXREG_COUNT
	.align		4
        /*001c*/ 	.byte	0x03, 0x1b
        /*001e*/ 	.short	0x0040


	//----- nvinfo : EIATTR_NUM_BARRIERS
	.align		4
        /*0020*/ 	.byte	0x02, 0x4c
        /*0022*/ 	.byte	0x01
	.zero		1


	//----- nvinfo : EIATTR_MERCURY_ISA_VERSION
	.align		4
        /*0024*/ 	.byte	0x03, 0x5f
        /*0026*/ 	.short	0x0101


	//----- nvinfo : EIATTR_COOP_GROUP_MASK_REGIDS
	.align		4
        /*0028*/ 	.byte	0x04, 0x29
        /*002a*/ 	.short	(.L_1529 - .L_1528)


	//   ....[0]....
.L_1528:
        /*002c*/ 	.word	0xffffffff


	//   ....[1]....
        /*0030*/ 	.word	0xffffffff


	//   ....[2]....
        /*0034*/ 	.word	0xffffffff


	//   ....[3]....
        /*0038*/ 	.word	0xffffffff


	//   ....[4]....
        /*003c*/ 	.word	0xffffffff


	//   ....[5]....
        /*0040*/ 	.word	0xffffffff


	//   ....[6]....
        /*0044*/ 	.word	0xffffffff


	//   ....[7]....
        /*0048*/ 	.word	0xffffffff


	//   ....[8]....
        /*004c*/ 	.word	0xffffffff


	//   ....[9]....
        /*0050*/ 	.word	0xffffffff


	//----- nvinfo : EIATTR_COOP_GROUP_INSTR_OFFSETS
	.align		4
.L_1529:
        /*0054*/ 	.byte	0x04, 0x28
        /*0056*/ 	.short	(.L_1531 - .L_1530)


	//   ....[0]....
.L_1530:
        /*0058*/ 	.word	0x00001560


	//   ....[1]....
        /*005c*/ 	.word	0x00001570


	//   ....[2]....
        /*0060*/ 	.word	0x000015a0


	//   ....[3]....
        /*0064*/ 	.word	0x000015b0


	//   ....[4]....
        /*0068*/ 	.word	0x000015e0


	//   ....[5]....
        /*006c*/ 	.word	0x000015f0


	//   ....[6]....
        /*0070*/ 	.word	0x00001620


	//   ....[7]....
        /*0074*/ 	.word	0x00001640


	//   ....[8]....
        /*0078*/ 	.word	0x00001670


	//   ....[9]....
        /*007c*/ 	.word	0x00001680


	//----- nvinfo : EIATTR_VRC_CTA_INIT_COUNT
	.align		4
.L_1531:
        /*0080*/ 	.byte	0x02, 0x4a
	.zero		1
	.zero		1


	//----- nvinfo : EIATTR_EXIT_INSTR_OFFSETS
	.align		4
        /*0084*/ 	.byte	0x04, 0x1c
        /*0086*/ 	.short	(.L_1533 - .L_1532)


	//   ....[0]....
.L_1532:
        /*0088*/ 	.word	0x00000060


	//   ....[1]....
        /*008c*/ 	.word	0x000016e0


	//   ....[2]....
        /*0090*/ 	.word	0x000017d0


	//----- nvinfo : EIATTR_MAX_THREADS
	.align		4
.L_1533:
        /*0094*/ 	.byte	0x04, 0x05
        /*0096*/ 	.short	(.L_1535 - .L_1534)
.L_1534:
        /*0098*/ 	.word	0x00000400
        /*009c*/ 	.word	0x00000001
        /*00a0*/ 	.word	0x00000001


	//----- nvinfo : EIATTR_CRS_STACK_SIZE
	.align		4
.L_1535:
        /*00a4*/ 	.byte	0x04, 0x1e
        /*00a6*/ 	.short	(.L_1537 - .L_1536)
.L_1536:
        /*00a8*/ 	.word	0x00000000


	//----- nvinfo : EIATTR_CBANK_PARAM_SIZE
	.align		4
.L_1537:
        /*00ac*/ 	.byte	0x03, 0x19
        /*00ae*/ 	.short	0x0128


	//----- nvinfo : EIATTR_PARAM_CBANK
	.align		4
        /*00b0*/ 	.byte	0x04, 0x0a
        /*00b2*/ 	.short	(.L_1539 - .L_1538)
	.align		4
.L_1538:
        /*00b4*/ 	.word	index@(.nv.constant0._ZN10layer_norm22ln_bwd_finalize_kernelINS_22Kernel_traits_finalizeILj4096E13__nv_bfloat16S2_fS2_fjLb0ELj1024ELj4ENS_18Kernel_traits_baseILj4096ES2_S2_fS2_fjLj1024EEEEELb0ELb1EEEvNS_9BwdParamsE)
        /*00b8*/ 	.short	0x0380
        /*00ba*/ 	.short	0x0128


	//----- nvinfo : EIATTR_SW_WAR
	.align		4
.L_1539:
        /*00bc*/ 	.byte	0x04, 0x36
        /*00be*/ 	.short	(.L_1541 - .L_1540)
.L_1540:
        /*00c0*/ 	.word	0x00000008
.L_1541:


//--------------------- .nv.info._ZN10layer_norm40ln_parallel_residual_bwd_finalize_kernelINS_22Kernel_traits_finalizeILj4096E13__nv_bfloat16S2_fS2_fjLb0ELj1024ELj4ENS_18Kernel_traits_baseILj4096ES2_S2_fS2_fjLj1024EEEEELb1EEEvNS_9BwdParamsE --------------------------
	.section	.nv.info._ZN10layer_norm40ln_parallel_residual_bwd_finalize_kernelINS_22Kernel_traits_finalizeILj4096E13__nv_bfloat16S2_fS2_fjLb0ELj1024ELj4ENS_18Kernel_traits_baseILj4096ES2_S2_fS2_fjLj1024EEEEELb1EEEvNS_9BwdParamsE,"",@"SHT_CUDA_INFO"
	.sectionflags	@""
	.align	4


	//----- nvinfo : EIATTR_CUDA_API_VERSION
	.align		4
        /*0000*/ 	.byte	0x04, 0x37
        /*0002*/ 	.short	(.L_1543 - .L_1542)
.L_1542:
        /*0004*/ 	.word	0x00000082


	//----- nvinfo : EIATTR_KPARAM_INFO
	.align		4
.L_1543:
        /*0008*/ 	.byte	0x04, 0x17
        /*000a*/ 	.short	(.L_1545 - .L_1544)
.L_1544:
        /*000c*/ 	.word	0x00000000
        /*0010*/ 	.short	0x0000
        /*0012*/ 	.short	0x0000
        /*0014*/ 	.byte	0x00, 0xf0, 0xa1, 0x04


	//----- nvinfo : EIATTR_SPARSE_MMA_MASK
	.align		4
.L_1545:
        /*0018*/ 	.byte	0x03, 0x50
        /*001a*/ 	.short	0x0000


	//----- nvinfo : EIATTR_MAXREG_COUNT
	.align		4
        /*001c*/ 	.byte	0x03, 0x1b
        /*001e*/ 	.short	0x0040


	//----- nvinfo : EIATTR_NUM_BARRIERS
	.align		4
        /*0020*/ 	.byte	0x02, 0x4c
        /*0022*/ 	.byte	0x01
	.zero		1


	//----- nvinfo : EIATTR_MERCURY_ISA_VERSION
	.align		4
        /*0024*/ 	.byte	0x03, 0x5f
        /*0026*/ 	.short	0x0101


	//----- nvinfo : EIATTR_COOP_GROUP_MASK_REGIDS
	.align		4
        /*0028*/ 	.byte	0x04, 0x29
        /*002a*/ 	.short	(.L_1547 - .L_1546)


	//   ....[0]....
.L_1546:
        /*002c*/ 	.word	0xffffffff


	//   ....[1]....
        /*0030*/ 	.word	0xffffffff


	//   ....[2]....
        /*0034*/ 	.word	0xffffffff


	//   ....[3]....
        /*0038*/ 	.word	0xffffffff


	//   ....[4]....
        /*003c*/ 	.word	0xffffffff


	//   ....[5]....
        /*0040*/ 	.word	0xffffffff


	//   ....[6]....
        /*0044*/ 	.word	0xffffffff


	//   ....[7]....
        /*0048*/ 	.word	0xffffffff


	//   ....[8]....
        /*004c*/ 	.word	0xffffffff


	//   ....[9]....
        /*0050*/ 	.word	0xffffffff


	//   ....[10]....
        /*0054*/ 	.word	0xffffffff


	//   ....[11]....
        /*0058*/ 	.word	0xffffffff


	//   ....[12]....
        /*005c*/ 	.word	0xffffffff


	//   ....[13]....
        /*0060*/ 	.word	0xffffffff


	//   ....[14]....
        /*0064*/ 	.word	0xffffffff


	//   ....[15]....
        /*0068*/ 	.word	0xffffffff


	//   ....[16]....
        /*006c*/ 	.word	0xffffffff


	//   ....[17]....
        /*0070*/ 	.word	0xffffffff


	//   ....[18]....
        /*0074*/ 	.word	0xffffffff


	//   ....[19]....
        /*0078*/ 	.word	0xffffffff


	//----- nvinfo : EIATTR_COOP_GROUP_INSTR_OFFSETS
	.align		4
.L_1547:
        /*007c*/ 	.byte	0x04, 0x28
        /*007e*/ 	.short	(.L_1549 - .L_1548)


	//   ....[0]....
.L_1548:
        /*0080*/ 	.word	0x000013e0


	//   ....[1]....
        /*0084*/ 	.word	0x000013f0


	//   ....[2]....
        /*0088*/ 	.word	0x00001400


	//   ....[3]....
        /*008c*/ 	.word	0x00001410


	//   ....[4]....
        /*0090*/ 	.word	0x00001450


	//   ....[5]....
        /*0094*/ 	.word	0x00001470


	//   ....[6]....
        /*0098*/ 	.word	0x00001480


	//   ....[7]....
        /*009c*/ 	.word	0x00001490


	//   ....[8]....
        /*00a0*/ 	.word	0x000014d0


	//   ....[9]....
        /*00a4*/ 	.word	0x000014f0


	//   ....[10]....
        /*00a8*/ 	.word	0x00001500


	//   ....[11]....
        /*00ac*/ 	.word	0x00001510


	//   ....[12]....
        /*00b0*/ 	.word	0x00001540


	//   ....[13]....
        /*00b4*/ 	.word	0x00001560


	//   ....[14]....
        /*00b8*/ 	.word	0x00001580


	//   ....[15]....
        /*00bc*/ 	.word	0x00001590


	//   ....[16]....
        /*00c0*/ 	.word	0x000015c0


	//   ....[17]....
        /*00c4*/ 	.word	0x000015e0


	//   ....[18]....
        /*00c8*/ 	.word	0x00001600


	//   ....[19]....
        /*00cc*/ 	.word	0x00001610


	//----- nvinfo : EIATTR_VRC_CTA_INIT_COUNT
	.align		4
.L_1549:
        /*00d0*/ 	.byte	0x02, 0x4a
	.zero		1
	.zero		1


	//----- nvinfo : EIATTR_EXIT_INSTR_OFFSETS
	.align		4
        /*00d4*/ 	.byte	0x04, 0x1c
        /*00d6*/ 	.short	(.L_1551 - .L_1550)


	//   ....[0]....
.L_1550:
        /*00d8*/ 	.word	0x00000060


	//   ....[1]....
        /*00dc*/ 	.word	0x000016b0


	//   ....[2]....
        /*00e0*/ 	.word	0x00001840


	//----- nvinfo : EIATTR_MAX_THREADS
	.align		4
.L_1551:
        /*00e4*/ 	.byte	0x04, 0x05
        /*00e6*/ 	.short	(.L_1553 - .L_1552)
.L_1552:
        /*00e8*/ 	.word	0x00000400
        /*00ec*/ 	.word	0x00000001
        /*00f0*/ 	.word	0x00000001


	//----- nvinfo : EIATTR_CRS_STACK_SIZE
	.align		4
.L_1553:
        /*00f4*/ 	.byte	0x04, 0x1e
        /*00f6*/ 	.short	(.L_1555 - .L_1554)
.L_1554:
        /*00f8*/ 	.word	0x00000000


	//----- nvinfo : EIATTR_CBANK_PARAM_SIZE
	.align		4
.L_1555:
        /*00fc*/ 	.byte	0x03, 0x19
        /*00fe*/ 	.short	0x0128


	//----- nvinfo : EIATTR_PARAM_CBANK
	.align		4
        /*0100*/ 	.byte	0x04, 0x0a
        /*0102*/ 	.short	(.L_1557 - .L_1556)
	.align		4
.L_1556:
        /*0104*/ 	.word	index@(.nv.constant0._ZN10layer_norm40ln_parallel_residual_bwd_finalize_kernelINS_22Kernel_traits_finalizeILj4096E13__nv_bfloat16S2_fS2_fjLb0ELj1024ELj4ENS_18Kernel_traits_baseILj4096ES2_S2_fS2_fjLj1024EEEEELb1EEEvNS_9BwdParamsE)
        /*0108*/ 	.short	0x0380
        /*010a*/ 	.short	0x0128


	//----- nvinfo : EIATTR_SW_WAR
	.align		4
.L_1557:
        /*010c*/ 	.byte	0x04, 0x36
        /*010e*/ 	.short	(.L_1559 - .L_1558)
.L_1558:
        /*0110*/ 	.word	0x00000008
.L_1559:


//--------------------- .nv.info._ZN10layer_norm31ln_parallel_residual_bwd_kernelINS_13Kernel_traitsI13__nv_bfloat16S2_fS2_fjLj4096ELj1ELj1ELj8ELj16ENS_18Kernel_traits_baseILj4096ES2_S2_fS2_fjLj256EEEEELb1ELb1ELb1EEEvNS_9BwdParamsE --------------------------
	.section	.nv.info._ZN10layer_norm31ln_parallel_residual_bwd_kernelINS_13Kernel_traitsI13__nv_bfloat16S2_fS2_fjLj4096ELj1ELj1ELj8ELj16ENS_18Kernel_traits_baseILj4096ES2_S2_fS2_fjLj256EEEEELb1ELb1ELb1EEEvNS_9BwdParamsE,"",@"SHT_CUDA_INFO"
	.sectionflags	@""
	.align	4


	//----- nvinfo : EIATTR_CUDA_API_VERSION
	.align		4
        /*0000*/ 	.byte	0x04, 0x37
        /*0002*/ 	.short	(.L_1561 - .L_1560)
.L_1560:
        /*0004*/ 	.word	0x00000082


	//----- nvinfo : EIATTR_KPARAM_INFO
	.align		4
.L_1561:
        /*0008*/ 	.byte	0x04, 0x17
        /*000a*/ 	.short	(.L_1563 - .L_1562)
.L_1562:
        /*000c*/ 	.word	0x00000000
        /*0010*/ 	.short	0x0000
        /*0012*/ 	.short	0x0000
        /*0014*/ 	.byte	0x00, 0xf0, 0xa1, 0x04


	//----- nvinfo : EIATTR_SPARSE_MMA_MASK
	.align		4
.L_1563:
        /*0018*/ 	.byte	0x03, 0x50
        /*001a*/ 	.short	0x0000


	//----- nvinfo : EIATTR_MAXREG_COUNT
	.align		4
        /*001c*/ 	.byte	0x03, 0x1b
        /*001e*/ 	.short	0x00ff


	//----- nvinfo : EIATTR_NUM_BARRIERS
	.align		4
        /*0020*/ 	.byte	0x02, 0x4c
        /*0022*/ 	.byte	0x01
	.zero		1


	//----- nvinfo : EIATTR_MERCURY_ISA_VERSION
	.align		4
        /*0024*/ 	.byte	0x03, 0x5f
        /*0026*/ 	.short	0x0101


	//----- nvinfo : EIATTR_COOP_GROUP_MASK_REGIDS
	.align		4
        /*0028*/ 	.byte	0x04, 0x29
        /*002a*/ 	.short	(.L_1565 - .L_1564)


	//   ....[0]....
.L_1564:
        /*002c*/ 	.word	0xffffffff


	//   ....[1]....
        /*0030*/ 	.word	0xffffffff


	//   ....[2]....
        /*0034*/ 	.word	0xffffffff


	//   ....[3]....
        /*0038*/ 	.word	0xffffffff


	//   ....[4]....
        /*003c*/ 	.word	0xffffffff


	//   ....[5]....
        /*0040*/ 	.word	0xffffffff


	//   ....[6]....
        /*0044*/ 	.word	0xffffffff


	//   ....[7]....
        /*0048*/ 	.word	0xffffffff


	//   ....[8]....
        /*004c*/ 	.word	0xffffffff


	//   ....[9]....
        /*0050*/ 	.word	0xffffffff


	//----- nvinfo : EIATTR_COOP_GROUP_INSTR_OFFSETS
	.align		4
.L_1565:
        /*0054*/ 	.byte	0x04, 0x28
        /*0056*/ 	.short	(.L_1567 - .L_1566)


	//   ....[0]....
.L_1566:
        /*0058*/ 	.word	0x00001080


	//   ....[1]....
        /*005c*/ 	.word	0x00001100


	//   ....[2]....
        /*0060*/ 	.word	0x00001110


	//   ....[3]....
        /*0064*/ 	.word	0x00001160


	//   ....[4]....
        /*0068*/ 	.word	0x00001170


	//   ....[5]....
        /*006c*/ 	.word	0x000011a0


	//   ....[6]....
        /*0070*/ 	.word	0x000011b0


	//   ....[7]....
        /*0074*/ 	.word	0x000011e0


	//   ....[8]....
        /*0078*/ 	.word	0x00001200


	//   ....[9]....
        /*007c*/ 	.word	0x00001220


	//----- nvinfo : EIATTR_VRC_CTA_INIT_COUNT
	.align		4
.L_1567:
        /*0080*/ 	.byte	0x02, 0x4a
	.zero		1
	.zero		1


	//----- nvinfo : EIATTR_EXIT_INSTR_OFFSETS
	.align		4
        /*0084*/ 	.byte	0x04, 0x1c
        /*0086*/ 	.short	(.L_1569 - .L_1568)


	//   ....[0]....
.L_1568:
        /*0088*/ 	.word	0x00005c90


	//----- nvinfo : EIATTR_MAX_THREADS
	.align		4
.L_1569:
        /*008c*/ 	.byte	0x04, 0x05
        /*008e*/ 	.short	(.L_1571 - .L_1570)
.L_1570:
        /*0090*/ 	.word	0x00000100
        /*0094*/ 	.word	0x00000001
        /*0098*/ 	.word	0x00000001


	//----- nvinfo : EIATTR_CRS_STACK_SIZE
	.align		4
.L_1571:
        /*009c*/ 	.byte	0x04, 0x1e
        /*009e*/ 	.short	(.L_1573 - .L_1572)
.L_1572:
        /*00a0*/ 	.word	0x00000000


	//----- nvinfo : EIATTR_CBANK_PARAM_SIZE
	.align		4
.L_1573:
        /*00a4*/ 	.byte	0x03, 0x19
        /*00a6*/ 	.short	0x0128


	//----- nvinfo : EIATTR_PARAM_CBANK
	.align		4
        /*00a8*/ 	.byte	0x04, 0x0a
        /*00aa*/ 	.short	(.L_1575 - .L_1574)
	.align		4
.L_1574:
        /*00ac*/ 	.word	index@(.nv.constant0._ZN10layer_norm31ln_parallel_residual_bwd_kernelINS_13Kernel_traitsI13__nv_bfloat16S2_fS2_fjLj4096ELj1ELj1ELj8ELj16ENS_18Kernel_traits_baseILj4096ES2_S2_fS2_fjLj256EEEEELb1ELb1ELb1EEEvNS_9BwdParamsE)
        /*00b0*/ 	.short	0x0380
        /*00b2*/ 	.short	0x0128


	//----- nvinfo : EIATTR_SW_WAR
	.align		4
.L_1575:
        /*00b4*/ 	.byte	0x04, 0x36
        /*00b6*/ 	.short	(.L_1577 - .L_1576)
.L_1576:
        /*00b8*/ 	.word	0x00000008
.L_1577:


//--------------------- .nv.info._ZN10layer_norm31ln_parallel_residual_bwd_kernelINS_13Kernel_traitsIf13__nv_bfloat16fS2_fjLj4096ELj1ELj1ELj8ELj16ENS_18Kernel_traits_baseILj4096EfS2_fS2_fjLj256EEEEELb0ELb0ELb0EEEvNS_9BwdParamsE --------------------------
	.section	.nv.info._ZN10layer_norm31ln_parallel_residual_bwd_kernelINS_13Kernel_traitsIf13__nv_bfloat16fS2_fjLj4096ELj1ELj1ELj8ELj16ENS_18Kernel_traits_baseILj4096EfS2_fS2_fjLj256EEEEELb0ELb0ELb0EEEvNS_9BwdParamsE,"",@"SHT_CUDA_INFO"
	.sectionflags	@""
	.align	4


	//----- nvinfo : EIATTR_CUDA_API_VERSION
	.align		4
        /*0000*/ 	.byte	0x04, 0x37
        /*0002*/ 	.short	(.L_1579 - .L_1578)
.L_1578:
        /*0004*/ 	.word	0x00000082


	//----- nvinfo : EIATTR_KPARAM_INFO
	.align		4
.L_1579:
        /*0008*/ 	.byte	0x04, 0x17
        /*000a*/ 	.short	(.L_1581 - .L_1580)
.L_1580:
        /*000c*/ 	.word	0x00000000
        /*0010*/ 	.short	0x0000
        /*0012*/ 	.short	0x0000
        /*0014*/ 	.byte	0x00, 0xf0, 0xa1, 0x04


	//----- nvinfo : EIATTR_SPARSE_MMA_MASK
	.align		4
.L_1581:
        /*0018*/ 	.byte	0x03, 0x50
        /*001a*/ 	.short	0x0000


	//----- nvinfo : EIATTR_MAXREG_COUNT
	.align		4
        /*001c*/ 	.byte	0x03, 0x1b
        /*001e*/ 	.short	0x00ff


	//----- nvinfo : EIATTR_NUM_BARRIERS
	.align		4
        /*0020*/ 	.byte	0x02, 0x4c
        /*0022*/ 	.byte	0x01
	.zero		1


	//----- nvinfo : EIATTR_MERCURY_ISA_VERSION
	.align		4
        /*0024*/ 	.byte	0x03, 0x5f
        /*0026*/ 	.short	0x0101


	//----- nvinfo : EIATTR_COOP_GROUP_MASK_REGIDS
	.align		4
        /*0028*/ 	.byte	0x04, 0x29
        /*002a*/ 	.short	(.L_1583 - .L_1582)


	//   ....[0]....
.L_1582:
        /*002c*/ 	.word	0xffffffff


	//   ....[1]....
        /*0030*/ 	.word	0xffffffff


	//   ....[2]....
        /*0034*/ 	.word	0xffffffff


	//   ....[3]....
        /*0038*/ 	.word	0xffffffff


	//   ....[4]....
        /*003c*/ 	.word	0xffffffff


	//   ....[5]....
        /*0040*/ 	.word	0xffffffff


	//   ....[6]....
        /*0044*/ 	.word	0xffffffff


	//   ....[7]....
        /*0048*/ 	.word	0xffffffff


	//   ....[8]....
        /*004c*/ 	.word	0xffffffff


	//   ....[9]....
        /*0050*/ 	.word	0xffffffff


	//----- nvinfo : EIATTR_COOP_GROUP_INSTR_OFFSETS
	.align		4
.L_1583:
        /*0054*/ 	.byte	0x04, 0x28
        /*0056*/ 	.short	(.L_1585 - .L_1584)


	//   ....[0]....
.L_1584:
        /*0058*/ 	.word	0x00001710


	//   ....[1]....
        /*005c*/ 	.word	0x00001730


	//   ....[2]....
        /*0060*/ 	.word	0x00001770


	//   ....[3]....
        /*0064*/ 	.word	0x00001780


	//   ....[4]....
        /*0068*/ 	.word	0x000017c0


	//   ....[5]....
        /*006c*/ 	.word	0x000017d0


	//   ....[6]....
        /*0070*/ 	.word	0x00001800


	//   ....[7]....
        /*0074*/ 	.word	0x00001810


	//   ....[8]....
        /*0078*/ 	.word	0x00001840


	//   ....[9]....
        /*007c*/ 	.word	0x00001850


	//----- nvinfo : EIATTR_VRC_CTA_INIT_COUNT
	.align		4
.L_1585:
        /*0080*/ 	.byte	0x02, 0x4a
	.zero		1
	.zero		1


	//----- nvinfo : EIATTR_EXIT_INSTR_OFFSETS
	.align		4
        /*0084*/ 	.byte	0x04, 0x1c
        /*0086*/ 	.short	(.L_1587 - .L_1586)


	//   ....[0]....
.L_1586:
        /*0088*/ 	.word	0x00004150


	//   ....[1]....
        /*008c*/ 	.word	0x00004260


	//----- nvinfo : EIATTR_MAX_THREADS
	.align		4
.L_1587:
        /*0090*/ 	.byte	0x04, 0x05
        /*0092*/ 	.short	(.L_1589 - .L_1588)
.L_1588:
        /*0094*/ 	.word	0x00000100
        /*0098*/ 	.word	0x00000001
        /*009c*/ 	.word	0x00000001


	//----- nvinfo : EIATTR_CRS_STACK_SIZE
	.align		4
.L_1589:
        /*00a0*/ 	.byte	0x04, 0x1e
        /*00a2*/ 	.short	(.L_1591 - .L_1590)
.L_1590:
        /*00a4*/ 	.word	0x00000000


	//----- nvinfo : EIATTR_CBANK_PARAM_SIZE
	.align		4
.L_1591:
        /*00a8*/ 	.byte	0x03, 0x19
        /*00aa*/ 	.short	0x0128


	//----- nvinfo : EIATTR_PARAM_CBANK
	.align		4
        /*00ac*/ 	.byte	0x04, 0x0a
        /*00ae*/ 	.short	(.L_1593 - .L_1592)
	.align		4
.L_1592:
        /*00b0*/ 	.word	index@(.nv.constant0._ZN10layer_norm31ln_parallel_residual_bwd_kernelINS_13Kernel_traitsIf13__nv_bfloat16fS2_fjLj4096ELj1ELj1ELj8ELj16ENS_18Kernel_traits_baseILj4096EfS2_fS2_fjLj256EEEEELb0ELb0ELb0EEEvNS_9BwdParamsE)
        /*00b4*/ 	.short	0x0380
        /*00b6*/ 	.short	0x0128


	//----- nvinfo : EIATTR_SW_WAR
	.align		4
.L_1593:
        /*00b8*/ 	.byte	0x04, 0x36
        /*00ba*/ 	.short	(.L_1595 - .L_1594)
.L_1594:
        /*00bc*/ 	.word	0x00000008
.L_1595:


//--------------------- .nv.info._ZN10layer_norm31ln_parallel_residual_bwd_kernelINS_13Kernel_traitsIf13__nv_bfloat16fS2_fjLj4096ELj1ELj1ELj8ELj16ENS_18Kernel_traits_baseILj4096EfS2_fS2_fjLj256EEEEELb0ELb0ELb1EEEvNS_9BwdParamsE --------------------------
	.section	.nv.info._ZN10layer_norm31ln_parallel_residual_bwd_kernelINS_13Kernel_traitsIf13__nv_bfloat16fS2_fjLj4096ELj1ELj1ELj8ELj16ENS_18Kernel_traits_baseILj4096EfS2_fS2_fjLj256EEEEELb0ELb0ELb1EEEvNS_9BwdParamsE,"",@"SHT_CUDA_INFO"
	.sectionflags	@""
	.align	4


	//----- nvinfo : EIATTR_CUDA_API_VERSION
	.align		4
        /*0000*/ 	.byte	0x04, 0x37
        /*0002*/ 	.short	(.L_1597 - .L_1596)
.L_1596:
        /*0004*/ 	.word	0x00000082


	//----- nvinfo : EIATTR_KPARAM_INFO
	.align		4
.L_1597:
        /*0008*/ 	.byte	0x04, 0x17
        /*000a*/ 	.short	(.L_1599 - .L_1598)
.L_1598:
        /*000c*/ 	.word	0x00000000
        /*0010*/ 	.short	0x0000
        /*0012*/ 	.short	0x0000
        /*0014*/ 	.byte	0x00, 0xf0, 0xa1, 0x04


	//----- nvinfo : EIATTR_SPARSE_MMA_MASK
	.align		4
.L_1599:
        /*0018*/ 	.byte	0x03, 0x50
        /*001a*/ 	.short	0x0000


	//----- nvinfo : EIATTR_MAXREG_COUNT
	.align		4
        /*001c*/ 	.byte	0x03, 0x1b
        /*001e*/ 	.short	0x00ff


	//----- nvinfo : EIATTR_NUM_BARRIERS
	.align		4
        /*0020*/ 	.byte	0x02, 0x4c
        /*0022*/ 	.byte	0x01
	.zero		1


	//----- nvinfo : EIATTR_MERCURY_ISA_VERSION
	.align		4
        /*0024*/ 	.byte	0x03, 0x5f
        /*0026*/ 	.short	0x0101


	//----- nvinfo : EIATTR_COOP_GROUP_MASK_REGIDS
	.align		4
        /*0028*/ 	.byte	0x04, 0x29
        /*002a*/ 	.short	(.L_1601 - .L_1600)


	//   ....[0]....
.L_1600:
        /*002c*/ 	.word	0xffffffff


	//   ....[1]....
        /*0030*/ 	.word	0xffffffff


	//   ....[2]....
        /*0034*/ 	.word	0xffffffff


	//   ....[3]....
        /*0038*/ 	.word	0xffffffff


	//   ....[4]....
        /*003c*/ 	.word	0xffffffff


	//   ....[5]....
        /*0040*/ 	.word	0xffffffff


	//   ....[6]....
        /*0044*/ 	.word	0xffffffff


	//   ....[7]....
        /*0048*/ 	.word	0xffffffff


	//   ....[8]....
        /*004c*/ 	.word	0xffffffff


	//   ....[9]....
        /*0050*/ 	.word	0xffffffff


	//----- nvinfo : EIATTR_COOP_GROUP_INSTR_OFFSETS
	.align		4
.L_1601:
        /*0054*/ 	.byte	0x04, 0x28
        /*0056*/ 	.short	(.L_1603 - .L_1602)


	//   ....[0]....
.L_1602:
        /*0058*/ 	.word	0x00001140


	//   ....[1]....
        /*005c*/ 	.word	0x00001150


	//   ....[2]....
        /*0060*/ 	.word	0x00001180


	//   ....[3]....
        /*0064*/ 	.word	0x00001190


	//   ....[4]....
        /*0068*/ 	.word	0x000011c0


	//   ....[5]....
        /*006c*/ 	.word	0x000011d0


	//   ....[6]....
        /*0070*/ 	.word	0x00001200


	//   ....[7]....
        /*0074*/ 	.word	0x00001210


	//   ....[8]....
        /*0078*/ 	.word	0x00001250


	//   ....[9]....
        /*007c*/ 	.word	0x00001260


	//----- nvinfo : EIATTR_VRC_CTA_INIT_COUNT
	.align		4
.L_1603:
        /*0080*/ 	.byte	0x02, 0x4a
	.zero		1
	.zero		1


	//----- nvinfo : EIATTR_EXIT_INSTR_OFFSETS
	.align		4
        /*0084*/ 	.byte	0x04, 0x1c
        /*0086*/ 	.short	(.L_1605 - .L_1604)


	//   ....[0]....
.L_1604:
        /*0088*/ 	.word	0x00003fd0


	//----- nvinfo : EIATTR_MAX_THREADS
	.align		4
.L_1605:
        /*008c*/ 	.byte	0x04, 0x05
        /*008e*/ 	.short	(.L_1607 - .L_1606)
.L_1606:
        /*0090*/ 	.word	0x00000100
        /*0094*/ 	.word	0x00000001
        /*0098*/ 	.word	0x00000001


	//----- nvinfo : EIATTR_CRS_STACK_SIZE
	.align		4
.L_1607:
        /*009c*/ 	.byte	0x04, 0x1e
        /*009e*/ 	.short	(.L_1609 - .L_1608)
.L_1608:
        /*00a0*/ 	.word	0x00000000


	//----- nvinfo : EIATTR_CBANK_PARAM_SIZE
	.align		4
.L_1609:
        /*00a4*/ 	.byte	0x03, 0x19
        /*00a6*/ 	.short	0x0128


	//----- nvinfo : EIATTR_PARAM_CBANK
	.align		4
        /*00a8*/ 	.byte	0x04, 0x0a
        /*00aa*/ 	.short	(.L_1611 - .L_1610)
	.align		4
.L_1610:
        /*00ac*/ 	.word	index@(.nv.constant0._ZN10layer_norm31ln_parallel_residual_bwd_kernelINS_13Kernel_traitsIf13__nv_bfloat16fS2_fjLj4096ELj1ELj1ELj8ELj16ENS_18Kernel_traits_baseILj4096EfS2_fS2_fjLj256EEEEELb0ELb0ELb1EEEvNS_9BwdParamsE)
        /*00b0*/ 	.short	0x0380
        /*00b2*/ 	.short	0x0128


	//----- nvinfo : EIATTR_SW_WAR
	.align		4
.L_1611:
        /*00b4*/ 	.byte	0x04, 0x36
        /*00b6*/ 	.short	(.L_1613 - .L_1612)
.L_1612:
        /*00b8*/ 	.word	0x00000008
.L_1613:


//--------------------- .nv.info._ZN10layer_norm31ln_parallel_residual_bwd_kernelINS_13Kernel_traitsIf13__nv_bfloat16fS2_fjLj4096ELj1ELj1ELj8ELj16ENS_18Kernel_traits_baseILj4096EfS2_fS2_fjLj256EEEEELb0ELb1ELb0EEEvNS_9BwdParamsE --------------------------
	.section	.nv.info._ZN10layer_norm31ln_parallel_residual_bwd_kernelINS_13Kernel_traitsIf13__nv_bfloat16fS2_fjLj4096ELj1ELj1ELj8ELj16ENS_18Kernel_traits_baseILj4096EfS2_fS2_fjLj256EEEEELb0ELb1ELb0EEEvNS_9BwdParamsE,"",@"SHT_CUDA_INFO"
	.sectionflags	@""
	.align	4


	//----- nvinfo : EIATTR_CUDA_API_VERSION
	.align		4
        /*0000*/ 	.byte	0x04, 0x37
        /*0002*/ 	.short	(.L_1615 - .L_1614)
.L_1614:
        /*0004*/ 	.word	0x00000082


	//----- nvinfo : EIATTR_KPARAM_INFO
	.align		4
.L_1615:
        /*0008*/ 	.byte	0x04, 0x17
        /*000a*/ 	.short	(.L_1617 - .L_1616)
.L_1616:
        /*000c*/ 	.word	0x00000000
        /*0010*/ 	.short	0x0000
        /*0012*/ 	.short	0x0000
        /*0014*/ 	.byte	0x00, 0xf0, 0xa1, 0x04


	//----- nvinfo : EIATTR_SPARSE_MMA_MASK
	.align		4
.L_1617:
        /*0018*/ 	.byte	0x03, 0x50
        /*001a*/ 	.short	0x0000


	//----- nvinfo : EIATTR_MAXREG_COUNT
	.align		4
        /*001c*/ 	.byte	0x03, 0x1b
        /*001e*/ 	.short	0x00ff


	//----- nvinfo : EIATTR_NUM_BARRIERS
	.align		4
        /*0020*/ 	.byte	0x02, 0x4c
        /*0022*/ 	.byte	0x01
	.zero		1


	//----- nvinfo : EIATTR_MERCURY_ISA_VERSION
	.align		4
        /*0024*/ 	.byte	0x03, 0x5f
        /*0026*/ 	.short	0x0101


	//----- nvinfo : EIATTR_COOP_GROUP_MASK_REGIDS
	.align		4
        /*0028*/ 	.byte	0x04, 0x29
        /*002a*/ 	.short	(.L_1619 - .L_1618)


	//   ....[0]....
.L_1618:
        /*002c*/ 	.word	0xffffffff


	//   ....[1]....
        /*0030*/ 	.word	0xffffffff


	//   ....[2]....
        /*0034*/ 	.word	0xffffffff


	//   ....[3]....
        /*0038*/ 	.word	0xffffffff


	//   ....[4]....
        /*003c*/ 	.word	0xffffffff


	//   ....[5]....
        /*0040*/ 	.word	0xffffffff


	//   ....[6]....
        /*0044*/ 	.word	0xffffffff


	//   ....[7]....
        /*0048*/ 	.word	0xffffffff


	//   ....[8]....
        /*004c*/ 	.word	0xffffffff


	//   ....[9]....
        /*0050*/ 	.word	0xffffffff


	//----- nvinfo : EIATTR_COOP_GROUP_INSTR_OFFSETS
	.align		4
.L_1619:
        /*0054*/ 	.byte	0x04, 0x28
        /*0056*/ 	.short	(.L_1621 - .L_1620)


	//   ....[0]....
.L_1620:
        /*0058*/ 	.word	0x00001010


	//   ....[1]....
        /*005c*/ 	.word	0x00001030


	//   ....[2]....
        /*0060*/ 	.word	0x00001070


	//   ....[3]....
        /*0064*/ 	.word	0x00001080


	//   ....[4]....
        /*0068*/ 	.word	0x000010c0


	//   ....[5]....
        /*006c*/ 	.word	0x000010d0


	//   ....[6]....
        /*0070*/ 	.word	0x00001100


	//   ....[7]....
        /*0074*/ 	.word	0x00001110


	//   ....[8]....
        /*0078*/ 	.word	0x00001140


	//   ....[9]....
        /*007c*/ 	.word	0x00001150


	//----- nvinfo : EIATTR_VRC_CTA_INIT_COUNT
	.align		4
.L_1621:
        /*0080*/ 	.byte	0x02, 0x4a
	.zero		1
	.zero		1


	//----- nvinfo : EIATTR_EXIT_INSTR_OFFSETS
	.align		4
        /*0084*/ 	.byte	0x04, 0x1c
        /*0086*/ 	.short	(.L_1623 - .L_1622)


	//   ....[0]....
.L_1622:
        /*0088*/ 	.word	0x00003a10


	//   ....[1]....
        /*008c*/ 	.word	0x00003ab0


	//----- nvinfo : EIATTR_MAX_THREADS
	.align		4
.L_1623:
        /*0090*/ 	.byte	0x04, 0x05
        /*0092*/ 	.short	(.L_1625 - .L_1624)
.L_1624:
        /*0094*/ 	.word	0x00000100
        /*0098*/ 	.word	0x00000001
        /*009c*/ 	.word	0x00000001


	//----- nvinfo : EIATTR_CRS_STACK_SIZE
	.align		4
.L_1625:
        /*00a0*/ 	.byte	0x04, 0x1e
        /*00a2*/ 	.short	(.L_1627 - .L_1626)
.L_1626:
        /*00a4*/ 	.word	0x00000000


	//----- nvinfo : EIATTR_CBANK_PARAM_SIZE
	.align		4
.L_1627:
        /*00a8*/ 	.byte	0x03, 0x19
        /*00aa*/ 	.short	0x0128


	//----- nvinfo : EIATTR_PARAM_CBANK
	.align		4
        /*00ac*/ 	.byte	0x04, 0x0a
        /*00ae*/ 	.short	(.L_1629 - .L_1628)
	.align		4
.L_1628:
        /*00b0*/ 	.word	index@(.nv.constant0._ZN10layer_norm31ln_parallel_residual_bwd_kernelINS_13Kernel_traitsIf13__nv_bfloat16fS2_fjLj4096ELj1ELj1ELj8ELj16ENS_18Kernel_traits_baseILj4096EfS2_fS2_fjLj256EEEEELb0ELb1ELb0EEEvNS_9BwdParamsE)
        /*00b4*/ 	.short	0x0380
        /*00b6*/ 	.short	0x0128


	//----- nvinfo : EIATTR_SW_WAR
	.align		4
.L_1629:
        /*00b8*/ 	.byte	0x04, 0x36
        /*00ba*/ 	.short	(.L_1631 - .L_1630)
.L_1630:
        /*00bc*/ 	.word	0x00000008
.L_1631:


//--------------------- .nv.info._ZN10layer_norm31ln_parallel_residual_bwd_kernelINS_13Kernel_traitsIf13__nv_bfloat16fS2_fjLj4096ELj1ELj1ELj8ELj16ENS_18Kernel_traits_baseILj4096EfS2_fS2_fjLj256EEEEELb0ELb1ELb1EEEvNS_9BwdParamsE --------------------------
	.section	.nv.info._ZN10layer_norm31ln_parallel_residual_bwd_kernelINS_13Kernel_traitsIf13__nv_bfloat16fS2_fjLj4096ELj1ELj1ELj8ELj16ENS_18Kernel_traits_baseILj4096EfS2_fS2_fjLj256EEEEELb0ELb1ELb1EEEvNS_9BwdParamsE,"",@"SHT_CUDA_INFO"
	.sectionflags	@""
	.align	4


	//----- nvinfo : EIATTR_CUDA_API_VERSION
	.align		4
        /*0000*/ 	.byte	0x04, 0x37
        /*0002*/ 	.short	(.L_1633 - .L_1632)
.L_1632:
        /*0004*/ 	.word	0x00000082


	//----- nvinfo : EIATTR_KPARAM_INFO
	.align		4
.L_1633:
        /*0008*/ 	.byte	0x04, 0x17
        /*000a*/ 	.short	(.L_1635 - .L_1634)
.L_1634:
        /*000c*/ 	.word	0x00000000
        /*0010*/ 	.short	0x0000
        /*0012*/ 	.short	0x0000
        /*0014*/ 	.byte	0x00, 0xf0, 0xa1, 0x04


	//----- nvinfo : EIATTR_SPARSE_MMA_MASK
	.align		4
.L_1635:
        /*0018*/ 	.byte	0x03, 0x50
        /*001a*/ 	.short	0x0000


	//----- nvinfo : EIATTR_MAXREG_COUNT
	.align		4
        /*001c*/ 	.byte	0x03, 0x1b
        /*001e*/ 	.short	0x00ff


	//----- nvinfo : EIATTR_NUM_BARRIERS
	.align		4
        /*0020*/ 	.byte	0x02, 0x4c
        /*0022*/ 	.byte	0x01
	.zero		1


	//----- nvinfo : EIATTR_MERCURY_ISA_VERSION
	.align		4
        /*0024*/ 	.byte	0x03, 0x5f
        /*0026*/ 	.short	0x0101


	//----- nvinfo : EIATTR_COOP_GROUP_MASK_REGIDS
	.align		4
        /*0028*/ 	.byte	0x04, 0x29
        /*002a*/ 	.short	(.L_1637 - .L_1636)


	//   ....[0]....
.L_1636:
        /*002c*/ 	.word	0xffffffff


	//   ....[1]....
        /*0030*/ 	.word	0xffffffff


	//   ....[2]....
        /*0034*/ 	.word	0xffffffff


	//   ....[3]....
        /*0038*/ 	.word	0xffffffff


	//   ....[4]....
        /*003c*/ 	.word	0xffffffff


	//   ....[5]....
        /*0040*/ 	.word	0xffffffff


	//   ....[6]....
        /*0044*/ 	.word	0xffffffff


	//   ....[7]....
        /*0048*/ 	.word	0xffffffff


	//   ....[8]....
        /*004c*/ 	.word	0xffffffff


	//   ....[9]....
        /*0050*/ 	.word	0xffffffff


	//----- nvinfo : EIATTR_COOP_GROUP_INSTR_OFFSETS
	.align		4
.L_1637:
        /*0054*/ 	.byte	0x04, 0x28
        /*0056*/ 	.short	(.L_1639 - .L_1638)


	//   ....[0]....
.L_1638:
        /*0058*/ 	.word	0x00000d80


	//   ....[1]....
        /*005c*/ 	.word	0x00000e30


	//   ....[2]....
        /*0060*/ 	.word	0x00000e40


	//   ....[3]....
        /*0064*/ 	.word	0x00000e70


	//   ....[4]....
        /*0068*/ 	.word	0x00000e80


	//   ....[5]....
        /*006c*/ 	.word	0x00000eb0


	//   ....[6]....
        /*0070*/ 	.word	0x00000ec0


	//   ....[7]....
        /*0074*/ 	.word	0x00000ee0


	//   ....[8]....
        /*0078*/ 	.word	0x00000f00


	//   ....[9]....
        /*007c*/ 	.word	0x00000f30


	//----- nvinfo : EIATTR_VRC_CTA_INIT_COUNT
	.align		4
.L_1639:
        /*0080*/ 	.byte	0x02, 0x4a
	.zero		1
	.zero		1


	//----- nvinfo : EIATTR_EXIT_INSTR_OFFSETS
	.align		4
        /*0084*/ 	.byte	0x04, 0x1c
        /*0086*/ 	.short	(.L_1641 - .L_1640)


	//   ....[0]....
.L_1640:
        /*0088*/ 	.word	0x00003840


	//----- nvinfo : EIATTR_MAX_THREADS
	.align		4
.L_1641:
        /*008c*/ 	.byte	0x04, 0x05
        /*008e*/ 	.short	(.L_1643 - .L_1642)
.L_1642:
        /*0090*/ 	.word	0x00000100
        /*0094*/ 	.word	0x00000001
        /*0098*/ 	.word	0x00000001


	//----- nvinfo : EIATTR_CRS_STACK_SIZE
	.align		4
.L_1643:
        /*009c*/ 	.byte	0x04, 0x1e
        /*009e*/ 	.short	(.L_1645 - .L_1644)
.L_1644:
        /*00a0*/ 	.word	0x00000000


	//----- nvinfo : EIATTR_CBANK_PARAM_SIZE
	.align		4
.L_1645:
        /*00a4*/ 	.byte	0x03, 0x19
        /*00a6*/ 	.short	0x0128


	//----- nvinfo : EIATTR_PARAM_CBANK
	.align		4
        /*00a8*/ 	.byte	0x04, 0x0a
        /*00aa*/ 	.short	(.L_1647 - .L_1646)
	.align		4
.L_1646:
        /*00ac*/ 	.word	index@(.nv.constant0._ZN10layer_norm31ln_parallel_residual_bwd_kernelINS_13Kernel_traitsIf13__nv_bfloat16fS2_fjLj4096ELj1ELj1ELj8ELj16ENS_18Kernel_traits_baseILj4096EfS2_fS2_fjLj256EEEEELb0ELb1ELb1EEEvNS_9BwdParamsE)
        /*00b0*/ 	.short	0x0380
        /*00b2*/ 	.short	0x0128


	//----- nvinfo : EIATTR_SW_WAR
	.align		4
.L_1647:
        /*00b4*/ 	.byte	0x04, 0x36
        /*00b6*/ 	.short	(.L_1649 - .L_1648)
.L_1648:
        /*00b8*/ 	.word	0x00000008
.L_1649:


//--------------------- .nv.info._ZN10layer_norm31ln_parallel_residual_bwd_kernelINS_13Kernel_traitsIf13__nv_bfloat16fS2_fjLj4096ELj1ELj1ELj8ELj16ENS_18Kernel_traits_baseILj4096EfS2_fS2_fjLj256EEEEELb1ELb0ELb0EEEvNS_9BwdParamsE --------------------------
	.section	.nv.info._ZN10layer_norm31ln_parallel_residual_bwd_kernelINS_13Kernel_traitsIf13__nv_bfloat16fS2_fjLj4096ELj1ELj1ELj8ELj16ENS_18Kernel_traits_baseILj4096EfS2_fS2_fjLj256EEEEELb1ELb0ELb0EEEvNS_9BwdParamsE,"",@"SHT_CUDA_INFO"
	.sectionflags	@""
	.align	4


	//----- nvinfo : EIATTR_CUDA_API_VERSION
	.align		4
        /*0000*/ 	.byte	0x04, 0x37
        /*0002*/ 	.short	(.L_1651 - .L_1650)
.L_1650:
        /*0004*/ 	.word	0x00000082


	//----- nvinfo : EIATTR_KPARAM_INFO
	.align		4
.L_1651:
        /*0008*/ 	.byte	0x04, 0x17
        /*000a*/ 	.short	(.L_1653 - .L_1652)
.L_1652:
        /*000c*/ 	.word	0x00000000
        /*0010*/ 	.short	0x0000
        /*0012*/ 	.short	0x0000
        /*0014*/ 	.byte	0x00, 0xf0, 0xa1, 0x04


	//----- nvinfo : EIATTR_SPARSE_MMA_MASK
	.align		4
.L_1653:
        /*0018*/ 	.byte	0x03, 0x50
        /*001a*/ 	.short	0x0000


	//----- nvinfo : EIATTR_MAXREG_COUNT
	.align		4
        /*001c*/ 	.byte	0x03, 0x1b
        /*001e*/ 	.short	0x00ff


	//----- nvinfo : EIATTR_NUM_BARRIERS
	.align		4
        /*0020*/ 	.byte	0x02, 0x4c
        /*0022*/ 	.byte	0x01
	.zero		1


	//----- nvinfo : EIATTR_MERCURY_ISA_VERSION
	.align		4
        /*0024*/ 	.byte	0x03, 0x5f
        /*0026*/ 	.short	0x0101


	//----- nvinfo : EIATTR_COOP_GROUP_MASK_REGIDS
	.align		4
        /*0028*/ 	.byte	0x04, 0x29
        /*002a*/ 	.short	(.L_1655 - .L_1654)


	//   ....[0]....
.L_1654:
        /*002c*/ 	.word	0xffffffff


	//   ....[1]....
        /*0030*/ 	.word	0xffffffff


	//   ....[2]....
        /*0034*/ 	.word	0xffffffff


	//   ....[3]....
        /*0038*/ 	.word	0xffffffff


	//   ....[4]....
        /*003c*/ 	.word	0xffffffff


	//   ....[5]....
        /*0040*/ 	.word	0xffffffff


	//   ....[6]....
        /*0044*/ 	.word	0xffffffff


	//   ....[7]....
        /*0048*/ 	.word	0xffffffff


	//   ....[8]....
        /*004c*/ 	.word	0xffffffff


	//   ....[9]....
        /*0050*/ 	.word	0xffffffff


	//----- nvinfo : EIATTR_COOP_GROUP_INSTR_OFFSETS
	.align		4
.L_1655:
        /*0054*/ 	.byte	0x04, 0x28
        /*0056*/ 	.short	(.L_1657 - .L_1656)


	//   ....[0]....
.L_1656:
        /*0058*/ 	.word	0x00001820


	//   ....[1]....
        /*005c*/ 	.word	0x00001840


	//   ....[2]....
        /*0060*/ 	.word	0x00001880


	//   ....[3]....
        /*0064*/ 	.word	0x00001890


	//   ....[4]....
        /*0068*/ 	.word	0x000018d0


	//   ....[5]....
        /*006c*/ 	.word	0x000018e0


	//   ....[6]....
        /*0070*/ 	.word	0x00001910


	//   ....[7]....
        /*0074*/ 	.word	0x00001920


	//   ....[8]....
        /*0078*/ 	.word	0x00001950


	//   ....[9]....
        /*007c*/ 	.word	0x00001960


	//----- nvinfo : EIATTR_VRC_CTA_INIT_COUNT
	.align		4
.L_1657:
        /*0080*/ 	.byte	0x02, 0x4a
	.zero		1
	.zero		1


	//----- nvinfo : EIATTR_EXIT_INSTR_OFFSETS
	.align		4
        /*0084*/ 	.byte	0x04, 0x1c
        /*0086*/ 	.short	(.L_1659 - .L_1658)


	//   ....[0]....
.L_1658:
        /*0088*/ 	.word	0x00006400


	//   ....[1]....
        /*008c*/ 	.word	0x00006510


	//----- nvinfo : EIATTR_MAX_THREADS
	.align		4
.L_1659:
        /*0090*/ 	.byte	0x04, 0x05
        /*0092*/ 	.short	(.L_1661 - .L_1660)
.L_1660:
        /*0094*/ 	.word	0x00000100
        /*0098*/ 	.word	0x00000001
        /*009c*/ 	.word	0x00000001


	//----- nvinfo : EIATTR_CRS_STACK_SIZE
	.align		4
.L_1661:
        /*00a0*/ 	.byte	0x04, 0x1e
        /*00a2*/ 	.short	(.L_1663 - .L_1662)
.L_1662:
        /*00a4*/ 	.word	0x00000000


	//----- nvinfo : EIATTR_CBANK_PARAM_SIZE
	.align		4
.L_1663:
        /*00a8*/ 	.byte	0x03, 0x19
        /*00aa*/ 	.short	0x0128


	//----- nvinfo : EIATTR_PARAM_CBANK
	.align		4
        /*00ac*/ 	.byte	0x04, 0x0a
        /*00ae*/ 	.short	(.L_1665 - .L_1664)
	.align		4
.L_1664:
        /*00b0*/ 	.word	index@(.nv.constant0._ZN10layer_norm31ln_parallel_residual_bwd_kernelINS_13Kernel_traitsIf13__nv_bfloat16fS2_fjLj4096ELj1ELj1ELj8ELj16ENS_18Kernel_traits_baseILj4096EfS2_fS2_fjLj256EEEEELb1ELb0ELb0EEEvNS_9BwdParamsE)
        /*00b4*/ 	.short	0x0380
        /*00b6*/ 	.short	0x0128


	//----- nvinfo : EIATTR_SW_WAR
	.align		4
.L_1665:
        /*00b8*/ 	.byte	0x04, 0x36
        /*00ba*/ 	.short	(.L_1667 - .L_1666)
.L_1666:
        /*00bc*/ 	.word	0x00000008
.L_1667:


//--------------------- .nv.info._ZN10layer_norm31ln_parallel_residual_bwd_kernelINS_13Kernel_traitsIf13__nv_bfloat16fS2_fjLj4096ELj1ELj1ELj8ELj16ENS_18Kernel_traits_baseILj4096EfS2_fS2_fjLj256EEEEELb1ELb0ELb1EEEvNS_9BwdParamsE --------------------------
	.section	.nv.info._ZN10layer_norm31ln_parallel_residual_bwd_kernelINS_13Kernel_traitsIf13__nv_bfloat16fS2_fjLj4096ELj1ELj1ELj8ELj16ENS_18Kernel_traits_baseILj4096EfS2_fS2_fjLj256EEEEELb1ELb0ELb1EEEvNS_9BwdParamsE,"",@"SHT_CUDA_INFO"
	.sectionflags	@""
	.align	4


	//----- nvinfo : EIATTR_CUDA_API_VERSION
	.align		4
        /*0000*/ 	.byte	0x04, 0x37
        /*0002*/ 	.short	(.L_1669 - .L_1668)
.L_1668:
        /*0004*/ 	.word	0x00000082


	//----- nvinfo : EIATTR_KPARAM_INFO
	.align		4
.L_1669:
        /*0008*/ 	.byte	0x04, 0x17
        /*000a*/ 	.short	(.L_1671 - .L_1670)
.L_1670:
        /*000c*/ 	.word	0x00000000
        /*0010*/ 	.short	0x0000
        /*0012*/ 	.short	0x0000
        /*0014*/ 	.byte	0x00, 0xf0, 0xa1, 0x04


	//----- nvinfo : EIATTR_SPARSE_MMA_MASK
	.align		4
.L_1671:
        /*0018*/ 	.byte	0x03, 0x50
        /*001a*/ 	.short	0x0000


	//----- nvinfo : EIATTR_MAXREG_COUNT
	.align		4
        /*001c*/ 	.byte	0x03, 0x1b
        /*001e*/ 	.short	0x00ff


	//----- nvinfo : EIATTR_NUM_BARRIERS
	.align		4
        /*0020*/ 	.byte	0x02, 0x4c
        /*0022*/ 	.byte	0x01
	.zero		1


	//----- nvinfo : EIATTR_MERCURY_ISA_VERSION
	.align		4
        /*0024*/ 	.byte	0x03, 0x5f
        /*0026*/ 	.short	0x0101


	//----- nvinfo : EIATTR_COOP_GROUP_MASK_REGIDS
	.align		4
        /*0028*/ 	.byte	0x04, 0x29
        /*002a*/ 	.short	(.L_1673 - .L_1672)


	//   ....[0]....
.L_1672:
        /*002c*/ 	.word	0xffffffff


	//   ....[1]....
        /*0030*/ 	.word	0xffffffff


	//   ....[2]....
        /*0034*/ 	.word	0xffffffff


	//   ....[3]....
        /*0038*/ 	.word	0xffffffff


	//   ....[4]....
        /*003c*/ 	.word	0xffffffff


	//   ....[5]....
        /*0040*/ 	.word	0xffffffff


	//   ....[6]....
        /*0044*/ 	.word	0xffffffff


	//   ....[7]....
        /*0048*/ 	.word	0xffffffff


	//   ....[8]....
        /*004c*/ 	.word	0xffffffff


	//   ....[9]....
        /*0050*/ 	.word	0xffffffff


	//----- nvinfo : EIATTR_COOP_GROUP_INSTR_OFFSETS
	.align		4
.L_1673:
        /*0054*/ 	.byte	0x04, 0x28
        /*0056*/ 	.short	(.L_1675 - .L_1674)


	//   ....[0]....
.L_1674:
        /*0058*/ 	.word	0x00001220


	//   ....[1]....
        /*005c*/ 	.word	0x00001230


	//   ....[2]....
        /*0060*/ 	.word	0x00001260


	//   ....[3]....
        /*0064*/ 	.word	0x00001270


	//   ....[4]....
        /*0068*/ 	.word	0x000012a0


	//   ....[5]....
        /*006c*/ 	.word	0x000012b0


	//   ....[6]....
        /*0070*/ 	.word	0x000012f0


	//   ....[7]....
        /*0074*/ 	.word	0x00001300


	//   ....[8]....
        /*0078*/ 	.word	0x00001330


	//   ....[9]....
        /*007c*/ 	.word	0x00001340


	//----- nvinfo : EIATTR_VRC_CTA_INIT_COUNT
	.align		4
.L_1675:
        /*0080*/ 	.byte	0x02, 0x4a
	.zero		1
	.zero		1


	//----- nvinfo : EIATTR_EXIT_INSTR_OFFSETS
	.align		4
        /*0084*/ 	.byte	0x04, 0x1c
        /*0086*/ 	.short	(.L_1677 - .L_1676)


	//   ....[0]....
.L_1676:
        /*0088*/ 	.word	0x00006250


	//----- nvinfo : EIATTR_MAX_THREADS
	.align		4
.L_1677:
        /*008c*/ 	.byte	0x04, 0x05
        /*008e*/ 	.short	(.L_1679 - .L_1678)
.L_1678:
        /*0090*/ 	.word	0x00000100
        /*0094*/ 	.word	0x00000001
        /*0098*/ 	.word	0x00000001


	//----- nvinfo : EIATTR_CRS_STACK_SIZE
	.align		4
.L_1679:
        /*009c*/ 	.byte	0x04, 0x1e
        /*009e*/ 	.short	(.L_1681 - .L_1680)
.L_1680:
        /*00a0*/ 	.word	0x00000000


	//----- nvinfo : EIATTR_CBANK_PARAM_SIZE
	.align		4
.L_1681:
        /*00a4*/ 	.byte	0x03, 0x19
        /*00a6*/ 	.short	0x0128


	//----- nvinfo : EIATTR_PARAM_CBANK
	.align		4
        /*00a8*/ 	.byte	0x04, 0x0a
        /*00aa*/ 	.short	(.L_1683 - .L_1682)
	.align		4
.L_1682:
        /*00ac*/ 	.word	index@(.nv.constant0._ZN10layer_norm31ln_parallel_residual_bwd_kernelINS_13Kernel_traitsIf13__nv_bfloat16fS2_fjLj4096ELj1ELj1ELj8ELj16ENS_18Kernel_traits_baseILj4096EfS2_fS2_fjLj256EEEEELb1ELb0ELb1EEEvNS_9BwdParamsE)
        /*00b0*/ 	.short	0x0380
        /*00b2*/ 	.short	0x0128


	//----- nvinfo : EIATTR_SW_WAR
	.align		4
.L_1683:
        /*00b4*/ 	.byte	0x04, 0x36
        /*00b6*/ 	.short	(.L_1685 - .L_1684)
.L_1684:
        /*00b8*/ 	.word	0x00000008
.L_1685:


//--------------------- .nv.info._ZN10layer_norm22ln_bwd_finalize_kernelINS_22Kernel_traits_finalizeILj4096Ef13__nv_bfloat16fS2_fjLb0ELj1024ELj4ENS_18Kernel_traits_baseILj4096EfS2_fS2_fjLj1024EEEEELb0ELb0EEEvNS_9BwdParamsE --------------------------
	.section	.nv.info._ZN10layer_norm22ln_bwd_finalize_kernelINS_22Kernel_traits_finalizeILj4096Ef13__nv_bfloat16fS2_fjLb0ELj1024ELj4ENS_18Kernel_traits_baseILj4096EfS2_fS2_fjLj1024EEEEELb0ELb0EEEvNS_9BwdParamsE,"",@"SHT_CUDA_INFO"
	.sectionflags	@""
	.align	4


	//----- nvinfo : EIATTR_CUDA_API_VERSION
	.align		4
        /*0000*/ 	.byte	0x04, 0x37
        /*0002*/ 	.short	(.L_1687 - .L_1686)
.L_1686:
        /*0004*/ 	.word	0x00000082


	//----- nvinfo : EIATTR_KPARAM_INFO
	.align		4
.L_1687:
        /*0008*/ 	.byte	0x04, 0x17
        /*000a*/ 	.short	(.L_1689 - .L_1688)
.L_1688:
        /*000c*/ 	.word	0x00000000
        /*0010*/ 	.short	0x0000
        /*0012*/ 	.short	0x0000
        /*0014*/ 	.byte	0x00, 0xf0, 0xa1, 0x04


	//----- nvinfo : EIATTR_SPARSE_MMA_MASK
	.align		4
.L_1689:
        /*0018*/ 	.byte	0x03, 0x50
        /*001a*/ 	.short	0x0000


	//----- nvinfo : EIATTR_MAXREG_COUNT
	.align		4
        /*001c*/ 	.byte	0x03, 0x1b
        /*001e*/ 	.short	0x0040


	//----- nvinfo : EIATTR_NUM_BARRIERS
	.align		4
        /*0020*/ 	.byte	0x02, 0x4c
        /*0022*/ 	.byte	0x01
	.zero		1


	//----- nvinfo : EIATTR_MERCURY_ISA_VERSION
	.align		4
        /*0024*/ 	.byte	0x03, 0x5f
        /*0026*/ 	.short	0x0101


	//----- nvinfo : EIATTR_COOP_GROUP_MASK_REGIDS
	.align		4
        /*0028*/ 	.byte	0x04, 0x29
        /*002a*/ 	.short	(.L_1691 - .L_1690)


	//   ....[0]....
.L_1690:
        /*002c*/ 	.word	0xffffffff


	//   ....[1]....
        /*0030*/ 	.word	0xffffffff


	//   ....[2]....
        /*0034*/ 	.word	0xffffffff


	//   ....[3]....
        /*0038*/ 	.word	0xffffffff


	//   ....[4]....
        /*003c*/ 	.word	0xffffffff


	//   ....[5]....
        /*0040*/ 	.word	0xffffffff


	//   ....[6]....
        /*0044*/ 	.word	0xffffffff


	//   ....[7]....
        /*0048*/ 	.word	0xffffffff


	//   ....[8]....
        /*004c*/ 	.word	0xffffffff


	//   ....[9]....
        /*0050*/ 	.word	0xffffffff


	//----- nvinfo : EIATTR_COOP_GROUP_INSTR_OFFSETS
	.align		4
.L_1691:
        /*0054*/ 	.byte	0x04, 0x28
        /*0056*/ 	.short	(.L_1693 - .L_1692)


	//   ....[0]....
.L_1692:
        /*0058*/ 	.word	0x00001550


	//   ....[1]....
        /*005c*/ 	.word	0x00001560


	//   ....[2]....
        /*0060*/ 	.word	0x00001590


	//   ....[3]....
        /*0064*/ 	.word	0x000015a0


	//   ....[4]....
        /*0068*/ 	.word	0x000015d0


	//   ....[5]....
        /*006c*/ 	.word	0x000015e0


	//   ....[6]....
        /*0070*/ 	.word	0x00001610


	//   ....[7]....
        /*0074*/ 	.word	0x00001630


	//   ....[8]....
        /*0078*/ 	.word	0x00001680


	//   ....[9]....
        /*007c*/ 	.word	0x00001690


	//----- nvinfo : EIATTR_VRC_CTA_INIT_COUNT
	.align		4
.L_1693:
        /*0080*/ 	.byte	0x02, 0x4a
	.zero		1
	.zero		1


	//----- nvinfo : EIATTR_EXIT_INSTR_OFFSETS
	.align		4
        /*0084*/ 	.byte	0x04, 0x1c
        /*0086*/ 	.short	(.L_1695 - .L_1694)


	//   ....[0]....
.L_1694:
        /*0088*/ 	.word	0x00000060


	//   ....[1]....
        /*008c*/ 	.word	0x000016f0


	//   ....[2]....
        /*0090*/ 	.word	0x00001720


	//   ....[3]....
        /*0094*/ 	.word	0x000017c0


	//----- nvinfo : EIATTR_MAX_THREADS
	.align		4
.L_1695:
        /*0098*/ 	.byte	0x04, 0x05
        /*009a*/ 	.short	(.L_1697 - .L_1696)
.L_1696:
        /*009c*/ 	.word	0x00000400
        /*00a0*/ 	.word	0x00000001
        /*00a4*/ 	.word	0x00000001


	//----- nvinfo : EIATTR_CRS_STACK_SIZE
	.align		4
.L_1697:
        /*00a8*/ 	.byte	0x04, 0x1e
        /*00aa*/ 	.short	(.L_1699 - .L_1698)
.L_1698:
        /*00ac*/ 	.word	0x00000000


	//----- nvinfo : EIATTR_CBANK_PARAM_SIZE
	.align		4
.L_1699:
        /*00b0*/ 	.byte	0x03, 0x19
        /*00b2*/ 	.short	0x0128


	//----- nvinfo : EIATTR_PARAM_CBANK
	.align		4
        /*00b4*/ 	.byte	0x04, 0x0a
        /*00b6*/ 	.short	(.L_1701 - .L_1700)
	.align		4
.L_1700:
        /*00b8*/ 	.word	index@(.nv.constant0._ZN10layer_norm22ln_bwd_finalize_kernelINS_22Kernel_traits_finalizeILj4096Ef13__nv_bfloat16fS2_fjLb0ELj1024ELj4ENS_18Kernel_traits_baseILj4096EfS2_fS2_fjLj1024EEEEELb0ELb0EEEvNS_9BwdParamsE)
        /*00bc*/ 	.short	0x0380
        /*00be*/ 	.short	0x0128


	//----- nvinfo : EIATTR_SW_WAR
	.align		4
.L_1701:
        /*00c0*/ 	.byte	0x04, 0x36
        /*00c2*/ 	.short	(.L_1703 - .L_1702)
.L_1702:
        /*00c4*/ 	.word	0x00000008
.L_1703:


//--------------------- .nv.info._ZN10layer_norm40ln_parallel_residual_bwd_finalize_kernelINS_22Kernel_traits_finalizeILj4096Ef13__nv_bfloat16fS2_fjLb0ELj1024ELj4ENS_18Kernel_traits_baseILj4096EfS2_fS2_fjLj1024EEEEELb0EEEvNS_9BwdParamsE --------------------------
	.section	.nv.info._ZN10layer_norm40ln_parallel_residual_bwd_finalize_kernelINS_22Kernel_traits_finalizeILj4096Ef13__nv_bfloat16fS2_fjLb0ELj1024ELj4ENS_18Kernel_traits_baseILj4096EfS2_fS2_fjLj1024EEEEELb0EEEvNS_9BwdParamsE,"",@"SHT_CUDA_INFO"
	.sectionflags	@""
	.align	4


	//----- nvinfo : EIATTR_CUDA_API_VERSION
	.align		4
        /*0000*/ 	.byte	0x04, 0x37
        /*0002*/ 	.short	(.L_1705 - .L_1704)
.L_1704:
        /*0004*/ 	.word	0x00000082


	//----- nvinfo : EIATTR_KPARAM_INFO
	.align		4
.L_1705:
        /*0008*/ 	.byte	0x04, 0x17
        /*000a*/ 	.short	(.L_1707 - .L_1706)
.L_1706:
        /*000c*/ 	.word	0x00000000
        /*0010*/ 	.short	0x0000
        /*0012*/ 	.short	0x0000
        /*0014*/ 	.byte	0x00, 0xf0, 0xa1, 0x04


	//----- nvinfo : EIATTR_SPARSE_MMA_MASK
	.align		4
.L_1707:
        /*0018*/ 	.byte	0x03, 0x50
        /*001a*/ 	.short	0x0000


	//----- nvinfo : EIATTR_MAXREG_COUNT
	.align		4
        /*001c*/ 	.byte	0x03, 0x1b
        /*001e*/ 	.short	0x0040


	//----- nvinfo : EIATTR_NUM_BARRIERS
	.align		4
        /*0020*/ 	.byte	0x02, 0x4c
        /*0022*/ 	.byte	0x01
	.zero		1


	//----- nvinfo : EIATTR_MERCURY_ISA_VERSION
	.align		4
        /*0024*/ 	.byte	0x03, 0x5f
        /*0026*/ 	.short	0x0101


	//----- nvinfo : EIATTR_COOP_GROUP_MASK_REGIDS
	.align		4
        /*0028*/ 	.byte	0x04, 0x29
        /*002a*/ 	.short	(.L_1709 - .L_1708)


	//   ....[0]....
.L_1708:
        /*002c*/ 	.word	0xffffffff


	//   ....[1]....
        /*0030*/ 	.word	0xffffffff


	//   ....[2]....
        /*0034*/ 	.word	0xffffffff


	//   ....[3]....
        /*0038*/ 	.word	0xffffffff


	//   ....[4]....
        /*003c*/ 	.word	0xffffffff


	//   ....[5]....
        /*0040*/ 	.word	0xffffffff


	//   ....[6]....
        /*0044*/ 	.word	0xffffffff


	//   ....[7]....
        /*0048*/ 	.word	0xffffffff


	//   ....[8]....
        /*004c*/ 	.word	0xffffffff


	//   ....[9]....
        /*0050*/ 	.word	0xffffffff


	//   ....[10]....
        /*0054*/ 	.word	0xffffffff


	//   ....[11]....
        /*0058*/ 	.word	0xffffffff


	//   ....[12]....
        /*005c*/ 	.word	0xffffffff


	//   ....[13]....
        /*0060*/ 	.word	0xffffffff


	//   ....[14]....
        /*0064*/ 	.word	0xffffffff


	//   ....[15]....
        /*0068*/ 	.word	0xffffffff


	//   ....[16]....
        /*006c*/ 	.word	0xffffffff


	//   ....[17]....
        /*0070*/ 	.word	0xffffffff


	//   ....[18]....
        /*0074*/ 	.word	0xffffffff


	//   ....[19]....
        /*0078*/ 	.word	0xffffffff


	//----- nvinfo : EIATTR_COOP_GROUP_INSTR_OFFSETS
	.align		4
.L_1709:
        /*007c*/ 	.byte	0x04, 0x28
        /*007e*/ 	.short	(.L_1711 - .L_1710)


	//   ....[0]....
.L_1710:
        /*0080*/ 	.word	0x000013a0


	//   ....[1]....
        /*0084*/ 	.word	0x000013b0


	//   ....[2]....
        /*0088*/ 	.word	0x000013c0


	//   ....[3]....
        /*008c*/ 	.word	0x000013d0


	//   ....[4]....
        /*0090*/ 	.word	0x00001410


	//   ....[5]....
        /*0094*/ 	.word	0x00001430


	//   ....[6]....
        /*0098*/ 	.word	0x00001440


	//   ....[7]....
        /*009c*/ 	.word	0x00001450


	//   ....[8]....
        /*00a0*/ 	.word	0x00001480


	//   ....[9]....
        /*00a4*/ 	.word	0x000014b0


	//   ....[10]....
        /*00a8*/ 	.word	0x000014e0


	//   ....[11]....
        /*00ac*/ 	.word	0x000014f0


	//   ....[12]....
        /*00b0*/ 	.word	0x00001520


	//   ....[13]....
        /*00b4*/ 	.word	0x00001540


	//   ....[14]....
        /*00b8*/ 	.word	0x00001560


	//   ....[15]....
        /*00bc*/ 	.word	0x00001570


	//   ....[16]....
        /*00c0*/ 	.word	0x000015b0


	//   ....[17]....
        /*00c4*/ 	.word	0x000015e0


	//   ....[18]....
        /*00c8*/ 	.word	0x00001600


	//   ....[19]....
        /*00cc*/ 	.word	0x00001610


	//----- nvinfo : EIATTR_VRC_CTA_INIT_COUNT
	.align		4
.L_1711:
        /*00d0*/ 	.byte	0x02, 0x4a
	.zero		1
	.zero		1


	//----- nvinfo : EIATTR_EXIT_INSTR_OFFSETS
	.align		4
        /*00d4*/ 	.byte	0x04, 0x1c
        /*00d6*/ 	.short	(.L_1713 - .L_1712)


	//   ....[0]....
.L_1712:
        /*00d8*/ 	.word	0x00000060


	//   ....[1]....
        /*00dc*/ 	.word	0x000016c0


	//   ....[2]....
        /*00e0*/ 	.word	0x000016f0


	//   ....[3]....
        /*00e4*/ 	.word	0x00001810


	//----- nvinfo : EIATTR_MAX_THREADS
	.align		4
.L_1713:
        /*00e8*/ 	.byte	0x04, 0x05
        /*00ea*/ 	.short	(.L_1715 - .L_1714)
.L_1714:
        /*00ec*/ 	.word	0x00000400
        /*00f0*/ 	.word	0x00000001
        /*00f4*/ 	.word	0x00000001


	//----- nvinfo : EIATTR_CRS_STACK_SIZE
	.align		4
.L_1715:
        /*00f8*/ 	.byte	0x04, 0x1e
        /*00fa*/ 	.short	(.L_1717 - .L_1716)
.L_1716:
        /*00fc*/ 	.word	0x00000000


	//----- nvinfo : EIATTR_CBANK_PARAM_SIZE
	.align		4
.L_1717:
        /*0100*/ 	.byte	0x03, 0x19
        /*0102*/ 	.short	0x0128


	//----- nvinfo : EIATTR_PARAM_CBANK
	.align		4
        /*0104*/ 	.byte	0x04, 0x0a
        /*0106*/ 	.short	(.L_1719 - .L_1718)
	.align		4
.L_1718:
        /*0108*/ 	.word	index@(.nv.constant0._ZN10layer_norm40ln_parallel_residual_bwd_finalize_kernelINS_22Kernel_traits_finalizeILj4096Ef13__nv_bfloat16fS2_fjLb0ELj1024ELj4ENS_18Kernel_traits_baseILj4096EfS2_fS2_fjLj1024EEEEELb0EEEvNS_9BwdParamsE)
        /*010c*/ 	.short	0x0380
        /*010e*/ 	.short	0x0128


	//----- nvinfo : EIATTR_SW_WAR
	.align		4
.L_1719:
        /*0110*/ 	.byte	0x04, 0x36
        /*0112*/ 	.short	(.L_1721 - .L_1720)
.L_1720:
        /*0114*/ 	.word	0x00000008
.L_1721:


//--------------------- .nv.info._ZN10layer_norm31ln_parallel_residual_bwd_kernelINS_13Kernel_traitsIf13__nv_bfloat16fS2_fjLj4096ELj1ELj1ELj8ELj16ENS_18Kernel_traits_baseILj4096EfS2_fS2_fjLj256EEEEELb1ELb1ELb0EEEvNS_9BwdParamsE --------------------------
	.section	.nv.info._ZN10layer_norm31ln_parallel_residual_bwd_kernelINS_13Kernel_traitsIf13__nv_bfloat16fS2_fjLj4096ELj1ELj1ELj8ELj16ENS_18Kernel_traits_baseILj4096EfS2_fS2_fjLj256EEEEELb1ELb1ELb0EEEvNS_9BwdParamsE,"",@"SHT_CUDA_INFO"
	.sectionflags	@""
	.align	4


	//----- nvinfo : EIATTR_CUDA_API_VERSION
	.align		4
        /*0000*/ 	.byte	0x04, 0x37
        /*0002*/ 	.short	(.L_1723 - .L_1722)
.L_1722:
        /*0004*/ 	.word	0x00000082


	//----- nvinfo : EIATTR_KPARAM_INFO
	.align		4
.L_1723:
        /*0008*/ 	.byte	0x04, 0x17
        /*000a*/ 	.short	(.L_1725 - .L_1724)
.L_1724:
        /*000c*/ 	.word	0x00000000
        /*0010*/ 	.short	0x0000
        /*0012*/ 	.short	0x0000
        /*0014*/ 	.byte	0x00, 0xf0, 0xa1, 0x04


	//----- nvinfo : EIATTR_SPARSE_MMA_MASK
	.align		4
.L_1725:
        /*0018*/ 	.byte	0x03, 0x50
        /*001a*/ 	.short	0x0000


	//----- nvinfo : EIATTR_MAXREG_COUNT
	.align		4
        /*001c*/ 	.byte	0x03, 0x1b
        /*001e*/ 	.short	0x00ff


	//----- nvinfo : EIATTR_NUM_BARRIERS
	.align		4
        /*0020*/ 	.byte	0x02, 0x4c
        /*0022*/ 	.byte	0x01
	.zero		1


	//----- nvinfo : EIATTR_MERCURY_ISA_VERSION
	.align		4
        /*0024*/ 	.byte	0x03, 0x5f
        /*0026*/ 	.short	0x0101


	//----- nvinfo : EIATTR_COOP_GROUP_MASK_REGIDS
	.align		4
        /*0028*/ 	.byte	0x04, 0x29
        /*002a*/ 	.short	(.L_1727 - .L_1726)


	//   ....[0]....
.L_1726:
        /*002c*/ 	.word	0xffffffff


	//   ....[1]....
        /*0030*/ 	.word	0xffffffff


	//   ....[2]....
        /*0034*/ 	.word	0xffffffff


	//   ....[3]....
        /*0038*/ 	.word	0xffffffff


	//   ....[4]....
        /*003c*/ 	.word	0xffffffff


	//   ....[5]....
        /*0040*/ 	.word	0xffffffff


	//   ....[6]....
        /*0044*/ 	.word	0xffffffff


	//   ....[7]....
        /*0048*/ 	.word	0xffffffff


	//   ....[8]....
        /*004c*/ 	.word	0xffffffff


	//   ....[9]....
        /*0050*/ 	.word	0xffffffff


	//----- nvinfo : EIATTR_COOP_GROUP_INSTR_OFFSETS
	.align		4
.L_1727:
        /*0054*/ 	.byte	0x04, 0x28
        /*0056*/ 	.short	(.L_1729 - .L_1728)


	//   ....[0]....
.L_1728:
        /*0058*/ 	.word	0x000010b0


	//   ....[1]....
        /*005c*/ 	.word	0x000010d0


	//   ....[2]....
        /*0060*/ 	.word	0x00001100


	//   ....[3]....
        /*0064*/ 	.word	0x00001110


	//   ....[4]....
        /*0068*/ 	.word	0x00001150


	//   ....[5]....
        /*006c*/ 	.word	0x00001160


	//   ....[6]....
        /*0070*/ 	.word	0x000011a0


	//   ....[7]....
        /*0074*/ 	.word	0x000011b0


	//   ....[8]....
        /*0078*/ 	.word	0x000011e0


	//   ....[9]....
        /*007c*/ 	.word	0x000011f0


	//----- nvinfo : EIATTR_VRC_CTA_INIT_COUNT
	.align		4
.L_1729:
        /*0080*/ 	.byte	0x02, 0x4a
	.zero		1
	.zero		1


	//----- nvinfo : EIATTR_EXIT_INSTR_OFFSETS
	.align		4
        /*0084*/ 	.byte	0x04, 0x1c
        /*0086*/ 	.short	(.L_1731 - .L_1730)


	//   ....[0]....
.L_1730:
        /*0088*/ 	.word	0x00005bd0


	//   ....[1]....
        /*008c*/ 	.word	0x00005c70


	//----- nvinfo : EIATTR_MAX_THREADS
	.align		4
.L_1731:
        /*0090*/ 	.byte	0x04, 0x05
        /*0092*/ 	.short	(.L_1733 - .L_1732)
.L_1732:
        /*0094*/ 	.word	0x00000100
        /*0098*/ 	.word	0x00000001
        /*009c*/ 	.word	0x00000001


	//----- nvinfo : EIATTR_CRS_STACK_SIZE
	.align		4
.L_1733:
        /*00a0*/ 	.byte	0x04, 0x1e
        /*00a2*/ 	.short	(.L_1735 - .L_1734)
.L_1734:
        /*00a4*/ 	.word	0x00000000


	//----- nvinfo : EIATTR_CBANK_PARAM_SIZE
	.align		4
.L_1735:
        /*00a8*/ 	.byte	0x03, 0x19
        /*00aa*/ 	.short	0x0128


	//----- nvinfo : EIATTR_PARAM_CBANK
	.align		4
        /*00ac*/ 	.byte	0x04, 0x0a
        /*00ae*/ 	.short	(.L_1737 - .L_1736)
	.align		4
.L_1736:
        /*00b0*/ 	.word	index@(.nv.constant0._ZN10layer_norm31ln_parallel_residual_bwd_kernelINS_13Kernel_traitsIf13__nv_bfloat16fS2_fjLj4096ELj1ELj1ELj8ELj16ENS_18Kernel_traits_baseILj4096EfS2_fS2_fjLj256EEEEELb1ELb1ELb0EEEvNS_9BwdParamsE)
        /*00b4*/ 	.short	0x0380
        /*00b6*/ 	.short	0x0128


	//----- nvinfo : EIATTR_SW_WAR
	.align		4
.L_1737:
        /*00b8*/ 	.byte	0x04, 0x36
        /*00ba*/ 	.short	(.L_1739 - .L_1738)
.L_1738:
        /*00bc*/ 	.word	0x00000008
.L_1739:


//--------------------- .nv.info._ZN10layer_norm22ln_bwd_finalize_kernelINS_22Kernel_traits_finalizeILj4096Ef13__nv_bfloat16fS2_fjLb0ELj1024ELj4ENS_18Kernel_traits_baseILj4096EfS2_fS2_fjLj1024EEEEELb0ELb1EEEvNS_9BwdParamsE --------------------------
	.section	.nv.info._ZN10layer_norm22ln_bwd_finalize_kernelINS_22Kernel_traits_finalizeILj4096Ef13__nv_bfloat16fS2_fjLb0ELj1024ELj4ENS_18Kernel_traits_baseILj4096EfS2_fS2_fjLj1024EEEEELb0ELb1EEEvNS_9BwdParamsE,"",@"SHT_CUDA_INFO"
	.sectionflags	@""
	.align	4


	//----- nvinfo : EIATTR_CUDA_API_VERSION
	.align		4
        /*0000*/ 	.byte	0x04, 0x37
        /*0002*/ 	.short	(.L_1741 - .L_1740)
.L_1740:
        /*0004*/ 	.word	0x00000082


	//----- nvinfo : EIATTR_KPARAM_INFO
	.align		4
.L_1741:
        /*0008*/ 	.byte	0x04, 0x17
        /*000a*/ 	.short	(.L_1743 - .L_1742)
.L_1742:
        /*000c*/ 	.word	0x00000000
        /*0010*/ 	.short	0x0000
        /*0012*/ 	.short	0x0000
        /*0014*/ 	.byte	0x00, 0xf0, 0xa1, 0x04


	//----- nvinfo : EIATTR_SPARSE_MMA_MASK
	.align		4
.L_1743:
        /*0018*/ 	.byte	0x03, 0x50
        /*001a*/ 	.short	0x0000


	//----- nvinfo : EIATTR_MAXREG_COUNT
	.align		4
        /*001c*/ 	.byte	0x03, 0x1b
        /*001e*/ 	.short	0x0040


	//----- nvinfo : EIATTR_NUM_BARRIERS
	.align		4
        /*0020*/ 	.byte	0x02, 0x4c
        /*0022*/ 	.byte	0x01
	.zero		1


	//----- nvinfo : EIATTR_MERCURY_ISA_VERSION
	.align		4
        /*0024*/ 	.byte	0x03, 0x5f
        /*0026*/ 	.short	0x0101


	//----- nvinfo : EIATTR_COOP_GROUP_MASK_REGIDS
	.align		4
        /*0028*/ 	.byte	0x04, 0x29
        /*002a*/ 	.short	(.L_1745 - .L_1744)


	//   ....[0]....
.L_1744:
        /*002c*/ 	.word	0xffffffff


	//   ....[1]....
        /*0030*/ 	.word	0xffffffff


	//   ....[2]....
        /*0034*/ 	.word	0xffffffff


	//   ....[3]....
        /*0038*/ 	.word	0xffffffff


	//   ....[4]....
        /*003c*/ 	.word	0xffffffff


	//   ....[5]....
        /*0040*/ 	.word	0xffffffff


	//   ....[6]....
        /*0044*/ 	.word	0xffffffff


	//   ....[7]....
        /*0048*/ 	.word	0xffffffff


	//   ....[8]....
        /*004c*/ 	.word	0xffffffff


	//   ....[9]....
        /*0050*/ 	.word	0xffffffff


	//----- nvinfo : EIATTR_COOP_GROUP_INSTR_OFFSETS
	.align		4
.L_1745:
        /*0054*/ 	.byte	0x04, 0x28
        /*0056*/ 	.short	(.L_1747 - .L_1746)


	//   ....[0]....
.L_1746:
        /*0058*/ 	.word	0x00001560


	//   ....[1]....
        /*005c*/ 	.word	0x00001570


	//   ....[2]....
        /*0060*/ 	.word	0x000015a0


	//   ....[3]....
        /*0064*/ 	.word	0x000015b0


	//   ....[4]....
        /*0068*/ 	.word	0x000015e0


	//   ....[5]....
        /*006c*/ 	.word	0x000015f0


	//   ....[6]....
        /*0070*/ 	.word	0x00001620


	//   ....[7]....
        /*0074*/ 	.word	0x00001640


	//   ....[8]....
        /*0078*/ 	.word	0x00001670


	//   ....[9]....
        /*007c*/ 	.word	0x00001680


	//----- nvinfo : EIATTR_VRC_CTA_INIT_COUNT
	.align		4
.L_1747:
        /*0080*/ 	.byte	0x02, 0x4a
	.zero		1
	.zero		1


	//----- nvinfo : EIATTR_EXIT_INSTR_OFFSETS
	.align		4
        /*0084*/ 	.byte	0x04, 0x1c
        /*0086*/ 	.short	(.L_1749 - .L_1748)


	//   ....[0]....
.L_1748:
        /*0088*/ 	.word	0x00000060


	//   ....[1]....
        /*008c*/ 	.word	0x000016e0


	//   ....[2]....
        /*0090*/ 	.word	0x000017b0


	//----- nvinfo : EIATTR_MAX_THREADS
	.align		4
.L_1749:
        /*0094*/ 	.byte	0x04, 0x05
        /*0096*/ 	.short	(.L_1751 - .L_1750)
.L_1750:
        /*0098*/ 	.word	0x00000400
        /*009c*/ 	.word	0x00000001
        /*00a0*/ 	.word	0x00000001


	//----- nvinfo : EIATTR_CRS_STACK_SIZE
	.align		4
.L_1751:
        /*00a4*/ 	.byte	0x04, 0x1e
        /*00a6*/ 	.short	(.L_1753 - .L_1752)
.L_1752:
        /*00a8*/ 	.word	0x00000000


	//----- nvinfo : EIATTR_CBANK_PARAM_SIZE
	.align		4
.L_1753:
        /*00ac*/ 	.byte	0x03, 0x19
        /*00ae*/ 	.short	0x0128


	//----- nvinfo : EIATTR_PARAM_CBANK
	.align		4
        /*00b0*/ 	.byte	0x04, 0x0a
        /*00b2*/ 	.short	(.L_1755 - .L_1754)
	.align		4
.L_1754:
        /*00b4*/ 	.word	index@(.nv.constant0._ZN10layer_norm22ln_bwd_finalize_kernelINS_22Kernel_traits_finalizeILj4096Ef13__nv_bfloat16fS2_fjLb0ELj1024ELj4ENS_18Kernel_traits_baseILj4096EfS2_fS2_fjLj1024EEEEELb0ELb1EEEvNS_9BwdParamsE)
        /*00b8*/ 	.short	0x0380
        /*00ba*/ 	.short	0x0128


	//----- nvinfo : EIATTR_SW_WAR
	.align		4
.L_1755:
        /*00bc*/ 	.byte	0x04, 0x36
        /*00be*/ 	.short	(.L_1757 - .L_1756)
.L_1756:
        /*00c0*/ 	.word	0x00000008
.L_1757:


//--------------------- .nv.info._ZN10layer_norm40ln_parallel_residual_bwd_finalize_kernelINS_22Kernel_traits_finalizeILj4096Ef13__nv_bfloat16fS2_fjLb0ELj1024ELj4ENS_18Kernel_traits_baseILj4096EfS2_fS2_fjLj1024EEEEELb1EEEvNS_9BwdParamsE --------------------------
	.section	.nv.info._ZN10layer_norm40ln_parallel_residual_bwd_finalize_kernelINS_22Kernel_traits_finalizeILj4096Ef13__nv_bfloat16fS2_fjLb0ELj1024ELj4ENS_18Kernel_traits_baseILj4096EfS2_fS2_fjLj1024EEEEELb1EEEvNS_9BwdParamsE,"",@"SHT_CUDA_INFO"
	.sectionflags	@""
	.align	4


	//----- nvinfo : EIATTR_CUDA_API_VERSION
	.align		4
        /*0000*/ 	.byte	0x04, 0x37
        /*0002*/ 	.short	(.L_1759 - .L_1758)
.L_1758:
        /*0004*/ 	.word	0x00000082


	//----- nvinfo : EIATTR_KPARAM_INFO
	.align		4
.L_1759:
        /*0008*/ 	.byte	0x04, 0x17
        /*000a*/ 	.short	(.L_1761 - .L_1760)
.L_1760:
        /*000c*/ 	.word	0x00000000
        /*0010*/ 	.short	0x0000
        /*0012*/ 	.short	0x0000
        /*0014*/ 	.byte	0x00, 0xf0, 0xa1, 0x04


	//----- nvinfo : EIATTR_SPARSE_MMA_MASK
	.align		4
.L_1761:
        /*0018*/ 	.byte	0x03, 0x50
        /*001a*/ 	.short	0x0000


	//----- nvinfo : EIATTR_MAXREG_COUNT
	.align		4
        /*001c*/ 	.byte	0x03, 0x1b
        /*001e*/ 	.short	0x0040


	//----- nvinfo : EIATTR_NUM_BARRIERS
	.align		4
        /*0020*/ 	.byte	0x02, 0x4c
        /*0022*/ 	.byte	0x01
	.zero		1


	//----- nvinfo : EIATTR_MERCURY_ISA_VERSION
	.align		4
        /*0024*/ 	.byte	0x03, 0x5f
        /*0026*/ 	.short	0x0101


	//----- nvinfo : EIATTR_COOP_GROUP_MASK_REGIDS
	.align		4
        /*0028*/ 	.byte	0x04, 0x29
        /*002a*/ 	.short	(.L_1763 - .L_1762)


	//   ....[0]....
.L_1762:
        /*002c*/ 	.word	0xffffffff


	//   ....[1]....
        /*0030*/ 	.word	0xffffffff


	//   ....[2]....
        /*0034*/ 	.word	0xffffffff


	//   ....[3]....
        /*0038*/ 	.word	0xffffffff


	//   ....[4]....
        /*003c*/ 	.word	0xffffffff


	//   ....[5]....
        /*0040*/ 	.word	0xffffffff


	//   ....[6]....
        /*0044*/ 	.word	0xffffffff


	//   ....[7]....
        /*0048*/ 	.word	0xffffffff


	//   ....[8]....
        /*004c*/ 	.word	0xffffffff


	//   ....[9]....
        /*0050*/ 	.word	0xffffffff


	//   ....[10]....
        /*0054*/ 	.word	0xffffffff


	//   ....[11]....
        /*0058*/ 	.word	0xffffffff


	//   ....[12]....
        /*005c*/ 	.word	0xffffffff


	//   ....[13]....
        /*0060*/ 	.word	0xffffffff


	//   ....[14]....
        /*0064*/ 	.word	0xffffffff


	//   ....[15]....
        /*0068*/ 	.word	0xffffffff


	//   ....[16]....
        /*006c*/ 	.word	0xffffffff


	//   ....[17]....
        /*0070*/ 	.word	0xffffffff


	//   ....[18]....
        /*0074*/ 	.word	0xffffffff


	//   ....[19]....
        /*0078*/ 	.word	0xffffffff


	//----- nvinfo : EIATTR_COOP_GROUP_INSTR_OFFSETS
	.align		4
.L_1763:
        /*007c*/ 	.byte	0x04, 0x28
        /*007e*/ 	.short	(.L_1765 - .L_1764)


	//   ....[0]....
.L_1764:
        /*0080*/ 	.word	0x000013e0


	//   ....[1]....
        /*0084*/ 	.word	0x000013f0


	//   ....[2]....
        /*0088*/ 	.word	0x00001400


	//   ....[3]....
        /*008c*/ 	.word	0x00001410


	//   ....[4]....
        /*0090*/ 	.word	0x00001450


	//   ....[5]....
        /*0094*/ 	.word	0x00001470


	//   ....[6]....
        /*0098*/ 	.word	0x00001480


	//   ....[7]....
        /*009c*/ 	.word	0x00001490


	//   ....[8]....
        /*00a0*/ 	.word	0x000014d0


	//   ....[9]....
        /*00a4*/ 	.word	0x000014f0


	//   ....[10]....
        /*00a8*/ 	.word	0x00001500


	//   ....[11]....
        /*00ac*/ 	.word	0x00001510


	//   ....[12]....
        /*00b0*/ 	.word	0x00001540


	//   ....[13]....
        /*00b4*/ 	.word	0x00001560


	//   ....[14]....
        /*00b8*/ 	.word	0x00001580


	//   ....[15]....
        /*00bc*/ 	.word	0x00001590


	//   ....[16]....
        /*00c0*/ 	.word	0x000015c0


	//   ....[17]....
        /*00c4*/ 	.word	0x000015e0


	//   ....[18]....
        /*00c8*/ 	.word	0x00001600


	//   ....[19]....
        /*00cc*/ 	.word	0x00001610


	//----- nvinfo : EIATTR_VRC_CTA_INIT_COUNT
	.align		4
.L_1765:
        /*00d0*/ 	.byte	0x02, 0x4a
	.zero		1
	.zero		1


	//----- nvinfo : EIATTR_EXIT_INSTR_OFFSETS
	.align		4
        /*00d4*/ 	.byte	0x04, 0x1c
        /*00d6*/ 	.short	(.L_1767 - .L_1766)


	//   ....[0]....
.L_1766:
        /*00d8*/ 	.word	0x00000060


	//   ....[1]....
        /*00dc*/ 	.word	0x000016b0


	//   ....[2]....
        /*00e0*/ 	.word	0x00001800


	//----- nvinfo : EIATTR_MAX_THREADS
	.align		4
.L_1767:
        /*00e4*/ 	.byte	0x04, 0x05
        /*00e6*/ 	.short	(.L_1769 - .L_1768)
.L_1768:
        /*00e8*/ 	.word	0x00000400
        /*00ec*/ 	.word	0x00000001
        /*00f0*/ 	.word	0x00000001


	//----- nvinfo : EIATTR_CRS_STACK_SIZE
	.align		4
.L_1769:
        /*00f4*/ 	.byte	0x04, 0x1e
        /*00f6*/ 	.short	(.L_1771 - .L_1770)
.L_1770:
        /*00f8*/ 	.word	0x00000000


	//----- nvinfo : EIATTR_CBANK_PARAM_SIZE
	.align		4
.L_1771:
        /*00fc*/ 	.byte	0x03, 0x19
        /*00fe*/ 	.short	0x0128


	//----- nvinfo : EIATTR_PARAM_CBANK
	.align		4
        /*0100*/ 	.byte	0x04, 0x0a
        /*0102*/ 	.short	(.L_1773 - .L_1772)
	.align		4
.L_1772:
        /*0104*/ 	.word	index@(.nv.constant0._ZN10layer_norm40ln_parallel_residual_bwd_finalize_kernelINS_22Kernel_traits_finalizeILj4096Ef13__nv_bfloat16fS2_fjLb0ELj1024ELj4ENS_18Kernel_traits_baseILj4096EfS2_fS2_fjLj1024EEEEELb1EEEvNS_9BwdParamsE)
        /*0108*/ 	.short	0x0380
        /*010a*/ 	.short	0x0128


	//----- nvinfo : EIATTR_SW_WAR
	.align		4
.L_1773:
        /*010c*/ 	.byte	0x04, 0x36
        /*010e*/ 	.short	(.L_1775 - .L_1774)
.L_1774:
        /*0110*/ 	.word	0x00000008
.L_1775:


//--------------------- .nv.info._ZN10layer_norm31ln_parallel_residual_bwd_kernelINS_13Kernel_traitsIf13__nv_bfloat16fS2_fjLj4096ELj1ELj1ELj8ELj16ENS_18Kernel_traits_baseILj4096EfS2_fS2_fjLj256EEEEELb1ELb1ELb1EEEvNS_9BwdParamsE --------------------------
	.section	.nv.info._ZN10layer_norm31ln_parallel_residual_bwd_kernelINS_13Kernel_traitsIf13__nv_bfloat16fS2_fjLj4096ELj1ELj1ELj8ELj16ENS_18Kernel_traits_baseILj4096EfS2_fS2_fjLj256EEEEELb1ELb1ELb1EEEvNS_9BwdParamsE,"",@"SHT_CUDA_INFO"
	.sectionflags	@""
	.align	4


	//----- nvinfo : EIATTR_CUDA_API_VERSION
	.align		4
        /*0000*/ 	.byte	0x04, 0x37
        /*0002*/ 	.short	(.L_1777 - .L_1776)
.L_1776:
        /*0004*/ 	.word	0x00000082


	//----- nvinfo : EIATTR_KPARAM_INFO
	.align		4
.L_1777:
        /*0008*/ 	.byte	0x04, 0x17
        /*000a*/ 	.short	(.L_1779 - .L_1778)
.L_1778:
        /*000c*/ 	.word	0x00000000
        /*0010*/ 	.short	0x0000
        /*0012*/ 	.short	0x0000
        /*0014*/ 	.byte	0x00, 0xf0, 0xa1, 0x04


	//----- nvinfo : EIATTR_SPARSE_MMA_MASK
	.align		4
.L_1779:
        /*0018*/ 	.byte	0x03, 0x50
        /*001a*/ 	.short	0x0000


	//----- nvinfo : EIATTR_MAXREG_COUNT
	.align		4
        /*001c*/ 	.byte	0x03, 0x1b
        /*001e*/ 	.short	0x00ff


	//----- nvinfo : EIATTR_NUM_BARRIERS
	.align		4
        /*0020*/ 	.byte	0x02, 0x4c
        /*0022*/ 	.byte	0x01
	.zero		1


	//----- nvinfo : EIATTR_MERCURY_ISA_VERSION
	.align		4
        /*0024*/ 	.byte	0x03, 0x5f
        /*0026*/ 	.short	0x0101


	//----- nvinfo : EIATTR_COOP_GROUP_MASK_REGIDS
	.align		4
        /*0028*/ 	.byte	0x04, 0x29
        /*002a*/ 	.short	(.L_1781 - .L_1780)


	//   ....[0]....
.L_1780:
        /*002c*/ 	.word	0xffffffff


	//   ....[1]....
        /*0030*/ 	.word	0xffffffff


	//   ....[2]....
        /*0034*/ 	.word	0xffffffff


	//   ....[3]....
        /*0038*/ 	.word	0xffffffff


	//   ....[4]....
        /*003c*/ 	.word	0xffffffff


	//   ....[5]....
        /*0040*/ 	.word	0xffffffff


	//   ....[6]....
        /*0044*/ 	.word	0xffffffff


	//   ....[7]....
        /*0048*/ 	.word	0xffffffff


	//   ....[8]....
        /*004c*/ 	.word	0xffffffff


	//   ....[9]....
        /*0050*/ 	.word	0xffffffff


	//----- nvinfo : EIATTR_COOP_GROUP_INSTR_OFFSETS
	.align		4
.L_1781:
        /*0054*/ 	.byte	0x04, 0x28
        /*0056*/ 	.short	(.L_1783 - .L_1782)


	//   ....[0]....
.L_1782:
        /*0058*/ 	.word	0x00000f50


	//   ....[1]....
        /*005c*/ 	.word	0x00000fc0


	//   ....[2]....
        /*0060*/ 	.word	0x00000fd0


	//   ....[3]....
        /*0064*/ 	.word	0x00001000


	//   ....[4]....
        /*0068*/ 	.word	0x00001010


	//   ....[5]....
        /*006c*/ 	.word	0x00001040


	//   ....[6]....
        /*0070*/ 	.word	0x00001050


	//   ....[7]....
        /*0074*/ 	.word	0x00001080


	//   ....[8]....
        /*0078*/ 	.word	0x000010a0


	//   ....[9]....
        /*007c*/ 	.word	0x000010c0


	//----- nvinfo : EIATTR_VRC_CTA_INIT_COUNT
	.align		4
.L_1783:
        /*0080*/ 	.byte	0x02, 0x4a
	.zero		1
	.zero		1


	//----- nvinfo : EIATTR_EXIT_INSTR_OFFSETS
	.align		4
        /*0084*/ 	.byte	0x04, 0x1c
        /*0086*/ 	.short	(.L_1785 - .L_1784)


	//   ....[0]....
.L_1784:
        /*0088*/ 	.word	0x00005b00


	//----- nvinfo : EIATTR_MAX_THREADS
	.align		4
.L_1785:
        /*008c*/ 	.byte	0x04, 0x05
        /*008e*/ 	.short	(.L_1787 - .L_1786)
.L_1786:
        /*0090*/ 	.word	0x00000100
        /*0094*/ 	.word	0x00000001
        /*0098*/ 	.word	0x00000001


	//----- nvinfo : EIATTR_CRS_STACK_SIZE
	.align		4
.L_1787:
        /*009c*/ 	.byte	0x04, 0x1e
        /*009e*/ 	.short	(.L_1789 - .L_1788)
.L_1788:
        /*00a0*/ 	.word	0x00000000


	//----- nvinfo : EIATTR_CBANK_PARAM_SIZE
	.align		4
.L_1789:
        /*00a4*/ 	.byte	0x03, 0x19
        /*00a6*/ 	.short	0x0128


	//----- nvinfo : EIATTR_PARAM_CBANK
	.align		4
        /*00a8*/ 	.byte	0x04, 0x0a
        /*00aa*/ 	.short	(.L_1791 - .L_1790)
	.align		4
.L_1790:
        /*00ac*/ 	.word	index@(.nv.constant0._ZN10layer_norm31ln_parallel_residual_bwd_kernelINS_13Kernel_traitsIf13__nv_bfloat16fS2_fjLj4096ELj1ELj1ELj8ELj16ENS_18Kernel_traits_baseILj4096EfS2_fS2_fjLj256EEEEELb1ELb1ELb1EEEvNS_9BwdParamsE)
        /*00b0*/ 	.short	0x0380
        /*00b2*/ 	.short	0x0128


	//----- nvinfo : EIATTR_SW_WAR
	.align		4
.L_1791:
        /*00b4*/ 	.byte	0x04, 0x36
        /*00b6*/ 	.short	(.L_1793 - .L_1792)
.L_1792:
        /*00b8*/ 	.word	0x00000008
.L_1793:


//--------------------- .nv.info._ZN10layer_norm31ln_parallel_residual_bwd_kernelINS_13Kernel_traitsIf6__halfS2_S2_fjLj4096ELj1ELj1ELj8ELj16ENS_18Kernel_traits_baseILj4096EfS2_S2_S2_fjLj256EEEEELb0ELb0ELb0EEEvNS_9BwdParamsE --------------------------
	.section	.nv.info._ZN10layer_norm31ln_parallel_residual_bwd_kernelINS_13Kernel_traitsIf6__halfS2_S2_fjLj4096ELj1ELj1ELj8ELj16ENS_18Kernel_traits_baseILj4096EfS2_S2_S2_fjLj256EEEEELb0ELb0ELb0EEEvNS_9BwdParamsE,"",@"SHT_CUDA_INFO"
	.sectionflags	@""
	.align	4


	//----- nvinfo : EIATTR_CUDA_API_VERSION
	.align		4
        /*0000*/ 	.byte	0x04, 0x37
        /*0002*/ 	.short	(.L_1795 - .L_1794)
.L_1794:
        /*0004*/ 	.word	0x00000082


	//----- nvinfo : EIATTR_KPARAM_INFO
	.align		4
.L_1795:
        /*0008*/ 	.byte	0x04, 0x17
        /*000a*/ 	.short	(.L_1797 - .L_1796)
.L_1796:
        /*000c*/ 	.word	0x00000000
        /*0010*/ 	.short	0x0000
        /*0012*/ 	.short	0x0000
        /*0014*/ 	.byte	0x00, 0xf0, 0xa1, 0x04


	//----- nvinfo : EIATTR_SPARSE_MMA_MASK
	.align		4
.L_1797:
        /*0018*/ 	.byte	0x03, 0x50
        /*001a*/ 	.short	0x0000


	//----- nvinfo : EIATTR_MAXREG_COUNT
	.align		4
        /*001c*/ 	.byte	0x03, 0x1b
        /*001e*/ 	.short	0x00ff


	//----- nvinfo : EIATTR_NUM_BARRIERS
	.align		4
        /*0020*/ 	.byte	0x02, 0x4c
        /*0022*/ 	.byte	0x01
	.zero		1


	//----- nvinfo : EIATTR_MERCURY_ISA_VERSION
	.align		4
        /*0024*/ 	.byte	0x03, 0x5f
        /*0026*/ 	.short	0x0101


	//----- nvinfo : EIATTR_COOP_GROUP_MASK_REGIDS
	.align		4
        /*0028*/ 	.byte	0x04, 0x29
        /*002a*/ 	.short	(.L_1799 - .L_1798)


	//   ....[0]....
.L_1798:
        /*002c*/ 	.word	0xffffffff


	//   ....[1]....
        /*0030*/ 	.word	0xffffffff


	//   ....[2]....
        /*0034*/ 	.word	0xffffffff


	//   ....[3]....
        /*0038*/ 	.word	0xffffffff


	//   ....[4]....
        /*003c*/ 	.word	0xffffffff


	//   ....[5]....
        /*0040*/ 	.word	0xffffffff


	//   ....[6]....
        /*0044*/ 	.word	0xffffffff


	//   ....[7]....
        /*0048*/ 	.word	0xffffffff


	//   ....[8]....
        /*004c*/ 	.word	0xffffffff


	//   ....[9]....
        /*0050*/ 	.word	0xffffffff


	//----- nvinfo : EIATTR_COOP_GROUP_INSTR_OFFSETS
	.align		4
.L_1799:
        /*0054*/ 	.byte	0x04, 0x28
        /*0056*/ 	.short	(.L_1801 - .L_1800)


	//   ....[0]....
.L_1800:
        /*0058*/ 	.word	0x000016d0


	//   ....[1]....
        /*005c*/ 	.word	0x000016f0


	//   ....[2]....
        /*0060*/ 	.word	0x00001730


	//   ....[3]....
        /*0064*/ 	.word	0x00001740


	//   ....[4]....
        /*0068*/ 	.word	0x00001780


	//   ....[5]....
        /*006c*/ 	.word	0x00001790


	//   ....[6]....
        /*0070*/ 	.word	0x000017c0


	//   ....[7]....
        /*0074*/ 	.word	0x000017d0


	//   ....[8]....
        /*0078*/ 	.word	0x00001800


	//   ....[9]....
        /*007c*/ 	.word	0x00001810


	//----- nvinfo : EIATTR_VRC_CTA_INIT_COUNT
	.align		4
.L_1801:
        /*0080*/ 	.byte	0x02, 0x4a
	.zero		1
	.zero		1


	//----- nvinfo : EIATTR_EXIT_INSTR_OFFSETS
	.align		4
        /*0084*/ 	.byte	0x04, 0x1c
        /*0086*/ 	.short	(.L_1803 - .L_1802)


	//   ....[0]....
.L_1802:
        /*0088*/ 	.word	0x000046f0


	//   ....[1]....
        /*008c*/ 	.word	0x00004800


	//----- nvinfo : EIATTR_MAX_THREADS
	.align		4
.L_1803:
        /*0090*/ 	.byte	0x04, 0x05
        /*0092*/ 	.short	(.L_1805 - .L_1804)
.L_1804:
        /*0094*/ 	.word	0x00000100
        /*0098*/ 	.word	0x00000001
        /*009c*/ 	.word	0x00000001


	//----- nvinfo : EIATTR_CRS_STACK_SIZE
	.align		4
.L_1805:
        /*00a0*/ 	.byte	0x04, 0x1e
        /*00a2*/ 	.short	(.L_1807 - .L_1806)
.L_1806:
        /*00a4*/ 	.word	0x00000000


	//----- nvinfo : EIATTR_CBANK_PARAM_SIZE
	.align		4
.L_1807:
        /*00a8*/ 	.byte	0x03, 0x19
        /*00aa*/ 	.short	0x0128


	//----- nvinfo : EIATTR_PARAM_CBANK
	.align		4
        /*00ac*/ 	.byte	0x04, 0x0a
        /*00ae*/ 	.short	(.L_1809 - .L_1808)
	.align		4
.L_1808:
        /*00b0*/ 	.word	index@(.nv.constant0._ZN10layer_norm31ln_parallel_residual_bwd_kernelINS_13Kernel_traitsIf6__halfS2_S2_fjLj4096ELj1ELj1ELj8ELj16ENS_18Kernel_traits_baseILj4096EfS2_S2_S2_fjLj256EEEEELb0ELb0ELb0EEEvNS_9BwdParamsE)
        /*00b4*/ 	.short	0x0380
        /*00b6*/ 	.short	0x0128


	//----- nvinfo : EIATTR_SW_WAR
	.align		4
.L_1809:
        /*00b8*/ 	.byte	0x04, 0x36
        /*00ba*/ 	.short	(.L_1811 - .L_1810)
.L_1810:
        /*00bc*/ 	.word	0x00000008
.L_1811:


//--------------------- .nv.info._ZN10layer_norm31ln_parallel_residual_bwd_kernelINS_13Kernel_traitsIf6__halfS2_S2_fjLj4096ELj1ELj1ELj8ELj16ENS_18Kernel_traits_baseILj4096EfS2_S2_S2_fjLj256EEEEELb0ELb0ELb1EEEvNS_9BwdParamsE --------------------------
	.section	.nv.info._ZN10layer_norm31ln_parallel_residual_bwd_kernelINS_13Kernel_traitsIf6__halfS2_S2_fjLj4096ELj1ELj1ELj8ELj16ENS_18Kernel_traits_baseILj4096EfS2_S2_S2_fjLj256EEEEELb0ELb0ELb1EEEvNS_9BwdParamsE,"",@"SHT_CUDA_INFO"
	.sectionflags	@""
	.align	4


	//----- nvinfo : EIATTR_CUDA_API_VERSION
	.align		4
        /*0000*/ 	.byte	0x04, 0x37
        /*0002*/ 	.short	(.L_1813 - .L_1812)
.L_1812:
        /*0004*/ 	.word	0x00000082


	//----- nvinfo : EIATTR_KPARAM_INFO
	.align		4
.L_1813:
        /*0008*/ 	.byte	0x04, 0x17
        /*000a*/ 	.short	(.L_1815 - .L_1814)
.L_1814:
        /*000c*/ 	.word	0x00000000
        /*0010*/ 	.short	0x0000
        /*0012*/ 	.short	0x0000
        /*0014*/ 	.byte	0x00, 0xf0, 0xa1, 0x04


	//----- nvinfo : EIATTR_SPARSE_MMA_MASK
	.align		4
.L_1815:
        /*0018*/ 	.byte	0x03, 0x50
        /*001a*/ 	.short	0x0000


	//----- nvinfo : EIATTR_MAXREG_COUNT
	.align		4
        /*001c*/ 	.byte	0x03, 0x1b
        /*001e*/ 	.short	0x00ff


	//----- nvinfo : EIATTR_NUM_BARRIERS
	.align		4
        /*0020*/ 	.byte	0x02, 0x4c
        /*0022*/ 	.byte	0x01
	.zero		1


	//----- nvinfo : EIATTR_MERCURY_ISA_VERSION
	.align		4
        /*0024*/ 	.byte	0x03, 0x5f
        /*0026*/ 	.short	0x0101


	//----- nvinfo : EIATTR_COOP_GROUP_MASK_REGIDS
	.align		4
        /*0028*/ 	.byte	0x04, 0x29
        /*002a*/ 	.short	(.L_1817 - .L_1816)


	//   ....[0]....
.L_1816:
        /*002c*/ 	.word	0xffffffff


	//   ....[1]....
        /*0030*/ 	.word	0xffffffff


	//   ....[2]....
        /*0034*/ 	.word	0xffffffff


	//   ....[3]....
        /*0038*/ 	.word	0xffffffff


	//   ....[4]....
        /*003c*/ 	.word	0xffffffff


	//   ....[5]....
        /*0040*/ 	.word	0xffffffff


	//   ....[6]....
        /*0044*/ 	.word	0xffffffff


	//   ....[7]....
        /*0048*/ 	.word	0xffffffff


	//   ....[8]....
        /*004c*/ 	.word	0xffffffff


	//   ....[9]....
        /*0050*/ 	.word	0xffffffff


	//----- nvinfo : EIATTR_COOP_GROUP_INSTR_OFFSETS
	.align		4
.L_1817:
        /*0054*/ 	.byte	0x04, 0x28
        /*0056*/ 	.short	(.L_1819 - .L_1818)


	//   ....[0]....
.L_1818:
        /*0058*/ 	.word	0x00001350


	//   ....[1]....
        /*005c*/ 	.word	0x000013f0


	//   ....[2]....
        /*0060*/ 	.word	0x00001410


	//   ....[3]....
        /*0064*/ 	.word	0x00001440


	//   ....[4]....
        /*0068*/ 	.word	0x00001450


	//   ....[5]....
        /*006c*/ 	.word	0x00001480


	//   ....[6]....
        /*0070*/ 	.word	0x00001490


	//   ....[7]....
        /*0074*/ 	.word	0x000014c0


	//   ....[8]....
        /*0078*/ 	.word	0x000014e0


	//   ....[9]....
        /*007c*/ 	.word	0x00001500


	//----- nvinfo : EIATTR_VRC_CTA_INIT_COUNT
	.align		4
.L_1819:
        /*0080*/ 	.byte	0x02, 0x4a
	.zero		1
	.zero		1


	//----- nvinfo : EIATTR_EXIT_INSTR_OFFSETS
	.align		4
        /*0084*/ 	.byte	0x04, 0x1c
        /*0086*/ 	.short	(.L_1821 - .L_1820)


	//   ....[0]....
.L_1820:
        /*0088*/ 	.word	0x00004750


	//----- nvinfo : EIATTR_MAX_THREADS
	.align		4
.L_1821:
        /*008c*/ 	.byte	0x04, 0x05
        /*008e*/ 	.short	(.L_1823 - .L_1822)
.L_1822:
        /*0090*/ 	.word	0x00000100
        /*0094*/ 	.word	0x00000001
        /*0098*/ 	.word	0x00000001


	//----- nvinfo : EIATTR_CRS_STACK_SIZE
	.align		4
.L_1823:
        /*009c*/ 	.byte	0x04, 0x1e
        /*009e*/ 	.short	(.L_1825 - .L_1824)
.L_1824:
        /*00a0*/ 	.word	0x00000000


	//----- nvinfo : EIATTR_CBANK_PARAM_SIZE
	.align		4
.L_1825:
        /*00a4*/ 	.byte	0x03, 0x19
        /*00a6*/ 	.short	0x0128


	//----- nvinfo : EIATTR_PARAM_CBANK
	.align		4
        /*00a8*/ 	.byte	0x04, 0x0a
        /*00aa*/ 	.short	(.L_1827 - .L_1826)
	.align		4
.L_1826:
        /*00ac*/ 	.word	index@(.nv.constant0._ZN10layer_norm31ln_parallel_residual_bwd_kernelINS_13Kernel_traitsIf6__halfS2_S2_fjLj4096ELj1ELj1ELj8ELj16ENS_18Kernel_traits_baseILj4096EfS2_S2_S2_fjLj256EEEEELb0ELb0ELb1EEEvNS_9BwdParamsE)
        /*00b0*/ 	.short	0x0380
        /*00b2*/ 	.short	0x0128


	//----- nvinfo : EIATTR_SW_WAR
	.align		4
.L_1827:
        /*00b4*/ 	.byte	0x04, 0x36
        /*00b6*/ 	.short	(.L_1829 - .L_1828)
.L_1828:
        /*00b8*/ 	.word	0x00000008
.L_1829:


//--------------------- .nv.info._ZN10layer_norm31ln_parallel_residual_bwd_kernelINS_13Kernel_traitsIf6__halfS2_S2_fjLj4096ELj1ELj1ELj8ELj16ENS_18Kernel_traits_baseILj4096EfS2_S2_S2_fjLj256EEEEELb0ELb1ELb0EEEvNS_9BwdParamsE --------------------------
	.section	.nv.info._ZN10layer_norm31ln_parallel_residual_bwd_kernelINS_13Kernel_traitsIf6__halfS2_S2_fjLj4096ELj1ELj1ELj8ELj16ENS_18Kernel_traits_baseILj4096EfS2_S2_S2_fjLj256EEEEELb0ELb1ELb0EEEvNS_9BwdParamsE,"",@"SHT_CUDA_INFO"
	.sectionflags	@""
	.align	4


	//----- nvinfo : EIATTR_CUDA_API_VERSION
	.align		4
        /*0000*/ 	.byte	0x04, 0x37
        /*0002*/ 	.short	(.L_1831 - .L_1830)
.L_1830:
        /*0004*/ 	.word	0x00000082


	//----- nvinfo : EIATTR_KPARAM_INFO
	.align		4
.L_1831:
        /*0008*/ 	.byte	0x04, 0x17
        /*000a*/ 	.short	(.L_1833 - .L_1832)
.L_1832:
        /*000c*/ 	.word	0x00000000
        /*0010*/ 	.short	0x0000
        /*0012*/ 	.short	0x0000
        /*0014*/ 	.byte	0x00, 0xf0, 0xa1, 0x04


	//----- nvinfo : EIATTR_SPARSE_MMA_MASK
	.align		4
.L_1833:
        /*0018*/ 	.byte	0x03, 0x50
        /*001a*/ 	.short	0x0000


	//----- nvinfo : EIATTR_MAXREG_COUNT
	.align		4
        /*001c*/ 	.byte	0x03, 0x1b
        /*001e*/ 	.short	0x00ff


	//----- nvinfo : EIATTR_NUM_BARRIERS
	.align		4
        /*0020*/ 	.byte	0x02, 0x4c
        /*0022*/ 	.byte	0x01
	.zero		1


	//----- nvinfo : EIATTR_MERCURY_ISA_VERSION
	.align		4
        /*0024*/ 	.byte	0x03, 0x5f
        /*0026*/ 	.short	0x0101


	//----- nvinfo : EIATTR_COOP_GROUP_MASK_REGIDS
	.align		4
        /*0028*/ 	.byte	0x04, 0x29
        /*002a*/ 	.short	(.L_1835 - .L_1834)


	//   ....[0]....
.L_1834:
        /*002c*/ 	.word	0xffffffff


	//   ....[1]....
        /*0030*/ 	.word	0xffffffff


	//   ....[2]....
        /*0034*/ 	.word	0xffffffff


	//   ....[3]....
        /*0038*/ 	.word	0xffffffff


	//   ....[4]....
        /*003c*/ 	.word	0xffffffff


	//   ....[5]....
        /*0040*/ 	.word	0xffffffff


	//   ....[6]....
        /*0044*/ 	.word	0xffffffff


	//   ....[7]....
        /*0048*/ 	.word	0xffffffff


	//   ....[8]....
        /*004c*/ 	.word	0xffffffff


	//   ....[9]....
        /*0050*/ 	.word	0xffffffff


	//----- nvinfo : EIATTR_COOP_GROUP_INSTR_OFFSETS
	.align		4
.L_1835:
        /*0054*/ 	.byte	0x04, 0x28
        /*0056*/ 	.short	(.L_1837 - .L_1836)


	//   ....[0]....
.L_1836:
        /*0058*/ 	.word	0x00001050


	//   ....[1]....
        /*005c*/ 	.word	0x00001070


	//   ....[2]....
        /*0060*/ 	.word	0x000010b0


	//   ....[3]....
        /*0064*/ 	.word	0x000010c0


	//   ....[4]....
        /*0068*/ 	.word	0x00001100


	//   ....[5]....
        /*006c*/ 	.word	0x00001110


	//   ....[6]....
        /*0070*/ 	.word	0x00001140


	//   ....[7]....
        /*0074*/ 	.word	0x00001150


	//   ....[8]....
        /*0078*/ 	.word	0x00001180


	//   ....[9]....
        /*007c*/ 	.word	0x00001190


	//----- nvinfo : EIATTR_VRC_CTA_INIT_COUNT
	.align		4
.L_1837:
        /*0080*/ 	.byte	0x02, 0x4a
	.zero		1
	.zero		1


	//----- nvinfo : EIATTR_EXIT_INSTR_OFFSETS
	.align		4
        /*0084*/ 	.byte	0x04, 0x1c
        /*0086*/ 	.short	(.L_1839 - .L_1838)


	//   ....[0]....
.L_1838:
        /*0088*/ 	.word	0x00004030


	//   ....[1]....
        /*008c*/ 	.word	0x000040d0


	//----- nvinfo : EIATTR_MAX_THREADS
	.align		4
.L_1839:
        /*0090*/ 	.byte	0x04, 0x05
        /*0092*/ 	.short	(.L_1841 - .L_1840)
.L_1840:
        /*0094*/ 	.word	0x00000100
        /*0098*/ 	.word	0x00000001
        /*009c*/ 	.word	0x00000001


	//----- nvinfo : EIATTR_CRS_STACK_SIZE
	.align		4
.L_1841:
        /*00a0*/ 	.byte	0x04, 0x1e
        /*00a2*/ 	.short	(.L_1843 - .L_1842)
.L_1842:
        /*00a4*/ 	.word	0x00000000


	//----- nvinfo : EIATTR_CBANK_PARAM_SIZE
	.align		4
.L_1843:
        /*00a8*/ 	.byte	0x03, 0x19
        /*00aa*/ 	.short	0x0128


	//----- nvinfo : EIATTR_PARAM_CBANK
	.align		4
        /*00ac*/ 	.byte	0x04, 0x0a
        /*00ae*/ 	.short	(.L_1845 - .L_1844)
	.align		4
.L_1844:
        /*00b0*/ 	.word	index@(.nv.constant0._ZN10layer_norm31ln_parallel_residual_bwd_kernelINS_13Kernel_traitsIf6__halfS2_S2_fjLj4096ELj1ELj1ELj8ELj16ENS_18Kernel_traits_baseILj4096EfS2_S2_S2_fjLj256EEEEELb0ELb1ELb0EEEvNS_9BwdParamsE)
        /*00b4*/ 	.short	0x0380
        /*00b6*/ 	.short	0x0128


	//----- nvinfo : EIATTR_SW_WAR
	.align		4
.L_1845:
        /*00b8*/ 	.byte	0x04, 0x36
        /*00ba*/ 	.short	(.L_1847 - .L_1846)
.L_1846:
        /*00bc*/ 	.word	0x00000008
.L_1847:


//--------------------- .nv.info._ZN10layer_norm31ln_parallel_residual_bwd_kernelINS_13Kernel_traitsIf6__halfS2_S2_fjLj4096ELj1ELj1ELj8ELj16ENS_18Kernel_traits_baseILj4096EfS2_S2_S2_fjLj256EEEEELb0ELb1ELb1EEEvNS_9BwdParamsE --------------------------
	.section	.nv.info._ZN10layer_norm31ln_parallel_residual_bwd_kernelINS_13Kernel_traitsIf6__halfS2_S2_fjLj4096ELj1ELj1ELj8ELj16ENS_18Kernel_traits_baseILj4096EfS2_S2_S2_fjLj256EEEEELb0ELb1ELb1EEEvNS_9BwdParamsE,"",@"SHT_CUDA_INFO"
	.sectionflags	@""
	.align	4


	//----- nvinfo : EIATTR_CUDA_API_VERSION
	.align		4
        /*0000*/ 	.byte	0x04, 0x37
        /*0002*/ 	.short	(.L_1849 - .L_1848)
.L_1848:
        /*0004*/ 	.word	0x00000082


	//----- nvinfo : EIATTR_KPARAM_INFO
	.align		4
.L_1849:
        /*0008*/ 	.byte	0x04, 0x17
        /*000a*/ 	.short	(.L_1851 - .L_1850)
.L_1850:
        /*000c*/ 	.word	0x00000000
        /*0010*/ 	.short	0x0000
        /*0012*/ 	.short	0x0000
        /*0014*/ 	.byte	0x00, 0xf0, 0xa1, 0x04


	//----- nvinfo : EIATTR_SPARSE_MMA_MASK
	.align		4
.L_1851:
        /*0018*/ 	.byte	0x03, 0x50
        /*001a*/ 	.short	0x0000


	//----- nvinfo : EIATTR_MAXREG_COUNT
	.align		4
        /*001c*/ 	.byte	0x03, 0x1b
        /*001e*/ 	.short	0x00ff


	//----- nvinfo : EIATTR_NUM_BARRIERS
	.align		4
        /*0020*/ 	.byte	0x02, 0x4c
        /*0022*/ 	.byte	0x01
	.zero		1


	//----- nvinfo : EIATTR_MERCURY_ISA_VERSION
	.align		4
        /*0024*/ 	.byte	0x03, 0x5f
        /*0026*/ 	.short	0x0101


	//----- nvinfo : EIATTR_COOP_GROUP_MASK_REGIDS
	.align		4
        /*0028*/ 	.byte	0x04, 0x29
        /*002a*/ 	.short	(.L_1853 - .L_1852)


	//   ....[0]....
.L_1852:
        /*002c*/ 	.word	0xffffffff


	//   ....[1]....
        /*0030*/ 	.word	0xffffffff


	//   ....[2]....
        /*0034*/ 	.word	0xffffffff


	//   ....[3]....
        /*0038*/ 	.word	0xffffffff


	//   ....[4]....
        /*003c*/ 	.word	0xffffffff


	//   ....[5]....
        /*0040*/ 	.word	0xffffffff


	//   ....[6]....
        /*0044*/ 	.word	0xffffffff


	//   ....[7]....
        /*0048*/ 	.word	0xffffffff


	//   ....[8]....
        /*004c*/ 	.word	0xffffffff


	//   ....[9]....
        /*0050*/ 	.word	0xffffffff


	//----- nvinfo : EIATTR_COOP_GROUP_INSTR_OFFSETS
	.align		4
.L_1853:
        /*0054*/ 	.byte	0x04, 0x28
        /*0056*/ 	.short	(.L_1855 - .L_1854)


	//   ....[0]....
.L_1854:
        /*0058*/ 	.word	0x00000c60


	//   ....[1]....
        /*005c*/ 	.word	0x00000d10


	//   ....[2]....
        /*0060*/ 	.word	0x00000d20


	//   ....[3]....
        /*0064*/ 	.word	0x00000d40


	//   ....[4]....
        /*0068*/ 	.word	0x00000d60


	//   ....[5]....
        /*006c*/ 	.word	0x00000d80


	//   ....[6]....
        /*0070*/ 	.word	0x00000da0


	//   ....[7]....
        /*0074*/ 	.word	0x00000dc0


	//   ....[8]....
        /*0078*/ 	.word	0x00000df0


	//   ....[9]....
        /*007c*/ 	.word	0x00000e10


	//----- nvinfo : EIATTR_VRC_CTA_INIT_COUNT
	.align		4
.L_1855:
        /*0080*/ 	.byte	0x02, 0x4a
	.zero		1
	.zero		1


	//----- nvinfo : EIATTR_EXIT_INSTR_OFFSETS
	.align		4
        /*0084*/ 	.byte	0x04, 0x1c
        /*0086*/ 	.short	(.L_1857 - .L_1856)


	//   ....[0]....
.L_1856:
        /*0088*/ 	.word	0x00003ea0


	//----- nvinfo : EIATTR_MAX_THREADS
	.align		4
.L_1857:
        /*008c*/ 	.byte	0x04, 0x05
        /*008e*/ 	.short	(.L_1859 - .L_1858)
.L_1858:
        /*0090*/ 	.word	0x00000100
        /*0094*/ 	.word	0x00000001
        /*0098*/ 	.word	0x00000001


	//----- nvinfo : EIATTR_CRS_STACK_SIZE
	.align		4
.L_1859:
        /*009c*/ 	.byte	0x04, 0x1e
        /*009e*/ 	.short	(.L_1861 - .L_1860)
.L_1860:
        /*00a0*/ 	.word	0x00000000


	//----- nvinfo : EIATTR_CBANK_PARAM_SIZE
	.align		4
.L_1861:
        /*00a4*/ 	.byte	0x03, 0x19
        /*00a6*/ 	.short	0x0128


	//----- nvinfo : EIATTR_PARAM_CBANK
	.align		4
        /*00a8*/ 	.byte	0x04, 0x0a
        /*00aa*/ 	.short	(.L_1863 - .L_1862)
	.align		4
.L_1862:
        /*00ac*/ 	.word	index@(.nv.constant0._ZN10layer_norm31ln_parallel_residual_bwd_kernelINS_13Kernel_traitsIf6__halfS2_S2_fjLj4096ELj1ELj1ELj8ELj16ENS_18Kernel_traits_baseILj4096EfS2_S2_S2_fjLj256EEEEELb0ELb1ELb1EEEvNS_9BwdParamsE)
        /*00b0*/ 	.short	0x0380
        /*00b2*/ 	.short	0x0128


	//----- nvinfo : EIATTR_SW_WAR
	.align		4
.L_1863:
        /*00b4*/ 	.byte	0x04, 0x36
        /*00b6*/ 	.short	(.L_1865 - .L_1864)
.L_1864:
        /*00b8*/ 	.word	0x00000008
.L_1865:


//--------------------- .nv.info._ZN10layer_norm31ln_parallel_residual_bwd_kernelINS_13Kernel_traitsIf6__halfS2_S2_fjLj4096ELj1ELj1ELj8ELj16ENS_18Kernel_traits_baseILj4096EfS2_S2_S2_fjLj256EEEEELb1ELb0ELb0EEEvNS_9BwdParamsE --------------------------
	.section	.nv.info._ZN10layer_norm31ln_parallel_residual_bwd_kernelINS_13Kernel_traitsIf6__halfS2_S2_fjLj4096ELj1ELj1ELj8ELj16ENS_18Kernel_traits_baseILj4096EfS2_S2_S2_fjLj256EEEEELb1ELb0ELb0EEEvNS_9BwdParamsE,"",@"SHT_CUDA_INFO"
	.sectionflags	@""
	.align	4


	//----- nvinfo : EIATTR_CUDA_API_VERSION
	.align		4
        /*0000*/ 	.byte	0x04, 0x37
        /*0002*/ 	.short	(.L_1867 - .L_1866)
.L_1866:
        /*0004*/ 	.word	0x00000082


	//----- nvinfo : EIATTR_KPARAM_INFO
	.align		4
.L_1867:
        /*0008*/ 	.byte	0x04, 0x17
        /*000a*/ 	.short	(.L_1869 - .L_1868)
.L_1868:
        /*000c*/ 	.word	0x00000000
        /*0010*/ 	.short	0x0000
        /*0012*/ 	.short	0x0000
        /*0014*/ 	.byte	0x00, 0xf0, 0xa1, 0x04


	//----- nvinfo : EIATTR_SPARSE_MMA_MASK
	.align		4
.L_1869:
        /*0018*/ 	.byte	0x03, 0x50
        /*001a*/ 	.short	0x0000


	//----- nvinfo : EIATTR_MAXREG_COUNT
	.align		4
        /*001c*/ 	.byte	0x03, 0x1b
        /*001e*/ 	.short	0x00ff


	//----- nvinfo : EIATTR_NUM_BARRIERS
	.align		4
        /*0020*/ 	.byte	0x02, 0x4c
        /*0022*/ 	.byte	0x01
	.zero		1


	//----- nvinfo : EIATTR_MERCURY_ISA_VERSION
	.align		4
        /*0024*/ 	.byte	0x03, 0x5f
        /*0026*/ 	.short	0x0101


	//----- nvinfo : EIATTR_COOP_GROUP_MASK_REGIDS
	.align		4
        /*0028*/ 	.byte	0x04, 0x29
        /*002a*/ 	.short	(.L_1871 - .L_1870)


	//   ....[0]....
.L_1870:
        /*002c*/ 	.word	0xffffffff


	//   ....[1]....
        /*0030*/ 	.word	0xffffffff


	//   ....[2]....
        /*0034*/ 	.word	0xffffffff


	//   ....[3]....
        /*0038*/ 	.word	0xffffffff


	//   ....[4]....
        /*003c*/ 	.word	0xffffffff


	//   ....[5]....
        /*0040*/ 	.word	0xffffffff


	//   ....[6]....
        /*0044*/ 	.word	0xffffffff


	//   ....[7]....
        /*0048*/ 	.word	0xffffffff


	//   ....[8]....
        /*004c*/ 	.word	0xffffffff


	//   ....[9]....
        /*0050*/ 	.word	0xffffffff


	//----- nvinfo : EIATTR_COOP_GROUP_INSTR_OFFSETS
	.align		4
.L_1871:
        /*0054*/ 	.byte	0x04, 0x28
        /*0056*/ 	.short	(.L_1873 - .L_1872)


	//   ....[0]....
.L_1872:
        /*0058*/ 	.word	0x000017f0


	//   ....[1]....
        /*005c*/ 	.word	0x00001830


	//   ....[2]....
        /*0060*/ 	.word	0x00001890


	//   ....[3]....
        /*0064*/ 	.word	0x000018a0


	//   ....[4]....
        /*0068*/ 	.word	0x000018d0


	//   ....[5]....
        /*006c*/ 	.word	0x000018e0


	//   ....[6]....
        /*0070*/ 	.word	0x00001920


	//   ....[7]....
        /*0074*/ 	.word	0x00001940


	//   ....[8]....
        /*0078*/ 	.word	0x00001a20


	//   ....[9]....
        /*007c*/ 	.word	0x00001a30


	//----- nvinfo : EIATTR_VRC_CTA_INIT_COUNT
	.align		4
.L_1873:
        /*0080*/ 	.byte	0x02, 0x4a
	.zero		1
	.zero		1


	//----- nvinfo : EIATTR_EXIT_INSTR_OFFSETS
	.align		4
        /*0084*/ 	.byte	0x04, 0x1c
        /*0086*/ 	.short	(.L_1875 - .L_1874)


	//   ....[0]....
.L_1874:
        /*0088*/ 	.word	0x000068d0


	//   ....[1]....
        /*008c*/ 	.word	0x000069e0


	//----- nvinfo : EIATTR_MAX_THREADS
	.align		4
.L_1875:
        /*0090*/ 	.byte	0x04, 0x05
        /*0092*/ 	.short	(.L_1877 - .L_1876)
.L_1876:
        /*0094*/ 	.word	0x00000100
        /*0098*/ 	.word	0x00000001
        /*009c*/ 	.word	0x00000001


	//----- nvinfo : EIATTR_CRS_STACK_SIZE
	.align		4
.L_1877:
        /*00a0*/ 	.byte	0x04, 0x1e
        /*00a2*/ 	.short	(.L_1879 - .L_1878)
.L_1878:
        /*00a4*/ 	.word	0x00000000


	//----- nvinfo : EIATTR_CBANK_PARAM_SIZE
	.align		4
.L_1879:
        /*00a8*/ 	.byte	0x03, 0x19
        /*00aa*/ 	.short	0x0128


	//----- nvinfo : EIATTR_PARAM_CBANK
	.align		4
        /*00ac*/ 	.byte	0x04, 0x0a
        /*00ae*/ 	.short	(.L_1881 - .L_1880)
	.align		4
.L_1880:
        /*00b0*/ 	.word	index@(.nv.constant0._ZN10layer_norm31ln_parallel_residual_bwd_kernelINS_13Kernel_traitsIf6__halfS2_S2_fjLj4096ELj1ELj1ELj8ELj16ENS_18Kernel_traits_baseILj4096EfS2_S2_S2_fjLj256EEEEELb1ELb0ELb0EEEvNS_9BwdParamsE)
        /*00b4*/ 	.short	0x0380
        /*00b6*/ 	.short	0x0128


	//----- nvinfo : EIATTR_SW_WAR
	.align		4
.L_1881:
        /*00b8*/ 	.byte	0x04, 0x36
        /*00ba*/ 	.short	(.L_1883 - .L_1882)
.L_1882:
        /*00bc*/ 	.word	0x00000008
.L_1883:


//--------------------- .nv.info._ZN10layer_norm31ln_parallel_residual_bwd_kernelINS_13Kernel_traitsIf6__halfS2_S2_fjLj4096ELj1ELj1ELj8ELj16ENS_18Kernel_traits_baseILj4096EfS2_S2_S2_fjLj256EEEEELb1ELb0ELb1EEEvNS_9BwdParamsE --------------------------
	.section	.nv.info._ZN10layer_norm31ln_parallel_residual_bwd_kernelINS_13Kernel_traitsIf6__halfS2_S2_fjLj4096ELj1ELj1ELj8ELj16ENS_18Kernel_traits_baseILj4096EfS2_S2_S2_fjLj256EEEEELb1ELb0ELb1EEEvNS_9BwdParamsE,"",@"SHT_CUDA_INFO"
	.sectionflags	@""
	.align	4


	//----- nvinfo : EIATTR_CUDA_API_VERSION
	.align		4
        /*0000*/ 	.byte	0x04, 0x37
        /*0002*/ 	.short	(.L_1885 - .L_1884)
.L_1884:
        /*0004*/ 	.word	0x00000082


	//----- nvinfo : EIATTR_KPARAM_INFO
	.align		4
.L_1885:
        /*0008*/ 	.byte	0x04, 0x17
        /*000a*/ 	.short	(.L_1887 - .L_1886)
.L_1886:
        /*000c*/ 	.word	0x00000000
        /*0010*/ 	.short	0x0000
        /*0012*/ 	.short	0x0000
        /*0014*/ 	.byte	0x00, 0xf0, 0xa1, 0x04


	//----- nvinfo : EIATTR_SPARSE_MMA_MASK
	.align		4
.L_1887:
        /*0018*/ 	.byte	0x03, 0x50
        /*001a*/ 	.short	0x0000


	//----- nvinfo : EIATTR_MAXREG_COUNT
	.align		4
        /*001c*/ 	.byte	0x03, 0x1b
        /*001e*/ 	.short	0x00ff


	//----- nvinfo : EIATTR_NUM_BARRIERS
	.align		4
        /*0020*/ 	.byte	0x02, 0x4c
        /*0022*/ 	.byte	0x01
	.zero		1


	//----- nvinfo : EIATTR_MERCURY_ISA_VERSION
	.align		4
        /*0024*/ 	.byte	0x03, 0x5f
        /*0026*/ 	.short	0x0101


	//----- nvinfo : EIATTR_COOP_GROUP_MASK_REGIDS
	.align		4
        /*0028*/ 	.byte	0x04, 0x29
        /*002a*/ 	.short	(.L_1889 - .L_1888)


	//   ....[0]....
.L_1888:
        /*002c*/ 	.word	0xffffffff


	//   ....[1]....
        /*0030*/ 	.word	0xffffffff


	//   ....[2]....
        /*0034*/ 	.word	0xffffffff


	//   ....[3]....
        /*0038*/ 	.word	0xffffffff


	//   ....[4]....
        /*003c*/ 	.word	0xffffffff


	//   ....[5]....
        /*0040*/ 	.word	0xffffffff


	//   ....[6]....
        /*0044*/ 	.word	0xffffffff


	//   ....[7]....
        /*0048*/ 	.word	0xffffffff


	//   ....[8]....
        /*004c*/ 	.word	0xffffffff


	//   ....[9]....
        /*0050*/ 	.word	0xffffffff


	//----- nvinfo : EIATTR_COOP_GROUP_INSTR_OFFSETS
	.align		4
.L_1889:
        /*0054*/ 	.byte	0x04, 0x28
        /*0056*/ 	.short	(.L_1891 - .L_1890)


	//   ....[0]....
.L_1890:
        /*0058*/ 	.word	0x00001420


	//   ....[1]....
        /*005c*/ 	.word	0x00001460


	//   ....[2]....
        /*0060*/ 	.word	0x00001480


	//   ....[3]....
        /*0064*/ 	.word	0x000014b0


	//   ....[4]....
        /*0068*/ 	.word	0x000014e0


	//   ....[5]....
        /*006c*/ 	.word	0x00001510


	//   ....[6]....
        /*0070*/ 	.word	0x00001530


	//   ....[7]....
        /*0074*/ 	.word	0x00001580


	//   ....[8]....
        /*0078*/ 	.word	0x000015e0


	//   ....[9]....
        /*007c*/ 	.word	0x00001660


	//----- nvinfo : EIATTR_VRC_CTA_INIT_COUNT
	.align		4
.L_1891:
        /*0080*/ 	.byte	0x02, 0x4a
	.zero		1
	.zero		1


	//----- nvinfo : EIATTR_EXIT_INSTR_OFFSETS
	.align		4
        /*0084*/ 	.byte	0x04, 0x1c
        /*0086*/ 	.short	(.L_1893 - .L_1892)


	//   ....[0]....
.L_1892:
        /*0088*/ 	.word	0x00006910


	//----- nvinfo : EIATTR_MAX_THREADS
	.align		4
.L_1893:
        /*008c*/ 	.byte	0x04, 0x05
        /*008e*/ 	.short	(.L_1895 - .L_1894)
.L_1894:
        /*0090*/ 	.word	0x00000100
        /*0094*/ 	.word	0x00000001
        /*0098*/ 	.word	0x00000001


	//----- nvinfo : EIATTR_CBANK_PARAM_SIZE
	.align		4
.L_1895:
        /*009c*/ 	.byte	0x03, 0x19
        /*009e*/ 	.short	0x0128


	//----- nvinfo : EIATTR_PARAM_CBANK
	.align		4
        /*00a0*/ 	.byte	0x04, 0x0a
        /*00a2*/ 	.short	(.L_1897 - .L_1896)
	.align		4
.L_1896:
        /*00a4*/ 	.word	index@(.nv.constant0._ZN10layer_norm31ln_parallel_residual_bwd_kernelINS_13Kernel_traitsIf6__halfS2_S2_fjLj4096ELj1ELj1ELj8ELj16ENS_18Kernel_traits_baseILj4096EfS2_S2_S2_fjLj256EEEEELb1ELb0ELb1EEEvNS_9BwdParamsE)
        /*00a8*/ 	.short	0x0380
        /*00aa*/ 	.short	0x0128


	//----- nvinfo : EIATTR_SW_WAR
	.align		4
.L_1897:
        /*00ac*/ 	.byte	0x04, 0x36
        /*00ae*/ 	.short	(.L_1899 - .L_1898)
.L_1898:
        /*00b0*/ 	.word	0x00000008
.L_1899:


//--------------------- .nv.info._ZN10layer_norm22ln_bwd_finalize_kernelINS_22Kernel_traits_finalizeILj4096Ef6__halfS2_S2_fjLb0ELj1024ELj4ENS_18Kernel_traits_baseILj4096EfS2_S2_S2_fjLj1024EEEEELb0ELb0EEEvNS_9BwdParamsE --------------------------
	.section	.nv.info._ZN10layer_norm22ln_bwd_finalize_kernelINS_22Kernel_traits_finalizeILj4096Ef6__halfS2_S2_fjLb0ELj1024ELj4ENS_18Kernel_traits_baseILj4096EfS2_S2_S2_fjLj1024EEEEELb0ELb0EEEvNS_9BwdParamsE,"",@"SHT_CUDA_INFO"
	.sectionflags	@""
	.align	4


	//----- nvinfo : EIATTR_CUDA_API_VERSION
	.align		4
        /*0000*/ 	.byte	0x04, 0x37
        /*0002*/ 	.short	(.L_1901 - .L_1900)
.L_1900:
        /*0004*/ 	.word	0x00000082


	//----- nvinfo : EIATTR_KPARAM_INFO
	.align		4
.L_1901:
        /*0008*/ 	.byte	0x04, 0x17
        /*000a*/ 	.short	(.L_1903 - .L_1902)
.L_1902:
        /*000c*/ 	.word	0x00000000
        /*0010*/ 	.short	0x0000
        /*0012*/ 	.short	0x0000
        /*0014*/ 	.byte	0x00, 0xf0, 0xa1, 0x04


	//----- nvinfo : EIATTR_SPARSE_MMA_MASK
	.align		4
.L_1903:
        /*0018*/ 	.byte	0x03, 0x50
        /*001a*/ 	.short	0x0000


	//----- nvinfo : EIATTR_MAXREG_COUNT
	.align		4
        /*001c*/ 	.byte	0x03, 0x1b
        /*001e*/ 	.short	0x0040


	//----- nvinfo : EIATTR_NUM_BARRIERS
	.align		4
        /*0020*/ 	.byte	0x02, 0x4c
        /*0022*/ 	.byte	0x01
	.zero		1


	//----- nvinfo : EIATTR_MERCURY_ISA_VERSION
	.align		4
        /*0024*/ 	.byte	0x03, 0x5f
        /*0026*/ 	.short	0x0101


	//----- nvinfo : EIATTR_COOP_GROUP_MASK_REGIDS
	.align		4
        /*0028*/ 	.byte	0x04, 0x29
        /*002a*/ 	.short	(.L_1905 - .L_1904)


	//   ....[0]....
.L_1904:
        /*002c*/ 	.word	0xffffffff


	//   ....[1]....
        /*0030*/ 	.word	0xffffffff


	//   ....[2]....
        /*0034*/ 	.word	0xffffffff


	//   ....[3]....
        /*0038*/ 	.word	0xffffffff


	//   ....[4]....
        /*003c*/ 	.word	0xffffffff


	//   ....[5]....
        /*0040*/ 	.word	0xffffffff


	//   ....[6]....
        /*0044*/ 	.word	0xffffffff


	//   ....[7]....
        /*0048*/ 	.word	0xffffffff


	//   ....[8]....
        /*004c*/ 	.word	0xffffffff


	//   ....[9]....
        /*0050*/ 	.word	0xffffffff


	//----- nvinfo : EIATTR_COOP_GROUP_INSTR_OFFSETS
	.align		4
.L_1905:
        /*0054*/ 	.byte	0x04, 0x28
        /*0056*/ 	.short	(.L_1907 - .L_1906)


	//   ....[0]....
.L_1906:
        /*0058*/ 	.word	0x00001550


	//   ....[1]....
        /*005c*/ 	.word	0x00001560


	//   ....[2]....
        /*0060*/ 	.word	0x00001590


	//   ....[3]....
        /*0064*/ 	.word	0x000015a0


	//   ....[4]....
        /*0068*/ 	.word	0x000015d0


	//   ....[5]....
        /*006c*/ 	.word	0x000015e0


	//   ....[6]....
        /*0070*/ 	.word	0x00001610


	//   ....[7]....
        /*0074*/ 	.word	0x00001630


	//   ....[8]....
        /*0078*/ 	.word	0x00001680


	//   ....[9]....
        /*007c*/ 	.word	0x00001690


	//----- nvinfo : EIATTR_VRC_CTA_INIT_COUNT
	.align		4
.L_1907:
        /*0080*/ 	.byte	0x02, 0x4a
	.zero		1
	.zero		1


	//----- nvinfo : EIATTR_EXIT_INSTR_OFFSETS
	.align		4
        /*0084*/ 	.byte	0x04, 0x1c
        /*0086*/ 	.short	(.L_1909 - .L_1908)


	//   ....[0]....
.L_1908:
        /*0088*/ 	.word	0x00000060


	//   ....[1]....
        /*008c*/ 	.word	0x000016f0


	//   ....[2]....
        /*0090*/ 	.word	0x00001720


	//   ....[3]....
        /*0094*/ 	.word	0x000017c0


	//----- nvinfo : EIATTR_MAX_THREADS
	.align		4
.L_1909:
        /*0098*/ 	.byte	0x04, 0x05
        /*009a*/ 	.short	(.L_1911 - .L_1910)
.L_1910:
        /*009c*/ 	.word	0x00000400
        /*00a0*/ 	.word	0x00000001
        /*00a4*/ 	.word	0x00000001


	//----- nvinfo : EIATTR_CRS_STACK_SIZE
	.align		4
.L_1911:
        /*00a8*/ 	.byte	0x04, 0x1e
        /*00aa*/ 	.short	(.L_1913 - .L_1912)
.L_1912:
        /*00ac*/ 	.word	0x00000000


	//----- nvinfo : EIATTR_CBANK_PARAM_SIZE
	.align		4
.L_1913:
        /*00b0*/ 	.byte	0x03, 0x19
        /*00b2*/ 	.short	0x0128


	//----- nvinfo : EIATTR_PARAM_CBANK
	.align		4
        /*00b4*/ 	.byte	0x04, 0x0a
        /*00b6*/ 	.short	(.L_1915 - .L_1914)
	.align		4
.L_1914:
        /*00b8*/ 	.word	index@(.nv.constant0._ZN10layer_norm22ln_bwd_finalize_kernelINS_22Kernel_traits_finalizeILj4096Ef6__halfS2_S2_fjLb0ELj1024ELj4ENS_18Kernel_traits_baseILj4096EfS2_S2_S2_fjLj1024EEEEELb0ELb0EEEvNS_9BwdParamsE)
        /*00bc*/ 	.short	0x0380
        /*00be*/ 	.short	0x0128


	//----- nvinfo : EIATTR_SW_WAR
	.align		4
.L_1915:
        /*00c0*/ 	.byte	0x04, 0x36
        /*00c2*/ 	.short	(.L_1917 - .L_1916)
.L_1916:
        /*00c4*/ 	.word	0x00000008
.L_1917:


//--------------------- .nv.info._ZN10layer_norm40ln_parallel_residual_bwd_finalize_kernelINS_22Kernel_traits_finalizeILj4096Ef6__halfS2_S2_fjLb0ELj1024ELj4ENS_18Kernel_traits_baseILj4096EfS2_S2_S2_fjLj1024EEEEELb0EEEvNS_9BwdParamsE --------------------------
	.section	.nv.info._ZN10layer_norm40ln_parallel_residual_bwd_finalize_kernelINS_22Kernel_traits_finalizeILj4096Ef6__halfS2_S2_fjLb0ELj1024ELj4ENS_18Kernel_traits_baseILj4096EfS2_S2_S2_fjLj1024EEEEELb0EEEvNS_9BwdParamsE,"",@"SHT_CUDA_INFO"
	.sectionflags	@""
	.align	4


	//----- nvinfo : EIATTR_CUDA_API_VERSION
	.align		4
        /*0000*/ 	.byte	0x04, 0x37
        /*0002*/ 	.short	(.L_1919 - .L_1918)
.L_1918:
        /*0004*/ 	.word	0x00000082


	//----- nvinfo : EIATTR_KPARAM_INFO
	.align		4
.L_1919:
        /*0008*/ 	.byte	0x04, 0x17
        /*000a*/ 	.short	(.L_1921 - .L_1920)
.L_1920:
        /*000c*/ 	.word	0x00000000
        /*0010*/ 	.short	0x0000
        /*0012*/ 	.short	0x0000
        /*0014*/ 	.byte	0x00, 0xf0, 0xa1, 0x04


	//----- nvinfo : EIATTR_SPARSE_MMA_MASK
	.align		4
.L_1921:
        /*0018*/ 	.byte	0x03, 0x50
        /*001a*/ 	.short	0x0000


	//----- nvinfo : EIATTR_MAXREG_COUNT
	.align		4
        /*001c*/ 	.byte	0x03, 0x1b
        /*001e*/ 	.short	0x0040


	//----- nvinfo : EIATTR_NUM_BARRIERS
	.align		4
        /*0020*/ 	.byte	0x02, 0x4c
        /*0022*/ 	.byte	0x01
	.zero		1


	//----- nvinfo : EIATTR_MERCURY_ISA_VERSION
	.align		4
        /*0024*/ 	.byte	0x03, 0x5f
        /*0026*/ 	.short	0x0101


	//----- nvinfo : EIATTR_COOP_GROUP_MASK_REGIDS
	.align		4
        /*0028*/ 	.byte	0x04, 0x29
        /*002a*/ 	.short	(.L_1923 - .L_1922)


	//   ....[0]....
.L_1922:
        /*002c*/ 	.word	0xffffffff


	//   ....[1]....
        /*0030*/ 	.word	0xffffffff


	//   ....[2]....
        /*0034*/ 	.word	0xffffffff


	//   ....[3]....
        /*0038*/ 	.word	0xffffffff


	//   ....[4]....
        /*003c*/ 	.word	0xffffffff


	//   ....[5]....
        /*0040*/ 	.word	0xffffffff


	//   ....[6]....
        /*0044*/ 	.word	0xffffffff


	//   ....[7]....
        /*0048*/ 	.word	0xffffffff


	//   ....[8]....
        /*004c*/ 	.word	0xffffffff


	//   ....[9]....
        /*0050*/ 	.word	0xffffffff


	//   ....[10]....
        /*0054*/ 	.word	0xffffffff


	//   ....[11]....
        /*0058*/ 	.word	0xffffffff


	//   ....[12]....
        /*005c*/ 	.word	0xffffffff


	//   ....[13]....
        /*0060*/ 	.word	0xffffffff


	//   ....[14]....
        /*0064*/ 	.word	0xffffffff


	//   ....[15]....
        /*0068*/ 	.word	0xffffffff


	//   ....[16]....
        /*006c*/ 	.word	0xffffffff


	//   ....[17]....
        /*0070*/ 	.word	0xffffffff


	//   ....[18]....
        /*0074*/ 	.word	0xffffffff


	//   ....[19]....
        /*0078*/ 	.word	0xffffffff


	//----- nvinfo : EIATTR_COOP_GROUP_INSTR_OFFSETS
	.align		4
.L_1923:
        /*007c*/ 	.byte	0x04, 0x28
        /*007e*/ 	.short	(.L_1925 - .L_1924)


	//   ....[0]....
.L_1924:
        /*0080*/ 	.word	0x000013a0


	//   ....[1]....
        /*0084*/ 	.word	0x000013b0


	//   ....[2]....
        /*0088*/ 	.word	0x000013c0


	//   ....[3]....
        /*008c*/ 	.word	0x000013d0


	//   ....[4]....
        /*0090*/ 	.word	0x00001410


	//   ....[5]....
        /*0094*/ 	.word	0x00001430


	//   ....[6]....
        /*0098*/ 	.word	0x00001440


	//   ....[7]....
        /*009c*/ 	.word	0x00001450


	//   ....[8]....
        /*00a0*/ 	.word	0x00001480


	//   ....[9]....
        /*00a4*/ 	.word	0x000014b0


	//   ....[10]....
        /*00a8*/ 	.word	0x000014e0


	//   ....[11]....
        /*00ac*/ 	.word	0x000014f0


	//   ....[12]....
        /*00b0*/ 	.word	0x00001520


	//   ....[13]....
        /*00b4*/ 	.word	0x00001540


	//   ....[14]....
        /*00b8*/ 	.word	0x00001560


	//   ....[15]....
        /*00bc*/ 	.word	0x00001570


	//   ....[16]....
        /*00c0*/ 	.word	0x000015b0


	//   ....[17]....
        /*00c4*/ 	.word	0x000015e0


	//   ....[18]....
        /*00c8*/ 	.word	0x00001600


	//   ....[19]....
        /*00cc*/ 	.word	0x00001610


	//----- nvinfo : EIATTR_VRC_CTA_INIT_COUNT
	.align		4
.L_1925:
        /*00d0*/ 	.byte	0x02, 0x4a
	.zero		1
	.zero		1


	//----- nvinfo : EIATTR_EXIT_INSTR_OFFSETS
	.align		4
        /*00d4*/ 	.byte	0x04, 0x1c
        /*00d6*/ 	.short	(.L_1927 - .L_1926)


	//   ....[0]....
.L_1926:
        /*00d8*/ 	.word	0x00000060


	//   ....[1]....
        /*00dc*/ 	.word	0x000016c0


	//   ....[2]....
        /*00e0*/ 	.word	0x000016f0


	//   ....[3]....
        /*00e4*/ 	.word	0x00001810


	//----- nvinfo : EIATTR_MAX_THREADS
	.align		4
.L_1927:
        /*00e8*/ 	.byte	0x04, 0x05
        /*00ea*/ 	.short	(.L_1929 - .L_1928)
.L_1928:
        /*00ec*/ 	.word	0x00000400
        /*00f0*/ 	.word	0x00000001
        /*00f4*/ 	.word	0x00000001


	//----- nvinfo : EIATTR_CRS_STACK_SIZE
	.align		4
.L_1929:
        /*00f8*/ 	.byte	0x04, 0x1e
        /*00fa*/ 	.short	(.L_1931 - .L_1930)
.L_1930:
        /*00fc*/ 	.word	0x00000000


	//----- nvinfo : EIATTR_CBANK_PARAM_SIZE
	.align		4
.L_1931:
        /*0100*/ 	.byte	0x03, 0x19
        /*0102*/ 	.short	0x0128


	//----- nvinfo : EIATTR_PARAM_CBANK
	.align		4
        /*0104*/ 	.byte	0x04, 0x0a
        /*0106*/ 	.short	(.L_1933 - .L_1932)
	.align		4
.L_1932:
        /*0108*/ 	.word	index@(.nv.constant0._ZN10layer_norm40ln_parallel_residual_bwd_finalize_kernelINS_22Kernel_traits_finalizeILj4096Ef6__halfS2_S2_fjLb0ELj1024ELj4ENS_18Kernel_traits_baseILj4096EfS2_S2_S2_fjLj1024EEEEELb0EEEvNS_9BwdParamsE)
        /*010c*/ 	.short	0x0380
        /*010e*/ 	.short	0x0128


	//----- nvinfo : EIATTR_SW_WAR
	.align		4
.L_1933:
        /*0110*/ 	.byte	0x04, 0x36
        /*0112*/ 	.short	(.L_1935 - .L_1934)
.L_1934:
        /*0114*/ 	.word	0x00000008
.L_1935:


//--------------------- .nv.info._ZN10layer_norm31ln_parallel_residual_bwd_kernelINS_13Kernel_traitsIf6__halfS2_S2_fjLj4096ELj1ELj1ELj8ELj16ENS_18Kernel_traits_baseILj4096EfS2_S2_S2_fjLj256EEEEELb1ELb1ELb0EEEvNS_9BwdParamsE --------------------------
	.section	.nv.info._ZN10layer_norm31ln_parallel_residual_bwd_kernelINS_13Kernel_traitsIf6__halfS2_S2_fjLj4096ELj1ELj1ELj8ELj16ENS_18Kernel_traits_baseILj4096EfS2_S2_S2_fjLj256EEEEELb1ELb1ELb0EEEvNS_9BwdParamsE,"",@"SHT_CUDA_INFO"
	.sectionflags	@""
	.align	4


	//----- nvinfo : EIATTR_CUDA_API_VERSION
	.align		4
        /*0000*/ 	.byte	0x04, 0x37
        /*0002*/ 	.short	(.L_1937 - .L_1936)
.L_1936:
        /*0004*/ 	.word	0x00000082


	//----- nvinfo : EIATTR_KPARAM_INFO
	.align		4
.L_1937:
        /*0008*/ 	.byte	0x04, 0x17
        /*000a*/ 	.short	(.L_1939 - .L_1938)
.L_1938:
        /*000c*/ 	.word	0x00000000
        /*0010*/ 	.short	0x0000
        /*0012*/ 	.short	0x0000
        /*0014*/ 	.byte	0x00, 0xf0, 0xa1, 0x04


	//----- nvinfo : EIATTR_SPARSE_MMA_MASK
	.align		4
.L_1939:
        /*0018*/ 	.byte	0x03, 0x50
        /*001a*/ 	.short	0x0000


	//----- nvinfo : EIATTR_MAXREG_COUNT
	.align		4
        /*001c*/ 	.byte	0x03, 0x1b
        /*001e*/ 	.short	0x00ff


	//----- nvinfo : EIATTR_NUM_BARRIERS
	.align		4
        /*0020*/ 	.byte	0x02, 0x4c
        /*0022*/ 	.byte	0x01
	.zero		1


	//----- nvinfo : EIATTR_MERCURY_ISA_VERSION
	.align		4
        /*0024*/ 	.byte	0x03, 0x5f
        /*0026*/ 	.short	0x0101


	//----- nvinfo : EIATTR_COOP_GROUP_MASK_REGIDS
	.align		4
        /*0028*/ 	.byte	0x04, 0x29
        /*002a*/ 	.short	(.L_1941 - .L_1940)


	//   ....[0]....
.L_1940:
        /*002c*/ 	.word	0xffffffff


	//   ....[1]....
        /*0030*/ 	.word	0xffffffff


	//   ....[2]....
        /*0034*/ 	.word	0xffffffff


	//   ....[3]....
        /*0038*/ 	.word	0xffffffff


	//   ....[4]....
        /*003c*/ 	.word	0xffffffff


	//   ....[5]....
        /*0040*/ 	.word	0xffffffff


	//   ....[6]....
        /*0044*/ 	.word	0xffffffff


	//   ....[7]....
        /*0048*/ 	.word	0xffffffff


	//   ....[8]....
        /*004c*/ 	.word	0xffffffff


	//   ....[9]....
        /*0050*/ 	.word	0xffffffff


	//----- nvinfo : EIATTR_COOP_GROUP_INSTR_OFFSETS
	.align		4
.L_1941:
        /*0054*/ 	.byte	0x04, 0x28
        /*0056*/ 	.short	(.L_1943 - .L_1942)


	//   ....[0]....
.L_1942:
        /*0058*/ 	.word	0x00001150


	//   ....[1]....
        /*005c*/ 	.word	0x00001170


	//   ....[2]....
        /*0060*/ 	.word	0x000011b0


	//   ....[3]....
        /*0064*/ 	.word	0x000011c0


	//   ....[4]....
        /*0068*/ 	.word	0x00001200


	//   ....[5]....
        /*006c*/ 	.word	0x00001210


	//   ....[6]....
        /*0070*/ 	.word	0x00001240


	//   ....[7]....
        /*0074*/ 	.word	0x00001250


	//   ....[8]....
        /*0078*/ 	.word	0x00001280


	//   ....[9]....
        /*007c*/ 	.word	0x00001290


	//----- nvinfo : EIATTR_VRC_CTA_INIT_COUNT
	.align		4
.L_1943:
        /*0080*/ 	.byte	0x02, 0x4a
	.zero		1
	.zero		1


	//----- nvinfo : EIATTR_EXIT_INSTR_OFFSETS
	.align		4
        /*0084*/ 	.byte	0x04, 0x1c
        /*0086*/ 	.short	(.L_1945 - .L_1944)


	//   ....[0]....
.L_1944:
        /*0088*/ 	.word	0x00006250


	//   ....[1]....
        /*008c*/ 	.word	0x000062f0


	//----- nvinfo : EIATTR_MAX_THREADS
	.align		4
.L_1945:
        /*0090*/ 	.byte	0x04, 0x05
        /*0092*/ 	.short	(.L_1947 - .L_1946)
.L_1946:
        /*0094*/ 	.word	0x00000100
        /*0098*/ 	.word	0x00000001
        /*009c*/ 	.word	0x00000001


	//----- nvinfo : EIATTR_CRS_STACK_SIZE
	.align		4
.L_1947:
        /*00a0*/ 	.byte	0x04, 0x1e
        /*00a2*/ 	.short	(.L_1949 - .L_1948)
.L_1948:
        /*00a4*/ 	.word	0x00000000


	//----- nvinfo : EIATTR_CBANK_PARAM_SIZE
	.align		4
.L_1949:
        /*00a8*/ 	.byte	0x03, 0x19
        /*00aa*/ 	.short	0x0128


	//----- nvinfo : EIATTR_PARAM_CBANK
	.align		4
        /*00ac*/ 	.byte	0x04, 0x0a
        /*00ae*/ 	.short	(.L_1951 - .L_1950)
	.align		4
.L_1950:
        /*00b0*/ 	.word	index@(.nv.constant0._ZN10layer_norm31ln_parallel_residual_bwd_kernelINS_13Kernel_traitsIf6__halfS2_S2_fjLj4096ELj1ELj1ELj8ELj16ENS_18Kernel_traits_baseILj4096EfS2_S2_S2_fjLj256EEEEELb1ELb1ELb0EEEvNS_9BwdParamsE)
        /*00b4*/ 	.short	0x0380
        /*00b6*/ 	.short	0x0128


	//----- nvinfo : EIATTR_SW_WAR
	.align		4
.L_1951:
        /*00b8*/ 	.byte	0x04, 0x36
        /*00ba*/ 	.short	(.L_1953 - .L_1952)
.L_1952:
        /*00bc*/ 	.word	0x00000008
.L_1953:


//--------------------- .nv.info._ZN10layer_norm22ln_bwd_finalize_kernelINS_22Kernel_traits_finalizeILj4096Ef6__halfS2_S2_fjLb0ELj1024ELj4ENS_18Kernel_traits_baseILj4096EfS2_S2_S2_fjLj1024EEEEELb0ELb1EEEvNS_9BwdParamsE --------------------------
	.section	.nv.info._ZN10layer_norm22ln_bwd_finalize_kernelINS_22Kernel_traits_finalizeILj4096Ef6__halfS2_S2_fjLb0ELj1024ELj4ENS_18Kernel_traits_baseILj4096EfS2_S2_S2_fjLj1024EEEEELb0ELb1EEEvNS_9BwdParamsE,"",@"SHT_CUDA_INFO"
	.sectionflags	@""
	.align	4


	//----- nvinfo : EIATTR_CUDA_API_VERSION
	.align		4
        /*0000*/ 	.byte	0x04, 0x37
        /*0002*/ 	.short	(.L_1955 - .L_1954)
.L_1954:
        /*0004*/ 	.word	0x00000082


	//----- nvinfo : EIATTR_KPARAM_INFO
	.align		4
.L_1955:
        /*0008*/ 	.byte	0x04, 0x17
        /*000a*/ 	.short	(.L_1957 - .L_1956)
.L_1956:
        /*000c*/ 	.word	0x00000000
        /*0010*/ 	.short	0x0000
        /*0012*/ 	.short	0x0000
        /*0014*/ 	.byte	0x00, 0xf0, 0xa1, 0x04


	//----- nvinfo : EIATTR_SPARSE_MMA_MASK
	.align		4
.L_1957:
        /*0018*/ 	.byte	0x03, 0x50
        /*001a*/ 	.short	0x0000


	//----- nvinfo : EIATTR_MAXREG_COUNT
	.align		4
        /*001c*/ 	.byte	0x03, 0x1b
        /*001e*/ 	.short	0x0040


	//----- nvinfo : EIATTR_NUM_BARRIERS
	.align		4
        /*0020*/ 	.byte	0x02, 0x4c
        /*0022*/ 	.byte	0x01
	.zero		1


	//----- nvinfo : EIATTR_MERCURY_ISA_VERSION
	.align		4
        /*0024*/ 	.byte	0x03, 0x5f
        /*0026*/ 	.short	0x0101


	//----- nvinfo : EIATTR_COOP_GROUP_MASK_REGIDS
	.align		4
        /*0028*/ 	.byte	0x04, 0x29
        /*002a*/ 	.short	(.L_1959 - .L_1958)


	//   ....[0]....
.L_1958:
        /*002c*/ 	.word	0xffffffff


	//   ....[1]....
        /*0030*/ 	.word	0xffffffff


	//   ....[2]....
        /*0034*/ 	.word	0xffffffff


	//   ....[3]....
        /*0038*/ 	.word	0xffffffff


	//   ....[4]....
        /*003c*/ 	.word	0xffffffff


	//   ....[5]....
        /*0040*/ 	.word	0xffffffff


	//   ....[6]....
        /*0044*/ 	.word	0xffffffff


	//   ....[7]....
        /*0048*/ 	.word	0xffffffff


	//   ....[8]....
        /*004c*/ 	.word	0xffffffff


	//   ....[9]....
        /*0050*/ 	.word	0xffffffff


	//----- nvinfo : EIATTR_COOP_GROUP_INSTR_OFFSETS
	.align		4
.L_1959:
        /*0054*/ 	.byte	0x04, 0x28
        /*0056*/ 	.short	(.L_1961 - .L_1960)


	//   ....[0]....
.L_1960:
        /*0058*/ 	.word	0x00001560


	//   ....[1]....
        /*005c*/ 	.word	0x00001570


	//   ....[2]....
        /*0060*/ 	.word	0x000015a0


	//   ....[3]....
        /*0064*/ 	.word	0x000015b0


	//   ....[4]....
        /*0068*/ 	.word	0x000015e0


	//   ....[5]....
        /*006c*/ 	.word	0x000015f0


	//   ....[6]....
        /*0070*/ 	.word	0x00001620


	//   ....[7]....
        /*0074*/ 	.word	0x00001640


	//   ....[8]....
        /*0078*/ 	.word	0x00001670


	//   ....[9]....
        /*007c*/ 	.word	0x00001680


	//----- nvinfo : EIATTR_VRC_CTA_INIT_COUNT
	.align		4
.L_1961:
        /*0080*/ 	.byte	0x02, 0x4a
	.zero		1
	.zero		1


	//----- nvinfo : EIATTR_EXIT_INSTR_OFFSETS
	.align		4
        /*0084*/ 	.byte	0x04, 0x1c
        /*0086*/ 	.short	(.L_1963 - .L_1962)


	//   ....[0]....
.L_1962:
        /*0088*/ 	.word	0x00000060


	//   ....[1]....
        /*008c*/ 	.word	0x000016e0


	//   ....[2]....
        /*0090*/ 	.word	0x000017b0


	//----- nvinfo : EIATTR_MAX_THREADS
	.align		4
.L_1963:
        /*0094*/ 	.byte	0x04, 0x05
        /*0096*/ 	.short	(.L_1965 - .L_1964)
.L_1964:
        /*0098*/ 	.word	0x00000400
        /*009c*/ 	.word	0x00000001
        /*00a0*/ 	.word	0x00000001


	//----- nvinfo : EIATTR_CRS_STACK_SIZE
	.align		4
.L_1965:
        /*00a4*/ 	.byte	0x04, 0x1e
        /*00a6*/ 	.short	(.L_1967 - .L_1966)
.L_1966:
        /*00a8*/ 	.word	0x00000000


	//----- nvinfo : EIATTR_CBANK_PARAM_SIZE
	.align		4
.L_1967:
        /*00ac*/ 	.byte	0x03, 0x19
        /*00ae*/ 	.short	0x0128


	//----- nvinfo : EIATTR_PARAM_CBANK
	.align		4
        /*00b0*/ 	.byte	0x04, 0x0a
        /*00b2*/ 	.short	(.L_1969 - .L_1968)
	.align		4
.L_1968:
        /*00b4*/ 	.word	index@(.nv.constant0._ZN10layer_norm22ln_bwd_finalize_kernelINS_22Kernel_traits_finalizeILj4096Ef6__halfS2_S2_fjLb0ELj1024ELj4ENS_18Kernel_traits_baseILj4096EfS2_S2_S2_fjLj1024EEEEELb0ELb1EEEvNS_9BwdParamsE)
        /*00b8*/ 	.short	0x0380
        /*00ba*/ 	.short	0x0128


	//----- nvinfo : EIATTR_SW_WAR
	.align		4
.L_1969:
        /*00bc*/ 	.byte	0x04, 0x36
        /*00be*/ 	.short	(.L_1971 - .L_1970)
.L_1970:
        /*00c0*/ 	.word	0x00000008
.L_1971:


//--------------------- .nv.info._ZN10layer_norm40ln_parallel_residual_bwd_finalize_kernelINS_22Kernel_traits_finalizeILj4096Ef6__halfS2_S2_fjLb0ELj1024ELj4ENS_18Kernel_traits_baseILj4096EfS2_S2_S2_fjLj1024EEEEELb1EEEvNS_9BwdParamsE --------------------------
	.section	.nv.info._ZN10layer_norm40ln_parallel_residual_bwd_finalize_kernelINS_22Kernel_traits_finalizeILj4096Ef6__halfS2_S2_fjLb0ELj1024ELj4ENS_18Kernel_traits_baseILj4096EfS2_S2_S2_fjLj1024EEEEELb1EEEvNS_9BwdParamsE,"",@"SHT_CUDA_INFO"
	.sectionflags	@""
	.align	4


	//----- nvinfo : EIATTR_CUDA_API_VERSION
	.align		4
        /*0000*/ 	.byte	0x04, 0x37
        /*0002*/ 	.short	(.L_1973 - .L_1972)
.L_1972:
        /*0004*/ 	.word	0x00000082


	//----- nvinfo : EIATTR_KPARAM_INFO
	.align		4
.L_1973:
        /*0008*/ 	.byte	0x04, 0x17
        /*000a*/ 	.short	(.L_1975 - .L_1974)
.L_1974:
        /*000c*/ 	.word	0x00000000
        /*0010*/ 	.short	0x0000
        /*0012*/ 	.short	0x0000
        /*0014*/ 	.byte	0x00, 0xf0, 0xa1, 0x04


	//----- nvinfo : EIATTR_SPARSE_MMA_MASK
	.align		4
.L_1975:
        /*0018*/ 	.byte	0x03, 0x50
        /*001a*/ 	.short	0x0000


	//----- nvinfo : EIATTR_MAXREG_COUNT
	.align		4
        /*001c*/ 	.byte	0x03, 0x1b
        /*001e*/ 	.short	0x0040


	//----- nvinfo : EIATTR_NUM_BARRIERS
	.align		4
        /*0020*/ 	.byte	0x02, 0x4c
        /*0022*/ 	.byte	0x01
	.zero		1


	//----- nvinfo : EIATTR_MERCURY_ISA_VERSION
	.align		4
        /*0024*/ 	.byte	0x03, 0x5f
        /*0026*/ 	.short	0x0101


	//----- nvinfo : EIATTR_COOP_GROUP_MASK_REGIDS
	.align		4
        /*0028*/ 	.byte	0x04, 0x29
        /*002a*/ 	.short	(.L_1977 - .L_1976)


	//   ....[0]....
.L_1976:
        /*002c*/ 	.word	0xffffffff


	//   ....[1]....
        /*0030*/ 	.word	0xffffffff


	//   ....[2]....
        /*0034*/ 	.word	0xffffffff


	//   ....[3]....
        /*0038*/ 	.word	0xffffffff


	//   ....[4]....
        /*003c*/ 	.word	0xffffffff


	//   ....[5]....
        /*0040*/ 	.word	0xffffffff


	//   ....[6]....
        /*0044*/ 	.word	0xffffffff


	//   ....[7]....
        /*0048*/ 	.word	0xffffffff


	//   ....[8]....
        /*004c*/ 	.word	0xffffffff


	//   ....[9]....
        /*0050*/ 	.word	0xffffffff


	//   ....[10]....
        /*0054*/ 	.word	0xffffffff


	//   ....[11]....
        /*0058*/ 	.word	0xffffffff


	//   ....[12]....
        /*005c*/ 	.word	0xffffffff


	//   ....[13]....
        /*0060*/ 	.word	0xffffffff


	//   ....[14]....
        /*0064*/ 	.word	0xffffffff


	//   ....[15]....
        /*0068*/ 	.word	0xffffffff


	//   ....[16]....
        /*006c*/ 	.word	0xffffffff


	//   ....[17]....
        /*0070*/ 	.word	0xffffffff


	//   ....[18]....
        /*0074*/ 	.word	0xffffffff


	//   ....[19]....
        /*0078*/ 	.word	0xffffffff


	//----- nvinfo : EIATTR_COOP_GROUP_INSTR_OFFSETS
	.align		4
.L_1977:
        /*007c*/ 	.byte	0x04, 0x28
        /*007e*/ 	.short	(.L_1979 - .L_1978)


	//   ....[0]....
.L_1978:
        /*0080*/ 	.word	0x000013e0


	//   ....[1]....
        /*0084*/ 	.word	0x000013f0


	//   ....[2]....
        /*0088*/ 	.word	0x00001400


	//   ....[3]....
        /*008c*/ 	.word	0x00001410


	//   ....[4]....
        /*0090*/ 	.word	0x00001450


	//   ....[5]....
        /*0094*/ 	.word	0x00001470


	//   ....[6]....
        /*0098*/ 	.word	0x00001480


	//   ....[7]....
        /*009c*/ 	.word	0x00001490


	//   ....[8]....
        /*00a0*/ 	.word	0x000014d0


	//   ....[9]....
        /*00a4*/ 	.word	0x000014f0


	//   ....[10]....
        /*00a8*/ 	.word	0x00001500


	//   ....[11]....
        /*00ac*/ 	.word	0x00001510


	//   ....[12]....
        /*00b0*/ 	.word	0x00001540


	//   ....[13]....
        /*00b4*/ 	.word	0x00001560


	//   ....[14]....
        /*00b8*/ 	.word	0x00001580


	//   ....[15]....
        /*00bc*/ 	.word	0x00001590


	//   ....[16]....
        /*00c0*/ 	.word	0x000015c0


	//   ....[17]....
        /*00c4*/ 	.word	0x000015e0


	//   ....[18]....
        /*00c8*/ 	.word	0x00001600


	//   ....[19]....
        /*00cc*/ 	.word	0x00001610


	//----- nvinfo : EIATTR_VRC_CTA_INIT_COUNT
	.align		4
.L_1979:
        /*00d0*/ 	.byte	0x02, 0x4a
	.zero		1
	.zero		1


	//----- nvinfo : EIATTR_EXIT_INSTR_OFFSETS
	.align		4
        /*00d4*/ 	.byte	0x04, 0x1c
        /*00d6*/ 	.short	(.L_1981 - .L_1980)


	//   ....[0]....
.L_1980:
        /*00d8*/ 	.word	0x00000060


	//   ....[1]....
        /*00dc*/ 	.word	0x000016b0


	//   ....[2]....
        /*00e0*/ 	.word	0x00001800


	//----- nvinfo : EIATTR_MAX_THREADS
	.align		4
.L_1981:
        /*00e4*/ 	.byte	0x04, 0x05
        /*00e6*/ 	.short	(.L_1983 - .L_1982)
.L_1982:
        /*00e8*/ 	.word	0x00000400
        /*00ec*/ 	.word	0x00000001
        /*00f0*/ 	.word	0x00000001


	//----- nvinfo : EIATTR_CRS_STACK_SIZE
	.align		4
.L_1983:
        /*00f4*/ 	.byte	0x04, 0x1e
        /*00f6*/ 	.short	(.L_1985 - .L_1984)
.L_1984:
        /*00f8*/ 	.word	0x00000000


	//----- nvinfo : EIATTR_CBANK_PARAM_SIZE
	.align		4
.L_1985:
        /*00fc*/ 	.byte	0x03, 0x19
        /*00fe*/ 	.short	0x0128


	//----- nvinfo : EIATTR_PARAM_CBANK
	.align		4
        /*0100*/ 	.byte	0x04, 0x0a
        /*0102*/ 	.short	(.L_1987 - .L_1986)
	.align		4
.L_1986:
        /*0104*/ 	.word	index@(.nv.constant0._ZN10layer_norm40ln_parallel_residual_bwd_finalize_kernelINS_22Kernel_traits_finalizeILj4096Ef6__halfS2_S2_fjLb0ELj1024ELj4ENS_18Kernel_traits_baseILj4096EfS2_S2_S2_fjLj1024EEEEELb1EEEvNS_9BwdParamsE)
        /*0108*/ 	.short	0x0380
        /*010a*/ 	.short	0x0128


	//----- nvinfo : EIATTR_SW_WAR
	.align		4
.L_1987:
        /*010c*/ 	.byte	0x04, 0x36
        /*010e*/ 	.short	(.L_1989 - .L_1988)
.L_1988:
        /*0110*/ 	.word	0x00000008
.L_1989:


//--------------------- .nv.info._ZN10layer_norm31ln_parallel_residual_bwd_kernelINS_13Kernel_traitsIf6__halfS2_S2_fjLj4096ELj1ELj1ELj8ELj16ENS_18Kernel_traits_baseILj4096EfS2_S2_S2_fjLj256EEEEELb1ELb1ELb1EEEvNS_9BwdParamsE --------------------------
	.section	.nv.info._ZN10layer_norm31ln_parallel_residual_bwd_kernelINS_13Kernel_traitsIf6__halfS2_S2_fjLj4096ELj1ELj1ELj8ELj16ENS_18Kernel_traits_baseILj4096EfS2_S2_S2_fjLj256EEEEELb1ELb1ELb1EEEvNS_9BwdParamsE,"",@"SHT_CUDA_INFO"
	.sectionflags	@""
	.align	4


	//----- nvinfo : EIATTR_CUDA_API_VERSION
	.align		4
        /*0000*/ 	.byte	0x04, 0x37
        /*0002*/ 	.short	(.L_1991 - .L_1990)
.L_1990:
        /*0004*/ 	.word	0x00000082


	//----- nvinfo : EIATTR_KPARAM_INFO
	.align		4
.L_1991:
        /*0008*/ 	.byte	0x04, 0x17
        /*000a*/ 	.short	(.L_1993 - .L_1992)
.L_1992:
        /*000c*/ 	.word	0x00000000
        /*0010*/ 	.short	0x0000
        /*0012*/ 	.short	0x0000
        /*0014*/ 	.byte	0x00, 0xf0, 0xa1, 0x04


	//----- nvinfo : EIATTR_SPARSE_MMA_MASK
	.align		4
.L_1993:
        /*0018*/ 	.byte	0x03, 0x50
        /*001a*/ 	.short	0x0000


	//----- nvinfo : EIATTR_MAXREG_COUNT
	.align		4
        /*001c*/ 	.byte	0x03, 0x1b
        /*001e*/ 	.short	0x00ff


	//----- nvinfo : EIATTR_NUM_BARRIERS
	.align		4
        /*0020*/ 	.byte	0x02, 0x4c
        /*0022*/ 	.byte	0x01
	.zero		1


	//----- nvinfo : EIATTR_MERCURY_ISA_VERSION
	.align		4
        /*0024*/ 	.byte	0x03, 0x5f
        /*0026*/ 	.short	0x0101


	//----- nvinfo : EIATTR_COOP_GROUP_MASK_REGIDS
	.align		4
        /*0028*/ 	.byte	0x04, 0x29
        /*002a*/ 	.short	(.L_1995 - .L_1994)


	//   ....[0]....
.L_1994:
        /*002c*/ 	.word	0xffffffff


	//   ....[1]....
        /*0030*/ 	.word	0xffffffff


	//   ....[2]....
        /*0034*/ 	.word	0xffffffff


	//   ....[3]....
        /*0038*/ 	.word	0xffffffff


	//   ....[4]....
        /*003c*/ 	.word	0xffffffff


	//   ....[5]....
        /*0040*/ 	.word	0xffffffff


	//   ....[6]....
        /*0044*/ 	.word	0xffffffff


	//   ....[7]....
        /*0048*/ 	.word	0xffffffff


	//   ....[8]....
        /*004c*/ 	.word	0xffffffff


	//   ....[9]....
        /*0050*/ 	.word	0xffffffff


	//----- nvinfo : EIATTR_COOP_GROUP_INSTR_OFFSETS
	.align		4
.L_1995:
        /*0054*/ 	.byte	0x04, 0x28
        /*0056*/ 	.short	(.L_1997 - .L_1996)


	//   ....[0]....
.L_1996:
        /*0058*/ 	.word	0x00000dd0


	//   ....[1]....
        /*005c*/ 	.word	0x00000e80


	//   ....[2]....
        /*0060*/ 	.word	0x00000ea0


	//   ....[3]....
        /*0064*/ 	.word	0x00000eb0


	//   ....[4]....
        /*0068*/ 	.word	0x00000ed0


	//   ....[5]....
        /*006c*/ 	.word	0x00000ef0


	//   ....[6]....
        /*0070*/ 	.word	0x00000f10


	//   ....[7]....
        /*0074*/ 	.word	0x00000f30


	//   ....[8]....
        /*0078*/ 	.word	0x00000f70


	//   ....[9]....
        /*007c*/ 	.word	0x00000f80


	//----- nvinfo : EIATTR_VRC_CTA_INIT_COUNT
	.align		4
.L_1997:
        /*0080*/ 	.byte	0x02, 0x4a
	.zero		1
	.zero		1


	//----- nvinfo : EIATTR_EXIT_INSTR_OFFSETS
	.align		4
        /*0084*/ 	.byte	0x04, 0x1c
        /*0086*/ 	.short	(.L_1999 - .L_1998)


	//   ....[0]....
.L_1998:
        /*0088*/ 	.word	0x00006150


	//----- nvinfo : EIATTR_MAX_THREADS
	.align		4
.L_1999:
        /*008c*/ 	.byte	0x04, 0x05
        /*008e*/ 	.short	(.L_2001 - .L_2000)
.L_2000:
        /*0090*/ 	.word	0x00000100
        /*0094*/ 	.word	0x00000001
        /*0098*/ 	.word	0x00000001


	//----- nvinfo : EIATTR_CRS_STACK_SIZE
	.align		4
.L_2001:
        /*009c*/ 	.byte	0x04, 0x1e
        /*009e*/ 	.short	(.L_2003 - .L_2002)
.L_2002:
        /*00a0*/ 	.word	0x00000000


	//----- nvinfo : EIATTR_CBANK_PARAM_SIZE
	.align		4
.L_2003:
        /*00a4*/ 	.byte	0x03, 0x19
        /*00a6*/ 	.short	0x0128


	//----- nvinfo : EIATTR_PARAM_CBANK
	.align		4
        /*00a8*/ 	.byte	0x04, 0x0a
        /*00aa*/ 	.short	(.L_2005 - .L_2004)
	.align		4
.L_2004:
        /*00ac*/ 	.word	index@(.nv.constant0._ZN10layer_norm31ln_parallel_residual_bwd_kernelINS_13Kernel_traitsIf6__halfS2_S2_fjLj4096ELj1ELj1ELj8ELj16ENS_18Kernel_traits_baseILj4096EfS2_S2_S2_fjLj256EEEEELb1ELb1ELb1EEEvNS_9BwdParamsE)
        /*00b0*/ 	.short	0x0380
        /*00b2*/ 	.short	0x0128


	//----- nvinfo : EIATTR_SW_WAR
	.align		4
.L_2005:
        /*00b4*/ 	.byte	0x04, 0x36
        /*00b6*/ 	.short	(.L_2007 - .L_2006)
.L_2006:
        /*00b8*/ 	.word	0x00000008
.L_2007:


//--------------------- .nv.info._ZN10layer_norm31ln_parallel_residual_bwd_kernelINS_13Kernel_traitsI6__halfS2_fS2_fjLj4096ELj1ELj1ELj8ELj16ENS_18Kernel_traits_baseILj4096ES2_S2_fS2_fjLj256EEEEELb0ELb0ELb0EEEvNS_9BwdParamsE --------------------------
	.section	.nv.info._ZN10layer_norm31ln_parallel_residual_bwd_kernelINS_13Kernel_traitsI6__halfS2_fS2_fjLj4096ELj1ELj1ELj8ELj16ENS_18Kernel_traits_baseILj4096ES2_S2_fS2_fjLj256EEEEELb0ELb0ELb0EEEvNS_9BwdParamsE,"",@"SHT_CUDA_INFO"
	.sectionflags	@""
	.align	4


	//----- nvinfo : EIATTR_CUDA_API_VERSION
	.align		4
        /*0000*/ 	.byte	0x04, 0x37
        /*0002*/ 	.short	(.L_2009 - .L_2008)
.L_2008:
        /*0004*/ 	.word	0x00000082


	//----- nvinfo : EIATTR_KPARAM_INFO
	.align		4
.L_2009:
        /*0008*/ 	.byte	0x04, 0x17
        /*000a*/ 	.short	(.L_2011 - .L_2010)
.L_2010:
        /*000c*/ 	.word	0x00000000
        /*0010*/ 	.short	0x0000
        /*0012*/ 	.short	0x0000
        /*0014*/ 	.byte	0x00, 0xf0, 0xa1, 0x04


	//----- nvinfo : EIATTR_SPARSE_MMA_MASK
	.align		4
.L_2011:
        /*0018*/ 	.byte	0x03, 0x50
        /*001a*/ 	.short	0x0000


	//----- nvinfo : EIATTR_MAXREG_COUNT
	.align		4
        /*001c*/ 	.byte	0x03, 0x1b
        /*001e*/ 	.short	0x00ff


	//----- nvinfo : EIATTR_NUM_BARRIERS
	.align		4
        /*0020*/ 	.byte	0x02, 0x4c
        /*0022*/ 	.byte	0x01
	.zero		1


	//----- nvinfo : EIATTR_MERCURY_ISA_VERSION
	.align		4
        /*0024*/ 	.byte	0x03, 0x5f
        /*0026*/ 	.short	0x0101


	//----- nvinfo : EIATTR_COOP_GROUP_MASK_REGIDS
	.align		4
        /*0028*/ 	.byte	0x04, 0x29
        /*002a*/ 	.short	(.L_2013 - .L_2012)


	//   ....[0]....
.L_2012:
        /*002c*/ 	.word	0xffffffff


	//   ....[1]....
        /*0030*/ 	.word	0xffffffff


	//   ....[2]....
        /*0034*/ 	.word	0xffffffff


	//   ....[3]....
        /*0038*/ 	.word	0xffffffff


	//   ....[4]....
        /*003c*/ 	.word	0xffffffff


	//   ....[5]....
        /*0040*/ 	.word	0xffffffff


	//   ....[6]....
        /*0044*/ 	.word	0xffffffff


	//   ....[7]....
        /*0048*/ 	.word	0xffffffff


	//   ....[8]....
        /*004c*/ 	.word	0xffffffff


	//   ....[9]....
        /*0050*/ 	.word	0xffffffff


	//----- nvinfo : EIATTR_COOP_GROUP_INSTR_OFFSETS
	.align		4
.L_2013:
        /*0054*/ 	.byte	0x04, 0x28
        /*0056*/ 	.short	(.L_2015 - .L_2014)


	//   ....[0]....
.L_2014:
        /*0058*/ 	.word	0x000017d0


	//   ....[1]....
        /*005c*/ 	.word	0x000017f0


	//   ....[2]....
        /*0060*/ 	.word	0x00001830


	//   ....[3]....
        /*0064*/ 	.word	0x00001840


	//   ....[4]....
        /*0068*/ 	.word	0x00001880


	//   ....[5]....
        /*006c*/ 	.word	0x00001890


	//   ....[6]....
        /*0070*/ 	.word	0x000018c0


	//   ....[7]....
        /*0074*/ 	.word	0x000018d0


	//   ....[8]....
        /*0078*/ 	.word	0x00001900


	//   ....[9]....
        /*007c*/ 	.word	0x00001910


	//----- nvinfo : EIATTR_VRC_CTA_INIT_COUNT
	.align		4
.L_2015:
        /*0080*/ 	.byte	0x02, 0x4a
	.zero		1
	.zero		1


	//----- nvinfo : EIATTR_EXIT_INSTR_OFFSETS
	.align		4
        /*0084*/ 	.byte	0x04, 0x1c
        /*0086*/ 	.short	(.L_2017 - .L_2016)


	//   ....[0]....
.L_2016:
        /*0088*/ 	.word	0x00004210


	//   ....[1]....
        /*008c*/ 	.word	0x00004320


	//----- nvinfo : EIATTR_MAX_THREADS
	.align		4
.L_2017:
        /*0090*/ 	.byte	0x04, 0x05
        /*0092*/ 	.short	(.L_2019 - .L_2018)
.L_2018:
        /*0094*/ 	.word	0x00000100
        /*0098*/ 	.word	0x00000001
        /*009c*/ 	.word	0x00000001


	//----- nvinfo : EIATTR_CRS_STACK_SIZE
	.align		4
.L_2019:
        /*00a0*/ 	.byte	0x04, 0x1e
        /*00a2*/ 	.short	(.L_2021 - .L_2020)
.L_2020:
        /*00a4*/ 	.word	0x00000000


	//----- nvinfo : EIATTR_CBANK_PARAM_SIZE
	.align		4
.L_2021:
        /*00a8*/ 	.byte	0x03, 0x19
        /*00aa*/ 	.short	0x0128


	//----- nvinfo : EIATTR_PARAM_CBANK
	.align		4
        /*00ac*/ 	.byte	0x04, 0x0a
        /*00ae*/ 	.short	(.L_2023 - .L_2022)
	.align		4
.L_2022:
        /*00b0*/ 	.word	index@(.nv.constant0._ZN10layer_norm31ln_parallel_residual_bwd_kernelINS_13Kernel_traitsI6__halfS2_fS2_fjLj4096ELj1ELj1ELj8ELj16ENS_18Kernel_traits_baseILj4096ES2_S2_fS2_fjLj256EEEEELb0ELb0ELb0EEEvNS_9BwdParamsE)
        /*00b4*/ 	.short	0x0380
        /*00b6*/ 	.short	0x0128


	//----- nvinfo : EIATTR_SW_WAR
	.align		4
.L_2023:
        /*00b8*/ 	.byte	0x04, 0x36
        /*00ba*/ 	.short	(.L_2025 - .L_2024)
.L_2024:
        /*00bc*/ 	.word	0x00000008
.L_2025:


//--------------------- .nv.info._ZN10layer_norm31ln_parallel_residual_bwd_kernelINS_13Kernel_traitsI6__halfS2_fS2_fjLj4096ELj1ELj1ELj8ELj16ENS_18Kernel_traits_baseILj4096ES2_S2_fS2_fjLj256EEEEELb0ELb0ELb1EEEvNS_9BwdParamsE --------------------------
	.section	.nv.info._ZN10layer_norm31ln_parallel_residual_bwd_kernelINS_13Kernel_traitsI6__halfS2_fS2_fjLj4096ELj1ELj1ELj8ELj16ENS_18Kernel_traits_baseILj4096ES2_S2_fS2_fjLj256EEEEELb0ELb0ELb1EEEvNS_9BwdParamsE,"",@"SHT_CUDA_INFO"
	.sectionflags	@""
	.align	4


	//----- nvinfo : EIATTR_CUDA_API_VERSION
	.align		4
        /*0000*/ 	.byte	0x04, 0x37
        /*0002*/ 	.short	(.L_2027 - .L_2026)
.L_2026:
        /*0004*/ 	.word	0x00000082


	//----- nvinfo : EIATTR_KPARAM_INFO
	.align		4
.L_2027:
        /*0008*/ 	.byte	0x04, 0x17
        /*000a*/ 	.short	(.L_2029 - .L_2028)
.L_2028:
        /*000c*/ 	.word	0x00000000
        /*0010*/ 	.short	0x0000
        /*0012*/ 	.short	0x0000
        /*0014*/ 	.byte	0x00, 0xf0, 0xa1, 0x04


	//----- nvinfo : EIATTR_SPARSE_MMA_MASK
	.align		4
.L_2029:
        /*0018*/ 	.byte	0x03, 0x50
        /*001a*/ 	.short	0x0000


	//----- nvinfo : EIATTR_MAXREG_COUNT
	.align		4
        /*001c*/ 	.byte	0x03, 0x1b
        /*001e*/ 	.short	0x00ff


	//----- nvinfo : EIATTR_NUM_BARRIERS
	.align		4
        /*0020*/ 	.byte	0x02, 0x4c
        /*0022*/ 	.byte	0x01
	.zero		1


	//----- nvinfo : EIATTR_MERCURY_ISA_VERSION
	.align		4
        /*0024*/ 	.byte	0x03, 0x5f
        /*0026*/ 	.short	0x0101


	//----- nvinfo : EIATTR_COOP_GROUP_MASK_REGIDS
	.align		4
        /*0028*/ 	.byte	0x04, 0x29
        /*002a*/ 	.short	(.L_2031 - .L_2030)


	//   ....[0]....
.L_2030:
        /*002c*/ 	.word	0xffffffff


	//   ....[1]....
        /*0030*/ 	.word	0xffffffff


	//   ....[2]....
        /*0034*/ 	.word	0xffffffff


	//   ....[3]....
        /*0038*/ 	.word	0xffffffff


	//   ....[4]....
        /*003c*/ 	.word	0xffffffff


	//   ....[5]....
        /*0040*/ 	.word	0xffffffff


	//   ....[6]....
        /*0044*/ 	.word	0xffffffff


	//   ....[7]....
        /*0048*/ 	.word	0xffffffff


	//   ....[8]....
        /*004c*/ 	.word	0xffffffff


	//   ....[9]....
        /*0050*/ 	.word	0xffffffff


	//----- nvinfo : EIATTR_COOP_GROUP_INSTR_OFFSETS
	.align		4
.L_2031:
        /*0054*/ 	.byte	0x04, 0x28
        /*0056*/ 	.short	(.L_2033 - .L_2032)


	//   ....[0]....
.L_2032:
        /*0058*/ 	.word	0x00001200


	//   ....[1]....
        /*005c*/ 	.word	0x00001210


	//   ....[2]....
        /*0060*/ 	.word	0x00001240


	//   ....[3]....
        /*0064*/ 	.word	0x00001250


	//   ....[4]....
        /*0068*/ 	.word	0x00001280


	//   ....[5]....
        /*006c*/ 	.word	0x00001290


	//   ....[6]....
        /*0070*/ 	.word	0x000012d0


	//   ....[7]....
        /*0074*/ 	.word	0x000012e0


	//   ....[8]....
        /*0078*/ 	.word	0x00001310


	//   ....[9]....
        /*007c*/ 	.word	0x00001320


	//----- nvinfo : EIATTR_VRC_CTA_INIT_COUNT
	.align		4
.L_2033:
        /*0080*/ 	.byte	0x02, 0x4a
	.zero		1
	.zero		1


	//----- nvinfo : EIATTR_EXIT_INSTR_OFFSETS
	.align		4
        /*0084*/ 	.byte	0x04, 0x1c
        /*0086*/ 	.short	(.L_2035 - .L_2034)


	//   ....[0]....
.L_2034:
        /*0088*/ 	.word	0x00004270


	//----- nvinfo : EIATTR_MAX_THREADS
	.align		4
.L_2035:
        /*008c*/ 	.byte	0x04, 0x05
        /*008e*/ 	.short	(.L_2037 - .L_2036)
.L_2036:
        /*0090*/ 	.word	0x00000100
        /*0094*/ 	.word	0x00000001
        /*0098*/ 	.word	0x00000001


	//----- nvinfo : EIATTR_CRS_STACK_SIZE
	.align		4
.L_2037:
        /*009c*/ 	.byte	0x04, 0x1e
        /*009e*/ 	.short	(.L_2039 - .L_2038)
.L_2038:
        /*00a0*/ 	.word	0x00000000


	//----- nvinfo : EIATTR_CBANK_PARAM_SIZE
	.align		4
.L_2039:
        /*00a4*/ 	.byte	0x03, 0x19
        /*00a6*/ 	.short	0x0128


	//----- nvinfo : EIATTR_PARAM_CBANK
	.align		4
        /*00a8*/ 	.byte	0x04, 0x0a
        /*00aa*/ 	.short	(.L_2041 - .L_2040)
	.align		4
.L_2040:
        /*00ac*/ 	.word	index@(.nv.constant0._ZN10layer_norm31ln_parallel_residual_bwd_kernelINS_13Kernel_traitsI6__halfS2_fS2_fjLj4096ELj1ELj1ELj8ELj16ENS_18Kernel_traits_baseILj4096ES2_S2_fS2_fjLj256EEEEELb0ELb0ELb1EEEvNS_9BwdParamsE)
        /*00b0*/ 	.short	0x0380
        /*00b2*/ 	.short	0x0128


	//----- nvinfo : EIATTR_SW_WAR
	.align		4
.L_2041:
        /*00b4*/ 	.byte	0x04, 0x36
        /*00b6*/ 	.short	(.L_2043 - .L_2042)
.L_2042:
        /*00b8*/ 	.word	0x00000008
.L_2043:


//--------------------- .nv.info._ZN10layer_norm31ln_parallel_residual_bwd_kernelINS_13Kernel_traitsI6__halfS2_fS2_fjLj4096ELj1ELj1ELj8ELj16ENS_18Kernel_traits_baseILj4096ES2_S2_fS2_fjLj256EEEEELb0ELb1ELb0EEEvNS_9BwdParamsE --------------------------
	.section	.nv.info._ZN10layer_norm31ln_parallel_residual_bwd_kernelINS_13Kernel_traitsI6__halfS2_fS2_fjLj4096ELj1ELj1ELj8ELj16ENS_18Kernel_traits_baseILj4096ES2_S2_fS2_fjLj256EEEEELb0ELb1ELb0EEEvNS_9BwdParamsE,"",@"SHT_CUDA_INFO"
	.sectionflags	@""
	.align	4


	//----- nvinfo : EIATTR_CUDA_API_VERSION
	.align		4
        /*0000*/ 	.byte	0x04, 0x37
        /*0002*/ 	.short	(.L_2045 - .L_2044)
.L_2044:
        /*0004*/ 	.word	0x00000082


	//----- nvinfo : EIATTR_KPARAM_INFO
	.align		4
.L_2045:
        /*0008*/ 	.byte	0x04, 0x17
        /*000a*/ 	.short	(.L_2047 - .L_2046)
.L_2046:
        /*000c*/ 	.word	0x00000000
        /*0010*/ 	.short	0x0000
        /*0012*/ 	.short	0x0000
        /*0014*/ 	.byte	0x00, 0xf0, 0xa1, 0x04


	//----- nvinfo : EIATTR_SPARSE_MMA_MASK
	.align		4
.L_2047:
        /*0018*/ 	.byte	0x03, 0x50
        /*001a*/ 	.short	0x0000


	//----- nvinfo : EIATTR_MAXREG_COUNT
	.align		4
        /*001c*/ 	.byte	0x03, 0x1b
        /*001e*/ 	.short	0x00ff


	//----- nvinfo : EIATTR_NUM_BARRIERS
	.align		4
        /*0020*/ 	.byte	0x02, 0x4c
        /*0022*/ 	.byte	0x01
	.zero		1


	//----- nvinfo : EIATTR_MERCURY_ISA_VERSION
	.align		4
        /*0024*/ 	.byte	0x03, 0x5f
        /*0026*/ 	.short	0x0101


	//----- nvinfo : EIATTR_COOP_GROUP_MASK_REGIDS
	.align		4
        /*0028*/ 	.byte	0x04, 0x29
        /*002a*/ 	.short	(.L_2049 - .L_2048)


	//   ....[0]....
.L_2048:
        /*002c*/ 	.word	0xffffffff


	//   ....[1]....
        /*0030*/ 	.word	0xffffffff


	//   ....[2]....
        /*0034*/ 	.word	0xffffffff


	//   ....[3]....
        /*0038*/ 	.word	0xffffffff


	//   ....[4]....
        /*003c*/ 	.word	0xffffffff


	//   ....[5]....
        /*0040*/ 	.word	0xffffffff


	//   ....[6]....
        /*0044*/ 	.word	0xffffffff


	//   ....[7]....
        /*0048*/ 	.word	0xffffffff


	//   ....[8]....
        /*004c*/ 	.word	0xffffffff


	//   ....[9]....
        /*0050*/ 	.word	0xffffffff


	//----- nvinfo : EIATTR_COOP_GROUP_INSTR_OFFSETS
	.align		4
.L_2049:
        /*0054*/ 	.byte	0x04, 0x28
        /*0056*/ 	.short	(.L_2051 - .L_2050)


	//   ....[0]....
.L_2050:
        /*0058*/ 	.word	0x00001060


	//   ....[1]....
        /*005c*/ 	.word	0x00001080


	//   ....[2]....
        /*0060*/ 	.word	0x000010c0


	//   ....[3]....
        /*0064*/ 	.word	0x000010d0


	//   ....[4]....
        /*0068*/ 	.word	0x00001110


	//   ....[5]....
        /*006c*/ 	.word	0x00001120


	//   ....[6]....
        /*0070*/ 	.word	0x00001150


	//   ....[7]....
        /*0074*/ 	.word	0x00001160


	//   ....[8]....
        /*0078*/ 	.word	0x00001190


	//   ....[9]....
        /*007c*/ 	.word	0x000011a0


	//----- nvinfo : EIATTR_VRC_CTA_INIT_COUNT
	.align		4
.L_2051:
        /*0080*/ 	.byte	0x02, 0x4a
	.zero		1
	.zero		1


	//----- nvinfo : EIATTR_EXIT_INSTR_OFFSETS
	.align		4
        /*0084*/ 	.byte	0x04, 0x1c
        /*0086*/ 	.short	(.L_2053 - .L_2052)


	//   ....[0]....
.L_2052:
        /*0088*/ 	.word	0x00003a60


	//   ....[1]....
        /*008c*/ 	.word	0x00003b00


	//----- nvinfo : EIATTR_MAX_THREADS
	.align		4
.L_2053:
        /*0090*/ 	.byte	0x04, 0x05
        /*0092*/ 	.short	(.L_2055 - .L_2054)
.L_2054:
        /*0094*/ 	.word	0x00000100
        /*0098*/ 	.word	0x00000001
        /*009c*/ 	.word	0x00000001


	//----- nvinfo : EIATTR_CRS_STACK_SIZE
	.align		4
.L_2055:
        /*00a0*/ 	.byte	0x04, 0x1e
        /*00a2*/ 	.short	(.L_2057 - .L_2056)
.L_2056:
        /*00a4*/ 	.word	0x00000000


	//----- nvinfo : EIATTR_CBANK_PARAM_SIZE
	.align		4
.L_2057:
        /*00a8*/ 	.byte	0x03, 0x19
        /*00aa*/ 	.short	0x0128


	//----- nvinfo : EIATTR_PARAM_CBANK
	.align		4
        /*00ac*/ 	.byte	0x04, 0x0a
        /*00ae*/ 	.short	(.L_2059 - .L_2058)
	.align		4
.L_2058:
        /*00b0*/ 	.word	index@(.nv.constant0._ZN10layer_norm31ln_parallel_residual_bwd_kernelINS_13Kernel_traitsI6__halfS2_fS2_fjLj4096ELj1ELj1ELj8ELj16ENS_18Kernel_traits_baseILj4096ES2_S2_fS2_fjLj256EEEEELb0ELb1ELb0EEEvNS_9BwdParamsE)
        /*00b4*/ 	.short	0x0380
        /*00b6*/ 	.short	0x0128


	//----- nvinfo : EIATTR_SW_WAR
	.align		4
.L_2059:
        /*00b8*/ 	.byte	0x04, 0x36
        /*00ba*/ 	.short	(.L_2061 - .L_2060)
.L_2060:
        /*00bc*/ 	.word	0x00000008
.L_2061:


//--------------------- .nv.info._ZN10layer_norm31ln_parallel_residual_bwd_kernelINS_13Kernel_traitsI6__halfS2_fS2_fjLj4096ELj1ELj1ELj8ELj16ENS_18Kernel_traits_baseILj4096ES2_S2_fS2_fjLj256EEEEELb0ELb1ELb1EEEvNS_9BwdParamsE --------------------------
	.section	.nv.info._ZN10layer_norm31ln_parallel_residual_bwd_kernelINS_13Kernel_traitsI6__halfS2_fS2_fjLj4096ELj1ELj1ELj8ELj16ENS_18Kernel_traits_baseILj4096ES2_S2_fS2_fjLj256EEEEELb0ELb1ELb1EEEvNS_9BwdParamsE,"",@"SHT_CUDA_INFO"
	.sectionflags	@""
	.align	4


	//----- nvinfo : EIATTR_CUDA_API_VERSION
	.align		4
        /*0000*/ 	.byte	0x04, 0x37
        /*0002*/ 	.short	(.L_2063 - .L_2062)
.L_2062:
        /*0004*/ 	.word	0x00000082


	//----- nvinfo : EIATTR_KPARAM_INFO
	.align		4
.L_2063:
        /*0008*/ 	.byte	0x04, 0x17
        /*000a*/ 	.short	(.L_2065 - .L_2064)
.L_2064:
        /*000c*/ 	.word	0x00000000
        /*0010*/ 	.short	0x0000
        /*0012*/ 	.short	0x0000
        /*0014*/ 	.byte	0x00, 0xf0, 0xa1, 0x04


	//----- nvinfo : EIATTR_SPARSE_MMA_MASK
	.align		4
.L_2065:
        /*0018*/ 	.byte	0x03, 0x50
        /*001a*/ 	.short	0x0000


	//----- nvinfo : EIATTR_MAXREG_COUNT
	.align		4
        /*001c*/ 	.byte	0x03, 0x1b
        /*001e*/ 	.short	0x00ff


	//----- nvinfo : EIATTR_NUM_BARRIERS
	.align		4
        /*0020*/ 	.byte	0x02, 0x4c
        /*0022*/ 	.byte	0x01
	.zero		1


	//----- nvinfo : EIATTR_MERCURY_ISA_VERSION
	.align		4
        /*0024*/ 	.byte	0x03, 0x5f
        /*0026*/ 	.short	0x0101


	//----- nvinfo : EIATTR_COOP_GROUP_MASK_REGIDS
	.align		4
        /*0028*/ 	.byte	0x04, 0x29
        /*002a*/ 	.short	(.L_2067 - .L_2066)


	//   ....[0]....
.L_2066:
        /*002c*/ 	.word	0xffffffff


	//   ....[1]....
        /*0030*/ 	.word	0xffffffff


	//   ....[2]....
        /*0034*/ 	.word	0xffffffff


	//   ....[3]....
        /*0038*/ 	.word	0xffffffff


	//   ....[4]....
        /*003c*/ 	.word	0xffffffff


	//   ....[5]....
        /*0040*/ 	.word	0xffffffff


	//   ....[6]....
        /*0044*/ 	.word	0xffffffff


	//   ....[7]....
        /*0048*/ 	.word	0xffffffff


	//   ....[8]....
        /*004c*/ 	.word	0xffffffff


	//   ....[9]....
        /*0050*/ 	.word	0xffffffff


	//----- nvinfo : EIATTR_COOP_GROUP_INSTR_OFFSETS
	.align		4
.L_2067:
        /*0054*/ 	.byte	0x04, 0x28
        /*0056*/ 	.short	(.L_2069 - .L_2068)


	//   ....[0]....
.L_2068:
        /*0058*/ 	.word	0x00000de0


	//   ....[1]....
        /*005c*/ 	.word	0x00000e90


	//   ....[2]....
        /*0060*/ 	.word	0x00000ea0


	//   ....[3]....
        /*0064*/ 	.word	0x00000ed0


	//   ....[4]....
        /*0068*/ 	.word	0x00000ee0


	//   ....[5]....
        /*006c*/ 	.word	0x00000f10


	//   ....[6]....
        /*0070*/ 	.word	0x00000f20


	//   ....[7]....
        /*0074*/ 	.word	0x00000f50


	//   ....[8]....
        /*0078*/ 	.word	0x00000f80


	//   ....[9]....
        /*007c*/ 	.word	0x00000f90


	//----- nvinfo : EIATTR_VRC_CTA_INIT_COUNT
	.align		4
.L_2069:
        /*0080*/ 	.byte	0x02, 0x4a
	.zero		1
	.zero		1


	//----- nvinfo : EIATTR_EXIT_INSTR_OFFSETS
	.align		4
        /*0084*/ 	.byte	0x04, 0x1c
        /*0086*/ 	.short	(.L_2071 - .L_2070)


	//   ....[0]....
.L_2070:
        /*0088*/ 	.word	0x000038c0


	//----- nvinfo : EIATTR_MAX_THREADS
	.align		4
.L_2071:
        /*008c*/ 	.byte	0x04, 0x05
        /*008e*/ 	.short	(.L_2073 - .L_2072)
.L_2072:
        /*0090*/ 	.word	0x00000100
        /*0094*/ 	.word	0x00000001
        /*0098*/ 	.word	0x00000001


	//----- nvinfo : EIATTR_CRS_STACK_SIZE
	.align		4
.L_2073:
        /*009c*/ 	.byte	0x04, 0x1e
        /*009e*/ 	.short	(.L_2075 - .L_2074)
.L_2074:
        /*00a0*/ 	.word	0x00000000


	//----- nvinfo : EIATTR_CBANK_PARAM_SIZE
	.align		4
.L_2075:
        /*00a4*/ 	.byte	0x03, 0x19
        /*00a6*/ 	.short	0x0128


	//----- nvinfo : EIATTR_PARAM_CBANK
	.align		4
        /*00a8*/ 	.byte	0x04, 0x0a
        /*00aa*/ 	.short	(.L_2077 - .L_2076)
	.align		4
.L_2076:
        /*00ac*/ 	.word	index@(.nv.constant0._ZN10layer_norm31ln_parallel_residual_bwd_kernelINS_13Kernel_traitsI6__halfS2_fS2_fjLj4096ELj1ELj1ELj8ELj16ENS_18Kernel_traits_baseILj4096ES2_S2_fS2_fjLj256EEEEELb0ELb1ELb1EEEvNS_9BwdParamsE)
        /*00b0*/ 	.short	0x0380
        /*00b2*/ 	.short	0x0128


	//----- nvinfo : EIATTR_SW_WAR
	.align		4
.L_2077:
        /*00b4*/ 	.byte	0x04, 0x36
        /*00b6*/ 	.short	(.L_2079 - .L_2078)
.L_2078:
        /*00b8*/ 	.word	0x00000008
.L_2079:


//--------------------- .nv.info._ZN10layer_norm31ln_parallel_residual_bwd_kernelINS_13Kernel_traitsI6__halfS2_fS2_fjLj4096ELj1ELj1ELj8ELj16ENS_18Kernel_traits_baseILj4096ES2_S2_fS2_fjLj256EEEEELb1ELb0ELb0EEEvNS_9BwdParamsE --------------------------
	.section	.nv.info._ZN10layer_norm31ln_parallel_residual_bwd_kernelINS_13Kernel_traitsI6__halfS2_fS2_fjLj4096ELj1ELj1ELj8ELj16ENS_18Kernel_traits_baseILj4096ES2_S2_fS2_fjLj256EEEEELb1ELb0ELb0EEEvNS_9BwdParamsE,"",@"SHT_CUDA_INFO"
	.sectionflags	@""
	.align	4


	//----- nvinfo : EIATTR_CUDA_API_VERSION
	.align		4
        /*0000*/ 	.byte	0x04, 0x37
        /*0002*/ 	.short	(.L_2081 - .L_2080)
.L_2080:
        /*0004*/ 	.word	0x00000082


	//----- nvinfo : EIATTR_KPARAM_INFO
	.align		4
.L_2081:
        /*0008*/ 	.byte	0x04, 0x17
        /*000a*/ 	.short	(.L_2083 - .L_2082)
.L_2082:
        /*000c*/ 	.word	0x00000000
        /*0010*/ 	.short	0x0000
        /*0012*/ 	.short	0x0000
        /*0014*/ 	.byte	0x00, 0xf0, 0xa1, 0x04


	//----- nvinfo : EIATTR_SPARSE_MMA_MASK
	.align		4
.L_2083:
        /*0018*/ 	.byte	0x03, 0x50
        /*001a*/ 	.short	0x0000


	//----- nvinfo : EIATTR_MAXREG_COUNT
	.align		4
        /*001c*/ 	.byte	0x03, 0x1b
        /*001e*/ 	.short	0x00ff


	//----- nvinfo : EIATTR_NUM_BARRIERS
	.align		4
        /*0020*/ 	.byte	0x02, 0x4c
        /*0022*/ 	.byte	0x01
	.zero		1


	//----- nvinfo : EIATTR_MERCURY_ISA_VERSION
	.align		4
        /*0024*/ 	.byte	0x03, 0x5f
        /*0026*/ 	.short	0x0101


	//----- nvinfo : EIATTR_COOP_GROUP_MASK_REGIDS
	.align		4
        /*0028*/ 	.byte	0x04, 0x29
        /*002a*/ 	.short	(.L_2085 - .L_2084)


	//   ....[0]....
.L_2084:
        /*002c*/ 	.word	0xffffffff


	//   ....[1]....
        /*0030*/ 	.word	0xffffffff


	//   ....[2]....
        /*0034*/ 	.word	0xffffffff


	//   ....[3]....
        /*0038*/ 	.word	0xffffffff


	//   ....[4]....
        /*003c*/ 	.word	0xffffffff


	//   ....[5]....
        /*0040*/ 	.word	0xffffffff


	//   ....[6]....
        /*0044*/ 	.word	0xffffffff


	//   ....[7]....
        /*0048*/ 	.word	0xffffffff


	//   ....[8]....
        /*004c*/ 	.word	0xffffffff


	//   ....[9]....
        /*0050*/ 	.word	0xffffffff


	//----- nvinfo : EIATTR_COOP_GROUP_INSTR_OFFSETS
	.align		4
.L_2085:
        /*0054*/ 	.byte	0x04, 0x28
        /*0056*/ 	.short	(.L_2087 - .L_2086)


	//   ....[0]....
.L_2086:
        /*0058*/ 	.word	0x00001900


	//   ....[1]....
        /*005c*/ 	.word	0x00001920


	//   ....[2]....
        /*0060*/ 	.word	0x00001950


	//   ....[3]....
        /*0064*/ 	.word	0x00001960


	//   ....[4]....
        /*0068*/ 	.word	0x00001990


	//   ....[5]....
        /*006c*/ 	.word	0x000019a0


	//   ....[6]....
        /*0070*/ 	.word	0x000019e0


	//   ....[7]....
        /*0074*/ 	.word	0x000019f0


	//   ....[8]....
        /*0078*/ 	.word	0x00001a20


	//   ....[9]....
        /*007c*/ 	.word	0x00001a40


	//----- nvinfo : EIATTR_VRC_CTA_INIT_COUNT
	.align		4
.L_2087:
        /*0080*/ 	.byte	0x02, 0x4a
	.zero		1
	.zero		1


	//----- nvinfo : EIATTR_EXIT_INSTR_OFFSETS
	.align		4
        /*0084*/ 	.byte	0x04, 0x1c
        /*0086*/ 	.short	(.L_2089 - .L_2088)


	//   ....[0]....
.L_2088:
        /*0088*/ 	.word	0x000064b0


	//   ....[1]....
        /*008c*/ 	.word	0x000065c0


	//----- nvinfo : EIATTR_MAX_THREADS
	.align		4
.L_2089:
        /*0090*/ 	.byte	0x04, 0x05
        /*0092*/ 	.short	(.L_2091 - .L_2090)
.L_2090:
        /*0094*/ 	.word	0x00000100
        /*0098*/ 	.word	0x00000001
        /*009c*/ 	.word	0x00000001


	//----- nvinfo : EIATTR_CRS_STACK_SIZE
	.align		4
.L_2091:
        /*00a0*/ 	.byte	0x04, 0x1e
        /*00a2*/ 	.short	(.L_2093 - .L_2092)
.L_2092:
        /*00a4*/ 	.word	0x00000000


	//----- nvinfo : EIATTR_CBANK_PARAM_SIZE
	.align		4
.L_2093:
        /*00a8*/ 	.byte	0x03, 0x19
        /*00aa*/ 	.short	0x0128


	//----- nvinfo : EIATTR_PARAM_CBANK
	.align		4
        /*00ac*/ 	.byte	0x04, 0x0a
        /*00ae*/ 	.short	(.L_2095 - .L_2094)
	.align		4
.L_2094:
        /*00b0*/ 	.word	index@(.nv.constant0._ZN10layer_norm31ln_parallel_residual_bwd_kernelINS_13Kernel_traitsI6__halfS2_fS2_fjLj4096ELj1ELj1ELj8ELj16ENS_18Kernel_traits_baseILj4096ES2_S2_fS2_fjLj256EEEEELb1ELb0ELb0EEEvNS_9BwdParamsE)
        /*00b4*/ 	.short	0x0380
        /*00b6*/ 	.short	0x0128


	//----- nvinfo : EIATTR_SW_WAR
	.align		4
.L_2095:
        /*00b8*/ 	.byte	0x04, 0x36
        /*00ba*/ 	.short	(.L_2097 - .L_2096)
.L_2096:
        /*00bc*/ 	.word	0x00000008
.L_2097:


//--------------------- .nv.info._ZN10layer_norm31ln_parallel_residual_bwd_kernelINS_13Kernel_traitsI6__halfS2_fS2_fjLj4096ELj1ELj1ELj8ELj16ENS_18Kernel_traits_baseILj4096ES2_S2_fS2_fjLj256EEEEELb1ELb0ELb1EEEvNS_9BwdParamsE --------------------------
	.section	.nv.info._ZN10layer_norm31ln_parallel_residual_bwd_kernelINS_13Kernel_traitsI6__halfS2_fS2_fjLj4096ELj1ELj1ELj8ELj16ENS_18Kernel_traits_baseILj4096ES2_S2_fS2_fjLj256EEEEELb1ELb0ELb1EEEvNS_9BwdParamsE,"",@"SHT_CUDA_INFO"
	.sectionflags	@""
	.align	4


	//----- nvinfo : EIATTR_CUDA_API_VERSION
	.align		4
        /*0000*/ 	.byte	0x04, 0x37
        /*0002*/ 	.short	(.L_2099 - .L_2098)
.L_2098:
        /*0004*/ 	.word	0x00000082


	//----- nvinfo : EIATTR_KPARAM_INFO
	.align		4
.L_2099:
        /*0008*/ 	.byte	0x04, 0x17
        /*000a*/ 	.short	(.L_2101 - .L_2100)
.L_2100:
        /*000c*/ 	.word	0x00000000
        /*0010*/ 	.short	0x0000
        /*0012*/ 	.short	0x0000
        /*0014*/ 	.byte	0x00, 0xf0, 0xa1, 0x04


	//----- nvinfo : EIATTR_SPARSE_MMA_MASK
	.align		4
.L_2101:
        /*0018*/ 	.byte	0x03, 0x50
        /*001a*/ 	.short	0x0000


	//----- nvinfo : EIATTR_MAXREG_COUNT
	.align		4
        /*001c*/ 	.byte	0x03, 0x1b
        /*001e*/ 	.short	0x00ff


	//----- nvinfo : EIATTR_NUM_BARRIERS
	.align		4
        /*0020*/ 	.byte	0x02, 0x4c
        /*0022*/ 	.byte	0x01
	.zero		1


	//----- nvinfo : EIATTR_MERCURY_ISA_VERSION
	.align		4
        /*0024*/ 	.byte	0x03, 0x5f
        /*0026*/ 	.short	0x0101


	//----- nvinfo : EIATTR_COOP_GROUP_MASK_REGIDS
	.align		4
        /*0028*/ 	.byte	0x04, 0x29
        /*002a*/ 	.short	(.L_2103 - .L_2102)


	//   ....[0]....
.L_2102:
        /*002c*/ 	.word	0xffffffff


	//   ....[1]....
        /*0030*/ 	.word	0xffffffff


	//   ....[2]....
        /*0034*/ 	.word	0xffffffff


	//   ....[3]....
        /*0038*/ 	.word	0xffffffff


	//   ....[4]....
        /*003c*/ 	.word	0xffffffff


	//   ....[5]....
        /*0040*/ 	.word	0xffffffff


	//   ....[6]....
        /*0044*/ 	.word	0xffffffff


	//   ....[7]....
        /*0048*/ 	.word	0xffffffff


	//   ....[8]....
        /*004c*/ 	.word	0xffffffff


	//   ....[9]....
        /*0050*/ 	.word	0xffffffff


	//----- nvinfo : EIATTR_COOP_GROUP_INSTR_OFFSETS
	.align		4
.L_2103:
        /*0054*/ 	.byte	0x04, 0x28
        /*0056*/ 	.short	(.L_2105 - .L_2104)


	//   ....[0]....
.L_2104:
        /*0058*/ 	.word	0x000012e0


	//   ....[1]....
        /*005c*/ 	.word	0x000012f0


	//   ....[2]....
        /*0060*/ 	.word	0x00001320


	//   ....[3]....
        /*0064*/ 	.word	0x00001330


	//   ....[4]....
        /*0068*/ 	.word	0x00001360


	//   ....[5]....
        /*006c*/ 	.word	0x00001370


	//   ....[6]....
        /*0070*/ 	.word	0x000013b0


	//   ....[7]....
        /*0074*/ 	.word	0x000013c0


	//   ....[8]....
        /*0078*/ 	.word	0x000013f0


	//   ....[9]....
        /*007c*/ 	.word	0x00001400


	//----- nvinfo : EIATTR_VRC_CTA_INIT_COUNT
	.align		4
.L_2105:
        /*0080*/ 	.byte	0x02, 0x4a
	.zero		1
	.zero		1


	//----- nvinfo : EIATTR_EXIT_INSTR_OFFSETS
	.align		4
        /*0084*/ 	.byte	0x04, 0x1c
        /*0086*/ 	.short	(.L_2107 - .L_2106)


	//   ....[0]....
.L_2106:
        /*0088*/ 	.word	0x00006520


	//----- nvinfo : EIATTR_MAX_THREADS
	.align		4
.L_2107:
        /*008c*/ 	.byte	0x04, 0x05
        /*008e*/ 	.short	(.L_2109 - .L_2108)
.L_2108:
        /*0090*/ 	.word	0x00000100
        /*0094*/ 	.word	0x00000001
        /*0098*/ 	.word	0x00000001


	//----- nvinfo : EIATTR_CRS_STACK_SIZE
	.align		4
.L_2109:
        /*009c*/ 	.byte	0x04, 0x1e
        /*009e*/ 	.short	(.L_2111 - .L_2110)
.L_2110:
        /*00a0*/ 	.word	0x00000000


	//----- nvinfo : EIATTR_CBANK_PARAM_SIZE
	.align		4
.L_2111:
        /*00a4*/ 	.byte	0x03, 0x19
        /*00a6*/ 	.short	0x0128


	//----- nvinfo : EIATTR_PARAM_CBANK
	.align		4
        /*00a8*/ 	.byte	0x04, 0x0a
        /*00aa*/ 	.short	(.L_2113 - .L_2112)
	.align		4
.L_2112:
        /*00ac*/ 	.word	index@(.nv.constant0._ZN10layer_norm31ln_parallel_residual_bwd_kernelINS_13Kernel_traitsI6__halfS2_fS2_fjLj4096ELj1ELj1ELj8ELj16ENS_18Kernel_traits_baseILj4096ES2_S2_fS2_fjLj256EEEEELb1ELb0ELb1EEEvNS_9BwdParamsE)
        /*00b0*/ 	.short	0x0380
        /*00b2*/ 	.short	0x0128


	//----- nvinfo : EIATTR_SW_WAR
	.align		4
.L_2113:
        /*00b4*/ 	.byte	0x04, 0x36
        /*00b6*/ 	.short	(.L_2115 - .L_2114)
.L_2114:
        /*00b8*/ 	.word	0x00000008
.L_2115:


//--------------------- .nv.info._ZN10layer_norm22ln_bwd_finalize_kernelINS_22Kernel_traits_finalizeILj4096E6__halfS2_fS2_fjLb0ELj1024ELj4ENS_18Kernel_traits_baseILj4096ES2_S2_fS2_fjLj1024EEEEELb0ELb0EEEvNS_9BwdParamsE --------------------------
	.section	.nv.info._ZN10layer_norm22ln_bwd_finalize_kernelINS_22Kernel_traits_finalizeILj4096E6__halfS2_fS2_fjLb0ELj1024ELj4ENS_18Kernel_traits_baseILj4096ES2_S2_fS2_fjLj1024EEEEELb0ELb0EEEvNS_9BwdParamsE,"",@"SHT_CUDA_INFO"
	.sectionflags	@""
	.align	4


	//----- nvinfo : EIATTR_CUDA_API_VERSION
	.align		4
        /*0000*/ 	.byte	0x04, 0x37
        /*0002*/ 	.short	(.L_2117 - .L_2116)
.L_2116:
        /*0004*/ 	.word	0x00000082


	//----- nvinfo : EIATTR_KPARAM_INFO
	.align		4
.L_2117:
        /*0008*/ 	.byte	0x04, 0x17
        /*000a*/ 	.short	(.L_2119 - .L_2118)
.L_2118:
        /*000c*/ 	.word	0x00000000
        /*0010*/ 	.short	0x0000
        /*0012*/ 	.short	0x0000
        /*0014*/ 	.byte	0x00, 0xf0, 0xa1, 0x04


	//----- nvinfo : EIATTR_SPARSE_MMA_MASK
	.align		4
.L_2119:
        /*0018*/ 	.byte	0x03, 0x50
        /*001a*/ 	.short	0x0000


	//----- nvinfo : EIATTR_MAXREG_COUNT
	.align		4
        /*001c*/ 	.byte	0x03, 0x1b
        /*001e*/ 	.short	0x0040


	//----- nvinfo : EIATTR_NUM_BARRIERS
	.align		4
        /*0020*/ 	.byte	0x02, 0x4c
        /*0022*/ 	.byte	0x01
	.zero		1


	//----- nvinfo : EIATTR_MERCURY_ISA_VERSION
	.align		4
        /*0024*/ 	.byte	0x03, 0x5f
        /*0026*/ 	.short	0x0101


	//----- nvinfo : EIATTR_COOP_GROUP_MASK_REGIDS
	.align		4
        /*0028*/ 	.byte	0x04, 0x29
        /*002a*/ 	.short	(.L_2121 - .L_2120)


	//   ....[0]....
.L_2120:
        /*002c*/ 	.word	0xffffffff


	//   ....[1]....
        /*0030*/ 	.word	0xffffffff


	//   ....[2]....
        /*0034*/ 	.word	0xffffffff


	//   ....[3]....
        /*0038*/ 	.word	0xffffffff


	//   ....[4]....
        /*003c*/ 	.word	0xffffffff


	//   ....[5]....
        /*0040*/ 	.word	0xffffffff


	//   ....[6]....
        /*0044*/ 	.word	0xffffffff


	//   ....[7]....
        /*0048*/ 	.word	0xffffffff


	//   ....[8]....
        /*004c*/ 	.word	0xffffffff


	//   ....[9]....
        /*0050*/ 	.word	0xffffffff


	//----- nvinfo : EIATTR_COOP_GROUP_INSTR_OFFSETS
	.align		4
.L_2121:
        /*0054*/ 	.byte	0x04, 0x28
        /*0056*/ 	.short	(.L_2123 - .L_2122)


	//   ....[0]....
.L_2122:
        /*0058*/ 	.word	0x00001540


	//   ....[1]....
        /*005c*/ 	.word	0x00001550


	//   ....[2]....
        /*0060*/ 	.word	0x00001580


	//   ....[3]....
        /*0064*/ 	.word	0x00001590


	//   ....[4]....
        /*0068*/ 	.word	0x000015c0


	//   ....[5]....
        /*006c*/ 	.word	0x000015d0


	//   ....[6]....
        /*0070*/ 	.word	0x00001610


	//   ....[7]....
        /*0074*/ 	.word	0x00001630


	//   ....[8]....
        /*0078*/ 	.word	0x00001680


	//   ....[9]....
        /*007c*/ 	.word	0x00001690


	//----- nvinfo : EIATTR_VRC_CTA_INIT_COUNT
	.align		4
.L_2123:
        /*0080*/ 	.byte	0x02, 0x4a
	.zero		1
	.zero		1


	//----- nvinfo : EIATTR_EXIT_INSTR_OFFSETS
	.align		4
        /*0084*/ 	.byte	0x04, 0x1c
        /*0086*/ 	.short	(.L_2125 - .L_2124)


	//   ....[0]....
.L_2124:
        /*0088*/ 	.word	0x00000060


	//   ....[1]....
        /*008c*/ 	.word	0x000016f0


	//   ....[2]....
        /*0090*/ 	.word	0x00001720


	//   ....[3]....
        /*0094*/ 	.word	0x000017e0


	//----- nvinfo : EIATTR_MAX_THREADS
	.align		4
.L_2125:
        /*0098*/ 	.byte	0x04, 0x05
        /*009a*/ 	.short	(.L_2127 - .L_2126)
.L_2126:
        /*009c*/ 	.word	0x00000400
        /*00a0*/ 	.word	0x00000001
        /*00a4*/ 	.word	0x00000001


	//----- nvinfo : EIATTR_CRS_STACK_SIZE
	.align		4
.L_2127:
        /*00a8*/ 	.byte	0x04, 0x1e
        /*00aa*/ 	.short	(.L_2129 - .L_2128)
.L_2128:
        /*00ac*/ 	.word	0x00000000


	//----- nvinfo : EIATTR_CBANK_PARAM_SIZE
	.align		4
.L_2129:
        /*00b0*/ 	.byte	0x03, 0x19
        /*00b2*/ 	.short	0x0128


	//----- nvinfo : EIATTR_PARAM_CBANK
	.align		4
        /*00b4*/ 	.byte	0x04, 0x0a
        /*00b6*/ 	.short	(.L_2131 - .L_2130)
	.align		4
.L_2130:
        /*00b8*/ 	.word	index@(.nv.constant0._ZN10layer_norm22ln_bwd_finalize_kernelINS_22Kernel_traits_finalizeILj4096E6__halfS2_fS2_fjLb0ELj1024ELj4ENS_18Kernel_traits_baseILj4096ES2_S2_fS2_fjLj1024EEEEELb0ELb0EEEvNS_9BwdParamsE)
        /*00bc*/ 	.short	0x0380
        /*00be*/ 	.short	0x0128


	//----- nvinfo : EIATTR_SW_WAR
	.align		4
.L_2131:
        /*00c0*/ 	.byte	0x04, 0x36
        /*00c2*/ 	.short	(.L_2133 - .L_2132)
.L_2132:
        /*00c4*/ 	.word	0x00000008
.L_2133:


//--------------------- .nv.info._ZN10layer_norm40ln_parallel_residual_bwd_finalize_kernelINS_22Kernel_traits_finalizeILj4096E6__halfS2_fS2_fjLb0ELj1024ELj4ENS_18Kernel_traits_baseILj4096ES2_S2_fS2_fjLj1024EEEEELb0EEEvNS_9BwdParamsE --------------------------
	.section	.nv.info._ZN10layer_norm40ln_parallel_residual_bwd_finalize_kernelINS_22Kernel_traits_finalizeILj4096E6__halfS2_fS2_fjLb0ELj1024ELj4ENS_18Kernel_traits_baseILj4096ES2_S2_fS2_fjLj1024EEEEELb0EEEvNS_9BwdParamsE,"",@"SHT_CUDA_INFO"
	.sectionflags	@""
	.align	4


	//----- nvinfo : EIATTR_CUDA_API_VERSION
	.align		4
        /*0000*/ 	.byte	0x04, 0x37
        /*0002*/ 	.short	(.L_2135 - .L_2134)
.L_2134:
        /*0004*/ 	.word	0x00000082


	//----- nvinfo : EIATTR_KPARAM_INFO
	.align		4
.L_2135:
        /*0008*/ 	.byte	0x04, 0x17
        /*000a*/ 	.short	(.L_2137 - .L_2136)
.L_2136:
        /*000c*/ 	.word	0x00000000
        /*0010*/ 	.short	0x0000
        /*0012*/ 	.short	0x0000
        /*0014*/ 	.byte	0x00, 0xf0, 0xa1, 0x04


	//----- nvinfo : EIATTR_SPARSE_MMA_MASK
	.align		4
.L_2137:
        /*0018*/ 	.byte	0x03, 0x50
        /*001a*/ 	.short	0x0000


	//----- nvinfo : EIATTR_MAXREG_COUNT
	.align		4
        /*001c*/ 	.byte	0x03, 0x1b
        /*001e*/ 	.short	0x0040


	//----- nvinfo : EIATTR_NUM_BARRIERS
	.align		4
        /*0020*/ 	.byte	0x02, 0x4c
        /*0022*/ 	.byte	0x01
	.zero		1


	//----- nvinfo : EIATTR_MERCURY_ISA_VERSION
	.align		4
        /*0024*/ 	.byte	0x03, 0x5f
        /*0026*/ 	.short	0x0101


	//----- nvinfo : EIATTR_COOP_GROUP_MASK_REGIDS
	.align		4
        /*0028*/ 	.byte	0x04, 0x29
        /*002a*/ 	.short	(.L_2139 - .L_2138)


	//   ....[0]....
.L_2138:
        /*002c*/ 	.word	0xffffffff


	//   ....[1]....
        /*0030*/ 	.word	0xffffffff


	//   ....[2]....
        /*0034*/ 	.word	0xffffffff


	//   ....[3]....
        /*0038*/ 	.word	0xffffffff


	//   ....[4]....
        /*003c*/ 	.word	0xffffffff


	//   ....[5]....
        /*0040*/ 	.word	0xffffffff


	//   ....[6]....
        /*0044*/ 	.word	0xffffffff


	//   ....[7]....
        /*0048*/ 	.word	0xffffffff


	//   ....[8]....
        /*004c*/ 	.word	0xffffffff


	//   ....[9]....
        /*0050*/ 	.word	0xffffffff


	//   ....[10]....
        /*0054*/ 	.word	0xffffffff


	//   ....[11]....
        /*0058*/ 	.word	0xffffffff


	//   ....[12]....
        /*005c*/ 	.word	0xffffffff


	//   ....[13]....
        /*0060*/ 	.word	0xffffffff


	//   ....[14]....
        /*0064*/ 	.word	0xffffffff


	//   ....[15]....
        /*0068*/ 	.word	0xffffffff


	//   ....[16]....
        /*006c*/ 	.word	0xffffffff


	//   ....[17]....
        /*0070*/ 	.word	0xffffffff


	//   ....[18]....
        /*0074*/ 	.word	0xffffffff


	//   ....[19]....
        /*0078*/ 	.word	0xffffffff


	//----- nvinfo : EIATTR_COOP_GROUP_INSTR_OFFSETS
	.align		4
.L_2139:
        /*007c*/ 	.byte	0x04, 0x28
        /*007e*/ 	.short	(.L_2141 - .L_2140)


	//   ....[0]....
.L_2140:
        /*0080*/ 	.word	0x000013a0


	//   ....[1]....
        /*0084*/ 	.word	0x000013b0


	//   ....[2]....
        /*0088*/ 	.word	0x000013c0


	//   ....[3]....
        /*008c*/ 	.word	0x000013d0


	//   ....[4]....
        /*0090*/ 	.word	0x00001400


	//   ....[5]....
        /*0094*/ 	.word	0x00001430


	//   ....[6]....
        /*0098*/ 	.word	0x00001440


	//   ....[7]....
        /*009c*/ 	.word	0x00001450


	//   ....[8]....
        /*00a0*/ 	.word	0x00001470


	//   ....[9]....
        /*00a4*/ 	.word	0x000014b0


	//   ....[10]....
        /*00a8*/ 	.word	0x000014e0


	//   ....[11]....
        /*00ac*/ 	.word	0x000014f0


	//   ....[12]....
        /*00b0*/ 	.word	0x00001510


	//   ....[13]....
        /*00b4*/ 	.word	0x00001540


	//   ....[14]....
        /*00b8*/ 	.word	0x00001560


	//   ....[15]....
        /*00bc*/ 	.word	0x00001570


	//   ....[16]....
        /*00c0*/ 	.word	0x000015b0


	//   ....[17]....
        /*00c4*/ 	.word	0x000015e0


	//   ....[18]....
        /*00c8*/ 	.word	0x00001600


	//   ....[19]....
        /*00cc*/ 	.word	0x00001610


	//----- nvinfo : EIATTR_VRC_CTA_INIT_COUNT
	.align		4
.L_2141:
        /*00d0*/ 	.byte	0x02, 0x4a
	.zero		1
	.zero		1


	//----- nvinfo : EIATTR_EXIT_INSTR_OFFSETS
	.align		4
        /*00d4*/ 	.byte	0x04, 0x1c
        /*00d6*/ 	.short	(.L_2143 - .L_2142)


	//   ....[0]....
.L_2142:
        /*00d8*/ 	.word	0x00000060


	//   ....[1]....
        /*00dc*/ 	.word	0x000016c0


	//   ....[2]....
        /*00e0*/ 	.word	0x000016f0


	//   ....[3]....
        /*00e4*/ 	.word	0x00001850


	//----- nvinfo : EIATTR_MAX_THREADS
	.align		4
.L_2143:
        /*00e8*/ 	.byte	0x04, 0x05
        /*00ea*/ 	.short	(.L_2145 - .L_2144)
.L_2144:
        /*00ec*/ 	.word	0x00000400
        /*00f0*/ 	.word	0x00000001
        /*00f4*/ 	.word	0x00000001


	//----- nvinfo : EIATTR_CRS_STACK_SIZE
	.align		4
.L_2145:
        /*00f8*/ 	.byte	0x04, 0x1e
        /*00fa*/ 	.short	(.L_2147 - .L_2146)
.L_2146:
        /*00fc*/ 	.word	0x00000000


	//----- nvinfo : EIATTR_CBANK_PARAM_SIZE
	.align		4
.L_2147:
        /*0100*/ 	.byte	0x03, 0x19
        /*0102*/ 	.short	0x0128


	//----- nvinfo : EIATTR_PARAM_CBANK
	.align		4
        /*0104*/ 	.byte	0x04, 0x0a
        /*0106*/ 	.short	(.L_2149 - .L_2148)
	.align		4
.L_2148:
        /*0108*/ 	.word	index@(.nv.constant0._ZN10layer_norm40ln_parallel_residual_bwd_finalize_kernelINS_22Kernel_traits_finalizeILj4096E6__halfS2_fS2_fjLb0ELj1024ELj4ENS_18Kernel_traits_baseILj4096ES2_S2_fS2_fjLj1024EEEEELb0EEEvNS_9BwdParamsE)
        /*010c*/ 	.short	0x0380
        /*010e*/ 	.short	0x0128


	//----- nvinfo : EIATTR_SW_WAR
	.align		4
.L_2149:
        /*0110*/ 	.byte	0x04, 0x36
        /*0112*/ 	.short	(.L_2151 - .L_2150)
.L_2150:
        /*0114*/ 	.word	0x00000008
.L_2151:


//--------------------- .nv.info._ZN10layer_norm31ln_parallel_residual_bwd_kernelINS_13Kernel_traitsI6__halfS2_fS2_fjLj4096ELj1ELj1ELj8ELj16ENS_18Kernel_traits_baseILj4096ES2_S2_fS2_fjLj256EEEEELb1ELb1ELb0EEEvNS_9BwdParamsE --------------------------
	.section	.nv.info._ZN10layer_norm31ln_parallel_residual_bwd_kernelINS_13Kernel_traitsI6__halfS2_fS2_fjLj4096ELj1ELj1ELj8ELj16ENS_18Kernel_traits_baseILj4096ES2_S2_fS2_fjLj256EEEEELb1ELb1ELb0EEEvNS_9BwdParamsE,"",@"SHT_CUDA_INFO"
	.sectionflags	@""
	.align	4


	//----- nvinfo : EIATTR_CUDA_API_VERSION
	.align		4
        /*0000*/ 	.byte	0x04, 0x37
        /*0002*/ 	.short	(.L_2153 - .L_2152)
.L_2152:
        /*0004*/ 	.word	0x00000082


	//----- nvinfo : EIATTR_KPARAM_INFO
	.align		4
.L_2153:
        /*0008*/ 	.byte	0x04, 0x17
        /*000a*/ 	.short	(.L_2155 - .L_2154)
.L_2154:
        /*000c*/ 	.word	0x00000000
        /*0010*/ 	.short	0x0000
        /*0012*/ 	.short	0x0000
        /*0014*/ 	.byte	0x00, 0xf0, 0xa1, 0x04


	//----- nvinfo : EIATTR_SPARSE_MMA_MASK
	.align		4
.L_2155:
        /*0018*/ 	.byte	0x03, 0x50
        /*001a*/ 	.short	0x0000


	//----- nvinfo : EIATTR_MAXREG_COUNT
	.align		4
        /*001c*/ 	.byte	0x03, 0x1b
        /*001e*/ 	.short	0x00ff


	//----- nvinfo : EIATTR_NUM_BARRIERS
	.align		4
        /*0020*/ 	.byte	0x02, 0x4c
        /*0022*/ 	.byte	0x01
	.zero		1


	//----- nvinfo : EIATTR_MERCURY_ISA_VERSION
	.align		4
        /*0024*/ 	.byte	0x03, 0x5f
        /*0026*/ 	.short	0x0101


	//----- nvinfo : EIATTR_COOP_GROUP_MASK_REGIDS
	.align		4
        /*0028*/ 	.byte	0x04, 0x29
        /*002a*/ 	.short	(.L_2157 - .L_2156)


	//   ....[0]....
.L_2156:
        /*002c*/ 	.word	0xffffffff


	//   ....[1]....
        /*0030*/ 	.word	0xffffffff


	//   ....[2]....
        /*0034*/ 	.word	0xffffffff


	//   ....[3]....
        /*0038*/ 	.word	0xffffffff


	//   ....[4]....
        /*003c*/ 	.word	0xffffffff


	//   ....[5]....
        /*0040*/ 	.word	0xffffffff


	//   ....[6]....
        /*0044*/ 	.word	0xffffffff


	//   ....[7]....
        /*0048*/ 	.word	0xffffffff


	//   ....[8]....
        /*004c*/ 	.word	0xffffffff


	//   ....[9]....
        /*0050*/ 	.word	0xffffffff


	//----- nvinfo : EIATTR_COOP_GROUP_INSTR_OFFSETS
	.align		4
.L_2157:
        /*0054*/ 	.byte	0x04, 0x28
        /*0056*/ 	.short	(.L_2159 - .L_2158)


	//   ....[0]....
.L_2158:
        /*0058*/ 	.word	0x00001180


	//   ....[1]....
        /*005c*/ 	.word	0x000011a0


	//   ....[2]....
        /*0060*/ 	.word	0x000011e0


	//   ....[3]....
        /*0064*/ 	.word	0x000011f0


	//   ....[4]....
        /*0068*/ 	.word	0x00001230


	//   ....[5]....
        /*006c*/ 	.word	0x00001240


	//   ....[6]....
        /*0070*/ 	.word	0x00001270


	//   ....[7]....
        /*0074*/ 	.word	0x00001280


	//   ....[8]....
        /*0078*/ 	.word	0x000012b0


	//   ....[9]....
        /*007c*/ 	.word	0x000012c0


	//----- nvinfo : EIATTR_VRC_CTA_INIT_COUNT
	.align		4
.L_2159:
        /*0080*/ 	.byte	0x02, 0x4a
	.zero		1
	.zero		1


	//----- nvinfo : EIATTR_EXIT_INSTR_OFFSETS
	.align		4
        /*0084*/ 	.byte	0x04, 0x1c
        /*0086*/ 	.short	(.L_2161 - .L_2160)


	//   ....[0]....
.L_2160:
        /*0088*/ 	.word	0x00005ca0


	//   ....[1]....
        /*008c*/ 	.word	0x00005d40


	//----- nvinfo : EIATTR_MAX_THREADS
	.align		4
.L_2161:
        /*0090*/ 	.byte	0x04, 0x05
        /*0092*/ 	.short	(.L_2163 - .L_2162)
.L_2162:
        /*0094*/ 	.word	0x00000100
        /*0098*/ 	.word	0x00000001
        /*009c*/ 	.word	0x00000001


	//----- nvinfo : EIATTR_CRS_STACK_SIZE
	.align		4
.L_2163:
        /*00a0*/ 	.byte	0x04, 0x1e
        /*00a2*/ 	.short	(.L_2165 - .L_2164)
.L_2164:
        /*00a4*/ 	.word	0x00000000


	//----- nvinfo : EIATTR_CBANK_PARAM_SIZE
	.align		4
.L_2165:
        /*00a8*/ 	.byte	0x03, 0x19
        /*00aa*/ 	.short	0x0128


	//----- nvinfo : EIATTR_PARAM_CBANK
	.align		4
        /*00ac*/ 	.byte	0x04, 0x0a
        /*00ae*/ 	.short	(.L_2167 - .L_2166)
	.align		4
.L_2166:
        /*00b0*/ 	.word	index@(.nv.constant0._ZN10layer_norm31ln_parallel_residual_bwd_kernelINS_13Kernel_traitsI6__halfS2_fS2_fjLj4096ELj1ELj1ELj8ELj16ENS_18Kernel_traits_baseILj4096ES2_S2_fS2_fjLj256EEEEELb1ELb1ELb0EEEvNS_9BwdParamsE)
        /*00b4*/ 	.short	0x0380
        /*00b6*/ 	.short	0x0128


	//----- nvinfo : EIATTR_SW_WAR
	.align		4
.L_2167:
        /*00b8*/ 	.byte	0x04, 0x36
        /*00ba*/ 	.short	(.L_2169 - .L_2168)
.L_2168:
        /*00bc*/ 	.word	0x00000008
.L_2169:


//--------------------- .nv.info._ZN10layer_norm22ln_bwd_finalize_kernelINS_22Kernel_traits_finalizeILj4096E6__halfS2_fS2_fjLb0ELj1024ELj4ENS_18Kernel_traits_baseILj4096ES2_S2_fS2_fjLj1024EEEEELb0ELb1EEEvNS_9BwdParamsE --------------------------
	.section	.nv.info._ZN10layer_norm22ln_bwd_finalize_kernelINS_22Kernel_traits_finalizeILj4096E6__halfS2_fS2_fjLb0ELj1024ELj4ENS_18Kernel_traits_baseILj4096ES2_S2_fS2_fjLj1024EEEEELb0ELb1EEEvNS_9BwdParamsE,"",@"SHT_CUDA_INFO"
	.sectionflags	@""
	.align	4


	//----- nvinfo : EIATTR_CUDA_API_VERSION
	.align		4
        /*0000*/ 	.byte	0x04, 0x37
        /*0002*/ 	.short	(.L_2171 - .L_2170)
.L_2170:
        /*0004*/ 	.word	0x00000082


	//----- nvinfo : EIATTR_KPARAM_INFO
	.align		4
.L_2171:
        /*0008*/ 	.byte	0x04, 0x17
        /*000a*/ 	.short	(.L_2173 - .L_2172)
.L_2172:
        /*000c*/ 	.word	0x00000000
        /*0010*/ 	.short	0x0000
        /*0012*/ 	.short	0x0000
        /*0014*/ 	.byte	0x00, 0xf0, 0xa1, 0x04


	//----- nvinfo : EIATTR_SPARSE_MMA_MASK
	.align		4
.L_2173:
        /*0018*/ 	.byte	0x03, 0x50
        /*001a*/ 	.short	0x0000


	//----- nvinfo : EIATTR_MAXREG_COUNT
	.align		4
        /*001c*/ 	.byte	0x03, 0x1b
        /*001e*/ 	.short	0x0040


	//----- nvinfo : EIATTR_NUM_BARRIERS
	.align		4
        /*0020*/ 	.byte	0x02, 0x4c
        /*0022*/ 	.byte	0x01
	.zero		1


	//----- nvinfo : EIATTR_MERCURY_ISA_VERSION
	.align		4
        /*0024*/ 	.byte	0x03, 0x5f
        /*0026*/ 	.short	0x0101


	//----- nvinfo : EIATTR_COOP_GROUP_MASK_REGIDS
	.align		4
        /*0028*/ 	.byte	0x04, 0x29
        /*002a*/ 	.short	(.L_2175 - .L_2174)


	//   ....[0]....
.L_2174:
        /*002c*/ 	.word	0xffffffff


	//   ....[1]....
        /*0030*/ 	.word	0xffffffff


	//   ....[2]....
        /*0034*/ 	.word	0xffffffff


	//   ....[3]....
        /*0038*/ 	.word	0xffffffff


	//   ....[4]....
        /*003c*/ 	.word	0xffffffff


	//   ....[5]....
        /*0040*/ 	.word	0xffffffff


	//   ....[6]....
        /*0044*/ 	.word	0xffffffff


	//   ....[7]....
        /*0048*/ 	.word	0xffffffff


	//   ....[8]....
        /*004c*/ 	.word	0xffffffff


	//   ....[9]....
        /*0050*/ 	.word	0xffffffff


	//----- nvinfo : EIATTR_COOP_GROUP_INSTR_OFFSETS
	.align		4
.L_2175:
        /*0054*/ 	.byte	0x04, 0x28
        /*0056*/ 	.short	(.L_2177 - .L_2176)


	//   ....[0]....
.L_2176:
        /*0058*/ 	.word	0x00001560


	//   ....[1]....
        /*005c*/ 	.word	0x00001570


	//   ....[2]....
        /*0060*/ 	.word	0x000015a0


	//   ....[3]....
        /*0064*/ 	.word	0x000015b0


	//   ....[4]....
        /*0068*/ 	.word	0x000015e0


	//   ....[5]....
        /*006c*/ 	.word	0x000015f0


	//   ....[6]....
        /*0070*/ 	.word	0x00001620


	//   ....[7]....
        /*0074*/ 	.word	0x00001640


	//   ....[8]....
        /*0078*/ 	.word	0x00001670


	//   ....[9]....
        /*007c*/ 	.word	0x00001680


	//----- nvinfo : EIATTR_VRC_CTA_INIT_COUNT
	.align		4
.L_2177:
        /*0080*/ 	.byte	0x02, 0x4a
	.zero		1
	.zero		1


	//----- nvinfo : EIATTR_EXIT_INSTR_OFFSETS
	.align		4
        /*0084*/ 	.byte	0x04, 0x1c
        /*0086*/ 	.short	(.L_2179 - .L_2178)


	//   ....[0]....
.L_2178:
        /*0088*/ 	.word	0x00000060


	//   ....[1]....
        /*008c*/ 	.word	0x000016e0


	//   ....[2]....
        /*0090*/ 	.word	0x000017d0


	//----- nvinfo : EIATTR_MAX_THREADS
	.align		4
.L_2179:
        /*0094*/ 	.byte	0x04, 0x05
        /*0096*/ 	.short	(.L_2181 - .L_2180)
.L_2180:
        /*0098*/ 	.word	0x00000400
        /*009c*/ 	.word	0x00000001
        /*00a0*/ 	.word	0x00000001


	//----- nvinfo : EIATTR_CRS_STACK_SIZE
	.align		4
.L_2181:
        /*00a4*/ 	.byte	0x04, 0x1e
        /*00a6*/ 	.short	(.L_2183 - .L_2182)
.L_2182:
        /*00a8*/ 	.word	0x00000000


	//----- nvinfo : EIATTR_CBANK_PARAM_SIZE
	.align		4
.L_2183:
        /*00ac*/ 	.byte	0x03, 0x19
        /*00ae*/ 	.short	0x0128


	//----- nvinfo : EIATTR_PARAM_CBANK
	.align		4
        /*00b0*/ 	.byte	0x04, 0x0a
        /*00b2*/ 	.short	(.L_2185 - .L_2184)
	.align		4
.L_2184:
        /*00b4*/ 	.word	index@(.nv.constant0._ZN10layer_norm22ln_bwd_finalize_kernelINS_22Kernel_traits_finalizeILj4096E6__halfS2_fS2_fjLb0ELj1024ELj4ENS_18Kernel_traits_baseILj4096ES2_S2_fS2_fjLj1024EEEEELb0ELb1EEEvNS_9BwdParamsE)
        /*00b8*/ 	.short	0x0380
        /*00ba*/ 	.short	0x0128


	//----- nvinfo : EIATTR_SW_WAR
	.align		4
.L_2185:
        /*00bc*/ 	.byte	0x04, 0x36
        /*00be*/ 	.short	(.L_2187 - .L_2186)
.L_2186:
        /*00c0*/ 	.word	0x00000008
.L_2187:


//--------------------- .nv.info._ZN10layer_norm40ln_parallel_residual_bwd_finalize_kernelINS_22Kernel_traits_finalizeILj4096E6__halfS2_fS2_fjLb0ELj1024ELj4ENS_18Kernel_traits_baseILj4096ES2_S2_fS2_fjLj1024EEEEELb1EEEvNS_9BwdParamsE --------------------------
	.section	.nv.info._ZN10layer_norm40ln_parallel_residual_bwd_finalize_kernelINS_22Kernel_traits_finalizeILj4096E6__halfS2_fS2_fjLb0ELj1024ELj4ENS_18Kernel_traits_baseILj4096ES2_S2_fS2_fjLj1024EEEEELb1EEEvNS_9BwdParamsE,"",@"SHT_CUDA_INFO"
	.sectionflags	@""
	.align	4


	//----- nvinfo : EIATTR_CUDA_API_VERSION
	.align		4
        /*0000*/ 	.byte	0x04, 0x37
        /*0002*/ 	.short	(.L_2189 - .L_2188)
.L_2188:
        /*0004*/ 	.word	0x00000082


	//----- nvinfo : EIATTR_KPARAM_INFO
	.align		4
.L_2189:
        /*0008*/ 	.byte	0x04, 0x17
        /*000a*/ 	.short	(.L_2191 - .L_2190)
.L_2190:
        /*000c*/ 	.word	0x00000000
        /*0010*/ 	.short	0x0000
        /*0012*/ 	.short	0x0000
        /*0014*/ 	.byte	0x00, 0xf0, 0xa1, 0x04


	//----- nvinfo : EIATTR_SPARSE_MMA_MASK
	.align		4
.L_2191:
        /*0018*/ 	.byte	0x03, 0x50
        /*001a*/ 	.short	0x0000


	//----- nvinfo : EIATTR_MAXREG_COUNT
	.align		4
        /*001c*/ 	.byte	0x03, 0x1b
        /*001e*/ 	.short	0x0040


	//----- nvinfo : EIATTR_NUM_BARRIERS
	.align		4
        /*0020*/ 	.byte	0x02, 0x4c
        /*0022*/ 	.byte	0x01
	.zero		1


	//----- nvinfo : EIATTR_MERCURY_ISA_VERSION
	.align		4
        /*0024*/ 	.byte	0x03, 0x5f
        /*0026*/ 	.short	0x0101


	//----- nvinfo : EIATTR_COOP_GROUP_MASK_REGIDS
	.align		4
        /*0028*/ 	.byte	0x04, 0x29
        /*002a*/ 	.short	(.L_2193 - .L_2192)


	//   ....[0]....
.L_2192:
        /*002c*/ 	.word	0xffffffff


	//   ....[1]....
        /*0030*/ 	.word	0xffffffff


	//   ....[2]....
        /*0034*/ 	.word	0xffffffff


	//   ....[3]....
        /*0038*/ 	.word	0xffffffff


	//   ....[4]....
        /*003c*/ 	.word	0xffffffff


	//   ....[5]....
        /*0040*/ 	.word	0xffffffff


	//   ....[6]....
        /*0044*/ 	.word	0xffffffff


	//   ....[7]....
        /*0048*/ 	.word	0xffffffff


	//   ....[8]....
        /*004c*/ 	.word	0xffffffff


	//   ....[9]....
        /*0050*/ 	.word	0xffffffff


	//   ....[10]....
        /*0054*/ 	.word	0xffffffff


	//   ....[11]....
        /*0058*/ 	.word	0xffffffff


	//   ....[12]....
        /*005c*/ 	.word	0xffffffff


	//   ....[13]....
        /*0060*/ 	.word	0xffffffff


	//   ....[14]....
        /*0064*/ 	.word	0xffffffff


	//   ....[15]....
        /*0068*/ 	.word	0xffffffff


	//   ....[16]....
        /*006c*/ 	.word	0xffffffff


	//   ....[17]....
        /*0070*/ 	.word	0xffffffff


	//   ....[18]....
        /*0074*/ 	.word	0xffffffff


	//   ....[19]....
        /*0078*/ 	.word	0xffffffff


	//----- nvinfo : EIATTR_COOP_GROUP_INSTR_OFFSETS
	.align		4
.L_2193:
        /*007c*/ 	.byte	0x04, 0x28
        /*007e*/ 	.short	(.L_2195 - .L_2194)


	//   ....[0]....
.L_2194:
        /*0080*/ 	.word	0x000013e0


	//   ....[1]....
        /*0084*/ 	.word	0x000013f0


	//   ....[2]....
        /*0088*/ 	.word	0x00001400


	//   ....[3]....
        /*008c*/ 	.word	0x00001410


	//   ....[4]....
        /*0090*/ 	.word	0x00001450


	//   ....[5]....
        /*0094*/ 	.word	0x00001470


	//   ....[6]....
        /*0098*/ 	.word	0x00001480


	//   ....[7]....
        /*009c*/ 	.word	0x00001490


	//   ....[8]....
        /*00a0*/ 	.word	0x000014d0


	//   ....[9]....
        /*00a4*/ 	.word	0x000014f0


	//   ....[10]....
        /*00a8*/ 	.word	0x00001500


	//   ....[11]....
        /*00ac*/ 	.word	0x00001510


	//   ....[12]....
        /*00b0*/ 	.word	0x00001540


	//   ....[13]....
        /*00b4*/ 	.word	0x00001560


	//   ....[14]....
        /*00b8*/ 	.word	0x00001580


	//   ....[15]....
        /*00bc*/ 	.word	0x00001590


	//   ....[16]....
        /*00c0*/ 	.word	0x000015c0


	//   ....[17]....
        /*00c4*/ 	.word	0x000015e0


	//   ....[18]....
        /*00c8*/ 	.word	0x00001600


	//   ....[19]....
        /*00cc*/ 	.word	0x00001610


	//----- nvinfo : EIATTR_VRC_CTA_INIT_COUNT
	.align		4
.L_2195:
        /*00d0*/ 	.byte	0x02, 0x4a
	.zero		1
	.zero		1


	//----- nvinfo : EIATTR_EXIT_INSTR_OFFSETS
	.align		4
        /*00d4*/ 	.byte	0x04, 0x1c
        /*00d6*/ 	.short	(.L_2197 - .L_2196)


	//   ....[0]....
.L_2196:
        /*00d8*/ 	.word	0x00000060


	//   ....[1]....
        /*00dc*/ 	.word	0x000016b0


	//   ....[2]....
        /*00e0*/ 	.word	0x00001840


	//----- nvinfo : EIATTR_MAX_THREADS
	.align		4
.L_2197:
        /*00e4*/ 	.byte	0x04, 0x05
        /*00e6*/ 	.short	(.L_2199 - .L_2198)
.L_2198:
        /*00e8*/ 	.word	0x00000400
        /*00ec*/ 	.word	0x00000001
        /*00f0*/ 	.word	0x00000001


	//----- nvinfo : EIATTR_CRS_STACK_SIZE
	.align		4
.L_2199:
        /*00f4*/ 	.byte	0x04, 0x1e
        /*00f6*/ 	.short	(.L_2201 - .L_2200)
.L_2200:
        /*00f8*/ 	.word	0x00000000


	//----- nvinfo : EIATTR_CBANK_PARAM_SIZE
	.align		4
.L_2201:
        /*00fc*/ 	.byte	0x03, 0x19
        /*00fe*/ 	.short	0x0128


	//----- nvinfo : EIATTR_PARAM_CBANK
	.align		4
        /*0100*/ 	.byte	0x04, 0x0a
        /*0102*/ 	.short	(.L_2203 - .L_2202)
	.align		4
.L_2202:
        /*0104*/ 	.word	index@(.nv.constant0._ZN10layer_norm40ln_parallel_residual_bwd_finalize_kernelINS_22Kernel_traits_finalizeILj4096E6__halfS2_fS2_fjLb0ELj1024ELj4ENS_18Kernel_traits_baseILj4096ES2_S2_fS2_fjLj1024EEEEELb1EEEvNS_9BwdParamsE)
        /*0108*/ 	.short	0x0380
        /*010a*/ 	.short	0x0128


	//----- nvinfo : EIATTR_SW_WAR
	.align		4
.L_2203:
        /*010c*/ 	.byte	0x04, 0x36
        /*010e*/ 	.short	(.L_2205 - .L_2204)
.L_2204:
        /*0110*/ 	.word	0x00000008
.L_2205:


//--------------------- .nv.info._ZN10layer_norm31ln_parallel_residual_bwd_kernelINS_13Kernel_traitsI6__halfS2_fS2_fjLj4096ELj1ELj1ELj8ELj16ENS_18Kernel_traits_baseILj4096ES2_S2_fS2_fjLj256EEEEELb1ELb1ELb1EEEvNS_9BwdParamsE --------------------------
	.section	.nv.info._ZN10layer_norm31ln_parallel_residual_bwd_kernelINS_13Kernel_traitsI6__halfS2_fS2_fjLj4096ELj1ELj1ELj8ELj16ENS_18Kernel_traits_baseILj4096ES2_S2_fS2_fjLj256EEEEELb1ELb1ELb1EEEvNS_9BwdParamsE,"",@"SHT_CUDA_INFO"
	.sectionflags	@""
	.align	4


	//----- nvinfo : EIATTR_CUDA_API_VERSION
	.align		4
        /*0000*/ 	.byte	0x04, 0x37
        /*0002*/ 	.short	(.L_2207 - .L_2206)
.L_2206:
        /*0004*/ 	.word	0x00000082


	//----- nvinfo : EIATTR_KPARAM_INFO
	.align		4
.L_2207:
        /*0008*/ 	.byte	0x04, 0x17
        /*000a*/ 	.short	(.L_2209 - .L_2208)
.L_2208:
        /*000c*/ 	.word	0x00000000
        /*0010*/ 	.short	0x0000
        /*0012*/ 	.short	0x0000
        /*0014*/ 	.byte	0x00, 0xf0, 0xa1, 0x04


	//----- nvinfo : EIATTR_SPARSE_MMA_MASK
	.align		4
.L_2209:
        /*0018*/ 	.byte	0x03, 0x50
        /*001a*/ 	.short	0x0000


	//----- nvinfo : EIATTR_MAXREG_COUNT
	.align		4
        /*001c*/ 	.byte	0x03, 0x1b
        /*001e*/ 	.short	0x00ff


	//----- nvinfo : EIATTR_NUM_BARRIERS
	.align		4
        /*0020*/ 	.byte	0x02, 0x4c
        /*0022*/ 	.byte	0x01
	.zero		1


	//----- nvinfo : EIATTR_MERCURY_ISA_VERSION
	.align		4
        /*0024*/ 	.byte	0x03, 0x5f
        /*0026*/ 	.short	0x0101


	//----- nvinfo : EIATTR_COOP_GROUP_MASK_REGIDS
	.align		4
        /*0028*/ 	.byte	0x04, 0x29
        /*002a*/ 	.short	(.L_2211 - .L_2210)


	//   ....[0]....
.L_2210:
        /*002c*/ 	.word	0xffffffff


	//   ....[1]....
        /*0030*/ 	.word	0xffffffff


	//   ....[2]....
        /*0034*/ 	.word	0xffffffff


	//   ....[3]....
        /*0038*/ 	.word	0xffffffff


	//   ....[4]....
        /*003c*/ 	.word	0xffffffff


	//   ....[5]....
        /*0040*/ 	.word	0xffffffff


	//   ....[6]....
        /*0044*/ 	.word	0xffffffff


	//   ....[7]....
        /*0048*/ 	.word	0xffffffff


	//   ....[8]....
        /*004c*/ 	.word	0xffffffff


	//   ....[9]....
        /*0050*/ 	.word	0xffffffff


	//----- nvinfo : EIATTR_COOP_GROUP_INSTR_OFFSETS
	.align		4
.L_2211:
        /*0054*/ 	.byte	0x04, 0x28
        /*0056*/ 	.short	(.L_2213 - .L_2212)


	//   ....[0]....
.L_2212:
        /*0058*/ 	.word	0x00000fb0


	//   ....[1]....
        /*005c*/ 	.word	0x00001010


	//   ....[2]....
        /*0060*/ 	.word	0x00001030


	//   ....[3]....
        /*0064*/ 	.word	0x00001050


	//   ....[4]....
        /*0068*/ 	.word	0x00001070


	//   ....[5]....
        /*006c*/ 	.word	0x000010a0


	//   ....[6]....
        /*0070*/ 	.word	0x000010b0


	//   ....[7]....
        /*0074*/ 	.word	0x000010e0


	//   ....[8]....
        /*0078*/ 	.word	0x00001100


	//   ....[9]....
        /*007c*/ 	.word	0x00001120


	//----- nvinfo : EIATTR_VRC_CTA_INIT_COUNT
	.align		4
.L_2213:
        /*0080*/ 	.byte	0x02, 0x4a
	.zero		1
	.zero		1


	//----- nvinfo : EIATTR_EXIT_INSTR_OFFSETS
	.align		4
        /*0084*/ 	.byte	0x04, 0x1c
        /*0086*/ 	.short	(.L_2215 - .L_2214)


	//   ....[0]....
.L_2214:
        /*0088*/ 	.word	0x00005b60


	//----- nvinfo : EIATTR_MAX_THREADS
	.align		4
.L_2215:
        /*008c*/ 	.byte	0x04, 0x05
        /*008e*/ 	.short	(.L_2217 - .L_2216)
.L_2216:
        /*0090*/ 	.word	0x00000100
        /*0094*/ 	.word	0x00000001
        /*0098*/ 	.word	0x00000001


	//----- nvinfo : EIATTR_CRS_STACK_SIZE
	.align		4
.L_2217:
        /*009c*/ 	.byte	0x04, 0x1e
        /*009e*/ 	.short	(.L_2219 - .L_2218)
.L_2218:
        /*00a0*/ 	.word	0x00000000


	//----- nvinfo : EIATTR_CBANK_PARAM_SIZE
	.align		4
.L_2219:
        /*00a4*/ 	.byte	0x03, 0x19
        /*00a6*/ 	.short	0x0128


	//----- nvinfo : EIATTR_PARAM_CBANK
	.align		4
        /*00a8*/ 	.byte	0x04, 0x0a
        /*00aa*/ 	.short	(.L_2221 - .L_2220)
	.align		4
.L_2220:
        /*00ac*/ 	.word	index@(.nv.constant0._ZN10layer_norm31ln_parallel_residual_bwd_kernelINS_13Kernel_traitsI6__halfS2_fS2_fjLj4096ELj1ELj1ELj8ELj16ENS_18Kernel_traits_baseILj4096ES2_S2_fS2_fjLj256EEEEELb1ELb1ELb1EEEvNS_9BwdParamsE)
        /*00b0*/ 	.short	0x0380
        /*00b2*/ 	.short	0x0128


	//----- nvinfo : EIATTR_SW_WAR
	.align		4
.L_2221:
        /*00b4*/ 	.byte	0x04, 0x36
        /*00b6*/ 	.short	(.L_2223 - .L_2222)
.L_2222:
        /*00b8*/ 	.word	0x00000008
.L_2223:


//--------------------- .nv.info._ZN10layer_norm31ln_parallel_residual_bwd_kernelINS_13Kernel_traitsIf6__halffS2_fjLj4096ELj1ELj1ELj8ELj16ENS_18Kernel_traits_baseILj4096EfS2_fS2_fjLj256EEEEELb0ELb0ELb0EEEvNS_9BwdParamsE --------------------------
	.section	.nv.info._ZN10layer_norm31ln_parallel_residual_bwd_kernelINS_13Kernel_traitsIf6__halffS2_fjLj4096ELj1ELj1ELj8ELj16ENS_18Kernel_traits_baseILj4096EfS2_fS2_fjLj256EEEEELb0ELb0ELb0EEEvNS_9BwdParamsE,"",@"SHT_CUDA_INFO"
	.sectionflags	@""
	.align	4


	//----- nvinfo : EIATTR_CUDA_API_VERSION
	.align		4
        /*0000*/ 	.byte	0x04, 0x37
        /*0002*/ 	.short	(.L_2225 - .L_2224)
.L_2224:
        /*0004*/ 	.word	0x00000082


	//----- nvinfo : EIATTR_KPARAM_INFO
	.align		4
.L_2225:
        /*0008*/ 	.byte	0x04, 0x17
        /*000a*/ 	.short	(.L_2227 - .L_2226)
.L_2226:
        /*000c*/ 	.word	0x00000000
        /*0010*/ 	.short	0x0000
        /*0012*/ 	.short	0x0000
        /*0014*/ 	.byte	0x00, 0xf0, 0xa1, 0x04


	//----- nvinfo : EIATTR_SPARSE_MMA_MASK
	.align		4
.L_2227:
        /*0018*/ 	.byte	0x03, 0x50
        /*001a*/ 	.short	0x0000


	//----- nvinfo : EIATTR_MAXREG_COUNT
	.align		4
        /*001c*/ 	.byte	0x03, 0x1b
        /*001e*/ 	.short	0x00ff


	//----- nvinfo : EIATTR_NUM_BARRIERS
	.align		4
        /*0020*/ 	.byte	0x02, 0x4c
        /*0022*/ 	.byte	0x01
	.zero		1


	//----- nvinfo : EIATTR_MERCURY_ISA_VERSION
	.align		4
        /*0024*/ 	.byte	0x03, 0x5f
        /*0026*/ 	.short	0x0101


	//----- nvinfo : EIATTR_COOP_GROUP_MASK_REGIDS
	.align		4
        /*0028*/ 	.byte	0x04, 0x29
        /*002a*/ 	.short	(.L_2229 - .L_2228)


	//   ....[0]....
.L_2228:
        /*002c*/ 	.word	0xffffffff


	//   ....[1]....
        /*0030*/ 	.word	0xffffffff


	//   ....[2]....
        /*0034*/ 	.word	0xffffffff


	//   ....[3]....
        /*0038*/ 	.word	0xffffffff


	//   ....[4]....
        /*003c*/ 	.word	0xffffffff


	//   ....[5]....
        /*0040*/ 	.word	0xffffffff


	//   ....[6]....
        /*0044*/ 	.word	0xffffffff


	//   ....[7]....
        /*0048*/ 	.word	0xffffffff


	//   ....[8]....
        /*004c*/ 	.word	0xffffffff


	//   ....[9]....
        /*0050*/ 	.word	0xffffffff


	//----- nvinfo : EIATTR_COOP_GROUP_INSTR_OFFSETS
	.align		4
.L_2229:
        /*0054*/ 	.byte	0x04, 0x28
        /*0056*/ 	.short	(.L_2231 - .L_2230)


	//   ....[0]....
.L_2230:
        /*0058*/ 	.word	0x00001610


	//   ....[1]....
        /*005c*/ 	.word	0x00001630


	//   ....[2]....
        /*0060*/ 	.word	0x00001670


	//   ....[3]....
        /*0064*/ 	.word	0x00001680


	//   ....[4]....
        /*0068*/ 	.word	0x000016c0


	//   ....[5]....
        /*006c*/ 	.word	0x000016d0


	//   ....[6]....
        /*0070*/ 	.word	0x00001700


	//   ....[7]....
        /*0074*/ 	.word	0x00001710


	//   ....[8]....
        /*0078*/ 	.word	0x00001740


	//   ....[9]....
        /*007c*/ 	.word	0x00001750


	//----- nvinfo : EIATTR_VRC_CTA_INIT_COUNT
	.align		4
.L_2231:
        /*0080*/ 	.byte	0x02, 0x4a
	.zero		1
	.zero		1


	//----- nvinfo : EIATTR_EXIT_INSTR_OFFSETS
	.align		4
        /*0084*/ 	.byte	0x04, 0x1c
        /*0086*/ 	.short	(.L_2233 - .L_2232)


	//   ....[0]....
.L_2232:
        /*0088*/ 	.word	0x00004050


	//   ....[1]....
        /*008c*/ 	.word	0x00004160


	//----- nvinfo : EIATTR_MAX_THREADS
	.align		4
.L_2233:
        /*0090*/ 	.byte	0x04, 0x05
        /*0092*/ 	.short	(.L_2235 - .L_2234)
.L_2234:
        /*0094*/ 	.word	0x00000100
        /*0098*/ 	.word	0x00000001
        /*009c*/ 	.word	0x00000001


	//----- nvinfo : EIATTR_CRS_STACK_SIZE
	.align		4
.L_2235:
        /*00a0*/ 	.byte	0x04, 0x1e
        /*00a2*/ 	.short	(.L_2237 - .L_2236)
.L_2236:
        /*00a4*/ 	.word	0x00000000


	//----- nvinfo : EIATTR_CBANK_PARAM_SIZE
	.align		4
.L_2237:
        /*00a8*/ 	.byte	0x03, 0x19
        /*00aa*/ 	.short	0x0128


	//----- nvinfo : EIATTR_PARAM_CBANK
	.align		4
        /*00ac*/ 	.byte	0x04, 0x0a
        /*00ae*/ 	.short	(.L_2239 - .L_2238)
	.align		4
.L_2238:
        /*00b0*/ 	.word	index@(.nv.constant0._ZN10layer_norm31ln_parallel_residual_bwd_kernelINS_13Kernel_traitsIf6__halffS2_fjLj4096ELj1ELj1ELj8ELj16ENS_18Kernel_traits_baseILj4096EfS2_fS2_fjLj256EEEEELb0ELb0ELb0EEEvNS_9BwdParamsE)
        /*00b4*/ 	.short	0x0380
        /*00b6*/ 	.short	0x0128


	//----- nvinfo : EIATTR_SW_WAR
	.align		4
.L_2239:
        /*00b8*/ 	.byte	0x04, 0x36
        /*00ba*/ 	.short	(.L_2241 - .L_2240)
.L_2240:
        /*00bc*/ 	.word	0x00000008
.L_2241:


//--------------------- .nv.info._ZN10layer_norm31ln_parallel_residual_bwd_kernelINS_13Kernel_traitsIf6__halffS2_fjLj4096ELj1ELj1ELj8ELj16ENS_18Kernel_traits_baseILj4096EfS2_fS2_fjLj256EEEEELb0ELb0ELb1EEEvNS_9BwdParamsE --------------------------
	.section	.nv.info._ZN10layer_norm31ln_parallel_residual_bwd_kernelINS_13Kernel_traitsIf6__halffS2_fjLj4096ELj1ELj1ELj8ELj16ENS_18Kernel_traits_baseILj4096EfS2_fS2_fjLj256EEEEELb0ELb0ELb1EEEvNS_9BwdParamsE,"",@"SHT_CUDA_INFO"
	.sectionflags	@""
	.align	4


	//----- nvinfo : EIATTR_CUDA_API_VERSION
	.align		4
        /*0000*/ 	.byte	0x04, 0x37
        /*0002*/ 	.short	(.L_2243 - .L_2242)
.L_2242:
        /*0004*/ 	.word	0x00000082


	//----- nvinfo : EIATTR_KPARAM_INFO
	.align		4
.L_2243:
        /*0008*/ 	.byte	0x04, 0x17
        /*000a*/ 	.short	(.L_2245 - .L_2244)
.L_2244:
        /*000c*/ 	.word	0x00000000
        /*0010*/ 	.short	0x0000
        /*0012*/ 	.short	0x0000
        /*0014*/ 	.byte	0x00, 0xf0, 0xa1, 0x04


	//----- nvinfo : EIATTR_SPARSE_MMA_MASK
	.align		4
.L_2245:
        /*0018*/ 	.byte	0x03, 0x50
        /*001a*/ 	.short	0x0000


	//----- nvinfo : EIATTR_MAXREG_COUNT
	.align		4
        /*001c*/ 	.byte	0x03, 0x1b
        /*001e*/ 	.short	0x00ff


	//----- nvinfo : EIATTR_NUM_BARRIERS
	.align		4
        /*0020*/ 	.byte	0x02, 0x4c
        /*0022*/ 	.byte	0x01
	.zero		1


	//----- nvinfo : EIATTR_MERCURY_ISA_VERSION
	.align		4
        /*0024*/ 	.byte	0x03, 0x5f
        /*0026*/ 	.short	0x0101


	//----- nvinfo : EIATTR_COOP_GROUP_MASK_REGIDS
	.align		4
        /*0028*/ 	.byte	0x04, 0x29
        /*002a*/ 	.short	(.L_2247 - .L_2246)


	//   ....[0]....
.L_2246:
        /*002c*/ 	.word	0xffffffff


	//   ....[1]....
        /*0030*/ 	.word	0xffffffff


	//   ....[2]....
        /*0034*/ 	.word	0xffffffff


	//   ....[3]....
        /*0038*/ 	.word	0xffffffff


	//   ....[4]....
        /*003c*/ 	.word	0xffffffff


	//   ....[5]....
        /*0040*/ 	.word	0xffffffff


	//   ....[6]....
        /*0044*/ 	.word	0xffffffff


	//   ....[7]....
        /*0048*/ 	.word	0xffffffff


	//   ....[8]....
        /*004c*/ 	.word	0xffffffff


	//   ....[9]....
        /*0050*/ 	.word	0xffffffff


	//----- nvinfo : EIATTR_COOP_GROUP_INSTR_OFFSETS
	.align		4
.L_2247:
        /*0054*/ 	.byte	0x04, 0x28
        /*0056*/ 	.short	(.L_2249 - .L_2248)


	//   ....[0]....
.L_2248:
        /*0058*/ 	.word	0x00001040


	//   ....[1]....
        /*005c*/ 	.word	0x00001050


	//   ....[2]....
        /*0060*/ 	.word	0x00001080


	//   ....[3]....
        /*0064*/ 	.word	0x00001090


	//   ....[4]....
        /*0068*/ 	.word	0x000010c0


	//   ....[5]....
        /*006c*/ 	.word	0x000010d0


	//   ....[6]....
        /*0070*/ 	.word	0x00001100


	//   ....[7]....
        /*0074*/ 	.word	0x00001110


	//   ....[8]....
        /*0078*/ 	.word	0x00001150


	//   ....[9]....
        /*007c*/ 	.word	0x00001160


	//----- nvinfo : EIATTR_VRC_CTA_INIT_COUNT
	.align		4
.L_2249:
        /*0080*/ 	.byte	0x02, 0x4a
	.zero		1
	.zero		1


	//----- nvinfo : EIATTR_EXIT_INSTR_OFFSETS
	.align		4
        /*0084*/ 	.byte	0x04, 0x1c
        /*0086*/ 	.short	(.L_2251 - .L_2250)


	//   ....[0]....
.L_2250:
        /*0088*/ 	.word	0x00003ed0


	//----- nvinfo : EIATTR_MAX_THREADS
	.align		4
.L_2251:
        /*008c*/ 	.byte	0x04, 0x05
        /*008e*/ 	.short	(.L_2253 - .L_2252)
.L_2252:
        /*0090*/ 	.word	0x00000100
        /*0094*/ 	.word	0x00000001
        /*0098*/ 	.word	0x00000001


	//----- nvinfo : EIATTR_CRS_STACK_SIZE
	.align		4
.L_2253:
        /*009c*/ 	.byte	0x04, 0x1e
        /*009e*/ 	.short	(.L_2255 - .L_2254)
.L_2254:
        /*00a0*/ 	.word	0x00000000


	//----- nvinfo : EIATTR_CBANK_PARAM_SIZE
	.align		4
.L_2255:
        /*00a4*/ 	.byte	0x03, 0x19
        /*00a6*/ 	.short	0x0128


	//----- nvinfo : EIATTR_PARAM_CBANK
	.align		4
        /*00a8*/ 	.byte	0x04, 0x0a
        /*00aa*/ 	.short	(.L_2257 - .L_2256)
	.align		4
.L_2256:
        /*00ac*/ 	.word	index@(.nv.constant0._ZN10layer_norm31ln_parallel_residual_bwd_kernelINS_13Kernel_traitsIf6__halffS2_fjLj4096ELj1ELj1ELj8ELj16ENS_18Kernel_traits_baseILj4096EfS2_fS2_fjLj256EEEEELb0ELb0ELb1EEEvNS_9BwdParamsE)
        /*00b0*/ 	.short	0x0380
        /*00b2*/ 	.short	0x0128


	//----- nvinfo : EIATTR_SW_WAR
	.align		4
.L_2257:
        /*00b4*/ 	.byte	0x04, 0x36
        /*00b6*/ 	.short	(.L_2259 - .L_2258)
.L_2258:
        /*00b8*/ 	.word	0x00000008
.L_2259:


//--------------------- .nv.info._ZN10layer_norm31ln_parallel_residual_bwd_kernelINS_13Kernel_traitsIf6__halffS2_fjLj4096ELj1ELj1ELj8ELj16ENS_18Kernel_traits_baseILj4096EfS2_fS2_fjLj256EEEEELb0ELb1ELb0EEEvNS_9BwdParamsE --------------------------
	.section	.nv.info._ZN10layer_norm31ln_parallel_residual_bwd_kernelINS_13Kernel_traitsIf6__halffS2_fjLj4096ELj1ELj1ELj8ELj16ENS_18Kernel_traits_baseILj4096EfS2_fS2_fjLj256EEEEELb0ELb1ELb0EEEvNS_9BwdParamsE,"",@"SHT_CUDA_INFO"
	.sectionflags	@""
	.align	4


	//----- nvinfo : EIATTR_CUDA_API_VERSION
	.align		4
        /*0000*/ 	.byte	0x04, 0x37
        /*0002*/ 	.short	(.L_2261 - .L_2260)
.L_2260:
        /*0004*/ 	.word	0x00000082


	//----- nvinfo : EIATTR_KPARAM_INFO
	.align		4
.L_2261:
        /*0008*/ 	.byte	0x04, 0x17
        /*000a*/ 	.short	(.L_2263 - .L_2262)
.L_2262:
        /*000c*/ 	.word	0x00000000
        /*0010*/ 	.short	0x0000
        /*0012*/ 	.short	0x0000
        /*0014*/ 	.byte	0x00, 0xf0, 0xa1, 0x04


	//----- nvinfo : EIATTR_SPARSE_MMA_MASK
	.align		4
.L_2263:
        /*0018*/ 	.byte	0x03, 0x50
        /*001a*/ 	.short	0x0000


	//----- nvinfo : EIATTR_MAXREG_COUNT
	.align		4
        /*001c*/ 	.byte	0x03, 0x1b
        /*001e*/ 	.short	0x00ff


	//----- nvinfo : EIATTR_NUM_BARRIERS
	.align		4
        /*0020*/ 	.byte	0x02, 0x4c
        /*0022*/ 	.byte	0x01
	.zero		1


	//----- nvinfo : EIATTR_MERCURY_ISA_VERSION
	.align		4
        /*0024*/ 	.byte	0x03, 0x5f
        /*0026*/ 	.short	0x0101


	//----- nvinfo : EIATTR_COOP_GROUP_MASK_REGIDS
	.align		4
        /*0028*/ 	.byte	0x04, 0x29
        /*002a*/ 	.short	(.L_2265 - .L_2264)


	//   ....[0]....
.L_2264:
        /*002c*/ 	.word	0xffffffff


	//   ....[1]....
        /*0030*/ 	.word	0xffffffff


	//   ....[2]....
        /*0034*/ 	.word	0xffffffff


	//   ....[3]....
        /*0038*/ 	.word	0xffffffff


	//   ....[4]....
        /*003c*/ 	.word	0xffffffff


	//   ....[5]....
        /*0040*/ 	.word	0xffffffff


	//   ....[6]....
        /*0044*/ 	.word	0xffffffff


	//   ....[7]....
        /*0048*/ 	.word	0xffffffff


	//   ....[8]....
        /*004c*/ 	.word	0xffffffff


	//   ....[9]....
        /*0050*/ 	.word	0xffffffff


	//----- nvinfo : EIATTR_COOP_GROUP_INSTR_OFFSETS
	.align		4
.L_2265:
        /*0054*/ 	.byte	0x04, 0x28
        /*0056*/ 	.short	(.L_2267 - .L_2266)


	//   ....[0]....
.L_2266:
        /*0058*/ 	.word	0x00000f90


	//   ....[1]....
        /*005c*/ 	.word	0x00000fb0


	//   ....[2]....
        /*0060*/ 	.word	0x00000ff0


	//   ....[3]....
        /*0064*/ 	.word	0x00001000


	//   ....[4]....
        /*0068*/ 	.word	0x00001040


	//   ....[5]....
        /*006c*/ 	.word	0x00001050


	//   ....[6]....
        /*0070*/ 	.word	0x00001080


	//   ....[7]....
        /*0074*/ 	.word	0x00001090


	//   ....[8]....
        /*0078*/ 	.word	0x000010c0


	//   ....[9]....
        /*007c*/ 	.word	0x000010d0


	//----- nvinfo : EIATTR_VRC_CTA_INIT_COUNT
	.align		4
.L_2267:
        /*0080*/ 	.byte	0x02, 0x4a
	.zero		1
	.zero		1


	//----- nvinfo : EIATTR_EXIT_INSTR_OFFSETS
	.align		4
        /*0084*/ 	.byte	0x04, 0x1c
        /*0086*/ 	.short	(.L_2269 - .L_2268)


	//   ....[0]....
.L_2268:
        /*0088*/ 	.word	0x00003990


	//   ....[1]....
        /*008c*/ 	.word	0x00003a30


	//----- nvinfo : EIATTR_MAX_THREADS
	.align		4
.L_2269:
        /*0090*/ 	.byte	0x04, 0x05
        /*0092*/ 	.short	(.L_2271 - .L_2270)
.L_2270:
        /*0094*/ 	.word	0x00000100
        /*0098*/ 	.word	0x00000001
        /*009c*/ 	.word	0x00000001


	//----- nvinfo : EIATTR_CRS_STACK_SIZE
	.align		4
.L_2271:
        /*00a0*/ 	.byte	0x04, 0x1e
        /*00a2*/ 	.short	(.L_2273 - .L_2272)
.L_2272:
        /*00a4*/ 	.word	0x00000000


	//----- nvinfo : EIATTR_CBANK_PARAM_SIZE
	.align		4
.L_2273:
        /*00a8*/ 	.byte	0x03, 0x19
        /*00aa*/ 	.short	0x0128


	//----- nvinfo : EIATTR_PARAM_CBANK
	.align		4
        /*00ac*/ 	.byte	0x04, 0x0a
        /*00ae*/ 	.short	(.L_2275 - .L_2274)
	.align		4
.L_2274:
        /*00b0*/ 	.word	index@(.nv.constant0._ZN10layer_norm31ln_parallel_residual_bwd_kernelINS_13Kernel_traitsIf6__halffS2_fjLj4096ELj1ELj1ELj8ELj16ENS_18Kernel_traits_baseILj4096EfS2_fS2_fjLj256EEEEELb0ELb1ELb0EEEvNS_9BwdParamsE)
        /*00b4*/ 	.short	0x0380
        /*00b6*/ 	.short	0x0128


	//----- nvinfo : EIATTR_SW_WAR
	.align		4
.L_2275:
        /*00b8*/ 	.byte	0x04, 0x36
        /*00ba*/ 	.short	(.L_2277 - .L_2276)
.L_2276:
        /*00bc*/ 	.word	0x00000008
.L_2277:


//--------------------- .nv.info._ZN10layer_norm31ln_parallel_residual_bwd_kernelINS_13Kernel_traitsIf6__halffS2_fjLj4096ELj1ELj1ELj8ELj16ENS_18Kernel_traits_baseILj4096EfS2_fS2_fjLj256EEEEELb0ELb1ELb1EEEvNS_9BwdParamsE --------------------------
	.section	.nv.info._ZN10layer_norm31ln_parallel_residual_bwd_kernelINS_13Kernel_traitsIf6__halffS2_fjLj4096ELj1ELj1ELj8ELj16ENS_18Kernel_traits_baseILj4096EfS2_fS2_fjLj256EEEEELb0ELb1ELb1EEEvNS_9BwdParamsE,"",@"SHT_CUDA_INFO"
	.sectionflags	@""
	.align	4


	//----- nvinfo : EIATTR_CUDA_API_VERSION
	.align		4
        /*0000*/ 	.byte	0x04, 0x37
        /*0002*/ 	.short	(.L_2279 - .L_2278)
.L_2278:
        /*0004*/ 	.word	0x00000082


	//----- nvinfo : EIATTR_KPARAM_INFO
	.align		4
.L_2279:
        /*0008*/ 	.byte	0x04, 0x17
        /*000a*/ 	.short	(.L_2281 - .L_2280)
.L_2280:
        /*000c*/ 	.word	0x00000000
        /*0010*/ 	.short	0x0000
        /*0012*/ 	.short	0x0000
        /*0014*/ 	.byte	0x00, 0xf0, 0xa1, 0x04


	//----- nvinfo : EIATTR_SPARSE_MMA_MASK
	.align		4
.L_2281:
        /*0018*/ 	.byte	0x03, 0x50
        /*001a*/ 	.short	0x0000


	//----- nvinfo : EIATTR_MAXREG_COUNT
	.align		4
        /*001c*/ 	.byte	0x03, 0x1b
        /*001e*/ 	.short	0x00ff


	//----- nvinfo : EIATTR_NUM_BARRIERS
	.align		4
        /*0020*/ 	.byte	0x02, 0x4c
        /*0022*/ 	.byte	0x01
	.zero		1


	//----- nvinfo : EIATTR_MERCURY_ISA_VERSION
	.align		4
        /*0024*/ 	.byte	0x03, 0x5f
        /*0026*/ 	.short	0x0101


	//----- nvinfo : EIATTR_COOP_GROUP_MASK_REGIDS
	.align		4
        /*0028*/ 	.byte	0x04, 0x29
        /*002a*/ 	.short	(.L_2283 - .L_2282)


	//   ....[0]....
.L_2282:
        /*002c*/ 	.word	0xffffffff


	//   ....[1]....
        /*0030*/ 	.word	0xffffffff


	//   ....[2]....
        /*0034*/ 	.word	0xffffffff


	//   ....[3]....
        /*0038*/ 	.word	0xffffffff


	//   ....[4]....
        /*003c*/ 	.word	0xffffffff


	//   ....[5]....
        /*0040*/ 	.word	0xffffffff


	//   ....[6]....
        /*0044*/ 	.word	0xffffffff


	//   ....[7]....
        /*0048*/ 	.word	0xffffffff


	//   ....[8]....
        /*004c*/ 	.word	0xffffffff


	//   ....[9]....
        /*0050*/ 	.word	0xffffffff


	//----- nvinfo : EIATTR_COOP_GROUP_INSTR_OFFSETS
	.align		4
.L_2283:
        /*0054*/ 	.byte	0x04, 0x28
        /*0056*/ 	.short	(.L_2285 - .L_2284)


	//   ....[0]....
.L_2284:
        /*0058*/ 	.word	0x00000d00


	//   ....[1]....
        /*005c*/ 	.word	0x00000db0


	//   ....[2]....
        /*0060*/ 	.word	0x00000dc0


	//   ....[3]....
        /*0064*/ 	.word	0x00000df0


	//   ....[4]....
        /*0068*/ 	.word	0x00000e00


	//   ....[5]....
        /*006c*/ 	.word	0x00000e30


	//   ....[6]....
        /*0070*/ 	.word	0x00000e40


	//   ....[7]....
        /*0074*/ 	.word	0x00000e60


	//   ....[8]....
        /*0078*/ 	.word	0x00000e80


	//   ....[9]....
        /*007c*/ 	.word	0x00000eb0


	//----- nvinfo : EIATTR_VRC_CTA_INIT_COUNT
	.align		4
.L_2285:
        /*0080*/ 	.byte	0x02, 0x4a
	.zero		1
	.zero		1


	//----- nvinfo : EIATTR_EXIT_INSTR_OFFSETS
	.align		4
        /*0084*/ 	.byte	0x04, 0x1c
        /*0086*/ 	.short	(.L_2287 - .L_2286)


	//   ....[0]....
.L_2286:
        /*0088*/ 	.word	0x000037c0


	//----- nvinfo : EIATTR_MAX_THREADS
	.align		4
.L_2287:
        /*008c*/ 	.byte	0x04, 0x05
        /*008e*/ 	.short	(.L_2289 - .L_2288)
.L_2288:
        /*0090*/ 	.word	0x00000100
        /*0094*/ 	.word	0x00000001
        /*0098*/ 	.word	0x00000001


	//----- nvinfo : EIATTR_CRS_STACK_SIZE
	.align		4
.L_2289:
        /*009c*/ 	.byte	0x04, 0x1e
        /*009e*/ 	.short	(.L_2291 - .L_2290)
.L_2290:
        /*00a0*/ 	.word	0x00000000


	//----- nvinfo : EIATTR_CBANK_PARAM_SIZE
	.align		4
.L_2291:
        /*00a4*/ 	.byte	0x03, 0x19
        /*00a6*/ 	.short	0x0128


	//----- nvinfo : EIATTR_PARAM_CBANK
	.align		4
        /*00a8*/ 	.byte	0x04, 0x0a
        /*00aa*/ 	.short	(.L_2293 - .L_2292)
	.align		4
.L_2292:
        /*00ac*/ 	.word	index@(.nv.constant0._ZN10layer_norm31ln_parallel_residual_bwd_kernelINS_13Kernel_traitsIf6__halffS2_fjLj4096ELj1ELj1ELj8ELj16ENS_18Kernel_traits_baseILj4096EfS2_fS2_fjLj256EEEEELb0ELb1ELb1EEEvNS_9BwdParamsE)
        /*00b0*/ 	.short	0x0380
        /*00b2*/ 	.short	0x0128


	//----- nvinfo : EIATTR_SW_WAR
	.align		4
.L_2293:
        /*00b4*/ 	.byte	0x04, 0x36
        /*00b6*/ 	.short	(.L_2295 - .L_2294)
.L_2294:
        /*00b8*/ 	.word	0x00000008
.L_2295:


//--------------------- .nv.info._ZN10layer_norm31ln_parallel_residual_bwd_kernelINS_13Kernel_traitsIf6__halffS2_fjLj4096ELj1ELj1ELj8ELj16ENS_18Kernel_traits_baseILj4096EfS2_fS2_fjLj256EEEEELb1ELb0ELb0EEEvNS_9BwdParamsE --------------------------
	.section	.nv.info._ZN10layer_norm31ln_parallel_residual_bwd_kernelINS_13Kernel_traitsIf6__halffS2_fjLj4096ELj1ELj1ELj8ELj16ENS_18Kernel_traits_baseILj4096EfS2_fS2_fjLj256EEEEELb1ELb0ELb0EEEvNS_9BwdParamsE,"",@"SHT_CUDA_INFO"
	.sectionflags	@""
	.align	4


	//----- nvinfo : EIATTR_CUDA_API_VERSION
	.align		4
        /*0000*/ 	.byte	0x04, 0x37
        /*0002*/ 	.short	(.L_2297 - .L_2296)
.L_2296:
        /*0004*/ 	.word	0x00000082


	//----- nvinfo : EIATTR_KPARAM_INFO
	.align		4
.L_2297:
        /*0008*/ 	.byte	0x04, 0x17
        /*000a*/ 	.short	(.L_2299 - .L_2298)
.L_2298:
        /*000c*/ 	.word	0x00000000
        /*0010*/ 	.short	0x0000
        /*0012*/ 	.short	0x0000
        /*0014*/ 	.byte	0x00, 0xf0, 0xa1, 0x04


	//----- nvinfo : EIATTR_SPARSE_MMA_MASK
	.align		4
.L_2299:
        /*0018*/ 	.byte	0x03, 0x50
        /*001a*/ 	.short	0x0000


	//----- nvinfo : EIATTR_MAXREG_COUNT
	.align		4
        /*001c*/ 	.byte	0x03, 0x1b
        /*001e*/ 	.short	0x00ff


	//----- nvinfo : EIATTR_NUM_BARRIERS
	.align		4
        /*0020*/ 	.byte	0x02, 0x4c
        /*0022*/ 	.byte	0x01
	.zero		1


	//----- nvinfo : EIATTR_MERCURY_ISA_VERSION
	.align		4
        /*0024*/ 	.byte	0x03, 0x5f
        /*0026*/ 	.short	0x0101


	//----- nvinfo : EIATTR_COOP_GROUP_MASK_REGIDS
	.align		4
        /*0028*/ 	.byte	0x04, 0x29
        /*002a*/ 	.short	(.L_2301 - .L_2300)


	//   ....[0]....
.L_2300:
        /*002c*/ 	.word	0xffffffff


	//   ....[1]....
        /*0030*/ 	.word	0xffffffff


	//   ....[2]....
        /*0034*/ 	.word	0xffffffff


	//   ....[3]....
        /*0038*/ 	.word	0xffffffff


	//   ....[4]....
        /*003c*/ 	.word	0xffffffff


	//   ....[5]....
        /*0040*/ 	.word	0xffffffff


	//   ....[6]....
        /*0044*/ 	.word	0xffffffff


	//   ....[7]....
        /*0048*/ 	.word	0xffffffff


	//   ....[8]....
        /*004c*/ 	.word	0xffffffff


	//   ....[9]....
        /*0050*/ 	.word	0xffffffff


	//----- nvinfo : EIATTR_COOP_GROUP_INSTR_OFFSETS
	.align		4
.L_2301:
        /*0054*/ 	.byte	0x04, 0x28
        /*0056*/ 	.short	(.L_2303 - .L_2302)


	//   ....[0]....
.L_2302:
        /*0058*/ 	.word	0x00001720


	//   ....[1]....
        /*005c*/ 	.word	0x00001740


	//   ....[2]....
        /*0060*/ 	.word	0x00001780


	//   ....[3]....
        /*0064*/ 	.word	0x00001790


	//   ....[4]....
        /*0068*/ 	.word	0x000017d0


	//   ....[5]....
        /*006c*/ 	.word	0x000017e0


	//   ....[6]....
        /*0070*/ 	.word	0x00001810


	//   ....[7]....
        /*0074*/ 	.word	0x00001820


	//   ....[8]....
        /*0078*/ 	.word	0x00001850


	//   ....[9]....
        /*007c*/ 	.word	0x00001860


	//----- nvinfo : EIATTR_VRC_CTA_INIT_COUNT
	.align		4
.L_2303:
        /*0080*/ 	.byte	0x02, 0x4a
	.zero		1
	.zero		1


	//----- nvinfo : EIATTR_EXIT_INSTR_OFFSETS
	.align		4
        /*0084*/ 	.byte	0x04, 0x1c
        /*0086*/ 	.short	(.L_2305 - .L_2304)


	//   ....[0]....
.L_2304:
        /*0088*/ 	.word	0x00006300


	//   ....[1]....
        /*008c*/ 	.word	0x00006410


	//----- nvinfo : EIATTR_MAX_THREADS
	.align		4
.L_2305:
        /*0090*/ 	.byte	0x04, 0x05
        /*0092*/ 	.short	(.L_2307 - .L_2306)
.L_2306:
        /*0094*/ 	.word	0x00000100
        /*0098*/ 	.word	0x00000001
        /*009c*/ 	.word	0x00000001


	//----- nvinfo : EIATTR_CRS_STACK_SIZE
	.align		4
.L_2307:
        /*00a0*/ 	.byte	0x04, 0x1e
        /*00a2*/ 	.short	(.L_2309 - .L_2308)
.L_2308:
        /*00a4*/ 	.word	0x00000000


	//----- nvinfo : EIATTR_CBANK_PARAM_SIZE
	.align		4
.L_2309:
        /*00a8*/ 	.byte	0x03, 0x19
        /*00aa*/ 	.short	0x0128


	//----- nvinfo : EIATTR_PARAM_CBANK
	.align		4
        /*00ac*/ 	.byte	0x04, 0x0a
        /*00ae*/ 	.short	(.L_2311 - .L_2310)
	.align		4
.L_2310:
        /*00b0*/ 	.word	index@(.nv.constant0._ZN10layer_norm31ln_parallel_residual_bwd_kernelINS_13Kernel_traitsIf6__halffS2_fjLj4096ELj1ELj1ELj8ELj16ENS_18Kernel_traits_baseILj4096EfS2_fS2_fjLj256EEEEELb1ELb0ELb0EEEvNS_9BwdParamsE)
        /*00b4*/ 	.short	0x0380
        /*00b6*/ 	.short	0x0128


	//----- nvinfo : EIATTR_SW_WAR
	.align		4
.L_2311:
        /*00b8*/ 	.byte	0x04, 0x36
        /*00ba*/ 	.short	(.L_2313 - .L_2312)
.L_2312:
        /*00bc*/ 	.word	0x00000008
.L_2313:


//--------------------- .nv.info._ZN10layer_norm31ln_parallel_residual_bwd_kernelINS_13Kernel_traitsIf6__halffS2_fjLj4096ELj1ELj1ELj8ELj16ENS_18Kernel_traits_baseILj4096EfS2_fS2_fjLj256EEEEELb1ELb0ELb1EEEvNS_9BwdParamsE --------------------------
	.section	.nv.info._ZN10layer_norm31ln_parallel_residual_bwd_kernelINS_13Kernel_traitsIf6__halffS2_fjLj4096ELj1ELj1ELj8ELj16ENS_18Kernel_traits_baseILj4096EfS2_fS2_fjLj256EEEEELb1ELb0ELb1EEEvNS_9BwdParamsE,"",@"SHT_CUDA_INFO"
	.sectionflags	@""
	.align	4


	//----- nvinfo : EIATTR_CUDA_API_VERSION
	.align		4
        /*0000*/ 	.byte	0x04, 0x37
        /*0002*/ 	.short	(.L_2315 - .L_2314)
.L_2314:
        /*0004*/ 	.word	0x00000082


	//----- nvinfo : EIATTR_KPARAM_INFO
	.align		4
.L_2315:
        /*0008*/ 	.byte	0x04, 0x17
        /*000a*/ 	.short	(.L_2317 - .L_2316)
.L_2316:
        /*000c*/ 	.word	0x00000000
        /*0010*/ 	.short	0x0000
        /*0012*/ 	.short	0x0000
        /*0014*/ 	.byte	0x00, 0xf0, 0xa1, 0x04


	//----- nvinfo : EIATTR_SPARSE_MMA_MASK
	.align		4
.L_2317:
        /*0018*/ 	.byte	0x03, 0x50
        /*001a*/ 	.short	0x0000


	//----- nvinfo : EIATTR_MAXREG_COUNT
	.align		4
        /*001c*/ 	.byte	0x03, 0x1b
        /*001e*/ 	.short	0x00ff


	//----- nvinfo : EIATTR_NUM_BARRIERS
	.align		4
        /*0020*/ 	.byte	0x02, 0x4c
        /*0022*/ 	.byte	0x01
	.zero		1


	//----- nvinfo : EIATTR_MERCURY_ISA_VERSION
	.align		4
        /*0024*/ 	.byte	0x03, 0x5f
        /*0026*/ 	.short	0x0101


	//----- nvinfo : EIATTR_COOP_GROUP_MASK_REGIDS
	.align		4
        /*0028*/ 	.byte	0x04, 0x29
        /*002a*/ 	.short	(.L_2319 - .L_2318)


	//   ....[0]....
.L_2318:
        /*002c*/ 	.word	0xffffffff


	//   ....[1]....
        /*0030*/ 	.word	0xffffffff


	//   ....[2]....
        /*0034*/ 	.word	0xffffffff


	//   ....[3]....
        /*0038*/ 	.word	0xffffffff


	//   ....[4]....
        /*003c*/ 	.word	0xffffffff


	//   ....[5]....
        /*0040*/ 	.word	0xffffffff


	//   ....[6]....
        /*0044*/ 	.word	0xffffffff


	//   ....[7]....
        /*0048*/ 	.word	0xffffffff


	//   ....[8]....
        /*004c*/ 	.word	0xffffffff


	//   ....[9]....
        /*0050*/ 	.word	0xffffffff


	//----- nvinfo : EIATTR_COOP_GROUP_INSTR_OFFSETS
	.align		4
.L_2319:
        /*0054*/ 	.byte	0x04, 0x28
        /*0056*/ 	.short	(.L_2321 - .L_2320)


	//   ....[0]....
.L_2320:
        /*0058*/ 	.word	0x00001120


	//   ....[1]....
        /*005c*/ 	.word	0x00001130


	//   ....[2]....
        /*0060*/ 	.word	0x00001160


	//   ....[3]....
        /*0064*/ 	.word	0x00001170


	//   ....[4]....
        /*0068*/ 	.word	0x000011a0


	//   ....[5]....
        /*006c*/ 	.word	0x000011b0


	//   ....[6]....
        /*0070*/ 	.word	0x000011e0


	//   ....[7]....
        /*0074*/ 	.word	0x000011f0


	//   ....[8]....
        /*0078*/ 	.word	0x00001230


	//   ....[9]....
        /*007c*/ 	.word	0x00001240


	//----- nvinfo : EIATTR_VRC_CTA_INIT_COUNT
	.align		4
.L_2321:
        /*0080*/ 	.byte	0x02, 0x4a
	.zero		1
	.zero		1


	//----- nvinfo : EIATTR_EXIT_INSTR_OFFSETS
	.align		4
        /*0084*/ 	.byte	0x04, 0x1c
        /*0086*/ 	.short	(.L_2323 - .L_2322)


	//   ....[0]....
.L_2322:
        /*0088*/ 	.word	0x00006150


	//----- nvinfo : EIATTR_MAX_THREADS
	.align		4
.L_2323:
        /*008c*/ 	.byte	0x04, 0x05
        /*008e*/ 	.short	(.L_2325 - .L_2324)
.L_2324:
        /*0090*/ 	.word	0x00000100
        /*0094*/ 	.word	0x00000001
        /*0098*/ 	.word	0x00000001


	//----- nvinfo : EIATTR_CRS_STACK_SIZE
	.align		4
.L_2325:
        /*009c*/ 	.byte	0x04, 0x1e
        /*009e*/ 	.short	(.L_2327 - .L_2326)
.L_2326:
        /*00a0*/ 	.word	0x00000000


	//----- nvinfo : EIATTR_CBANK_PARAM_SIZE
	.align		4
.L_2327:
        /*00a4*/ 	.byte	0x03, 0x19
        /*00a6*/ 	.short	0x0128


	//----- nvinfo : EIATTR_PARAM_CBANK
	.align		4
        /*00a8*/ 	.byte	0x04, 0x0a
        /*00aa*/ 	.short	(.L_2329 - .L_2328)
	.align		4
.L_2328:
        /*00ac*/ 	.word	index@(.nv.constant0._ZN10layer_norm31ln_parallel_residual_bwd_kernelINS_13Kernel_traitsIf6__halffS2_fjLj4096ELj1ELj1ELj8ELj16ENS_18Kernel_traits_baseILj4096EfS2_fS2_fjLj256EEEEELb1ELb0ELb1EEEvNS_9BwdParamsE)
        /*00b0*/ 	.short	0x0380
        /*00b2*/ 	.short	0x0128


	//----- nvinfo : EIATTR_SW_WAR
	.align		4
.L_2329:
        /*00b4*/ 	.byte	0x04, 0x36
        /*00b6*/ 	.short	(.L_2331 - .L_2330)
.L_2330:
        /*00b8*/ 	.word	0x00000008
.L_2331:


//--------------------- .nv.info._ZN10layer_norm22ln_bwd_finalize_kernelINS_22Kernel_traits_finalizeILj4096Ef6__halffS2_fjLb0ELj1024ELj4ENS_18Kernel_traits_baseILj4096EfS2_fS2_fjLj1024EEEEELb0ELb0EEEvNS_9BwdParamsE --------------------------
	.section	.nv.info._ZN10layer_norm22ln_bwd_finalize_kernelINS_22Kernel_traits_finalizeILj4096Ef6__halffS2_fjLb0ELj1024ELj4ENS_18Kernel_traits_baseILj4096EfS2_fS2_fjLj1024EEEEELb0ELb0EEEvNS_9BwdParamsE,"",@"SHT_CUDA_INFO"
	.sectionflags	@""
	.align	4


	//----- nvinfo : EIATTR_CUDA_API_VERSION
	.align		4
        /*0000*/ 	.byte	0x04, 0x37
        /*0002*/ 	.short	(.L_2333 - .L_2332)
.L_2332:
        /*0004*/ 	.word	0x00000082


	//----- nvinfo : EIATTR_KPARAM_INFO
	.align		4
.L_2333:
        /*0008*/ 	.byte	0x04, 0x17
        /*000a*/ 	.short	(.L_2335 - .L_2334)
.L_2334:
        /*000c*/ 	.word	0x00000000
        /*0010*/ 	.short	0x0000
        /*0012*/ 	.short	0x0000
        /*0014*/ 	.byte	0x00, 0xf0, 0xa1, 0x04


	//----- nvinfo : EIATTR_SPARSE_MMA_MASK
	.align		4
.L_2335:
        /*0018*/ 	.byte	0x03, 0x50
        /*001a*/ 	.short	0x0000


	//----- nvinfo : EIATTR_MAXREG_COUNT
	.align		4
        /*001c*/ 	.byte	0x03, 0x1b
        /*001e*/ 	.short	0x0040


	//----- nvinfo : EIATTR_NUM_BARRIERS
	.align		4
        /*0020*/ 	.byte	0x02, 0x4c
        /*0022*/ 	.byte	0x01
	.zero		1


	//----- nvinfo : EIATTR_MERCURY_ISA_VERSION
	.align		4
        /*0024*/ 	.byte	0x03, 0x5f
        /*0026*/ 	.short	0x0101


	//----- nvinfo : EIATTR_COOP_GROUP_MASK_REGIDS
	.align		4
        /*0028*/ 	.byte	0x04, 0x29
        /*002a*/ 	.short	(.L_2337 - .L_2336)


	//   ....[0]....
.L_2336:
        /*002c*/ 	.word	0xffffffff


	//   ....[1]....
        /*0030*/ 	.word	0xffffffff


	//   ....[2]....
        /*0034*/ 	.word	0xffffffff


	//   ....[3]....
        /*0038*/ 	.word	0xffffffff


	//   ....[4]....
        /*003c*/ 	.word	0xffffffff


	//   ....[5]....
        /*0040*/ 	.word	0xffffffff


	//   ....[6]....
        /*0044*/ 	.word	0xffffffff


	//   ....[7]....
        /*0048*/ 	.word	0xffffffff


	//   ....[8]....
        /*004c*/ 	.word	0xffffffff


	//   ....[9]....
        /*0050*/ 	.word	0xffffffff


	//----- nvinfo : EIATTR_COOP_GROUP_INSTR_OFFSETS
	.align		4
.L_2337:
        /*0054*/ 	.byte	0x04, 0x28
        /*0056*/ 	.short	(.L_2339 - .L_2338)


	//   ....[0]....
.L_2338:
        /*0058*/ 	.word	0x00001550


	//   ....[1]....
        /*005c*/ 	.word	0x00001560


	//   ....[2]....
        /*0060*/ 	.word	0x00001590


	//   ....[3]....
        /*0064*/ 	.word	0x000015a0


	//   ....[4]....
        /*0068*/ 	.word	0x000015d0


	//   ....[5]....
        /*006c*/ 	.word	0x000015e0


	//   ....[6]....
        /*0070*/ 	.word	0x00001610


	//   ....[7]....
        /*0074*/ 	.word	0x00001630


	//   ....[8]....
        /*0078*/ 	.word	0x00001680


	//   ....[9]....
        /*007c*/ 	.word	0x00001690


	//----- nvinfo : EIATTR_VRC_CTA_INIT_COUNT
	.align		4
.L_2339:
        /*0080*/ 	.byte	0x02, 0x4a
	.zero		1
	.zero		1


	//----- nvinfo : EIATTR_EXIT_INSTR_OFFSETS
	.align		4
        /*0084*/ 	.byte	0x04, 0x1c
        /*0086*/ 	.short	(.L_2341 - .L_2340)


	//   ....[0]....
.L_2340:
        /*0088*/ 	.word	0x00000060


	//   ....[1]....
        /*008c*/ 	.word	0x000016f0


	//   ....[2]....
        /*0090*/ 	.word	0x00001720


	//   ....[3]....
        /*0094*/ 	.word	0x000017c0


	//----- nvinfo : EIATTR_MAX_THREADS
	.align		4
.L_2341:
        /*0098*/ 	.byte	0x04, 0x05
        /*009a*/ 	.short	(.L_2343 - .L_2342)
.L_2342:
        /*009c*/ 	.word	0x00000400
        /*00a0*/ 	.word	0x00000001
        /*00a4*/ 	.word	0x00000001


	//----- nvinfo : EIATTR_CRS_STACK_SIZE
	.align		4
.L_2343:
        /*00a8*/ 	.byte	0x04, 0x1e
        /*00aa*/ 	.short	(.L_2345 - .L_2344)
.L_2344:
        /*00ac*/ 	.word	0x00000000


	//----- nvinfo : EIATTR_CBANK_PARAM_SIZE
	.align		4
.L_2345:
        /*00b0*/ 	.byte	0x03, 0x19
        /*00b2*/ 	.short	0x0128


	//----- nvinfo : EIATTR_PARAM_CBANK
	.align		4
        /*00b4*/ 	.byte	0x04, 0x0a
        /*00b6*/ 	.short	(.L_2347 - .L_2346)
	.align		4
.L_2346:
        /*00b8*/ 	.word	index@(.nv.constant0._ZN10layer_norm22ln_bwd_finalize_kernelINS_22Kernel_traits_finalizeILj4096Ef6__halffS2_fjLb0ELj1024ELj4ENS_18Kernel_traits_baseILj4096EfS2_fS2_fjLj1024EEEEELb0ELb0EEEvNS_9BwdParamsE)
        /*00bc*/ 	.short	0x0380
        /*00be*/ 	.short	0x0128


	//----- nvinfo : EIATTR_SW_WAR
	.align		4
.L_2347:
        /*00c0*/ 	.byte	0x04, 0x36
        /*00c2*/ 	.short	(.L_2349 - .L_2348)
.L_2348:
        /*00c4*/ 	.word	0x00000008
.L_2349:


//--------------------- .nv.info._ZN10layer_norm40ln_parallel_residual_bwd_finalize_kernelINS_22Kernel_traits_finalizeILj4096Ef6__halffS2_fjLb0ELj1024ELj4ENS_18Kernel_traits_baseILj4096EfS2_fS2_fjLj1024EEEEELb0EEEvNS_9BwdParamsE --------------------------
	.section	.nv.info._ZN10layer_norm40ln_parallel_residual_bwd_finalize_kernelINS_22Kernel_traits_finalizeILj4096Ef6__halffS2_fjLb0ELj1024ELj4ENS_18Kernel_traits_baseILj4096EfS2_fS2_fjLj1024EEEEELb0EEEvNS_9BwdParamsE,"",@"SHT_CUDA_INFO"
	.sectionflags	@""
	.align	4


	//----- nvinfo : EIATTR_CUDA_API_VERSION
	.align		4
        /*0000*/ 	.byte	0x04, 0x37
        /*0002*/ 	.short	(.L_2351 - .L_2350)
.L_2350:
        /*0004*/ 	.word	0x00000082


	//----- nvinfo : EIATTR_KPARAM_INFO
	.align		4
.L_2351:
        /*0008*/ 	.byte	0x04, 0x17
        /*000a*/ 	.short	(.L_2353 - .L_2352)
.L_2352:
        /*000c*/ 	.word	0x00000000
        /*0010*/ 	.short	0x0000
        /*0012*/ 	.short	0x0000
        /*0014*/ 	.byte	0x00, 0xf0, 0xa1, 0x04


	//----- nvinfo : EIATTR_SPARSE_MMA_MASK
	.align		4
.L_2353:
        /*0018*/ 	.byte	0x03, 0x50
        /*001a*/ 	.short	0x0000


	//----- nvinfo : EIATTR_MAXREG_COUNT
	.align		4
        /*001c*/ 	.byte	0x03, 0x1b
        /*001e*/ 	.short	0x0040


	//----- nvinfo : EIATTR_NUM_BARRIERS
	.align		4
        /*0020*/ 	.byte	0x02, 0x4c
        /*0022*/ 	.byte	0x01
	.zero		1


	//----- nvinfo : EIATTR_MERCURY_ISA_VERSION
	.align		4
        /*0024*/ 	.byte	0x03, 0x5f
        /*0026*/ 	.short	0x0101


	//----- nvinfo : EIATTR_COOP_GROUP_MASK_REGIDS
	.align		4
        /*0028*/ 	.byte	0x04, 0x29
        /*002a*/ 	.short	(.L_2355 - .L_2354)


	//   ....[0]....
.L_2354:
        /*002c*/ 	.word	0xffffffff


	//   ....[1]....
        /*0030*/ 	.word	0xffffffff


	//   ....[2]....
        /*0034*/ 	.word	0xffffffff


	//   ....[3]....
        /*0038*/ 	.word	0xffffffff


	//   ....[4]....
        /*003c*/ 	.word	0xffffffff


	//   ....[5]....
        /*0040*/ 	.word	0xffffffff


	//   ....[6]....
        /*0044*/ 	.word	0xffffffff


	//   ....[7]....
        /*0048*/ 	.word	0xffffffff


	//   ....[8]....
        /*004c*/ 	.word	0xffffffff


	//   ....[9]....
        /*0050*/ 	.word	0xffffffff


	//   ....[10]....
        /*0054*/ 	.word	0xffffffff


	//   ....[11]....
        /*0058*/ 	.word	0xffffffff


	//   ....[12]....
        /*005c*/ 	.word	0xffffffff


	//   ....[13]....
        /*0060*/ 	.word	0xffffffff


	//   ....[14]....
        /*0064*/ 	.word	0xffffffff


	//   ....[15]....
        /*0068*/ 	.word	0xffffffff


	//   ....[16]....
        /*006c*/ 	.word	0xffffffff


	//   ....[17]....
        /*0070*/ 	.word	0xffffffff


	//   ....[18]....
        /*0074*/ 	.word	0xffffffff


	//   ....[19]....
        /*0078*/ 	.word	0xffffffff


	//----- nvinfo : EIATTR_COOP_GROUP_INSTR_OFFSETS
	.align		4
.L_2355:
        /*007c*/ 	.byte	0x04, 0x28
        /*007e*/ 	.short	(.L_2357 - .L_2356)


	//   ....[0]....
.L_2356:
        /*0080*/ 	.word	0x000013a0


	//   ....[1]....
        /*0084*/ 	.word	0x000013b0


	//   ....[2]....
        /*0088*/ 	.word	0x000013c0


	//   ....[3]....
        /*008c*/ 	.word	0x000013d0


	//   ....[4]....
        /*0090*/ 	.word	0x00001410


	//   ....[5]....
        /*0094*/ 	.word	0x00001430


	//   ....[6]....
        /*0098*/ 	.word	0x00001440


	//   ....[7]....
        /*009c*/ 	.word	0x00001450


	//   ....[8]....
        /*00a0*/ 	.word	0x00001480


	//   ....[9]....
        /*00a4*/ 	.word	0x000014b0


	//   ....[10]....
        /*00a8*/ 	.word	0x000014e0


	//   ....[11]....
        /*00ac*/ 	.word	0x000014f0


	//   ....[12]....
        /*00b0*/ 	.word	0x00001520


	//   ....[13]....
        /*00b4*/ 	.word	0x00001540


	//   ....[14]....
        /*00b8*/ 	.word	0x00001560


	//   ....[15]....
        /*00bc*/ 	.word	0x00001570


	//   ....[16]....
        /*00c0*/ 	.word	0x000015b0


	//   ....[17]....
        /*00c4*/ 	.word	0x000015e0


	//   ....[18]....
        /*00c8*/ 	.word	0x00001600


	//   ....[19]....
        /*00cc*/ 	.word	0x00001610


	//----- nvinfo : EIATTR_VRC_CTA_INIT_COUNT
	.align		4
.L_2357:
        /*00d0*/ 	.byte	0x02, 0x4a
	.zero		1
	.zero		1


	//----- nvinfo : EIATTR_EXIT_INSTR_OFFSETS
	.align		4
        /*00d4*/ 	.byte	0x04, 0x1c
        /*00d6*/ 	.short	(.L_2359 - .L_2358)


	//   ....[0]....
.L_2358:
        /*00d8*/ 	.word	0x00000060


	//   ....[1]....
        /*00dc*/ 	.word	0x000016c0


	//   ....[2]....
        /*00e0*/ 	.word	0x000016f0


	//   ....[3]....
        /*00e4*/ 	.word	0x00001810


	//----- nvinfo : EIATTR_MAX_THREADS
	.align		4
.L_2359:
        /*00e8*/ 	.byte	0x04, 0x05
        /*00ea*/ 	.short	(.L_2361 - .L_2360)
.L_2360:
        /*00ec*/ 	.word	0x00000400
        /*00f0*/ 	.word	0x00000001
        /*00f4*/ 	.word	0x00000001


	//----- nvinfo : EIATTR_CRS_STACK_SIZE
	.align		4
.L_2361:
        /*00f8*/ 	.byte	0x04, 0x1e
        /*00fa*/ 	.short	(.L_2363 - .L_2362)
.L_2362:
        /*00fc*/ 	.word	0x00000000


	//----- nvinfo : EIATTR_CBANK_PARAM_SIZE
	.align		4
.L_2363:
        /*0100*/ 	.byte	0x03, 0x19
        /*0102*/ 	.short	0x0128


	//----- nvinfo : EIATTR_PARAM_CBANK
	.align		4
        /*0104*/ 	.byte	0x04, 0x0a
        /*0106*/ 	.short	(.L_2365 - .L_2364)
	.align		4
.L_2364:
        /*0108*/ 	.word	index@(.nv.constant0._ZN10layer_norm40ln_parallel_residual_bwd_finalize_kernelINS_22Kernel_traits_finalizeILj4096Ef6__halffS2_fjLb0ELj1024ELj4ENS_18Kernel_traits_baseILj4096EfS2_fS2_fjLj1024EEEEELb0EEEvNS_9BwdParamsE)
        /*010c*/ 	.short	0x0380
        /*010e*/ 	.short	0x0128


	//----- nvinfo : EIATTR_SW_WAR
	.align		4
.L_2365:
        /*0110*/ 	.byte	0x04, 0x36
        /*0112*/ 	.short	(.L_2367 - .L_2366)
.L_2366:
        /*0114*/ 	.word	0x00000008
.L_2367:


//--------------------- .nv.info._ZN10layer_norm31ln_parallel_residual_bwd_kernelINS_13Kernel_traitsIf6__halffS2_fjLj4096ELj1ELj1ELj8ELj16ENS_18Kernel_traits_baseILj4096EfS2_fS2_fjLj256EEEEELb1ELb1ELb0EEEvNS_9BwdParamsE --------------------------
	.section	.nv.info._ZN10layer_norm31ln_parallel_residual_bwd_kernelINS_13Kernel_traitsIf6__halffS2_fjLj4096ELj1ELj1ELj8ELj16ENS_18Kernel_traits_baseILj4096EfS2_fS2_fjLj256EEEEELb1ELb1ELb0EEEvNS_9BwdParamsE,"",@"SHT_CUDA_INFO"
	.sectionflags	@""
	.align	4


	//----- nvinfo : EIATTR_CUDA_API_VERSION
	.align		4
        /*0000*/ 	.byte	0x04, 0x37
        /*0002*/ 	.short	(.L_2369 - .L_2368)
.L_2368:
        /*0004*/ 	.word	0x00000082


	//----- nvinfo : EIATTR_KPARAM_INFO
	.align		4
.L_2369:
        /*0008*/ 	.byte	0x04, 0x17
        /*000a*/ 	.short	(.L_2371 - .L_2370)
.L_2370:
        /*000c*/ 	.word	0x00000000
        /*0010*/ 	.short	0x0000
        /*0012*/ 	.short	0x0000
        /*0014*/ 	.byte	0x00, 0xf0, 0xa1, 0x04


	//----- nvinfo : EIATTR_SPARSE_MMA_MASK
	.align		4
.L_2371:
        /*0018*/ 	.byte	0x03, 0x50
        /*001a*/ 	.short	0x0000


	//----- nvinfo : EIATTR_MAXREG_COUNT
	.align		4
        /*001c*/ 	.byte	0x03, 0x1b
        /*001e*/ 	.short	0x00ff


	//----- nvinfo : EIATTR_NUM_BARRIERS
	.align		4
        /*0020*/ 	.byte	0x02, 0x4c
        /*0022*/ 	.byte	0x01
	.zero		1


	//----- nvinfo : EIATTR_MERCURY_ISA_VERSION
	.align		4
        /*0024*/ 	.byte	0x03, 0x5f
        /*0026*/ 	.short	0x0101


	//----- nvinfo : EIATTR_COOP_GROUP_MASK_REGIDS
	.align		4
        /*0028*/ 	.byte	0x04, 0x29
        /*002a*/ 	.short	(.L_2373 - .L_2372)


	//   ....[0]....
.L_2372:
        /*002c*/ 	.word	0xffffffff


	//   ....[1]....
        /*0030*/ 	.word	0xffffffff


	//   ....[2]....
        /*0034*/ 	.word	0xffffffff


	//   ....[3]....
        /*0038*/ 	.word	0xffffffff


	//   ....[4]....
        /*003c*/ 	.word	0xffffffff


	//   ....[5]....
        /*0040*/ 	.word	0xffffffff


	//   ....[6]....
        /*0044*/ 	.word	0xffffffff


	//   ....[7]....
        /*0048*/ 	.word	0xffffffff


	//   ....[8]....
        /*004c*/ 	.word	0xffffffff


	//   ....[9]....
        /*0050*/ 	.word	0xffffffff


	//----- nvinfo : EIATTR_COOP_GROUP_INSTR_OFFSETS
	.align		4
.L_2373:
        /*0054*/ 	.byte	0x04, 0x28
        /*0056*/ 	.short	(.L_2375 - .L_2374)


	//   ....[0]....
.L_2374:
        /*0058*/ 	.word	0x00001040


	//   ....[1]....
        /*005c*/ 	.word	0x00001060


	//   ....[2]....
        /*0060*/ 	.word	0x000010a0


	//   ....[3]....
        /*0064*/ 	.word	0x000010b0


	//   ....[4]....
        /*0068*/ 	.word	0x000010e0


	//   ....[5]....
        /*006c*/ 	.word	0x00001100


	//   ....[6]....
        /*0070*/ 	.word	0x00001130


	//   ....[7]....
        /*0074*/ 	.word	0x00001140


	//   ....[8]....
        /*0078*/ 	.word	0x00001170


	//   ....[9]....
        /*007c*/ 	.word	0x00001180


	//----- nvinfo : EIATTR_VRC_CTA_INIT_COUNT
	.align		4
.L_2375:
        /*0080*/ 	.byte	0x02, 0x4a
	.zero		1
	.zero		1


	//----- nvinfo : EIATTR_EXIT_INSTR_OFFSETS
	.align		4
        /*0084*/ 	.byte	0x04, 0x1c
        /*0086*/ 	.short	(.L_2377 - .L_2376)


	//   ....[0]....
.L_2376:
        /*0088*/ 	.word	0x00005b60


	//   ....[1]....
        /*008c*/ 	.word	0x00005c00


	//----- nvinfo : EIATTR_MAX_THREADS
	.align		4
.L_2377:
        /*0090*/ 	.byte	0x04, 0x05
        /*0092*/ 	.short	(.L_2379 - .L_2378)
.L_2378:
        /*0094*/ 	.word	0x00000100
        /*0098*/ 	.word	0x00000001
        /*009c*/ 	.word	0x00000001


	//----- nvinfo : EIATTR_CRS_STACK_SIZE
	.align		4
.L_2379:
        /*00a0*/ 	.byte	0x04, 0x1e
        /*00a2*/ 	.short	(.L_2381 - .L_2380)
.L_2380:
        /*00a4*/ 	.word	0x00000000


	//----- nvinfo : EIATTR_CBANK_PARAM_SIZE
	.align		4
.L_2381:
        /*00a8*/ 	.byte	0x03, 0x19
        /*00aa*/ 	.short	0x0128


	//----- nvinfo : EIATTR_PARAM_CBANK
	.align		4
        /*00ac*/ 	.byte	0x04, 0x0a
        /*00ae*/ 	.short	(.L_2383 - .L_2382)
	.align		4
.L_2382:
        /*00b0*/ 	.word	index@(.nv.constant0._ZN10layer_norm31ln_parallel_residual_bwd_kernelINS_13Kernel_traitsIf6__halffS2_fjLj4096ELj1ELj1ELj8ELj16ENS_18Kernel_traits_baseILj4096EfS2_fS2_fjLj256EEEEELb1ELb1ELb0EEEvNS_9BwdParamsE)
        /*00b4*/ 	.short	0x0380
        /*00b6*/ 	.short	0x0128


	//----- nvinfo : EIATTR_SW_WAR
	.align		4
.L_2383:
        /*00b8*/ 	.byte	0x04, 0x36
        /*00ba*/ 	.short	(.L_2385 - .L_2384)
.L_2384:
        /*00bc*/ 	.word	0x00000008
.L_2385:


//--------------------- .nv.info._ZN10layer_norm22ln_bwd_finalize_kernelINS_22Kernel_traits_finalizeILj4096Ef6__halffS2_fjLb0ELj1024ELj4ENS_18Kernel_traits_baseILj4096EfS2_fS2_fjLj1024EEEEELb0ELb1EEEvNS_9BwdParamsE --------------------------
	.section	.nv.info._ZN10layer_norm22ln_bwd_finalize_kernelINS_22Kernel_traits_finalizeILj4096Ef6__halffS2_fjLb0ELj1024ELj4ENS_18Kernel_traits_baseILj4096EfS2_fS2_fjLj1024EEEEELb0ELb1EEEvNS_9BwdParamsE,"",@"SHT_CUDA_INFO"
	.sectionflags	@""
	.align	4


	//----- nvinfo : EIATTR_CUDA_API_VERSION
	.align		4
        /*0000*/ 	.byte	0x04, 0x37
        /*0002*/ 	.short	(.L_2387 - .L_2386)
.L_2386:
        /*0004*/ 	.word	0x00000082


	//----- nvinfo : EIATTR_KPARAM_INFO
	.align		4
.L_2387:
        /*0008*/ 	.byte	0x04, 0x17
        /*000a*/ 	.short	(.L_2389 - .L_2388)
.L_2388:
        /*000c*/ 	.word	0x00000000
        /*0010*/ 	.short	0x0000
        /*0012*/ 	.short	0x0000
        /*0014*/ 	.byte	0x00, 0xf0, 0xa1, 0x04


	//----- nvinfo : EIATTR_SPARSE_MMA_MASK
	.align		4
.L_2389:
        /*0018*/ 	.byte	0x03, 0x50
        /*001a*/ 	.short	0x0000


	//----- nvinfo : EIATTR_MAXREG_COUNT
	.align		4
        /*001c*/ 	.byte	0x03, 0x1b
        /*001e*/ 	.short	0x0040


	//----- nvinfo : EIATTR_NUM_BARRIERS
	.align		4
        /*0020*/ 	.byte	0x02, 0x4c
        /*0022*/ 	.byte	0x01
	.zero		1


	//----- nvinfo : EIATTR_MERCURY_ISA_VERSION
	.align		4
        /*0024*/ 	.byte	0x03, 0x5f
        /*0026*/ 	.short	0x0101


	//----- nvinfo : EIATTR_COOP_GROUP_MASK_REGIDS
	.align		4
        /*0028*/ 	.byte	0x04, 0x29
        /*002a*/ 	.short	(.L_2391 - .L_2390)


	//   ....[0]....
.L_2390:
        /*002c*/ 	.word	0xffffffff


	//   ....[1]....
        /*0030*/ 	.word	0xffffffff


	//   ....[2]....
        /*0034*/ 	.word	0xffffffff


	//   ....[3]....
        /*0038*/ 	.word	0xffffffff


	//   ....[4]....
        /*003c*/ 	.word	0xffffffff


	//   ....[5]....
        /*0040*/ 	.word	0xffffffff


	//   ....[6]....
        /*0044*/ 	.word	0xffffffff


	//   ....[7]....
        /*0048*/ 	.word	0xffffffff


	//   ....[8]....
        /*004c*/ 	.word	0xffffffff


	//   ....[9]....
        /*0050*/ 	.word	0xffffffff


	//----- nvinfo : EIATTR_COOP_GROUP_INSTR_OFFSETS
	.align		4
.L_2391:
        /*0054*/ 	.byte	0x04, 0x28
        /*0056*/ 	.short	(.L_2393 - .L_2392)


	//   ....[0]....
.L_2392:
        /*0058*/ 	.word	0x00001560


	//   ....[1]....
        /*005c*/ 	.word	0x00001570


	//   ....[2]....
        /*0060*/ 	.word	0x000015a0


	//   ....[3]....
        /*0064*/ 	.word	0x000015b0


	//   ....[4]....
        /*0068*/ 	.word	0x000015e0


	//   ....[5]....
        /*006c*/ 	.word	0x000015f0


	//   ....[6]....
        /*0070*/ 	.word	0x00001620


	//   ....[7]....
        /*0074*/ 	.word	0x00001640


	//   ....[8]....
        /*0078*/ 	.word	0x00001670


	//   ....[9]....
        /*007c*/ 	.word	0x00001680


	//----- nvinfo : EIATTR_VRC_CTA_INIT_COUNT
	.align		4
.L_2393:
        /*0080*/ 	.byte	0x02, 0x4a
	.zero		1
	.zero		1


	//----- nvinfo : EIATTR_EXIT_INSTR_OFFSETS
	.align		4
        /*0084*/ 	.byte	0x04, 0x1c
        /*0086*/ 	.short	(.L_2395 - .L_2394)


	//   ....[0]....
.L_2394:
        /*0088*/ 	.word	0x00000060


	//   ....[1]....
        /*008c*/ 	.word	0x000016e0


	//   ....[2]....
        /*0090*/ 	.word	0x000017b0


	//----- nvinfo : EIATTR_MAX_THREADS
	.align		4
.L_2395:
        /*0094*/ 	.byte	0x04, 0x05
        /*0096*/ 	.short	(.L_2397 - .L_2396)
.L_2396:
        /*0098*/ 	.word	0x00000400
        /*009c*/ 	.word	0x00000001
        /*00a0*/ 	.word	0x00000001


	//----- nvinfo : EIATTR_CRS_STACK_SIZE
	.align		4
.L_2397:
        /*00a4*/ 	.byte	0x04, 0x1e
        /*00a6*/ 	.short	(.L_2399 - .L_2398)
.L_2398:
        /*00a8*/ 	.word	0x00000000


	//----- nvinfo : EIATTR_CBANK_PARAM_SIZE
	.align		4
.L_2399:
        /*00ac*/ 	.byte	0x03, 0x19
        /*00ae*/ 	.short	0x0128


	//----- nvinfo : EIATTR_PARAM_CBANK
	.align		4
        /*00b0*/ 	.byte	0x04, 0x0a
        /*00b2*/ 	.short	(.L_2401 - .L_2400)
	.align		4
.L_2400:
        /*00b4*/ 	.word	index@(.nv.constant0._ZN10layer_norm22ln_bwd_finalize_kernelINS_22Kernel_traits_finalizeILj4096Ef6__halffS2_fjLb0ELj1024ELj4ENS_18Kernel_traits_baseILj4096EfS2_fS2_fjLj1024EEEEELb0ELb1EEEvNS_9BwdParamsE)
        /*00b8*/ 	.short	0x0380
        /*00ba*/ 	.short	0x0128


	//----- nvinfo : EIATTR_SW_WAR
	.align		4
.L_2401:
        /*00bc*/ 	.byte	0x04, 0x36
        /*00be*/ 	.short	(.L_2403 - .L_2402)
.L_2402:
        /*00c0*/ 	.word	0x00000008
.L_2403:


//--------------------- .nv.info._ZN10layer_norm40ln_parallel_residual_bwd_finalize_kernelINS_22Kernel_traits_finalizeILj4096Ef6__halffS2_fjLb0ELj1024ELj4ENS_18Kernel_traits_baseILj4096EfS2_fS2_fjLj1024EEEEELb1EEEvNS_9BwdParamsE --------------------------
	.section	.nv.info._ZN10layer_norm40ln_parallel_residual_bwd_finalize_kernelINS_22Kernel_traits_finalizeILj4096Ef6__halffS2_fjLb0ELj1024ELj4ENS_18Kernel_traits_baseILj4096EfS2_fS2_fjLj1024EEEEELb1EEEvNS_9BwdParamsE,"",@"SHT_CUDA_INFO"
	.sectionflags	@""
	.align	4


	//----- nvinfo : EIATTR_CUDA_API_VERSION
	.align		4
        /*0000*/ 	.byte	0x04, 0x37
        /*0002*/ 	.short	(.L_2405 - .L_2404)
.L_2404:
        /*0004*/ 	.word	0x00000082


	//----- nvinfo : EIATTR_KPARAM_INFO
	.align		4
.L_2405:
        /*0008*/ 	.byte	0x04, 0x17
        /*000a*/ 	.short	(.L_2407 - .L_2406)
.L_2406:
        /*000c*/ 	.word	0x00000000
        /*0010*/ 	.short	0x0000
        /*0012*/ 	.short	0x0000
        /*0014*/ 	.byte	0x00, 0xf0, 0xa1, 0x04


	//----- nvinfo : EIATTR_SPARSE_MMA_MASK
	.align		4
.L_2407:
        /*0018*/ 	.byte	0x03, 0x50
        /*001a*/ 	.short	0x0000


	//----- nvinfo : EIATTR_MAXREG_COUNT
	.align		4
        /*001c*/ 	.byte	0x03, 0x1b
        /*001e*/ 	.short	0x0040


	//----- nvinfo : EIATTR_NUM_BARRIERS
	.align		4
        /*0020*/ 	.byte	0x02, 0x4c
        /*0022*/ 	.byte	0x01
	.zero		1


	//----- nvinfo : EIATTR_MERCURY_ISA_VERSION
	.align		4
        /*0024*/ 	.byte	0x03, 0x5f
        /*0026*/ 	.short	0x0101


	//----- nvinfo : EIATTR_COOP_GROUP_MASK_REGIDS
	.align		4
        /*0028*/ 	.byte	0x04, 0x29
        /*002a*/ 	.short	(.L_2409 - .L_2408)


	//   ....[0]....
.L_2408:
        /*002c*/ 	.word	0xffffffff


	//   ....[1]....
        /*0030*/ 	.word	0xffffffff


	//   ....[2]....
        /*0034*/ 	.word	0xffffffff


	//   ....[3]....
        /*0038*/ 	.word	0xffffffff


	//   ....[4]....
        /*003c*/ 	.word	0xffffffff


	//   ....[5]....
        /*0040*/ 	.word	0xffffffff


	//   ....[6]....
        /*0044*/ 	.word	0xffffffff


	//   ....[7]....
        /*0048*/ 	.word	0xffffffff


	//   ....[8]....
        /*004c*/ 	.word	0xffffffff


	//   ....[9]....
        /*0050*/ 	.word	0xffffffff


	//   ....[10]....
        /*0054*/ 	.word	0xffffffff


	//   ....[11]....
        /*0058*/ 	.word	0xffffffff


	//   ....[12]....
        /*005c*/ 	.word	0xffffffff


	//   ....[13]....
        /*0060*/ 	.word	0xffffffff


	//   ....[14]....
        /*0064*/ 	.word	0xffffffff


	//   ....[15]....
        /*0068*/ 	.word	0xffffffff


	//   ....[16]....
        /*006c*/ 	.word	0xffffffff


	//   ....[17]....
        /*0070*/ 	.word	0xffffffff


	//   ....[18]....
        /*0074*/ 	.word	0xffffffff


	//   ....[19]....
        /*0078*/ 	.word	0xffffffff


	//----- nvinfo : EIATTR_COOP_GROUP_INSTR_OFFSETS
	.align		4
.L_2409:
        /*007c*/ 	.byte	0x04, 0x28
        /*007e*/ 	.short	(.L_2411 - .L_2410)


	//   ....[0]....
.L_2410:
        /*0080*/ 	.word	0x000013e0


	//   ....[1]....
        /*0084*/ 	.word	0x000013f0


	//   ....[2]....
        /*0088*/ 	.word	0x00001400


	//   ....[3]....
        /*008c*/ 	.word	0x00001410


	//   ....[4]....
        /*0090*/ 	.word	0x00001450


	//   ....[5]....
        /*0094*/ 	.word	0x00001470


	//   ....[6]....
        /*0098*/ 	.word	0x00001480


	//   ....[7]....
        /*009c*/ 	.word	0x00001490


	//   ....[8]....
        /*00a0*/ 	.word	0x000014d0


	//   ....[9]....
        /*00a4*/ 	.word	0x000014f0


	//   ....[10]....
        /*00a8*/ 	.word	0x00001500


	//   ....[11]....
        /*00ac*/ 	.word	0x00001510


	//   ....[12]....
        /*00b0*/ 	.word	0x00001540


	//   ....[13]....
        /*00b4*/ 	.word	0x00001560


	//   ....[14]....
        /*00b8*/ 	.word	0x00001580


	//   ....[15]....
        /*00bc*/ 	.word	0x00001590


	//   ....[16]....
        /*00c0*/ 	.word	0x000015c0


	//   ....[17]....
        /*00c4*/ 	.word	0x000015e0


	//   ....[18]....
        /*00c8*/ 	.word	0x00001600


	//   ....[19]....
        /*00cc*/ 	.word	0x00001610


	//----- nvinfo : EIATTR_VRC_CTA_INIT_COUNT
	.align		4
.L_2411:
        /*00d0*/ 	.byte	0x02, 0x4a
	.zero		1
	.zero		1


	//----- nvinfo : EIATTR_EXIT_INSTR_OFFSETS
	.align		4
        /*00d4*/ 	.byte	0x04, 0x1c
        /*00d6*/ 	.short	(.L_2413 - .L_2412)


	//   ....[0]....
.L_2412:
        /*00d8*/ 	.word	0x00000060


	//   ....[1]....
        /*00dc*/ 	.word	0x000016b0


	//   ....[2]....
        /*00e0*/ 	.word	0x00001800


	//----- nvinfo : EIATTR_MAX_THREADS
	.align		4
.L_2413:
        /*00e4*/ 	.byte	0x04, 0x05
        /*00e6*/ 	.short	(.L_2415 - .L_2414)
.L_2414:
        /*00e8*/ 	.word	0x00000400
        /*00ec*/ 	.word	0x00000001
        /*00f0*/ 	.word	0x00000001


	//----- nvinfo : EIATTR_CRS_STACK_SIZE
	.align		4
.L_2415:
        /*00f4*/ 	.byte	0x04, 0x1e
        /*00f6*/ 	.short	(.L_2417 - .L_2416)
.L_2416:
        /*00f8*/ 	.word	0x00000000


	//----- nvinfo : EIATTR_CBANK_PARAM_SIZE
	.align		4
.L_2417:
        /*00fc*/ 	.byte	0x03, 0x19
        /*00fe*/ 	.short	0x0128


	//----- nvinfo : EIATTR_PARAM_CBANK
	.align		4
        /*0100*/ 	.byte	0x04, 0x0a
        /*0102*/ 	.short	(.L_2419 - .L_2418)
	.align		4
.L_2418:
        /*0104*/ 	.word	index@(.nv.constant0._ZN10layer_norm40ln_parallel_residual_bwd_finalize_kernelINS_22Kernel_traits_finalizeILj4096Ef6__halffS2_fjLb0ELj1024ELj4ENS_18Kernel_traits_baseILj4096EfS2_fS2_fjLj1024EEEEELb1EEEvNS_9BwdParamsE)
        /*0108*/ 	.short	0x0380
        /*010a*/ 	.short	0x0128


	//----- nvinfo : EIATTR_SW_WAR
	.align		4
.L_2419:
        /*010c*/ 	.byte	0x04, 0x36
        /*010e*/ 	.short	(.L_2421 - .L_2420)
.L_2420:
        /*0110*/ 	.word	0x00000008
.L_2421:


//--------------------- .nv.info._ZN10layer_norm31ln_parallel_residual_bwd_kernelINS_13Kernel_traitsIf6__halffS2_fjLj4096ELj1ELj1ELj8ELj16ENS_18Kernel_traits_baseILj4096EfS2_fS2_fjLj256EEEEELb1ELb1ELb1EEEvNS_9BwdParamsE --------------------------
	.section	.nv.info._ZN10layer_norm31ln_parallel_residual_bwd_kernelINS_13Kernel_traitsIf6__halffS2_fjLj4096ELj1ELj1ELj8ELj16ENS_18Kernel_traits_baseILj4096EfS2_fS2_fjLj256EEEEELb1ELb1ELb1EEEvNS_9BwdParamsE,"",@"SHT_CUDA_INFO"
	.sectionflags	@""
	.align	4


	//----- nvinfo : EIATTR_CUDA_API_VERSION
	.align		4
        /*0000*/ 	.byte	0x04, 0x37
        /*0002*/ 	.short	(.L_2423 - .L_2422)
.L_2422:
        /*0004*/ 	.word	0x00000082


	//----- nvinfo : EIATTR_KPARAM_INFO
	.align		4
.L_2423:
        /*0008*/ 	.byte	0x04, 0x17
        /*000a*/ 	.short	(.L_2425 - .L_2424)
.L_2424:
        /*000c*/ 	.word	0x00000000
        /*0010*/ 	.short	0x0000
        /*0012*/ 	.short	0x0000
        /*0014*/ 	.byte	0x00, 0xf0, 0xa1, 0x04


	//----- nvinfo : EIATTR_SPARSE_MMA_MASK
	.align		4
.L_2425:
        /*0018*/ 	.byte	0x03, 0x50
        /*001a*/ 	.short	0x0000


	//----- nvinfo : EIATTR_MAXREG_COUNT
	.align		4
        /*001c*/ 	.byte	0x03, 0x1b
        /*001e*/ 	.short	0x00ff


	//----- nvinfo : EIATTR_NUM_BARRIERS
	.align		4
        /*0020*/ 	.byte	0x02, 0x4c
        /*0022*/ 	.byte	0x01
	.zero		1


	//----- nvinfo : EIATTR_MERCURY_ISA_VERSION
	.align		4
        /*0024*/ 	.byte	0x03, 0x5f
        /*0026*/ 	.short	0x0101


	//----- nvinfo : EIATTR_COOP_GROUP_MASK_REGIDS
	.align		4
        /*0028*/ 	.byte	0x04, 0x29
        /*002a*/ 	.short	(.L_2427 - .L_2426)


	//   ....[0]....
.L_2426:
        /*002c*/ 	.word	0xffffffff


	//   ....[1]....
        /*0030*/ 	.word	0xffffffff


	//   ....[2]....
        /*0034*/ 	.word	0xffffffff


	//   ....[3]....
        /*0038*/ 	.word	0xffffffff


	//   ....[4]....
        /*003c*/ 	.word	0xffffffff


	//   ....[5]....
        /*0040*/ 	.word	0xffffffff


	//   ....[6]....
        /*0044*/ 	.word	0xffffffff


	//   ....[7]....
        /*0048*/ 	.word	0xffffffff


	//   ....[8]....
        /*004c*/ 	.word	0xffffffff


	//   ....[9]....
        /*0050*/ 	.word	0xffffffff


	//----- nvinfo : EIATTR_COOP_GROUP_INSTR_OFFSETS
	.align		4
.L_2427:
        /*0054*/ 	.byte	0x04, 0x28
        /*0056*/ 	.short	(.L_2429 - .L_2428)


	//   ....[0]....
.L_2428:
        /*0058*/ 	.word	0x00000ed0


	//   ....[1]....
        /*005c*/ 	.word	0x00000f30


	//   ....[2]....
        /*0060*/ 	.word	0x00000f50


	//   ....[3]....
        /*0064*/ 	.word	0x00000f70


	//   ....[4]....
        /*0068*/ 	.word	0x00000f90


	//   ....[5]....
        /*006c*/ 	.word	0x00000fc0


	//   ....[6]....
        /*0070*/ 	.word	0x00000fd0


	//   ....[7]....
        /*0074*/ 	.word	0x00001000


	//   ....[8]....
        /*0078*/ 	.word	0x00001020


	//   ....[9]....
        /*007c*/ 	.word	0x00001040


	//----- nvinfo : EIATTR_VRC_CTA_INIT_COUNT
	.align		4
.L_2429:
        /*0080*/ 	.byte	0x02, 0x4a
	.zero		1
	.zero		1


	//----- nvinfo : EIATTR_EXIT_INSTR_OFFSETS
	.align		4
        /*0084*/ 	.byte	0x04, 0x1c
        /*0086*/ 	.short	(.L_2431 - .L_2430)


	//   ....[0]....
.L_2430:
        /*0088*/ 	.word	0x00005a80


	//----- nvinfo : EIATTR_MAX_THREADS
	.align		4
.L_2431:
        /*008c*/ 	.byte	0x04, 0x05
        /*008e*/ 	.short	(.L_2433 - .L_2432)
.L_2432:
        /*0090*/ 	.word	0x00000100
        /*0094*/ 	.word	0x00000001
        /*0098*/ 	.word	0x00000001


	//----- nvinfo : EIATTR_CRS_STACK_SIZE
	.align		4
.L_2433:
        /*009c*/ 	.byte	0x04, 0x1e
        /*009e*/ 	.short	(.L_2435 - .L_2434)
.L_2434:
        /*00a0*/ 	.word	0x00000000


	//----- nvinfo : EIATTR_CBANK_PARAM_SIZE
	.align		4
.L_2435:
        /*00a4*/ 	.byte	0x03, 0x19
        /*00a6*/ 	.short	0x0128


	//----- nvinfo : EIATTR_PARAM_CBANK
	.align		4
        /*00a8*/ 	.byte	0x04, 0x0a
        /*00aa*/ 	.short	(.L_2437 - .L_2436)
	.align		4
.L_2436:
        /*00ac*/ 	.word	index@(.nv.constant0._ZN10layer_norm31ln_parallel_residual_bwd_kernelINS_13Kernel_traitsIf6__halffS2_fjLj4096ELj1ELj1ELj8ELj16ENS_18Kernel_traits_baseILj4096EfS2_fS2_fjLj256EEEEELb1ELb1ELb1EEEvNS_9BwdParamsE)
        /*00b0*/ 	.short	0x0380
        /*00b2*/ 	.short	0x0128


	//----- nvinfo : EIATTR_SW_WAR
	.align		4
.L_2437:
        /*00b4*/ 	.byte	0x04, 0x36
        /*00b6*/ 	.short	(.L_2439 - .L_2438)
.L_2438:
        /*00b8*/ 	.word	0x00000008
.L_2439:


//--------------------- .nv.info._ZN10layer_norm31ln_parallel_residual_bwd_kernelINS_13Kernel_traitsI6__halfffffjLj4096ELj1ELj1ELj8ELj16ENS_18Kernel_traits_baseILj4096ES2_ffffjLj256EEEEELb0ELb0ELb0EEEvNS_9BwdParamsE --------------------------
	.section	.nv.info._ZN10layer_norm31ln_parallel_residual_bwd_kernelINS_13Kernel_traitsI6__halfffffjLj4096ELj1ELj1ELj8ELj16ENS_18Kernel_traits_baseILj4096ES2_ffffjLj256EEEEELb0ELb0ELb0EEEvNS_9BwdParamsE,"",@"SHT_CUDA_INFO"
	.sectionflags	@""
	.align	4


	//----- nvinfo : EIATTR_CUDA_API_VERSION
	.align		4
        /*0000*/ 	.byte	0x04, 0x37
        /*0002*/ 	.short	(.L_2441 - .L_2440)
.L_2440:
        /*0004*/ 	.word	0x00000082


	//----- nvinfo : EIATTR_KPARAM_INFO
	.align		4
.L_2441:
        /*0008*/ 	.byte	0x04, 0x17
        /*000a*/ 	.short	(.L_2443 - .L_2442)
.L_2442:
        /*000c*/ 	.word	0x00000000
        /*0010*/ 	.short	0x0000
        /*0012*/ 	.short	0x0000
        /*0014*/ 	.byte	0x00, 0xf0, 0xa1, 0x04


	//----- nvinfo : EIATTR_SPARSE_MMA_MASK
	.align		4
.L_2443:
        /*0018*/ 	.byte	0x03, 0x50
        /*001a*/ 	.short	0x0000


	//----- nvinfo : EIATTR_MAXREG_COUNT
	.align		4
        /*001c*/ 	.byte	0x03, 0x1b
        /*001e*/ 	.short	0x00ff


	//----- nvinfo : EIATTR_NUM_BARRIERS
	.align		4
        /*0020*/ 	.byte	0x02, 0x4c
        /*0022*/ 	.byte	0x01
	.zero		1


	//----- nvinfo : EIATTR_MERCURY_ISA_VERSION
	.align		4
        /*0024*/ 	.byte	0x03, 0x5f
        /*0026*/ 	.short	0x0101


	//----- nvinfo : EIATTR_COOP_GROUP_MASK_REGIDS
	.align		4
        /*0028*/ 	.byte	0x04, 0x29
        /*002a*/ 	.short	(.L_2445 - .L_2444)


	//   ....[0]....
.L_2444:
        /*002c*/ 	.word	0xffffffff


	//   ....[1]....
        /*0030*/ 	.word	0xffffffff


	//   ....[2]....
        /*0034*/ 	.word	0xffffffff


	//   ....[3]....
        /*0038*/ 	.word	0xffffffff


	//   ....[4]....
        /*003c*/ 	.word	0xffffffff


	//   ....[5]....
        /*0040*/ 	.word	0xffffffff


	//   ....[6]....
        /*0044*/ 	.word	0xffffffff


	//   ....[7]....
        /*0048*/ 	.word	0xffffffff


	//   ....[8]....
        /*004c*/ 	.word	0xffffffff


	//   ....[9]....
        /*0050*/ 	.word	0xffffffff


	//----- nvinfo : EIATTR_COOP_GROUP_INSTR_OFFSETS
	.align		4
.L_2445:
        /*0054*/ 	.byte	0x04, 0x28
        /*0056*/ 	.short	(.L_2447 - .L_2446)


	//   ....[0]....
.L_2446:
        /*0058*/ 	.word	0x00001c10


	//   ....[1]....
        /*005c*/ 	.word	0x00001c30


	//   ....[2]....
        /*0060*/ 	.word	0x00001c70


	//   ....[3]....
        /*0064*/ 	.word	0x00001c80


	//   ....[4]....
        /*0068*/ 	.word	0x00001cc0


	//   ....[5]....
        /*006c*/ 	.word	0x00001cd0


	//   ....[6]....
        /*0070*/ 	.word	0x00001d00


	//   ....[7]....
        /*0074*/ 	.word	0x00001d10


	//   ....[8]....
        /*0078*/ 	.word	0x00001d40


	//   ....[9]....
        /*007c*/ 	.word	0x00001d50


	//----- nvinfo : EIATTR_VRC_CTA_INIT_COUNT
	.align		4
.L_2447:
        /*0080*/ 	.byte	0x02, 0x4a
	.zero		1
	.zero		1


	//----- nvinfo : EIATTR_EXIT_INSTR_OFFSETS
	.align		4
        /*0084*/ 	.byte	0x04, 0x1c
        /*0086*/ 	.short	(.L_2449 - .L_2448)


	//   ....[0]....
.L_2448:
        /*0088*/ 	.word	0x00004ff0


	//   ....[1]....
        /*008c*/ 	.word	0x000050c0


	//----- nvinfo : EIATTR_MAX_THREADS
	.align		4
.L_2449:
        /*0090*/ 	.byte	0x04, 0x05
        /*0092*/ 	.short	(.L_2451 - .L_2450)
.L_2450:
        /*0094*/ 	.word	0x00000100
        /*0098*/ 	.word	0x00000001
        /*009c*/ 	.word	0x00000001


	//----- nvinfo : EIATTR_CRS_STACK_SIZE
	.align		4
.L_2451:
        /*00a0*/ 	.byte	0x04, 0x1e
        /*00a2*/ 	.short	(.L_2453 - .L_2452)
.L_2452:
        /*00a4*/ 	.word	0x00000000


	//----- nvinfo : EIATTR_CBANK_PARAM_SIZE
	.align		4
.L_2453:
        /*00a8*/ 	.byte	0x03, 0x19
        /*00aa*/ 	.short	0x0128


	//----- nvinfo : EIATTR_PARAM_CBANK
	.align		4
        /*00ac*/ 	.byte	0x04, 0x0a
        /*00ae*/ 	.short	(.L_2455 - .L_2454)
	.align		4
.L_2454:
        /*00b0*/ 	.word	index@(.nv.constant0._ZN10layer_norm31ln_parallel_residual_bwd_kernelINS_13Kernel_traitsI6__halfffffjLj4096ELj1ELj1ELj8ELj16ENS_18Kernel_traits_baseILj4096ES2_ffffjLj256EEEEELb0ELb0ELb0EEEvNS_9BwdParamsE)
        /*00b4*/ 	.short	0x0380
        /*00b6*/ 	.short	0x0128


	//----- nvinfo : EIATTR_SW_WAR
	.align		4
.L_2455:
        /*00b8*/ 	.byte	0x04, 0x36
        /*00ba*/ 	.short	(.L_2457 - .L_2456)
.L_2456:
        /*00bc*/ 	.word	0x00000008
.L_2457:


//--------------------- .nv.info._ZN10layer_norm31ln_parallel_residual_bwd_kernelINS_13Kernel_traitsI6__halfffffjLj4096ELj1ELj1ELj8ELj16ENS_18Kernel_traits_baseILj4096ES2_ffffjLj256EEEEELb0ELb0ELb1EEEvNS_9BwdParamsE --------------------------
	.section	.nv.info._ZN10layer_norm31ln_parallel_residual_bwd_kernelINS_13Kernel_traitsI6__halfffffjLj4096ELj1ELj1ELj8ELj16ENS_18Kernel_traits_baseILj4096ES2_ffffjLj256EEEEELb0ELb0ELb1EEEvNS_9BwdParamsE,"",@"SHT_CUDA_INFO"
	.sectionflags	@""
	.align	4


	//----- nvinfo : EIATTR_CUDA_API_VERSION
	.align		4
        /*0000*/ 	.byte	0x04, 0x37
        /*0002*/ 	.short	(.L_2459 - .L_2458)
.L_2458:
        /*0004*/ 	.word	0x00000082


	//----- nvinfo : EIATTR_KPARAM_INFO
	.align		4
.L_2459:
        /*0008*/ 	.byte	0x04, 0x17
        /*000a*/ 	.short	(.L_2461 - .L_2460)
.L_2460:
        /*000c*/ 	.word	0x00000000
        /*0010*/ 	.short	0x0000
        /*0012*/ 	.short	0x0000
        /*0014*/ 	.byte	0x00, 0xf0, 0xa1, 0x04


	//----- nvinfo : EIATTR_SPARSE_MMA_MASK
	.align		4
.L_2461:
        /*0018*/ 	.byte	0x03, 0x50
        /*001a*/ 	.short	0x0000


	//----- nvinfo : EIATTR_MAXREG_COUNT
	.align		4
        /*001c*/ 	.byte	0x03, 0x1b
        /*001e*/ 	.short	0x00ff


	//----- nvinfo : EIATTR_NUM_BARRIERS
	.align		4
        /*0020*/ 	.byte	0x02, 0x4c
        /*0022*/ 	.byte	0x01
	.zero		1


	//----- nvinfo : EIATTR_MERCURY_ISA_VERSION
	.align		4
        /*0024*/ 	.byte	0x03, 0x5f
        /*0026*/ 	.short	0x0101


	//----- nvinfo : EIATTR_COOP_GROUP_MASK_REGIDS
	.align		4
        /*0028*/ 	.byte	0x04, 0x29
        /*002a*/ 	.short	(.L_2463 - .L_2462)


	//   ....[0]....
.L_2462:
        /*002c*/ 	.word	0xffffffff


	//   ....[1]....
        /*0030*/ 	.word	0xffffffff


	//   ....[2]....
        /*0034*/ 	.word	0xffffffff


	//   ....[3]....
        /*0038*/ 	.word	0xffffffff


	//   ....[4]....
        /*003c*/ 	.word	0xffffffff


	//   ....[5]....
        /*0040*/ 	.word	0xffffffff


	//   ....[6]....
        /*0044*/ 	.word	0xffffffff


	//   ....[7]....
        /*0048*/ 	.word	0xffffffff


	//   ....[8]....
        /*004c*/ 	.word	0xffffffff


	//   ....[9]....
        /*0050*/ 	.word	0xffffffff


	//----- nvinfo : EIATTR_COOP_GROUP_INSTR_OFFSETS
	.align		4
.L_2463:
        /*0054*/ 	.byte	0x04, 0x28
        /*0056*/ 	.short	(.L_2465 - .L_2464)


	//   ....[0]....
.L_2464:
        /*0058*/ 	.word	0x00001420


	//   ....[1]....
        /*005c*/ 	.word	0x000015b0


	//   ....[2]....
        /*0060*/ 	.word	0x00001600


	//   ....[3]....
        /*0064*/ 	.word	0x00001650


	//   ....[4]....
        /*0068*/ 	.word	0x00001690


	//   ....[5]....
        /*006c*/ 	.word	0x000016b0


	//   ....[6]....
        /*0070*/ 	.word	0x000016d0


	//   ....[7]....
        /*0074*/ 	.word	0x000016f0


	//   ....[8]....
        /*0078*/ 	.word	0x00001730


	//   ....[9]....
        /*007c*/ 	.word	0x00001740


	//----- nvinfo : EIATTR_VRC_CTA_INIT_COUNT
	.align		4
.L_2465:
        /*0080*/ 	.byte	0x02, 0x4a
	.zero		1
	.zero		1


	//----- nvinfo : EIATTR_EXIT_INSTR_OFFSETS
	.align		4
        /*0084*/ 	.byte	0x04, 0x1c
        /*0086*/ 	.short	(.L_2467 - .L_2466)


	//   ....[0]....
.L_2466:
        /*0088*/ 	.word	0x00004790


	//----- nvinfo : EIATTR_MAX_THREADS
	.align		4
.L_2467:
        /*008c*/ 	.byte	0x04, 0x05
        /*008e*/ 	.short	(.L_2469 - .L_2468)
.L_2468:
        /*0090*/ 	.word	0x00000100
        /*0094*/ 	.word	0x00000001
        /*0098*/ 	.word	0x00000001


	//----- nvinfo : EIATTR_CRS_STACK_SIZE
	.align		4
.L_2469:
        /*009c*/ 	.byte	0x04, 0x1e
        /*009e*/ 	.short	(.L_2471 - .L_2470)
.L_2470:
        /*00a0*/ 	.word	0x00000000


	//----- nvinfo : EIATTR_CBANK_PARAM_SIZE
	.align		4
.L_2471:
        /*00a4*/ 	.byte	0x03, 0x19
        /*00a6*/ 	.short	0x0128


	//----- nvinfo : EIATTR_PARAM_CBANK
	.align		4
        /*00a8*/ 	.byte	0x04, 0x0a
        /*00aa*/ 	.short	(.L_2473 - .L_2472)
	.align		4
.L_2472:
        /*00ac*/ 	.word	index@(.nv.constant0._ZN10layer_norm31ln_parallel_residual_bwd_kernelINS_13Kernel_traitsI6__halfffffjLj4096ELj1ELj1ELj8ELj16ENS_18Kernel_traits_baseILj4096ES2_ffffjLj256EEEEELb0ELb0ELb1EEEvNS_9BwdParamsE)
        /*00b0*/ 	.short	0x0380
        /*00b2*/ 	.short	0x0128


	//----- nvinfo : EIATTR_SW_WAR
	.align		4
.L_2473:
        /*00b4*/ 	.byte	0x04, 0x36
        /*00b6*/ 	.short	(.L_2475 - .L_2474)
.L_2474:
        /*00b8*/ 	.word	0x00000008
.L_2475:


//--------------------- .nv.info._ZN10layer_norm31ln_parallel_residual_bwd_kernelINS_13Kernel_traitsI6__halfffffjLj4096ELj1ELj1ELj8ELj16ENS_18Kernel_traits_baseILj4096ES2_ffffjLj256EEEEELb0ELb1ELb0EEEvNS_9BwdParamsE --------------------------
	.section	.nv.info._ZN10layer_norm31ln_parallel_residual_bwd_kernelINS_13Kernel_traitsI6__halfffffjLj4096ELj1ELj1ELj8ELj16ENS_18Kernel_traits_baseILj4096ES2_ffffjLj256EEEEELb0ELb1ELb0EEEvNS_9BwdParamsE,"",@"SHT_CUDA_INFO"
	.sectionflags	@""
	.align	4


	//----- nvinfo : EIATTR_CUDA_API_VERSION
	.align		4
        /*0000*/ 	.byte	0x04, 0x37
        /*0002*/ 	.short	(.L_2477 - .L_2476)
.L_2476:
        /*0004*/ 	.word	0x00000082


	//----- nvinfo : EIATTR_KPARAM_INFO
	.align		4
.L_2477:
        /*0008*/ 	.byte	0x04, 0x17
        /*000a*/ 	.short	(.L_2479 - .L_2478)
.L_2478:
        /*000c*/ 	.word	0x00000000
        /*0010*/ 	.short	0x0000
        /*0012*/ 	.short	0x0000
        /*0014*/ 	.byte	0x00, 0xf0, 0xa1, 0x04


	//----- nvinfo : EIATTR_SPARSE_MMA_MASK
	.align		4
.L_2479:
        /*0018*/ 	.byte	0x03, 0x50
        /*001a*/ 	.short	0x0000


	//----- nvinfo : EIATTR_MAXREG_COUNT
	.align		4
        /*001c*/ 	.byte	0x03, 0x1b
        /*001e*/ 	.short	0x00ff


	//----- nvinfo : EIATTR_NUM_BARRIERS
	.align		4
        /*0020*/ 	.byte	0x02, 0x4c
        /*0022*/ 	.byte	0x01
	.zero		1


	//----- nvinfo : EIATTR_MERCURY_ISA_VERSION
	.align		4
        /*0024*/ 	.byte	0x03, 0x5f
        /*0026*/ 	.short	0x0101


	//----- nvinfo : EIATTR_COOP_GROUP_MASK_REGIDS
	.align		4
        /*0028*/ 	.byte	0x04, 0x29
        /*002a*/ 	.short	(.L_2481 - .L_2480)


	//   ....[0]....
.L_2480:
        /*002c*/ 	.word	0xffffffff


	//   ....[1]....
        /*0030*/ 	.word	0xffffffff


	//   ....[2]....
        /*0034*/ 	.word	0xffffffff


	//   ....[3]....
        /*0038*/ 	.word	0xffffffff


	//   ....[4]....
        /*003c*/ 	.word	0xffffffff


	//   ....[5]....
        /*0040*/ 	.word	0xffffffff


	//   ....[6]....
        /*0044*/ 	.word	0xffffffff


	//   ....[7]....
        /*0048*/ 	.word	0xffffffff


	//   ....[8]....
        /*004c*/ 	.word	0xffffffff


	//   ....[9]....
        /*0050*/ 	.word	0xffffffff


	//----- nvinfo : EIATTR_COOP_GROUP_INSTR_OFFSETS
	.align		4
.L_2481:
        /*0054*/ 	.byte	0x04, 0x28
        /*0056*/ 	.short	(.L_2483 - .L_2482)


	//   ....[0]....
.L_2482:
        /*0058*/ 	.word	0x00001300


	//   ....[1]....
        /*005c*/ 	.word	0x00001320


	//   ....[2]....
        /*0060*/ 	.word	0x00001360


	//   ....[3]....
        /*0064*/ 	.word	0x00001370


	//   ....[4]....
        /*0068*/ 	.word	0x000013b0


	//   ....[5]....
        /*006c*/ 	.word	0x000013c0


	//   ....[6]....
        /*0070*/ 	.word	0x000013f0


	//   ....[7]....
        /*0074*/ 	.word	0x00001400


	//   ....[8]....
        /*0078*/ 	.word	0x00001430


	//   ....[9]....
        /*007c*/ 	.word	0x00001440


	//----- nvinfo : EIATTR_VRC_CTA_INIT_COUNT
	.align		4
.L_2483:
        /*0080*/ 	.byte	0x02, 0x4a
	.zero		1
	.zero		1


	//----- nvinfo : EIATTR_EXIT_INSTR_OFFSETS
	.align		4
        /*0084*/ 	.byte	0x04, 0x1c
        /*0086*/ 	.short	(.L_2485 - .L_2484)


	//   ....[0]....
.L_2484:
        /*0088*/ 	.word	0x000044a0


	//   ....[1]....
        /*008c*/ 	.word	0x00004520


	//----- nvinfo : EIATTR_MAX_THREADS
	.align		4
.L_2485:
        /*0090*/ 	.byte	0x04, 0x05
        /*0092*/ 	.short	(.L_2487 - .L_2486)
.L_2486:
        /*0094*/ 	.word	0x00000100
        /*0098*/ 	.word	0x00000001
        /*009c*/ 	.word	0x00000001


	//----- nvinfo : EIATTR_CRS_STACK_SIZE
	.align		4
.L_2487:
        /*00a0*/ 	.byte	0x04, 0x1e
        /*00a2*/ 	.short	(.L_2489 - .L_2488)
.L_2488:
        /*00a4*/ 	.word	0x00000000


	//----- nvinfo : EIATTR_CBANK_PARAM_SIZE
	.align		4
.L_2489:
        /*00a8*/ 	.byte	0x03, 0x19
        /*00aa*/ 	.short	0x0128


	//----- nvinfo : EIATTR_PARAM_CBANK
	.align		4
        /*00ac*/ 	.byte	0x04, 0x0a
        /*00ae*/ 	.short	(.L_2491 - .L_2490)
	.align		4
.L_2490:
        /*00b0*/ 	.word	index@(.nv.constant0._ZN10layer_norm31ln_parallel_residual_bwd_kernelINS_13Kernel_traitsI6__halfffffjLj4096ELj1ELj1ELj8ELj16ENS_18Kernel_traits_baseILj4096ES2_ffffjLj256EEEEELb0ELb1ELb0EEEvNS_9BwdParamsE)
        /*00b4*/ 	.short	0x0380
        /*00b6*/ 	.short	0x0128


	//----- nvinfo : EIATTR_SW_WAR
	.align		4
.L_2491:
        /*00b8*/ 	.byte	0x04, 0x36
        /*00ba*/ 	.short	(.L_2493 - .L_2492)
.L_2492:
        /*00bc*/ 	.word	0x00000008
.L_2493:


//--------------------- .nv.info._ZN10layer_norm31ln_parallel_residual_bwd_kernelINS_13Kernel_traitsI6__halfffffjLj4096ELj1ELj1ELj8ELj16ENS_18Kernel_traits_baseILj4096ES2_ffffjLj256EEEEELb0ELb1ELb1EEEvNS_9BwdParamsE --------------------------
	.section	.nv.info._ZN10layer_norm31ln_parallel_residual_bwd_kernelINS_13Kernel_traitsI6__halfffffjLj4096ELj1ELj1ELj8ELj16ENS_18Kernel_traits_baseILj4096ES2_ffffjLj256EEEEELb0ELb1ELb1EEEvNS_9BwdParamsE,"",@"SHT_CUDA_INFO"
	.sectionflags	@""
	.align	4


	//----- nvinfo : EIATTR_CUDA_API_VERSION
	.align		4
        /*0000*/ 	.byte	0x04, 0x37
        /*0002*/ 	.short	(.L_2495 - .L_2494)
.L_2494:
        /*0004*/ 	.word	0x00000082


	//----- nvinfo : EIATTR_KPARAM_INFO
	.align		4
.L_2495:
        /*0008*/ 	.byte	0x04, 0x17
        /*000a*/ 	.short	(.L_2497 - .L_2496)
.L_2496:
        /*000c*/ 	.word	0x00000000
        /*0010*/ 	.short	0x0000
        /*0012*/ 	.short	0x0000
        /*0014*/ 	.byte	0x00, 0xf0, 0xa1, 0x04


	//----- nvinfo : EIATTR_SPARSE_MMA_MASK
	.align		4
.L_2497:
        /*0018*/ 	.byte	0x03, 0x50
        /*001a*/ 	.short	0x0000


	//----- nvinfo : EIATTR_MAXREG_COUNT
	.align		4
        /*001c*/ 	.byte	0x03, 0x1b
        /*001e*/ 	.short	0x00ff


	//----- nvinfo : EIATTR_NUM_BARRIERS
	.align		4
        /*0020*/ 	.byte	0x02, 0x4c
        /*0022*/ 	.byte	0x01
	.zero		1


	//----- nvinfo : EIATTR_ANNOTATIONS
	.align		4
        /*0024*/ 	.byte	0x04, 0x55
        /*0026*/ 	.short	(.L_2499 - .L_2498)


	//   ....[0]....
.L_2498:
        /*0028*/ 	.word	0x00000001
        /*002c*/ 	.byte	0xd0, 0x03, 0x00, 0x00, 0x01, 0x00, 0x00, 0x00, 0xb0, 0x05, 0x00, 0x00


	//----- nvinfo : EIATTR_MERCURY_ISA_VERSION
	.align		4
.L_2499:
        /*0038*/ 	.byte	0x03, 0x5f
        /*003a*/ 	.short	0x0101


	//----- nvinfo : EIATTR_COOP_GROUP_MASK_REGIDS
	.align		4
        /*003c*/ 	.byte	0x04, 0x29
        /*003e*/ 	.short	(.L_2501 - .L_2500)


	//   ....[0]....
.L_2500:
        /*0040*/ 	.word	0xffffffff


	//   ....[1]....
        /*0044*/ 	.word	0xffffffff


	//   ....[2]....
        /*0048*/ 	.word	0xffffffff


	//   ....[3]....
        /*004c*/ 	.word	0xffffffff


	//   ....[4]....
        /*0050*/ 	.word	0xffffffff


	//   ....[5]....
        /*0054*/ 	.word	0xffffffff


	//   ....[6]....
        /*0058*/ 	.word	0xffffffff


	//   ....[7]....
        /*005c*/ 	.word	0xffffffff


	//   ....[8]....
        /*0060*/ 	.word	0xffffffff


	//   ....[9]....
        /*0064*/ 	.word	0xffffffff


	//----- nvinfo : EIATTR_COOP_GROUP_INSTR_OFFSETS
	.align		4
.L_2501:
        /*0068*/ 	.byte	0x04, 0x28
        /*006a*/ 	.short	(.L_2503 - .L_2502)


	//   ....[0]....
.L_2502:
        /*006c*/ 	.word	0x00000d90


	//   ....[1]....
        /*0070*/ 	.word	0x00000e40


	//   ....[2]....
        /*0074*/ 	.word	0x00000e50


	//   ....[3]....
        /*0078*/ 	.word	0x00000ea0


	//   ....[4]....
        /*007c*/ 	.word	0x00000eb0


	//   ....[5]....
        /*0080*/ 	.word	0x00000f20


	//   ....[6]....
        /*0084*/ 	.word	0x00000f30


	//   ....[7]....
        /*0088*/ 	.word	0x00000f90


	//   ....[8]....
        /*008c*/ 	.word	0x00000fa0


	//   ....[9]....
        /*0090*/ 	.word	0x00000fd0


	//----- nvinfo : EIATTR_VRC_CTA_INIT_COUNT
	.align		4
.L_2503:
        /*0094*/ 	.byte	0x02, 0x4a
	.zero		1
	.zero		1


	//----- nvinfo : EIATTR_EXIT_INSTR_OFFSETS
	.align		4
        /*0098*/ 	.byte	0x04, 0x1c
        /*009a*/ 	.short	(.L_2505 - .L_2504)


	//   ....[0]....
.L_2504:
        /*009c*/ 	.word	0x00003e40


	//----- nvinfo : EIATTR_MAX_THREADS
	.align		4
.L_2505:
        /*00a0*/ 	.byte	0x04, 0x05
        /*00a2*/ 	.short	(.L_2507 - .L_2506)
.L_2506:
        /*00a4*/ 	.word	0x00000100
        /*00a8*/ 	.word	0x00000001
        /*00ac*/ 	.word	0x00000001


	//----- nvinfo : EIATTR_CRS_STACK_SIZE
	.align		4
.L_2507:
        /*00b0*/ 	.byte	0x04, 0x1e
        /*00b2*/ 	.short	(.L_2509 - .L_2508)
.L_2508:
        /*00b4*/ 	.word	0x00000000


	//----- nvinfo : EIATTR_CBANK_PARAM_SIZE
	.align		4
.L_2509:
        /*00b8*/ 	.byte	0x03, 0x19
        /*00ba*/ 	.short	0x0128


	//----- nvinfo : EIATTR_PARAM_CBANK
	.align		4
        /*00bc*/ 	.byte	0x04, 0x0a
        /*00be*/ 	.short	(.L_2511 - .L_2510)
	.align		4
.L_2510:
        /*00c0*/ 	.word	index@(.nv.constant0._ZN10layer_norm31ln_parallel_residual_bwd_kernelINS_13Kernel_traitsI6__halfffffjLj4096ELj1ELj1ELj8ELj16ENS_18Kernel_traits_baseILj4096ES2_ffffjLj256EEEEELb0ELb1ELb1EEEvNS_9BwdParamsE)
        /*00c4*/ 	.short	0x0380
        /*00c6*/ 	.short	0x0128


	//----- nvinfo : EIATTR_SW_WAR
	.align		4
.L_2511:
        /*00c8*/ 	.byte	0x04, 0x36
        /*00ca*/ 	.short	(.L_2513 - .L_2512)
.L_2512:
        /*00cc*/ 	.word	0x00000008
.L_2513:


//--------------------- .nv.info._ZN10layer_norm31ln_parallel_residual_bwd_kernelINS_13Kernel_traitsI6__halfffffjLj4096ELj1ELj1ELj8ELj16ENS_18Kernel_traits_baseILj4096ES2_ffffjLj256EEEEELb1ELb0ELb0EEEvNS_9BwdParamsE --------------------------
	.section	.nv.info._ZN10layer_norm31ln_parallel_residual_bwd_kernelINS_13Kernel_traitsI6__halfffffjLj4096ELj1ELj1ELj8ELj16ENS_18Kernel_traits_baseILj4096ES2_ffffjLj256EEEEELb1ELb0ELb0EEEvNS_9BwdParamsE,"",@"SHT_CUDA_INFO"
	.sectionflags	@""
	.align	4


	//----- nvinfo : EIATTR_CUDA_API_VERSION
	.align		4
        /*0000*/ 	.byte	0x04, 0x37
        /*0002*/ 	.short	(.L_2515 - .L_2514)
.L_2514:
        /*0004*/ 	.word	0x00000082


	//----- nvinfo : EIATTR_KPARAM_INFO
	.align		4
.L_2515:
        /*0008*/ 	.byte	0x04, 0x17
        /*000a*/ 	.short	(.L_2517 - .L_2516)
.L_2516:
        /*000c*/ 	.word	0x00000000
        /*0010*/ 	.short	0x0000
        /*0012*/ 	.short	0x0000
        /*0014*/ 	.byte	0x00, 0xf0, 0xa1, 0x04


	//----- nvinfo : EIATTR_SPARSE_MMA_MASK
	.align		4
.L_2517:
        /*0018*/ 	.byte	0x03, 0x50
        /*001a*/ 	.short	0x0000


	//----- nvinfo : EIATTR_MAXREG_COUNT
	.align		4
        /*001c*/ 	.byte	0x03, 0x1b
        /*001e*/ 	.short	0x00ff


	//----- nvinfo : EIATTR_NUM_BARRIERS
	.align		4
        /*0020*/ 	.byte	0x02, 0x4c
        /*0022*/ 	.byte	0x01
	.zero		1


	//----- nvinfo : EIATTR_MERCURY_ISA_VERSION
	.align		4
        /*0024*/ 	.byte	0x03, 0x5f
        /*0026*/ 	.short	0x0101


	//----- nvinfo : EIATTR_COOP_GROUP_MASK_REGIDS
	.align		4
        /*0028*/ 	.byte	0x04, 0x29
        /*002a*/ 	.short	(.L_2519 - .L_2518)


	//   ....[0]....
.L_2518:
        /*002c*/ 	.word	0xffffffff


	//   ....[1]....
        /*0030*/ 	.word	0xffffffff


	//   ....[2]....
        /*0034*/ 	.word	0xffffffff


	//   ....[3]....
        /*0038*/ 	.word	0xffffffff


	//   ....[4]....
        /*003c*/ 	.word	0xffffffff


	//   ....[5]....
        /*0040*/ 	.word	0xffffffff


	//   ....[6]....
        /*0044*/ 	.word	0xffffffff


	//   ....[7]....
        /*0048*/ 	.word	0xffffffff


	//   ....[8]....
        /*004c*/ 	.word	0xffffffff


	//   ....[9]....
        /*0050*/ 	.word	0xffffffff


	//----- nvinfo : EIATTR_COOP_GROUP_INSTR_OFFSETS
	.align		4
.L_2519:
        /*0054*/ 	.byte	0x04, 0x28
        /*0056*/ 	.short	(.L_2521 - .L_2520)


	//   ....[0]....
.L_2520:
        /*0058*/ 	.word	0x00001e20


	//   ....[1]....
        /*005c*/ 	.word	0x00001e40


	//   ....[2]....
        /*0060*/ 	.word	0x00001e80


	//   ....[3]....
        /*0064*/ 	.word	0x00001e90


	//   ....[4]....
        /*0068*/ 	.word	0x00001ed0


	//   ....[5]....
        /*006c*/ 	.word	0x00001ee0


	//   ....[6]....
        /*0070*/ 	.word	0x00001f10


	//   ....[7]....
        /*0074*/ 	.word	0x00001f20


	//   ....[8]....
        /*0078*/ 	.word	0x00001f50


	//   ....[9]....
        /*007c*/ 	.word	0x00001f60


	//----- nvinfo : EIATTR_VRC_CTA_INIT_COUNT
	.align		4
.L_2521:
        /*0080*/ 	.byte	0x02, 0x4a
	.zero		1
	.zero		1


	//----- nvinfo : EIATTR_EXIT_INSTR_OFFSETS
	.align		4
        /*0084*/ 	.byte	0x04, 0x1c
        /*0086*/ 	.short	(.L_2523 - .L_2522)


	//   ....[0]....
.L_2522:
        /*0088*/ 	.word	0x000069f0


	//   ....[1]....
        /*008c*/ 	.word	0x00006ac0


	//----- nvinfo : EIATTR_MAX_THREADS
	.align		4
.L_2523:
        /*0090*/ 	.byte	0x04, 0x05
        /*0092*/ 	.short	(.L_2525 - .L_2524)
.L_2524:
        /*0094*/ 	.word	0x00000100
        /*0098*/ 	.word	0x00000001
        /*009c*/ 	.word	0x00000001


	//----- nvinfo : EIATTR_CRS_STACK_SIZE
	.align		4
.L_2525:
        /*00a0*/ 	.byte	0x04, 0x1e
        /*00a2*/ 	.short	(.L_2527 - .L_2526)
.L_2526:
        /*00a4*/ 	.word	0x00000000


	//----- nvinfo : EIATTR_CBANK_PARAM_SIZE
	.align		4
.L_2527:
        /*00a8*/ 	.byte	0x03, 0x19
        /*00aa*/ 	.short	0x0128


	//----- nvinfo : EIATTR_PARAM_CBANK
	.align		4
        /*00ac*/ 	.byte	0x04, 0x0a
        /*00ae*/ 	.short	(.L_2529 - .L_2528)
	.align		4
.L_2528:
        /*00b0*/ 	.word	index@(.nv.constant0._ZN10layer_norm31ln_parallel_residual_bwd_kernelINS_13Kernel_traitsI6__halfffffjLj4096ELj1ELj1ELj8ELj16ENS_18Kernel_traits_baseILj4096ES2_ffffjLj256EEEEELb1ELb0ELb0EEEvNS_9BwdParamsE)
        /*00b4*/ 	.short	0x0380
        /*00b6*/ 	.short	0x0128


	//----- nvinfo : EIATTR_SW_WAR
	.align		4
.L_2529:
        /*00b8*/ 	.byte	0x04, 0x36
        /*00ba*/ 	.short	(.L_2531 - .L_2530)
.L_2530:
        /*00bc*/ 	.word	0x00000008
.L_2531:


//--------------------- .nv.info._ZN10layer_norm31ln_parallel_residual_bwd_kernelINS_13Kernel_traitsI6__halfffffjLj4096ELj1ELj1ELj8ELj16ENS_18Kernel_traits_baseILj4096ES2_ffffjLj256EEEEELb1ELb0ELb1EEEvNS_9BwdParamsE --------------------------
	.section	.nv.info._ZN10layer_norm31ln_parallel_residual_bwd_kernelINS_13Kernel_traitsI6__halfffffjLj4096ELj1ELj1ELj8ELj16ENS_18Kernel_traits_baseILj4096ES2_ffffjLj256EEEEELb1ELb0ELb1EEEvNS_9BwdParamsE,"",@"SHT_CUDA_INFO"
	.sectionflags	@""
	.align	4


	//----- nvinfo : EIATTR_CUDA_API_VERSION
	.align		4
        /*0000*/ 	.byte	0x04, 0x37
        /*0002*/ 	.short	(.L_2533 - .L_2532)
.L_2532:
        /*0004*/ 	.word	0x00000082


	//----- nvinfo : EIATTR_KPARAM_INFO
	.align		4
.L_2533:
        /*0008*/ 	.byte	0x04, 0x17
        /*000a*/ 	.short	(.L_2535 - .L_2534)
.L_2534:
        /*000c*/ 	.word	0x00000000
        /*0010*/ 	.short	0x0000
        /*0012*/ 	.short	0x0000
        /*0014*/ 	.byte	0x00, 0xf0, 0xa1, 0x04


	//----- nvinfo : EIATTR_SPARSE_MMA_MASK
	.align		4
.L_2535:
        /*0018*/ 	.byte	0x03, 0x50
        /*001a*/ 	.short	0x0000


	//----- nvinfo : EIATTR_MAXREG_COUNT
	.align		4
        /*001c*/ 	.byte	0x03, 0x1b
        /*001e*/ 	.short	0x00ff


	//----- nvinfo : EIATTR_NUM_BARRIERS
	.align		4
        /*0020*/ 	.byte	0x02, 0x4c
        /*0022*/ 	.byte	0x01
	.zero		1


	//----- nvinfo : EIATTR_MERCURY_ISA_VERSION
	.align		4
        /*0024*/ 	.byte	0x03, 0x5f
        /*0026*/ 	.short	0x0101


	//----- nvinfo : EIATTR_COOP_GROUP_MASK_REGIDS
	.align		4
        /*0028*/ 	.byte	0x04, 0x29
        /*002a*/ 	.short	(.L_2537 - .L_2536)


	//   ....[0]....
.L_2536:
        /*002c*/ 	.word	0xffffffff


	//   ....[1]....
        /*0030*/ 	.word	0xffffffff


	//   ....[2]....
        /*0034*/ 	.word	0xffffffff


	//   ....[3]....
        /*0038*/ 	.word	0xffffffff


	//   ....[4]....
        /*003c*/ 	.word	0xffffffff


	//   ....[5]....
        /*0040*/ 	.word	0xffffffff


	//   ....[6]....
        /*0044*/ 	.word	0xffffffff


	//   ....[7]....
        /*0048*/ 	.word	0xffffffff


	//   ....[8]....
        /*004c*/ 	.word	0xffffffff


	//   ....[9]....
        /*0050*/ 	.word	0xffffffff


	//----- nvinfo : EIATTR_COOP_GROUP_INSTR_OFFSETS
	.align		4
.L_2537:
        /*0054*/ 	.byte	0x04, 0x28
        /*0056*/ 	.short	(.L_2539 - .L_2538)


	//   ....[0]....
.L_2538:
        /*0058*/ 	.word	0x000013c0


	//   ....[1]....
        /*005c*/ 	.word	0x000013d0


	//   ....[2]....
        /*0060*/ 	.word	0x00001400


	//   ....[3]....
        /*0064*/ 	.word	0x00001410


	//   ....[4]....
        /*0068*/ 	.word	0x00001440


	//   ....[5]....
        /*006c*/ 	.word	0x00001450


	//   ....[6]....
        /*0070*/ 	.word	0x00001480


	//   ....[7]....
        /*0074*/ 	.word	0x00001490


	//   ....[8]....
        /*0078*/ 	.word	0x000014d0


	//   ....[9]....
        /*007c*/ 	.word	0x000014e0


	//----- nvinfo : EIATTR_VRC_CTA_INIT_COUNT
	.align		4
.L_2539:
        /*0080*/ 	.byte	0x02, 0x4a
	.zero		1
	.zero		1


	//----- nvinfo : EIATTR_EXIT_INSTR_OFFSETS
	.align		4
        /*0084*/ 	.byte	0x04, 0x1c
        /*0086*/ 	.short	(.L_2541 - .L_2540)


	//   ....[0]....
.L_2540:
        /*0088*/ 	.word	0x00006120


	//----- nvinfo : EIATTR_MAX_THREADS
	.align		4
.L_2541:
        /*008c*/ 	.byte	0x04, 0x05
        /*008e*/ 	.short	(.L_2543 - .L_2542)
.L_2542:
        /*0090*/ 	.word	0x00000100
        /*0094*/ 	.word	0x00000001
        /*0098*/ 	.word	0x00000001


	//----- nvinfo : EIATTR_CRS_STACK_SIZE
	.align		4
.L_2543:
        /*009c*/ 	.byte	0x04, 0x1e
        /*009e*/ 	.short	(.L_2545 - .L_2544)
.L_2544:
        /*00a0*/ 	.word	0x00000000


	//----- nvinfo : EIATTR_CBANK_PARAM_SIZE
	.align		4
.L_2545:
        /*00a4*/ 	.byte	0x03, 0x19
        /*00a6*/ 	.short	0x0128


	//----- nvinfo : EIATTR_PARAM_CBANK
	.align		4
        /*00a8*/ 	.byte	0x04, 0x0a
        /*00aa*/ 	.short	(.L_2547 - .L_2546)
	.align		4
.L_2546:
        /*00ac*/ 	.word	index@(.nv.constant0._ZN10layer_norm31ln_parallel_residual_bwd_kernelINS_13Kernel_traitsI6__halfffffjLj4096ELj1ELj1ELj8ELj16ENS_18Kernel_traits_baseILj4096ES2_ffffjLj256EEEEELb1ELb0ELb1EEEvNS_9BwdParamsE)
        /*00b0*/ 	.short	0x0380
        /*00b2*/ 	.short	0x0128


	//----- nvinfo : EIATTR_SW_WAR
	.align		4
.L_2547:
        /*00b4*/ 	.byte	0x04, 0x36
        /*00b6*/ 	.short	(.L_2549 - .L_2548)
.L_2548:
        /*00b8*/ 	.word	0x00000008
.L_2549:


//--------------------- .nv.info._ZN10layer_norm22ln_bwd_finalize_kernelINS_22Kernel_traits_finalizeILj4096E6__halfffffjLb0ELj1024ELj4ENS_18Kernel_traits_baseILj4096ES2_ffffjLj1024EEEEELb0ELb0EEEvNS_9BwdParamsE --------------------------
	.section	.nv.info._ZN10layer_norm22ln_bwd_finalize_kernelINS_22Kernel_traits_finalizeILj4096E6__halfffffjLb0ELj1024ELj4ENS_18Kernel_traits_baseILj4096ES2_ffffjLj1024EEEEELb0ELb0EEEvNS_9BwdParamsE,"",@"SHT_CUDA_INFO"
	.sectionflags	@""
	.align	4


	//----- nvinfo : EIATTR_CUDA_API_VERSION
	.align		4
        /*0000*/ 	.byte	0x04, 0x37
        /*0002*/ 	.short	(.L_2551 - .L_2550)
.L_2550:
        /*0004*/ 	.word	0x00000082


	//----- nvinfo : EIATTR_KPARAM_INFO
	.align		4
.L_2551:
        /*0008*/ 	.byte	0x04, 0x17
        /*000a*/ 	.short	(.L_2553 - .L_2552)
.L_2552:
        /*000c*/ 	.word	0x00000000
        /*0010*/ 	.short	0x0000
        /*0012*/ 	.short	0x0000
        /*0014*/ 	.byte	0x00, 0xf0, 0xa1, 0x04


	//----- nvinfo : EIATTR_SPARSE_MMA_MASK
	.align		4
.L_2553:
        /*0018*/ 	.byte	0x03, 0x50
        /*001a*/ 	.short	0x0000


	//----- nvinfo : EIATTR_MAXREG_COUNT
	.align		4
        /*001c*/ 	.byte	0x03, 0x1b
        /*001e*/ 	.short	0x0040


	//----- nvinfo : EIATTR_NUM_BARRIERS
	.align		4
        /*0020*/ 	.byte	0x02, 0x4c
        /*0022*/ 	.byte	0x01
	.zero		1


	//----- nvinfo : EIATTR_MERCURY_ISA_VERSION
	.align		4
        /*0024*/ 	.byte	0x03, 0x5f
        /*0026*/ 	.short	0x0101


	//----- nvinfo : EIATTR_COOP_GROUP_MASK_REGIDS
	.align		4
        /*0028*/ 	.byte	0x04, 0x29
        /*002a*/ 	.short	(.L_2555 - .L_2554)


	//   ....[0]....
.L_2554:
        /*002c*/ 	.word	0xffffffff


	//   ....[1]....
        /*0030*/ 	.word	0xffffffff


	//   ....[2]....
        /*0034*/ 	.word	0xffffffff


	//   ....[3]....
        /*0038*/ 	.word	0xffffffff


	//   ....[4]....
        /*003c*/ 	.word	0xffffffff


	//   ....[5]....
        /*0040*/ 	.word	0xffffffff


	//   ....[6]....
        /*0044*/ 	.word	0xffffffff


	//   ....[7]....
        /*0048*/ 	.word	0xffffffff


	//   ....[8]....
        /*004c*/ 	.word	0xffffffff


	//   ....[9]....
        /*0050*/ 	.word	0xffffffff


	//----- nvinfo : EIATTR_COOP_GROUP_INSTR_OFFSETS
	.align		4
.L_2555:
        /*0054*/ 	.byte	0x04, 0x28
        /*0056*/ 	.short	(.L_2557 - .L_2556)


	//   ....[0]....
.L_2556:
        /*0058*/ 	.word	0x00001540


	//   ....[1]....
        /*005c*/ 	.word	0x00001550


	//   ....[2]....
        /*0060*/ 	.word	0x00001580


	//   ....[3]....
        /*0064*/ 	.word	0x00001590


	//   ....[4]....
        /*0068*/ 	.word	0x000015c0


	//   ....[5]....
        /*006c*/ 	.word	0x000015d0


	//   ....[6]....
        /*0070*/ 	.word	0x00001610


	//   ....[7]....
        /*0074*/ 	.word	0x00001630


	//   ....[8]....
        /*0078*/ 	.word	0x00001680


	//   ....[9]....
        /*007c*/ 	.word	0x00001690


	//----- nvinfo : EIATTR_VRC_CTA_INIT_COUNT
	.align		4
.L_2557:
        /*0080*/ 	.byte	0x02, 0x4a
	.zero		1
	.zero		1


	//----- nvinfo : EIATTR_EXIT_INSTR_OFFSETS
	.align		4
        /*0084*/ 	.byte	0x04, 0x1c
        /*0086*/ 	.short	(.L_2559 - .L_2558)


	//   ....[0]....
.L_2558:
        /*0088*/ 	.word	0x00000060


	//   ....[1]....
        /*008c*/ 	.word	0x000016f0


	//   ....[2]....
        /*0090*/ 	.word	0x00001720


	//   ....[3]....
        /*0094*/ 	.word	0x000017e0


	//----- nvinfo : EIATTR_MAX_THREADS
	.align		4
.L_2559:
        /*0098*/ 	.byte	0x04, 0x05
        /*009a*/ 	.short	(.L_2561 - .L_2560)
.L_2560:
        /*009c*/ 	.word	0x00000400
        /*00a0*/ 	.word	0x00000001
        /*00a4*/ 	.word	0x00000001


	//----- nvinfo : EIATTR_CRS_STACK_SIZE
	.align		4
.L_2561:
        /*00a8*/ 	.byte	0x04, 0x1e
        /*00aa*/ 	.short	(.L_2563 - .L_2562)
.L_2562:
        /*00ac*/ 	.word	0x00000000


	//----- nvinfo : EIATTR_CBANK_PARAM_SIZE
	.align		4
.L_2563:
        /*00b0*/ 	.byte	0x03, 0x19
        /*00b2*/ 	.short	0x0128


	//----- nvinfo : EIATTR_PARAM_CBANK
	.align		4
        /*00b4*/ 	.byte	0x04, 0x0a
        /*00b6*/ 	.short	(.L_2565 - .L_2564)
	.align		4
.L_2564:
        /*00b8*/ 	.word	index@(.nv.constant0._ZN10layer_norm22ln_bwd_finalize_kernelINS_22Kernel_traits_finalizeILj4096E6__halfffffjLb0ELj1024ELj4ENS_18Kernel_traits_baseILj4096ES2_ffffjLj1024EEEEELb0ELb0EEEvNS_9BwdParamsE)
        /*00bc*/ 	.short	0x0380
        /*00be*/ 	.short	0x0128


	//----- nvinfo : EIATTR_SW_WAR
	.align		4
.L_2565:
        /*00c0*/ 	.byte	0x04, 0x36
        /*00c2*/ 	.short	(.L_2567 - .L_2566)
.L_2566:
        /*00c4*/ 	.word	0x00000008
.L_2567:


//--------------------- .nv.info._ZN10layer_norm40ln_parallel_residual_bwd_finalize_kernelINS_22Kernel_traits_finalizeILj4096E6__halfffffjLb0ELj1024ELj4ENS_18Kernel_traits_baseILj4096ES2_ffffjLj1024EEEEELb0EEEvNS_9BwdParamsE --------------------------
	.section	.nv.info._ZN10layer_norm40ln_parallel_residual_bwd_finalize_kernelINS_22Kernel_traits_finalizeILj4096E6__halfffffjLb0ELj1024ELj4ENS_18Kernel_traits_baseILj4096ES2_ffffjLj1024EEEEELb0EEEvNS_9BwdParamsE,"",@"SHT_CUDA_INFO"
	.sectionflags	@""
	.align	4


	//----- nvinfo : EIATTR_CUDA_API_VERSION
	.align		4
        /*0000*/ 	.byte	0x04, 0x37
        /*0002*/ 	.short	(.L_2569 - .L_2568)
.L_2568:
        /*0004*/ 	.word	0x00000082


	//----- nvinfo : EIATTR_KPARAM_INFO
	.align		4
.L_2569:
        /*0008*/ 	.byte	0x04, 0x17
        /*000a*/ 	.short	(.L_2571 - .L_2570)
.L_2570:
        /*000c*/ 	.word	0x00000000
        /*0010*/ 	.short	0x0000
        /*0012*/ 	.short	0x0000
        /*0014*/ 	.byte	0x00, 0xf0, 0xa1, 0x04


	//----- nvinfo : EIATTR_SPARSE_MMA_MASK
	.align		4
.L_2571:
        /*0018*/ 	.byte	0x03, 0x50
        /*001a*/ 	.short	0x0000


	//----- nvinfo : EIATTR_MAXREG_COUNT
	.align		4
        /*001c*/ 	.byte	0x03, 0x1b
        /*001e*/ 	.short	0x0040


	//----- nvinfo : EIATTR_NUM_BARRIERS
	.align		4
        /*0020*/ 	.byte	0x02, 0x4c
        /*0022*/ 	.byte	0x01
	.zero		1


	//----- nvinfo : EIATTR_MERCURY_ISA_VERSION
	.align		4
        /*0024*/ 	.byte	0x03, 0x5f
        /*0026*/ 	.short	0x0101


	//----- nvinfo : EIATTR_COOP_GROUP_MASK_REGIDS
	.align		4
        /*0028*/ 	.byte	0x04, 0x29
        /*002a*/ 	.short	(.L_2573 - .L_2572)


	//   ....[0]....
.L_2572:
        /*002c*/ 	.word	0xffffffff


	//   ....[1]....
        /*0030*/ 	.word	0xffffffff


	//   ....[2]....
        /*0034*/ 	.word	0xffffffff


	//   ....[3]....
        /*0038*/ 	.word	0xffffffff


	//   ....[4]....
        /*003c*/ 	.word	0xffffffff


	//   ....[5]....
        /*0040*/ 	.word	0xffffffff


	//   ....[6]....
        /*0044*/ 	.word	0xffffffff


	//   ....[7]....
        /*0048*/ 	.word	0xffffffff


	//   ....[8]....
        /*004c*/ 	.word	0xffffffff


	//   ....[9]....
        /*0050*/ 	.word	0xffffffff


	//   ....[10]....
        /*0054*/ 	.word	0xffffffff


	//   ....[11]....
        /*0058*/ 	.word	0xffffffff


	//   ....[12]....
        /*005c*/ 	.word	0xffffffff


	//   ....[13]....
        /*0060*/ 	.word	0xffffffff


	//   ....[14]....
        /*0064*/ 	.word	0xffffffff


	//   ....[15]....
        /*0068*/ 	.word	0xffffffff


	//   ....[16]....
        /*006c*/ 	.word	0xffffffff


	//   ....[17]....
        /*0070*/ 	.word	0xffffffff


	//   ....[18]....
        /*0074*/ 	.word	0xffffffff


	//   ....[19]....
        /*0078*/ 	.word	0xffffffff


	//----- nvinfo : EIATTR_COOP_GROUP_INSTR_OFFSETS
	.align		4
.L_2573:
        /*007c*/ 	.byte	0x04, 0x28
        /*007e*/ 	.short	(.L_2575 - .L_2574)


	//   ....[0]....
.L_2574:
        /*0080*/ 	.word	0x000013a0


	//   ....[1]....
        /*0084*/ 	.word	0x000013b0


	//   ....[2]....
        /*0088*/ 	.word	0x000013c0


	//   ....[3]....
        /*008c*/ 	.word	0x000013d0


	//   ....[4]....
        /*0090*/ 	.word	0x00001400


	//   ....[5]....
        /*0094*/ 	.word	0x00001430


	//   ....[6]....
        /*0098*/ 	.word	0x00001440


	//   ....[7]....
        /*009c*/ 	.word	0x00001450


	//   ....[8]....
        /*00a0*/ 	.word	0x00001470


	//   ....[9]....
        /*00a4*/ 	.word	0x000014b0


	//   ....[10]....
        /*00a8*/ 	.word	0x000014e0


	//   ....[11]....
        /*00ac*/ 	.word	0x000014f0


	//   ....[12]....
        /*00b0*/ 	.word	0x00001510


	//   ....[13]....
        /*00b4*/ 	.word	0x00001540


	//   ....[14]....
        /*00b8*/ 	.word	0x00001560


	//   ....[15]....
        /*00bc*/ 	.word	0x00001570


	//   ....[16]....
        /*00c0*/ 	.word	0x000015b0


	//   ....[17]....
        /*00c4*/ 	.word	0x000015e0


	//   ....[18]....
        /*00c8*/ 	.word	0x00001600


	//   ....[19]....
        /*00cc*/ 	.word	0x00001610


	//----- nvinfo : EIATTR_VRC_CTA_INIT_COUNT
	.align		4
.L_2575:
        /*00d0*/ 	.byte	0x02, 0x4a
	.zero		1
	.zero		1


	//----- nvinfo : EIATTR_EXIT_INSTR_OFFSETS
	.align		4
        /*00d4*/ 	.byte	0x04, 0x1c
        /*00d6*/ 	.short	(.L_2577 - .L_2576)


	//   ....[0]....
.L_2576:
        /*00d8*/ 	.word	0x00000060


	//   ....[1]....
        /*00dc*/ 	.word	0x000016c0


	//   ....[2]....
        /*00e0*/ 	.word	0x000016f0


	//   ....[3]....
        /*00e4*/ 	.word	0x00001850


	//----- nvinfo : EIATTR_MAX_THREADS
	.align		4
.L_2577:
        /*00e8*/ 	.byte	0x04, 0x05
        /*00ea*/ 	.short	(.L_2579 - .L_2578)
.L_2578:
        /*00ec*/ 	.word	0x00000400
        /*00f0*/ 	.word	0x00000001
        /*00f4*/ 	.word	0x00000001


	//----- nvinfo : EIATTR_CRS_STACK_SIZE
	.align		4
.L_2579:
        /*00f8*/ 	.byte	0x04, 0x1e
        /*00fa*/ 	.short	(.L_2581 - .L_2580)
.L_2580:
        /*00fc*/ 	.word	0x00000000


	//----- nvinfo : EIATTR_CBANK_PARAM_SIZE
	.align		4
.L_2581:
        /*0100*/ 	.byte	0x03, 0x19
        /*0102*/ 	.short	0x0128


	//----- nvinfo : EIATTR_PARAM_CBANK
	.align		4
        /*0104*/ 	.byte	0x04, 0x0a
        /*0106*/ 	.short	(.L_2583 - .L_2582)
	.align		4
.L_2582:
        /*0108*/ 	.word	index@(.nv.constant0._ZN10layer_norm40ln_parallel_residual_bwd_finalize_kernelINS_22Kernel_traits_finalizeILj4096E6__halfffffjLb0ELj1024ELj4ENS_18Kernel_traits_baseILj4096ES2_ffffjLj1024EEEEELb0EEEvNS_9BwdParamsE)
        /*010c*/ 	.short	0x0380
        /*010e*/ 	.short	0x0128


	//----- nvinfo : EIATTR_SW_WAR
	.align		4
.L_2583:
        /*0110*/ 	.byte	0x04, 0x36
        /*0112*/ 	.short	(.L_2585 - .L_2584)
.L_2584:
        /*0114*/ 	.word	0x00000008
.L_2585:


//--------------------- .nv.info._ZN10layer_norm31ln_parallel_residual_bwd_kernelINS_13Kernel_traitsI6__halfffffjLj4096ELj1ELj1ELj8ELj16ENS_18Kernel_traits_baseILj4096ES2_ffffjLj256EEEEELb1ELb1ELb0EEEvNS_9BwdParamsE --------------------------
	.section	.nv.info._ZN10layer_norm31ln_parallel_residual_bwd_kernelINS_13Kernel_traitsI6__halfffffjLj4096ELj1ELj1ELj8ELj16ENS_18Kernel_traits_baseILj4096ES2_ffffjLj256EEEEELb1ELb1ELb0EEEvNS_9BwdParamsE,"",@"SHT_CUDA_INFO"
	.sectionflags	@""
	.align	4


	//----- nvinfo : EIATTR_CUDA_API_VERSION
	.align		4
        /*0000*/ 	.byte	0x04, 0x37
        /*0002*/ 	.short	(.L_2587 - .L_2586)
.L_2586:
        /*0004*/ 	.word	0x00000082


	//----- nvinfo : EIATTR_KPARAM_INFO
	.align		4
.L_2587:
        /*0008*/ 	.byte	0x04, 0x17
        /*000a*/ 	.short	(.L_2589 - .L_2588)
.L_2588:
        /*000c*/ 	.word	0x00000000
        /*0010*/ 	.short	0x0000
        /*0012*/ 	.short	0x0000
        /*0014*/ 	.byte	0x00, 0xf0, 0xa1, 0x04


	//----- nvinfo : EIATTR_SPARSE_MMA_MASK
	.align		4
.L_2589:
        /*0018*/ 	.byte	0x03, 0x50
        /*001a*/ 	.short	0x0000


	//----- nvinfo : EIATTR_MAXREG_COUNT
	.align		4
        /*001c*/ 	.byte	0x03, 0x1b
        /*001e*/ 	.short	0x00ff


	//----- nvinfo : EIATTR_NUM_BARRIERS
	.align		4
        /*0020*/ 	.byte	0x02, 0x4c
        /*0022*/ 	.byte	0x01
	.zero		1


	//----- nvinfo : EIATTR_MERCURY_ISA_VERSION
	.align		4
        /*0024*/ 	.byte	0x03, 0x5f
        /*0026*/ 	.short	0x0101


	//----- nvinfo : EIATTR_COOP_GROUP_MASK_REGIDS
	.align		4
        /*0028*/ 	.byte	0x04, 0x29
        /*002a*/ 	.short	(.L_2591 - .L_2590)


	//   ....[0]....
.L_2590:
        /*002c*/ 	.word	0xffffffff


	//   ....[1]....
        /*0030*/ 	.word	0xffffffff


	//   ....[2]....
        /*0034*/ 	.word	0xffffffff


	//   ....[3]....
        /*0038*/ 	.word	0xffffffff


	//   ....[4]....
        /*003c*/ 	.word	0xffffffff


	//   ....[5]....
        /*0040*/ 	.word	0xffffffff


	//   ....[6]....
        /*0044*/ 	.word	0xffffffff


	//   ....[7]....
        /*0048*/ 	.word	0xffffffff


	//   ....[8]....
        /*004c*/ 	.word	0xffffffff


	//   ....[9]....
        /*0050*/ 	.word	0xffffffff


	//----- nvinfo : EIATTR_COOP_GROUP_INSTR_OFFSETS
	.align		4
.L_2591:
        /*0054*/ 	.byte	0x04, 0x28
        /*0056*/ 	.short	(.L_2593 - .L_2592)


	//   ....[0]....
.L_2592:
        /*0058*/ 	.word	0x00001550


	//   ....[1]....
        /*005c*/ 	.word	0x00001570


	//   ....[2]....
        /*0060*/ 	.word	0x000015b0


	//   ....[3]....
        /*0064*/ 	.word	0x000015c0


	//   ....[4]....
        /*0068*/ 	.word	0x00001600


	//   ....[5]....
        /*006c*/ 	.word	0x00001610


	//   ....[6]....
        /*0070*/ 	.word	0x00001640


	//   ....[7]....
        /*0074*/ 	.word	0x00001650


	//   ....[8]....
        /*0078*/ 	.word	0x00001680


	//   ....[9]....
        /*007c*/ 	.word	0x00001690


	//----- nvinfo : EIATTR_VRC_CTA_INIT_COUNT
	.align		4
.L_2593:
        /*0080*/ 	.byte	0x02, 0x4a
	.zero		1
	.zero		1


	//----- nvinfo : EIATTR_EXIT_INSTR_OFFSETS
	.align		4
        /*0084*/ 	.byte	0x04, 0x1c
        /*0086*/ 	.short	(.L_2595 - .L_2594)


	//   ....[0]....
.L_2594:
        /*0088*/ 	.word	0x00005e90


	//   ....[1]....
        /*008c*/ 	.word	0x00005f10


	//----- nvinfo : EIATTR_MAX_THREADS
	.align		4
.L_2595:
        /*0090*/ 	.byte	0x04, 0x05
        /*0092*/ 	.short	(.L_2597 - .L_2596)
.L_2596:
        /*0094*/ 	.word	0x00000100
        /*0098*/ 	.word	0x00000001
        /*009c*/ 	.word	0x00000001


	//----- nvinfo : EIATTR_CRS_STACK_SIZE
	.align		4
.L_2597:
        /*00a0*/ 	.byte	0x04, 0x1e
        /*00a2*/ 	.short	(.L_2599 - .L_2598)
.L_2598:
        /*00a4*/ 	.word	0x00000000


	//----- nvinfo : EIATTR_CBANK_PARAM_SIZE
	.align		4
.L_2599:
        /*00a8*/ 	.byte	0x03, 0x19
        /*00aa*/ 	.short	0x0128


	//----- nvinfo : EIATTR_PARAM_CBANK
	.align		4
        /*00ac*/ 	.byte	0x04, 0x0a
        /*00ae*/ 	.short	(.L_2601 - .L_2600)
	.align		4
.L_2600:
        /*00b0*/ 	.word	index@(.nv.constant0._ZN10layer_norm31ln_parallel_residual_bwd_kernelINS_13Kernel_traitsI6__halfffffjLj4096ELj1ELj1ELj8ELj16ENS_18Kernel_traits_baseILj4096ES2_ffffjLj256EEEEELb1ELb1ELb0EEEvNS_9BwdParamsE)
        /*00b4*/ 	.short	0x0380
        /*00b6*/ 	.short	0x0128


	//----- nvinfo : EIATTR_SW_WAR
	.align		4
.L_2601:
        /*00b8*/ 	.byte	0x04, 0x36
        /*00ba*/ 	.short	(.L_2603 - .L_2602)
.L_2602:
        /*00bc*/ 	.word	0x00000008
.L_2603:


//--------------------- .nv.info._ZN10layer_norm22ln_bwd_finalize_kernelINS_22Kernel_traits_finalizeILj4096E6__halfffffjLb0ELj1024ELj4ENS_18Kernel_traits_baseILj4096ES2_ffffjLj1024EEEEELb0ELb1EEEvNS_9BwdParamsE --------------------------
	.section	.nv.info._ZN10layer_norm22ln_bwd_finalize_kernelINS_22Kernel_traits_finalizeILj4096E6__halfffffjLb0ELj1024ELj4ENS_18Kernel_traits_baseILj4096ES2_ffffjLj1024EEEEELb0ELb1EEEvNS_9BwdParamsE,"",@"SHT_CUDA_INFO"
	.sectionflags	@""
	.align	4


	//----- nvinfo : EIATTR_CUDA_API_VERSION
	.align		4
        /*0000*/ 	.byte	0x04, 0x37
        /*0002*/ 	.short	(.L_2605 - .L_2604)
.L_2604:
        /*0004*/ 	.word	0x00000082


	//----- nvinfo : EIATTR_KPARAM_INFO
	.align		4
.L_2605:
        /*0008*/ 	.byte	0x04, 0x17
        /*000a*/ 	.short	(.L_2607 - .L_2606)
.L_2606:
        /*000c*/ 	.word	0x00000000
        /*0010*/ 	.short	0x0000
        /*0012*/ 	.short	0x0000
        /*0014*/ 	.byte	0x00, 0xf0, 0xa1, 0x04


	//----- nvinfo : EIATTR_SPARSE_MMA_MASK
	.align		4
.L_2607:
        /*0018*/ 	.byte	0x03, 0x50
        /*001a*/ 	.short	0x0000


	//----- nvinfo : EIATTR_MAXREG_COUNT
	.align		4
        /*001c*/ 	.byte	0x03, 0x1b
        /*001e*/ 	.short	0x0040


	//----- nvinfo : EIATTR_NUM_BARRIERS
	.align		4
        /*0020*/ 	.byte	0x02, 0x4c
        /*0022*/ 	.byte	0x01
	.zero		1


	//----- nvinfo : EIATTR_MERCURY_ISA_VERSION
	.align		4
        /*0024*/ 	.byte	0x03, 0x5f
        /*0026*/ 	.short	0x0101


	//----- nvinfo : EIATTR_COOP_GROUP_MASK_REGIDS
	.align		4
        /*0028*/ 	.byte	0x04, 0x29
        /*002a*/ 	.short	(.L_2609 - .L_2608)


	//   ....[0]....
.L_2608:
        /*002c*/ 	.word	0xffffffff


	//   ....[1]....
        /*0030*/ 	.word	0xffffffff


	//   ....[2]....
        /*0034*/ 	.word	0xffffffff


	//   ....[3]....
        /*0038*/ 	.word	0xffffffff


	//   ....[4]....
        /*003c*/ 	.word	0xffffffff


	//   ....[5]....
        /*0040*/ 	.word	0xffffffff


	//   ....[6]....
        /*0044*/ 	.word	0xffffffff


	//   ....[7]....
        /*0048*/ 	.word	0xffffffff


	//   ....[8]....
        /*004c*/ 	.word	0xffffffff


	//   ....[9]....
        /*0050*/ 	.word	0xffffffff


	//----- nvinfo : EIATTR_COOP_GROUP_INSTR_OFFSETS
	.align		4
.L_2609:
        /*0054*/ 	.byte	0x04, 0x28
        /*0056*/ 	.short	(.L_2611 - .L_2610)


	//   ....[0]....
.L_2610:
        /*0058*/ 	.word	0x00001560


	//   ....[1]....
        /*005c*/ 	.word	0x00001570


	//   ....[2]....
        /*0060*/ 	.word	0x000015a0


	//   ....[3]....
        /*0064*/ 	.word	0x000015b0


	//   ....[4]....
        /*0068*/ 	.word	0x000015e0


	//   ....[5]....
        /*006c*/ 	.word	0x000015f0


	//   ....[6]....
        /*0070*/ 	.word	0x00001620


	//   ....[7]....
        /*0074*/ 	.word	0x00001640


	//   ....[8]....
        /*0078*/ 	.word	0x00001670


	//   ....[9]....
        /*007c*/ 	.word	0x00001680


	//----- nvinfo : EIATTR_VRC_CTA_INIT_COUNT
	.align		4
.L_2611:
        /*0080*/ 	.byte	0x02, 0x4a
	.zero		1
	.zero		1


	//----- nvinfo : EIATTR_EXIT_INSTR_OFFSETS
	.align		4
        /*0084*/ 	.byte	0x04, 0x1c
        /*0086*/ 	.short	(.L_2613 - .L_2612)


	//   ....[0]....
.L_2612:
        /*0088*/ 	.word	0x00000060


	//   ....[1]....
        /*008c*/ 	.word	0x000016e0


	//   ....[2]....
        /*0090*/ 	.word	0x000017d0


	//----- nvinfo : EIATTR_MAX_THREADS
	.align		4
.L_2613:
        /*0094*/ 	.byte	0x04, 0x05
        /*0096*/ 	.short	(.L_2615 - .L_2614)
.L_2614:
        /*0098*/ 	.word	0x00000400
        /*009c*/ 	.word	0x00000001
        /*00a0*/ 	.word	0x00000001


	//----- nvinfo : EIATTR_CRS_STACK_SIZE
	.align		4
.L_2615:
        /*00a4*/ 	.byte	0x04, 0x1e
        /*00a6*/ 	.short	(.L_2617 - .L_2616)
.L_2616:
        /*00a8*/ 	.word	0x00000000


	//----- nvinfo : EIATTR_CBANK_PARAM_SIZE
	.align		4
.L_2617:
        /*00ac*/ 	.byte	0x03, 0x19
        /*00ae*/ 	.short	0x0128


	//----- nvinfo : EIATTR_PARAM_CBANK
	.align		4
        /*00b0*/ 	.byte	0x04, 0x0a
        /*00b2*/ 	.short	(.L_2619 - .L_2618)
	.align		4
.L_2618:
        /*00b4*/ 	.word	index@(.nv.constant0._ZN10layer_norm22ln_bwd_finalize_kernelINS_22Kernel_traits_finalizeILj4096E6__halfffffjLb0ELj1024ELj4ENS_18Kernel_traits_baseILj4096ES2_ffffjLj1024EEEEELb0ELb1EEEvNS_9BwdParamsE)
        /*00b8*/ 	.short	0x0380
        /*00ba*/ 	.short	0x0128


	//----- nvinfo : EIATTR_SW_WAR
	.align		4
.L_2619:
        /*00bc*/ 	.byte	0x04, 0x36
        /*00be*/ 	.short	(.L_2621 - .L_2620)
.L_2620:
        /*00c0*/ 	.word	0x00000008
.L_2621:


//--------------------- .nv.info._ZN10layer_norm40ln_parallel_residual_bwd_finalize_kernelINS_22Kernel_traits_finalizeILj4096E6__halfffffjLb0ELj1024ELj4ENS_18Kernel_traits_baseILj4096ES2_ffffjLj1024EEEEELb1EEEvNS_9BwdParamsE --------------------------
	.section	.nv.info._ZN10layer_norm40ln_parallel_residual_bwd_finalize_kernelINS_22Kernel_traits_finalizeILj4096E6__halfffffjLb0ELj1024ELj4ENS_18Kernel_traits_baseILj4096ES2_ffffjLj1024EEEEELb1EEEvNS_9BwdParamsE,"",@"SHT_CUDA_INFO"
	.sectionflags	@""
	.align	4


	//----- nvinfo : EIATTR_CUDA_API_VERSION
	.align		4
        /*0000*/ 	.byte	0x04, 0x37
        /*0002*/ 	.short	(.L_2623 - .L_2622)
.L_2622:
        /*0004*/ 	.word	0x00000082


	//----- nvinfo : EIATTR_KPARAM_INFO
	.align		4
.L_2623:
        /*0008*/ 	.byte	0x04, 0x17
        /*000a*/ 	.short	(.L_2625 - .L_2624)
.L_2624:
        /*000c*/ 	.word	0x00000000
        /*0010*/ 	.short	0x0000
        /*0012*/ 	.short	0x0000
        /*0014*/ 	.byte	0x00, 0xf0, 0xa1, 0x04


	//----- nvinfo : EIATTR_SPARSE_MMA_MASK
	.align		4
.L_2625:
        /*0018*/ 	.byte	0x03, 0x50
        /*001a*/ 	.short	0x0000


	//----- nvinfo : EIATTR_MAXREG_COUNT
	.align		4
        /*001c*/ 	.byte	0x03, 0x1b
        /*001e*/ 	.short	0x0040


	//----- nvinfo : EIATTR_NUM_BARRIERS
	.align		4
        /*0020*/ 	.byte	0x02, 0x4c
        /*0022*/ 	.byte	0x01
	.zero		1


	//----- nvinfo : EIATTR_MERCURY_ISA_VERSION
	.align		4
        /*0024*/ 	.byte	0x03, 0x5f
        /*0026*/ 	.short	0x0101


	//----- nvinfo : EIATTR_COOP_GROUP_MASK_REGIDS
	.align		4
        /*0028*/ 	.byte	0x04, 0x29
        /*002a*/ 	.short	(.L_2627 - .L_2626)


	//   ....[0]....
.L_2626:
        /*002c*/ 	.word	0xffffffff


	//   ....[1]....
        /*0030*/ 	.word	0xffffffff


	//   ....[2]....
        /*0034*/ 	.word	0xffffffff


	//   ....[3]....
        /*0038*/ 	.word	0xffffffff


	//   ....[4]....
        /*003c*/ 	.word	0xffffffff


	//   ....[5]....
        /*0040*/ 	.word	0xffffffff


	//   ....[6]....
        /*0044*/ 	.word	0xffffffff


	//   ....[7]....
        /*0048*/ 	.word	0xffffffff


	//   ....[8]....
        /*004c*/ 	.word	0xffffffff


	//   ....[9]....
        /*0050*/ 	.word	0xffffffff


	//   ....[10]....
        /*0054*/ 	.word	0xffffffff


	//   ....[11]....
        /*0058*/ 	.word	0xffffffff


	//   ....[12]....
        /*005c*/ 	.word	0xffffffff


	//   ....[13]....
        /*0060*/ 	.word	0xffffffff


	//   ....[14]....
        /*0064*/ 	.word	0xffffffff


	//   ....[15]....
        /*0068*/ 	.word	0xffffffff


	//   ....[16]....
        /*006c*/ 	.word	0xffffffff


	//   ....[17]....
        /*0070*/ 	.word	0xffffffff


	//   ....[18]....
        /*0074*/ 	.word	0xffffffff


	//   ....[19]....
        /*0078*/ 	.word	0xffffffff


	//----- nvinfo : EIATTR_COOP_GROUP_INSTR_OFFSETS
	.align		4
.L_2627:
        /*007c*/ 	.byte	0x04, 0x28
        /*007e*/ 	.short	(.L_2629 - .L_2628)


	//   ....[0]....
.L_2628:
        /*0080*/ 	.word	0x000013e0


	//   ....[1]....
        /*0084*/ 	.word	0x000013f0


	//   ....[2]....
        /*0088*/ 	.word	0x00001400


	//   ....[3]....
        /*008c*/ 	.word	0x00001410


	//   ....[4]....
        /*0090*/ 	.word	0x00001450


	//   ....[5]....
        /*0094*/ 	.word	0x00001470


	//   ....[6]....
        /*0098*/ 	.word	0x00001480


	//   ....[7]....
        /*009c*/ 	.word	0x00001490


	//   ....[8]....
        /*00a0*/ 	.word	0x000014d0


	//   ....[9]....
        /*00a4*/ 	.word	0x000014f0


	//   ....[10]....
        /*00a8*/ 	.word	0x00001500


	//   ....[11]....
        /*00ac*/ 	.word	0x00001510


	//   ....[12]....
        /*00b0*/ 	.word	0x00001540


	//   ....[13]....
        /*00b4*/ 	.word	0x00001560


	//   ....[14]....
        /*00b8*/ 	.word	0x00001580


	//   ....[15]....
        /*00bc*/ 	.word	0x00001590


	//   ....[16]....
        /*00c0*/ 	.word	0x000015c0


	//   ....[17]....
        /*00c4*/ 	.word	0x000015e0


	//   ....[18]....
        /*00c8*/ 	.word	0x00001600


	//   ....[19]....
        /*00cc*/ 	.word	0x00001610


	//----- nvinfo : EIATTR_VRC_CTA_INIT_COUNT
	.align		4
.L_2629:
        /*00d0*/ 	.byte	0x02, 0x4a
	.zero		1
	.zero		1


	//----- nvinfo : EIATTR_EXIT_INSTR_OFFSETS
	.align		4
        /*00d4*/ 	.byte	0x04, 0x1c
        /*00d6*/ 	.short	(.L_2631 - .L_2630)


	//   ....[0]....
.L_2630:
        /*00d8*/ 	.word	0x00000060


	//   ....[1]....
        /*00dc*/ 	.word	0x000016b0


	//   ....[2]....
        /*00e0*/ 	.word	0x00001840


	//----- nvinfo : EIATTR_MAX_THREADS
	.align		4
.L_2631:
        /*00e4*/ 	.byte	0x04, 0x05
        /*00e6*/ 	.short	(.L_2633 - .L_2632)
.L_2632:
        /*00e8*/ 	.word	0x00000400
        /*00ec*/ 	.word	0x00000001
        /*00f0*/ 	.word	0x00000001


	//----- nvinfo : EIATTR_CRS_STACK_SIZE
	.align		4
.L_2633:
        /*00f4*/ 	.byte	0x04, 0x1e
        /*00f6*/ 	.short	(.L_2635 - .L_2634)
.L_2634:
        /*00f8*/ 	.word	0x00000000


	//----- nvinfo : EIATTR_CBANK_PARAM_SIZE
	.align		4
.L_2635:
        /*00fc*/ 	.byte	0x03, 0x19
        /*00fe*/ 	.short	0x0128


	//----- nvinfo : EIATTR_PARAM_CBANK
	.align		4
        /*0100*/ 	.byte	0x04, 0x0a
        /*0102*/ 	.short	(.L_2637 - .L_2636)
	.align		4
.L_2636:
        /*0104*/ 	.word	index@(.nv.constant0._ZN10layer_norm40ln_parallel_residual_bwd_finalize_kernelINS_22Kernel_traits_finalizeILj4096E6__halfffffjLb0ELj1024ELj4ENS_18Kernel_traits_baseILj4096ES2_ffffjLj1024EEEEELb1EEEvNS_9BwdParamsE)
        /*0108*/ 	.short	0x0380
        /*010a*/ 	.short	0x0128


	//----- nvinfo : EIATTR_SW_WAR
	.align		4
.L_2637:
        /*010c*/ 	.byte	0x04, 0x36
        /*010e*/ 	.short	(.L_2639 - .L_2638)
.L_2638:
        /*0110*/ 	.word	0x00000008
.L_2639:


//--------------------- .nv.info._ZN10layer_norm31ln_parallel_residual_bwd_kernelINS_13Kernel_traitsI6__halfffffjLj4096ELj1ELj1ELj8ELj16ENS_18Kernel_traits_baseILj4096ES2_ffffjLj256EEEEELb1ELb1ELb1EEEvNS_9BwdParamsE --------------------------
	.section	.nv.info._ZN10layer_norm31ln_parallel_residual_bwd_kernelINS_13Kernel_traitsI6__halfffffjLj4096ELj1ELj1ELj8ELj16ENS_18Kernel_traits_baseILj4096ES2_ffffjLj256EEEEELb1ELb1ELb1EEEvNS_9BwdParamsE,"",@"SHT_CUDA_INFO"
	.sectionflags	@""
	.align	4


	//----- nvinfo : EIATTR_CUDA_API_VERSION
	.align		4
        /*0000*/ 	.byte	0x04, 0x37
        /*0002*/ 	.short	(.L_2641 - .L_2640)
.L_2640:
        /*0004*/ 	.word	0x00000082


	//----- nvinfo : EIATTR_KPARAM_INFO
	.align		4
.L_2641:
        /*0008*/ 	.byte	0x04, 0x17
        /*000a*/ 	.short	(.L_2643 - .L_2642)
.L_2642:
        /*000c*/ 	.word	0x00000000
        /*0010*/ 	.short	0x0000
        /*0012*/ 	.short	0x0000
        /*0014*/ 	.byte	0x00, 0xf0, 0xa1, 0x04


	//----- nvinfo : EIATTR_SPARSE_MMA_MASK
	.align		4
.L_2643:
        /*0018*/ 	.byte	0x03, 0x50
        /*001a*/ 	.short	0x0000


	//----- nvinfo : EIATTR_MAXREG_COUNT
	.align		4
        /*001c*/ 	.byte	0x03, 0x1b
        /*001e*/ 	.short	0x00ff


	//----- nvinfo : EIATTR_NUM_BARRIERS
	.align		4
        /*0020*/ 	.byte	0x02, 0x4c
        /*0022*/ 	.byte	0x01
	.zero		1


	//----- nvinfo : EIATTR_MERCURY_ISA_VERSION
	.align		4
        /*0024*/ 	.byte	0x03, 0x5f
        /*0026*/ 	.short	0x0101


	//----- nvinfo : EIATTR_COOP_GROUP_MASK_REGIDS
	.align		4
        /*0028*/ 	.byte	0x04, 0x29
        /*002a*/ 	.short	(.L_2645 - .L_2644)


	//   ....[0]....
.L_2644:
        /*002c*/ 	.word	0xffffffff


	//   ....[1]....
        /*0030*/ 	.word	0xffffffff


	//   ....[2]....
        /*0034*/ 	.word	0xffffffff


	//   ....[3]....
        /*0038*/ 	.word	0xffffffff


	//   ....[4]....
        /*003c*/ 	.word	0xffffffff


	//   ....[5]....
        /*0040*/ 	.word	0xffffffff


	//   ....[6]....
        /*0044*/ 	.word	0xffffffff


	//   ....[7]....
        /*0048*/ 	.word	0xffffffff


	//   ....[8]....
        /*004c*/ 	.word	0xffffffff


	//   ....[9]....
        /*0050*/ 	.word	0xffffffff


	//----- nvinfo : EIATTR_COOP_GROUP_INSTR_OFFSETS
	.align		4
.L_2645:
        /*0054*/ 	.byte	0x04, 0x28
        /*0056*/ 	.short	(.L_2647 - .L_2646)


	//   ....[0]....
.L_2646:
        /*0058*/ 	.word	0x00001010


	//   ....[1]....
        /*005c*/ 	.word	0x000010c0


	//   ....[2]....
        /*0060*/ 	.word	0x000010d0


	//   ....[3]....
        /*0064*/ 	.word	0x00001120


	//   ....[4]....
        /*0068*/ 	.word	0x00001130


	//   ....[5]....
        /*006c*/ 	.word	0x00001160


	//   ....[6]....
        /*0070*/ 	.word	0x00001170


	//   ....[7]....
        /*0074*/ 	.word	0x000011b0


	//   ....[8]....
        /*0078*/ 	.word	0x000011e0


	//   ....[9]....
        /*007c*/ 	.word	0x00001210


	//----- nvinfo : EIATTR_VRC_CTA_INIT_COUNT
	.align		4
.L_2647:
        /*0080*/ 	.byte	0x02, 0x4a
	.zero		1
	.zero		1


	//----- nvinfo : EIATTR_EXIT_INSTR_OFFSETS
	.align		4
        /*0084*/ 	.byte	0x04, 0x1c
        /*0086*/ 	.short	(.L_2649 - .L_2648)


	//   ....[0]....
.L_2648:
        /*0088*/ 	.word	0x000057b0


	//----- nvinfo : EIATTR_MAX_THREADS
	.align		4
.L_2649:
        /*008c*/ 	.byte	0x04, 0x05
        /*008e*/ 	.short	(.L_2651 - .L_2650)
.L_2650:
        /*0090*/ 	.word	0x00000100
        /*0094*/ 	.word	0x00000001
        /*0098*/ 	.word	0x00000001


	//----- nvinfo : EIATTR_CRS_STACK_SIZE
	.align		4
.L_2651:
        /*009c*/ 	.byte	0x04, 0x1e
        /*009e*/ 	.short	(.L_2653 - .L_2652)
.L_2652:
        /*00a0*/ 	.word	0x00000000


	//----- nvinfo : EIATTR_CBANK_PARAM_SIZE
	.align		4
.L_2653:
        /*00a4*/ 	.byte	0x03, 0x19
        /*00a6*/ 	.short	0x0128


	//----- nvinfo : EIATTR_PARAM_CBANK
	.align		4
        /*00a8*/ 	.byte	0x04, 0x0a
        /*00aa*/ 	.short	(.L_2655 - .L_2654)
	.align		4
.L_2654:
        /*00ac*/ 	.word	index@(.nv.constant0._ZN10layer_norm31ln_parallel_residual_bwd_kernelINS_13Kernel_traitsI6__halfffffjLj4096ELj1ELj1ELj8ELj16ENS_18Kernel_traits_baseILj4096ES2_ffffjLj256EEEEELb1ELb1ELb1EEEvNS_9BwdParamsE)
        /*00b0*/ 	.short	0x0380
        /*00b2*/ 	.short	0x0128


	//----- nvinfo : EIATTR_SW_WAR
	.align		4
.L_2655:
        /*00b4*/ 	.byte	0x04, 0x36
        /*00b6*/ 	.short	(.L_2657 - .L_2656)
.L_2656:
        /*00b8*/ 	.word	0x00000008
.L_2657:


//--------------------- .nv.info._ZN10layer_norm31ln_parallel_residual_bwd_kernelINS_13Kernel_traitsIfffffjLj4096ELj1ELj1ELj8ELj16ENS_18Kernel_traits_baseILj4096EfffffjLj256EEEEELb0ELb0ELb0EEEvNS_9BwdParamsE --------------------------
	.section	.nv.info._ZN10layer_norm31ln_parallel_residual_bwd_kernelINS_13Kernel_traitsIfffffjLj4096ELj1ELj1ELj8ELj16ENS_18Kernel_traits_baseILj4096EfffffjLj256EEEEELb0ELb0ELb0EEEvNS_9BwdParamsE,"",@"SHT_CUDA_INFO"
	.sectionflags	@""
	.align	4


	//----- nvinfo : EIATTR_CUDA_API_VERSION
	.align		4
        /*0000*/ 	.byte	0x04, 0x37
        /*0002*/ 	.short	(.L_2659 - .L_2658)
.L_2658:
        /*0004*/ 	.word	0x00000082


	//----- nvinfo : EIATTR_KPARAM_INFO
	.align		4
.L_2659:
        /*0008*/ 	.byte	0x04, 0x17
        /*000a*/ 	.short	(.L_2661 - .L_2660)
.L_2660:
        /*000c*/ 	.word	0x00000000
        /*0010*/ 	.short	0x0000
        /*0012*/ 	.short	0x0000
        /*0014*/ 	.byte	0x00, 0xf0, 0xa1, 0x04


	//----- nvinfo : EIATTR_SPARSE_MMA_MASK
	.align		4
.L_2661:
        /*0018*/ 	.byte	0x03, 0x50
        /*001a*/ 	.short	0x0000


	//----- nvinfo : EIATTR_MAXREG_COUNT
	.align		4
        /*001c*/ 	.byte	0x03, 0x1b
        /*001e*/ 	.short	0x00ff


	//----- nvinfo : EIATTR_NUM_BARRIERS
	.align		4
        /*0020*/ 	.byte	0x02, 0x4c
        /*0022*/ 	.byte	0x01
	.zero		1


	//----- nvinfo : EIATTR_MERCURY_ISA_VERSION
	.align		4
        /*0024*/ 	.byte	0x03, 0x5f
        /*0026*/ 	.short	0x0101


	//----- nvinfo : EIATTR_COOP_GROUP_MASK_REGIDS
	.align		4
        /*0028*/ 	.byte	0x04, 0x29
        /*002a*/ 	.short	(.L_2663 - .L_2662)


	//   ....[0]....
.L_2662:
        /*002c*/ 	.word	0xffffffff


	//   ....[1]....
        /*0030*/ 	.word	0xffffffff


	//   ....[2]....
        /*0034*/ 	.word	0xffffffff


	//   ....[3]....
        /*0038*/ 	.word	0xffffffff


	//   ....[4]....
        /*003c*/ 	.word	0xffffffff


	//   ....[5]....
        /*0040*/ 	.word	0xffffffff


	//   ....[6]....
        /*0044*/ 	.word	0xffffffff


	//   ....[7]....
        /*0048*/ 	.word	0xffffffff


	//   ....[8]....
        /*004c*/ 	.word	0xffffffff


	//   ....[9]....
        /*0050*/ 	.word	0xffffffff


	//----- nvinfo : EIATTR_COOP_GROUP_INSTR_OFFSETS
	.align		4
.L_2663:
        /*0054*/ 	.byte	0x04, 0x28
        /*0056*/ 	.short	(.L_2665 - .L_2664)


	//   ....[0]....
.L_2664:
        /*0058*/ 	.word	0x00001700


	//   ....[1]....
        /*005c*/ 	.word	0x00001720


	//   ....[2]....
        /*0060*/ 	.word	0x00001760


	//   ....[3]....
        /*0064*/ 	.word	0x00001770


	//   ....[4]....
        /*0068*/ 	.word	0x000017b0


	//   ....[5]....
        /*006c*/ 	.word	0x000017c0


	//   ....[6]....
        /*0070*/ 	.word	0x000017f0


	//   ....[7]....
        /*0074*/ 	.word	0x00001800


	//   ....[8]....
        /*0078*/ 	.word	0x00001830


	//   ....[9]....
        /*007c*/ 	.word	0x00001840


	//----- nvinfo : EIATTR_VRC_CTA_INIT_COUNT
	.align		4
.L_2665:
        /*0080*/ 	.byte	0x02, 0x4a
	.zero		1
	.zero		1


	//----- nvinfo : EIATTR_EXIT_INSTR_OFFSETS
	.align		4
        /*0084*/ 	.byte	0x04, 0x1c
        /*0086*/ 	.short	(.L_2667 - .L_2666)


	//   ....[0]....
.L_2666:
        /*0088*/ 	.word	0x00004ae0


	//   ....[1]....
        /*008c*/ 	.word	0x00004bb0


	//----- nvinfo : EIATTR_MAX_THREADS
	.align		4
.L_2667:
        /*0090*/ 	.byte	0x04, 0x05
        /*0092*/ 	.short	(.L_2669 - .L_2668)
.L_2668:
        /*0094*/ 	.word	0x00000100
        /*0098*/ 	.word	0x00000001
        /*009c*/ 	.word	0x00000001


	//----- nvinfo : EIATTR_CRS_STACK_SIZE
	.align		4
.L_2669:
        /*00a0*/ 	.byte	0x04, 0x1e
        /*00a2*/ 	.short	(.L_2671 - .L_2670)
.L_2670:
        /*00a4*/ 	.word	0x00000000


	//----- nvinfo : EIATTR_CBANK_PARAM_SIZE
	.align		4
.L_2671:
        /*00a8*/ 	.byte	0x03, 0x19
        /*00aa*/ 	.short	0x0128


	//----- nvinfo : EIATTR_PARAM_CBANK
	.align		4
        /*00ac*/ 	.byte	0x04, 0x0a
        /*00ae*/ 	.short	(.L_2673 - .L_2672)
	.align		4
.L_2672:
        /*00b0*/ 	.word	index@(.nv.constant0._ZN10layer_norm31ln_parallel_residual_bwd_kernelINS_13Kernel_traitsIfffffjLj4096ELj1ELj1ELj8ELj16ENS_18Kernel_traits_baseILj4096EfffffjLj256EEEEELb0ELb0ELb0EEEvNS_9BwdParamsE)
        /*00b4*/ 	.short	0x0380
        /*00b6*/ 	.short	0x0128


	//----- nvinfo : EIATTR_SW_WAR
	.align		4
.L_2673:
        /*00b8*/ 	.byte	0x04, 0x36
        /*00ba*/ 	.short	(.L_2675 - .L_2674)
.L_2674:
        /*00bc*/ 	.word	0x00000008
.L_2675:


//--------------------- .nv.info._ZN10layer_norm31ln_parallel_residual_bwd_kernelINS_13Kernel_traitsIfffffjLj4096ELj1ELj1ELj8ELj16ENS_18Kernel_traits_baseILj4096EfffffjLj256EEEEELb0ELb0ELb1EEEvNS_9BwdParamsE --------------------------
	.section	.nv.info._ZN10layer_norm31ln_parallel_residual_bwd_kernelINS_13Kernel_traitsIfffffjLj4096ELj1ELj1ELj8ELj16ENS_18Kernel_traits_baseILj4096EfffffjLj256EEEEELb0ELb0ELb1EEEvNS_9BwdParamsE,"",@"SHT_CUDA_INFO"
	.sectionflags	@""
	.align	4


	//----- nvinfo : EIATTR_CUDA_API_VERSION
	.align		4
        /*0000*/ 	.byte	0x04, 0x37
        /*0002*/ 	.short	(.L_2677 - .L_2676)
.L_2676:
        /*0004*/ 	.word	0x00000082


	//----- nvinfo : EIATTR_KPARAM_INFO
	.align		4
.L_2677:
        /*0008*/ 	.byte	0x04, 0x17
        /*000a*/ 	.short	(.L_2679 - .L_2678)
.L_2678:
        /*000c*/ 	.word	0x00000000
        /*0010*/ 	.short	0x0000
        /*0012*/ 	.short	0x0000
        /*0014*/ 	.byte	0x00, 0xf0, 0xa1, 0x04


	//----- nvinfo : EIATTR_SPARSE_MMA_MASK
	.align		4
.L_2679:
        /*0018*/ 	.byte	0x03, 0x50
        /*001a*/ 	.short	0x0000


	//----- nvinfo : EIATTR_MAXREG_COUNT
	.align		4
        /*001c*/ 	.byte	0x03, 0x1b
        /*001e*/ 	.short	0x00ff


	//----- nvinfo : EIATTR_NUM_BARRIERS
	.align		4
        /*0020*/ 	.byte	0x02, 0x4c
        /*0022*/ 	.byte	0x01
	.zero		1


	//----- nvinfo : EIATTR_MERCURY_ISA_VERSION
	.align		4
        /*0024*/ 	.byte	0x03, 0x5f
        /*0026*/ 	.short	0x0101


	//----- nvinfo : EIATTR_COOP_GROUP_MASK_REGIDS
	.align		4
        /*0028*/ 	.byte	0x04, 0x29
        /*002a*/ 	.short	(.L_2681 - .L_2680)


	//   ....[0]....
.L_2680:
        /*002c*/ 	.word	0xffffffff


	//   ....[1]....
        /*0030*/ 	.word	0xffffffff


	//   ....[2]....
        /*0034*/ 	.word	0xffffffff


	//   ....[3]....
        /*0038*/ 	.word	0xffffffff


	//   ....[4]....
        /*003c*/ 	.word	0xffffffff


	//   ....[5]....
        /*0040*/ 	.word	0xffffffff


	//   ....[6]....
        /*0044*/ 	.word	0xffffffff


	//   ....[7]....
        /*0048*/ 	.word	0xffffffff


	//   ....[8]....
        /*004c*/ 	.word	0xffffffff


	//   ....[9]....
        /*0050*/ 	.word	0xffffffff


	//----- nvinfo : EIATTR_COOP_GROUP_INSTR_OFFSETS
	.align		4
.L_2681:
        /*0054*/ 	.byte	0x04, 0x28
        /*0056*/ 	.short	(.L_2683 - .L_2682)


	//   ....[0]....
.L_2682:
        /*0058*/ 	.word	0x00001100


	//   ....[1]....
        /*005c*/ 	.word	0x000012b0


	//   ....[2]....
        /*0060*/ 	.word	0x000012c0


	//   ....[3]....
        /*0064*/ 	.word	0x00001360


	//   ....[4]....
        /*0068*/ 	.word	0x00001380


	//   ....[5]....
        /*006c*/ 	.word	0x000013b0


	//   ....[6]....
        /*0070*/ 	.word	0x000013d0


	//   ....[7]....
        /*0074*/ 	.word	0x000013f0


	//   ....[8]....
        /*0078*/ 	.word	0x00001430


	//   ....[9]....
        /*007c*/ 	.word	0x00001460


	//----- nvinfo : EIATTR_VRC_CTA_INIT_COUNT
	.align		4
.L_2683:
        /*0080*/ 	.byte	0x02, 0x4a
	.zero		1
	.zero		1


	//----- nvinfo : EIATTR_EXIT_INSTR_OFFSETS
	.align		4
        /*0084*/ 	.byte	0x04, 0x1c
        /*0086*/ 	.short	(.L_2685 - .L_2684)


	//   ....[0]....
.L_2684:
        /*0088*/ 	.word	0x00004490


	//----- nvinfo : EIATTR_MAX_THREADS
	.align		4
.L_2685:
        /*008c*/ 	.byte	0x04, 0x05
        /*008e*/ 	.short	(.L_2687 - .L_2686)
.L_2686:
        /*0090*/ 	.word	0x00000100
        /*0094*/ 	.word	0x00000001
        /*0098*/ 	.word	0x00000001


	//----- nvinfo : EIATTR_CRS_STACK_SIZE
	.align		4
.L_2687:
        /*009c*/ 	.byte	0x04, 0x1e
        /*009e*/ 	.short	(.L_2689 - .L_2688)
.L_2688:
        /*00a0*/ 	.word	0x00000000


	//----- nvinfo : EIATTR_CBANK_PARAM_SIZE
	.align		4
.L_2689:
        /*00a4*/ 	.byte	0x03, 0x19
        /*00a6*/ 	.short	0x0128


	//----- nvinfo : EIATTR_PARAM_CBANK
	.align		4
        /*00a8*/ 	.byte	0x04, 0x0a
        /*00aa*/ 	.short	(.L_2691 - .L_2690)
	.align		4
.L_2690:
        /*00ac*/ 	.word	index@(.nv.constant0._ZN10layer_norm31ln_parallel_residual_bwd_kernelINS_13Kernel_traitsIfffffjLj4096ELj1ELj1ELj8ELj16ENS_18Kernel_traits_baseILj4096EfffffjLj256EEEEELb0ELb0ELb1EEEvNS_9BwdParamsE)
        /*00b0*/ 	.short	0x0380
        /*00b2*/ 	.short	0x0128


	//----- nvinfo : EIATTR_SW_WAR
	.align		4
.L_2691:
        /*00b4*/ 	.byte	0x04, 0x36
        /*00b6*/ 	.short	(.L_2693 - .L_2692)
.L_2692:
        /*00b8*/ 	.word	0x00000008
.L_2693:


//--------------------- .nv.info._ZN10layer_norm31ln_parallel_residual_bwd_kernelINS_13Kernel_traitsIfffffjLj4096ELj1ELj1ELj8ELj16ENS_18Kernel_traits_baseILj4096EfffffjLj256EEEEELb0ELb1ELb0EEEvNS_9BwdParamsE --------------------------
	.section	.nv.info._ZN10layer_norm31ln_parallel_residual_bwd_kernelINS_13Kernel_traitsIfffffjLj4096ELj1ELj1ELj8ELj16ENS_18Kernel_traits_baseILj4096EfffffjLj256EEEEELb0ELb1ELb0EEEvNS_9BwdParamsE,"",@"SHT_CUDA_INFO"
	.sectionflags	@""
	.align	4


	//----- nvinfo : EIATTR_CUDA_API_VERSION
	.align		4
        /*0000*/ 	.byte	0x04, 0x37
        /*0002*/ 	.short	(.L_2695 - .L_2694)
.L_2694:
        /*0004*/ 	.word	0x00000082


	//----- nvinfo : EIATTR_KPARAM_INFO
	.align		4
.L_2695:
        /*0008*/ 	.byte	0x04, 0x17
        /*000a*/ 	.short	(.L_2697 - .L_2696)
.L_2696:
        /*000c*/ 	.word	0x00000000
        /*0010*/ 	.short	0x0000
        /*0012*/ 	.short	0x0000
        /*0014*/ 	.byte	0x00, 0xf0, 0xa1, 0x04


	//----- nvinfo : EIATTR_SPARSE_MMA_MASK
	.align		4
.L_2697:
        /*0018*/ 	.byte	0x03, 0x50
        /*001a*/ 	.short	0x0000


	//----- nvinfo : EIATTR_MAXREG_COUNT
	.align		4
        /*001c*/ 	.byte	0x03, 0x1b
        /*001e*/ 	.short	0x00ff


	//----- nvinfo : EIATTR_NUM_BARRIERS
	.align		4
        /*0020*/ 	.byte	0x02, 0x4c
        /*0022*/ 	.byte	0x01
	.zero		1


	//----- nvinfo : EIATTR_MERCURY_ISA_VERSION
	.align		4
        /*0024*/ 	.byte	0x03, 0x5f
        /*0026*/ 	.short	0x0101


	//----- nvinfo : EIATTR_COOP_GROUP_MASK_REGIDS
	.align		4
        /*0028*/ 	.byte	0x04, 0x29
        /*002a*/ 	.short	(.L_2699 - .L_2698)


	//   ....[0]....
.L_2698:
        /*002c*/ 	.word	0xffffffff


	//   ....[1]....
        /*0030*/ 	.word	0xffffffff


	//   ....[2]....
        /*0034*/ 	.word	0xffffffff


	//   ....[3]....
        /*0038*/ 	.word	0xffffffff


	//   ....[4]....
        /*003c*/ 	.word	0xffffffff


	//   ....[5]....
        /*0040*/ 	.word	0xffffffff


	//   ....[6]....
        /*0044*/ 	.word	0xffffffff


	//   ....[7]....
        /*0048*/ 	.word	0xffffffff


	//   ....[8]....
        /*004c*/ 	.word	0xffffffff


	//   ....[9]....
        /*0050*/ 	.word	0xffffffff


	//----- nvinfo : EIATTR_COOP_GROUP_INSTR_OFFSETS
	.align		4
.L_2699:
        /*0054*/ 	.byte	0x04, 0x28
        /*0056*/ 	.short	(.L_2701 - .L_2700)


	//   ....[0]....
.L_2700:
        /*0058*/ 	.word	0x000010c0


	//   ....[1]....
        /*005c*/ 	.word	0x000010e0


	//   ....[2]....
        /*0060*/ 	.word	0x00001120


	//   ....[3]....
        /*0064*/ 	.word	0x00001130


	//   ....[4]....
        /*0068*/ 	.word	0x00001170


	//   ....[5]....
        /*006c*/ 	.word	0x00001180


	//   ....[6]....
        /*0070*/ 	.word	0x000011b0


	//   ....[7]....
        /*0074*/ 	.word	0x000011c0


	//   ....[8]....
        /*0078*/ 	.word	0x000011f0


	//   ....[9]....
        /*007c*/ 	.word	0x00001200


	//----- nvinfo : EIATTR_VRC_CTA_INIT_COUNT
	.align		4
.L_2701:
        /*0080*/ 	.byte	0x02, 0x4a
	.zero		1
	.zero		1


	//----- nvinfo : EIATTR_EXIT_INSTR_OFFSETS
	.align		4
        /*0084*/ 	.byte	0x04, 0x1c
        /*0086*/ 	.short	(.L_2703 - .L_2702)


	//   ....[0]....
.L_2702:
        /*0088*/ 	.word	0x00004260


	//   ....[1]....
        /*008c*/ 	.word	0x000042e0


	//----- nvinfo : EIATTR_MAX_THREADS
	.align		4
.L_2703:
        /*0090*/ 	.byte	0x04, 0x05
        /*0092*/ 	.short	(.L_2705 - .L_2704)
.L_2704:
        /*0094*/ 	.word	0x00000100
        /*0098*/ 	.word	0x00000001
        /*009c*/ 	.word	0x00000001


	//----- nvinfo : EIATTR_CRS_STACK_SIZE
	.align		4
.L_2705:
        /*00a0*/ 	.byte	0x04, 0x1e
        /*00a2*/ 	.short	(.L_2707 - .L_2706)
.L_2706:
        /*00a4*/ 	.word	0x00000000


	//----- nvinfo : EIATTR_CBANK_PARAM_SIZE
	.align		4
.L_2707:
        /*00a8*/ 	.byte	0x03, 0x19
        /*00aa*/ 	.short	0x0128


	//----- nvinfo : EIATTR_PARAM_CBANK
	.align		4
        /*00ac*/ 	.byte	0x04, 0x0a
        /*00ae*/ 	.short	(.L_2709 - .L_2708)
	.align		4
.L_2708:
        /*00b0*/ 	.word	index@(.nv.constant0._ZN10layer_norm31ln_parallel_residual_bwd_kernelINS_13Kernel_traitsIfffffjLj4096ELj1ELj1ELj8ELj16ENS_18Kernel_traits_baseILj4096EfffffjLj256EEEEELb0ELb1ELb0EEEvNS_9BwdParamsE)
        /*00b4*/ 	.short	0x0380
        /*00b6*/ 	.short	0x0128


	//----- nvinfo : EIATTR_SW_WAR
	.align		4
.L_2709:
        /*00b8*/ 	.byte	0x04, 0x36
        /*00ba*/ 	.short	(.L_2711 - .L_2710)
.L_2710:
        /*00bc*/ 	.word	0x00000008
.L_2711:


//--------------------- .nv.info._ZN10layer_norm31ln_parallel_residual_bwd_kernelINS_13Kernel_traitsIfffffjLj4096ELj1ELj1ELj8ELj16ENS_18Kernel_traits_baseILj4096EfffffjLj256EEEEELb0ELb1ELb1EEEvNS_9BwdParamsE --------------------------
	.section	.nv.info._ZN10layer_norm31ln_parallel_residual_bwd_kernelINS_13Kernel_traitsIfffffjLj4096ELj1ELj1ELj8ELj16ENS_18Kernel_traits_baseILj4096EfffffjLj256EEEEELb0ELb1ELb1EEEvNS_9BwdParamsE,"",@"SHT_CUDA_INFO"
	.sectionflags	@""
	.align	4


	//----- nvinfo : EIATTR_CUDA_API_VERSION
	.align		4
        /*0000*/ 	.byte	0x04, 0x37
        /*0002*/ 	.short	(.L_2713 - .L_2712)
.L_2712:
        /*0004*/ 	.word	0x00000082


	//----- nvinfo : EIATTR_KPARAM_INFO
	.align		4
.L_2713:
        /*0008*/ 	.byte	0x04, 0x17
        /*000a*/ 	.short	(.L_2715 - .L_2714)
.L_2714:
        /*000c*/ 	.word	0x00000000
        /*0010*/ 	.short	0x0000
        /*0012*/ 	.short	0x0000
        /*0014*/ 	.byte	0x00, 0xf0, 0xa1, 0x04


	//----- nvinfo : EIATTR_SPARSE_MMA_MASK
	.align		4
.L_2715:
        /*0018*/ 	.byte	0x03, 0x50
        /*001a*/ 	.short	0x0000


	//----- nvinfo : EIATTR_MAXREG_COUNT
	.align		4
        /*001c*/ 	.byte	0x03, 0x1b
        /*001e*/ 	.short	0x00ff


	//----- nvinfo : EIATTR_NUM_BARRIERS
	.align		4
        /*0020*/ 	.byte	0x02, 0x4c
        /*0022*/ 	.byte	0x01
	.zero		1


	//----- nvinfo : EIATTR_ANNOTATIONS
	.align		4
        /*0024*/ 	.byte	0x04, 0x55
        /*0026*/ 	.short	(.L_2717 - .L_2716)


	//   ....[0]....
.L_2716:
        /*0028*/ 	.word	0x00000001
        /*002c*/ 	.byte	0xa0, 0x01, 0x00, 0x00, 0x01, 0x00, 0x00, 0x00, 0x50, 0x0f, 0x00, 0x00, 0x01, 0x00, 0x00, 0x00
        /*003c*/ 	.byte	0xe0, 0x12, 0x00, 0x00


	//----- nvinfo : EIATTR_MERCURY_ISA_VERSION
	.align		4
.L_2717:
        /*0040*/ 	.byte	0x03, 0x5f
        /*0042*/ 	.short	0x0101


	//----- nvinfo : EIATTR_COOP_GROUP_MASK_REGIDS
	.align		4
        /*0044*/ 	.byte	0x04, 0x29
        /*0046*/ 	.short	(.L_2719 - .L_2718)


	//   ....[0]....
.L_2718:
        /*0048*/ 	.word	0xffffffff


	//   ....[1]....
        /*004c*/ 	.word	0xffffffff


	//   ....[2]....
        /*0050*/ 	.word	0xffffffff


	//   ....[3]....
        /*0054*/ 	.word	0xffffffff


	//   ....[4]....
        /*0058*/ 	.word	0xffffffff


	//   ....[5]....
        /*005c*/ 	.word	0xffffffff


	//   ....[6]....
        /*0060*/ 	.word	0xffffffff


	//   ....[7]....
        /*0064*/ 	.word	0xffffffff


	//   ....[8]....
        /*0068*/ 	.word	0xffffffff


	//   ....[9]....
        /*006c*/ 	.word	0xffffffff


	//----- nvinfo : EIATTR_COOP_GROUP_INSTR_OFFSETS
	.align		4
.L_2719:
        /*0070*/ 	.byte	0x04, 0x28
        /*0072*/ 	.short	(.L_2721 - .L_2720)


	//   ....[0]....
.L_2720:
        /*0074*/ 	.word	0x00000c60


	//   ....[1]....
        /*0078*/ 	.word	0x00000d10


	//   ....[2]....
        /*007c*/ 	.word	0x00000d20


	//   ....[3]....
        /*0080*/ 	.word	0x00000d50


	//   ....[4]....
        /*0084*/ 	.word	0x00000d60


	//   ....[5]....
        /*0088*/ 	.word	0x00000d80


	//   ....[6]....
        /*008c*/ 	.word	0x00000db0


	//   ....[7]....
        /*0090*/ 	.word	0x00000e00


	//   ....[8]....
        /*0094*/ 	.word	0x00000e10


	//   ....[9]....
        /*0098*/ 	.word	0x00000e40


	//----- nvinfo : EIATTR_VRC_CTA_INIT_COUNT
	.align		4
.L_2721:
        /*009c*/ 	.byte	0x02, 0x4a
	.zero		1
	.zero		1


	//----- nvinfo : EIATTR_EXIT_INSTR_OFFSETS
	.align		4
        /*00a0*/ 	.byte	0x04, 0x1c
        /*00a2*/ 	.short	(.L_2723 - .L_2722)


	//   ....[0]....
.L_2722:
        /*00a4*/ 	.word	0x00003cd0


	//----- nvinfo : EIATTR_MAX_THREADS
	.align		4
.L_2723:
        /*00a8*/ 	.byte	0x04, 0x05
        /*00aa*/ 	.short	(.L_2725 - .L_2724)
.L_2724:
        /*00ac*/ 	.word	0x00000100
        /*00b0*/ 	.word	0x00000001
        /*00b4*/ 	.word	0x00000001


	//----- nvinfo : EIATTR_CRS_STACK_SIZE
	.align		4
.L_2725:
        /*00b8*/ 	.byte	0x04, 0x1e
        /*00ba*/ 	.short	(.L_2727 - .L_2726)
.L_2726:
        /*00bc*/ 	.word	0x00000000


	//----- nvinfo : EIATTR_CBANK_PARAM_SIZE
	.align		4
.L_2727:
        /*00c0*/ 	.byte	0x03, 0x19
        /*00c2*/ 	.short	0x0128


	//----- nvinfo : EIATTR_PARAM_CBANK
	.align		4
        /*00c4*/ 	.byte	0x04, 0x0a
        /*00c6*/ 	.short	(.L_2729 - .L_2728)
	.align		4
.L_2728:
        /*00c8*/ 	.word	index@(.nv.constant0._ZN10layer_norm31ln_parallel_residual_bwd_kernelINS_13Kernel_traitsIfffffjLj4096ELj1ELj1ELj8ELj16ENS_18Kernel_traits_baseILj4096EfffffjLj256EEEEELb0ELb1ELb1EEEvNS_9BwdParamsE)
        /*00cc*/ 	.short	0x0380
        /*00ce*/ 	.short	0x0128


	//----- nvinfo : EIATTR_SW_WAR
	.align		4
.L_2729:
        /*00d0*/ 	.byte	0x04, 0x36
        /*00d2*/ 	.short	(.L_2731 - .L_2730)
.L_2730:
        /*00d4*/ 	.word	0x00000008
.L_2731:


//--------------------- .nv.info._ZN10layer_norm31ln_parallel_residual_bwd_kernelINS_13Kernel_traitsIfffffjLj4096ELj1ELj1ELj8ELj16ENS_18Kernel_traits_baseILj4096EfffffjLj256EEEEELb1ELb0ELb0EEEvNS_9BwdParamsE --------------------------
	.section	.nv.info._ZN10layer_norm31ln_parallel_residual_bwd_kernelINS_13Kernel_traitsIfffffjLj4096ELj1ELj1ELj8ELj16ENS_18Kernel_traits_baseILj4096EfffffjLj256EEEEELb1ELb0ELb0EEEvNS_9BwdParamsE,"",@"SHT_CUDA_INFO"
	.sectionflags	@""
	.align	4


	//----- nvinfo : EIATTR_CUDA_API_VERSION
	.align		4
        /*0000*/ 	.byte	0x04, 0x37
        /*0002*/ 	.short	(.L_2733 - .L_2732)
.L_2732:
        /*0004*/ 	.word	0x00000082


	//----- nvinfo : EIATTR_KPARAM_INFO
	.align		4
.L_2733:
        /*0008*/ 	.byte	0x04, 0x17
        /*000a*/ 	.short	(.L_2735 - .L_2734)
.L_2734:
        /*000c*/ 	.word	0x00000000
        /*0010*/ 	.short	0x0000
        /*0012*/ 	.short	0x0000
        /*0014*/ 	.byte	0x00, 0xf0, 0xa1, 0x04


	//----- nvinfo : EIATTR_SPARSE_MMA_MASK
	.align		4
.L_2735:
        /*0018*/ 	.byte	0x03, 0x50
        /*001a*/ 	.short	0x0000


	//----- nvinfo : EIATTR_MAXREG_COUNT
	.align		4
        /*001c*/ 	.byte	0x03, 0x1b
        /*001e*/ 	.short	0x00ff


	//----- nvinfo : EIATTR_NUM_BARRIERS
	.align		4
        /*0020*/ 	.byte	0x02, 0x4c
        /*0022*/ 	.byte	0x01
	.zero		1


	//----- nvinfo : EIATTR_MERCURY_ISA_VERSION
	.align		4
        /*0024*/ 	.byte	0x03, 0x5f
        /*0026*/ 	.short	0x0101


	//----- nvinfo : EIATTR_COOP_GROUP_MASK_REGIDS
	.align		4
        /*0028*/ 	.byte	0x04, 0x29
        /*002a*/ 	.short	(.L_2737 - .L_2736)


	//   ....[0]....
.L_2736:
        /*002c*/ 	.word	0xffffffff


	//   ....[1]....
        /*0030*/ 	.word	0xffffffff


	//   ....[2]....
        /*0034*/ 	.word	0xffffffff


	//   ....[3]....
        /*0038*/ 	.word	0xffffffff


	//   ....[4]....
        /*003c*/ 	.word	0xffffffff


	//   ....[5]....
        /*0040*/ 	.word	0xffffffff


	//   ....[6]....
        /*0044*/ 	.word	0xffffffff


	//   ....[7]....
        /*0048*/ 	.word	0xffffffff


	//   ....[8]....
        /*004c*/ 	.word	0xffffffff


	//   ....[9]....
        /*0050*/ 	.word	0xffffffff


	//----- nvinfo : EIATTR_COOP_GROUP_INSTR_OFFSETS
	.align		4
.L_2737:
        /*0054*/ 	.byte	0x04, 0x28
        /*0056*/ 	.short	(.L_2739 - .L_2738)


	//   ....[0]....
.L_2738:
        /*0058*/ 	.word	0x00001920


	//   ....[1]....
        /*005c*/ 	.word	0x00001940


	//   ....[2]....
        /*0060*/ 	.word	0x00001980


	//   ....[3]....
        /*0064*/ 	.word	0x00001990


	//   ....[4]....
        /*0068*/ 	.word	0x000019d0


	//   ....[5]....
        /*006c*/ 	.word	0x000019e0


	//   ....[6]....
        /*0070*/ 	.word	0x00001a10


	//   ....[7]....
        /*0074*/ 	.word	0x00001a20


	//   ....[8]....
        /*0078*/ 	.word	0x00001a50


	//   ....[9]....
        /*007c*/ 	.word	0x00001a60


	//----- nvinfo : EIATTR_VRC_CTA_INIT_COUNT
	.align		4
.L_2739:
        /*0080*/ 	.byte	0x02, 0x4a
	.zero		1
	.zero		1


	//----- nvinfo : EIATTR_EXIT_INSTR_OFFSETS
	.align		4
        /*0084*/ 	.byte	0x04, 0x1c
        /*0086*/ 	.short	(.L_2741 - .L_2740)


	//   ....[0]....
.L_2740:
        /*0088*/ 	.word	0x000064f0


	//   ....[1]....
        /*008c*/ 	.word	0x000065c0


	//----- nvinfo : EIATTR_MAX_THREADS
	.align		4
.L_2741:
        /*0090*/ 	.byte	0x04, 0x05
        /*0092*/ 	.short	(.L_2743 - .L_2742)
.L_2742:
        /*0094*/ 	.word	0x00000100
        /*0098*/ 	.word	0x00000001
        /*009c*/ 	.word	0x00000001


	//----- nvinfo : EIATTR_CRS_STACK_SIZE
	.align		4
.L_2743:
        /*00a0*/ 	.byte	0x04, 0x1e
        /*00a2*/ 	.short	(.L_2745 - .L_2744)
.L_2744:
        /*00a4*/ 	.word	0x00000000


	//----- nvinfo : EIATTR_CBANK_PARAM_SIZE
	.align		4
.L_2745:
        /*00a8*/ 	.byte	0x03, 0x19
        /*00aa*/ 	.short	0x0128


	//----- nvinfo : EIATTR_PARAM_CBANK
	.align		4
        /*00ac*/ 	.byte	0x04, 0x0a
        /*00ae*/ 	.short	(.L_2747 - .L_2746)
	.align		4
.L_2746:
        /*00b0*/ 	.word	index@(.nv.constant0._ZN10layer_norm31ln_parallel_residual_bwd_kernelINS_13Kernel_traitsIfffffjLj4096ELj1ELj1ELj8ELj16ENS_18Kernel_traits_baseILj4096EfffffjLj256EEEEELb1ELb0ELb0EEEvNS_9BwdParamsE)
        /*00b4*/ 	.short	0x0380
        /*00b6*/ 	.short	0x0128


	//----- nvinfo : EIATTR_SW_WAR
	.align		4
.L_2747:
        /*00b8*/ 	.byte	0x04, 0x36
        /*00ba*/ 	.short	(.L_2749 - .L_2748)
.L_2748:
        /*00bc*/ 	.word	0x00000008
.L_2749:


//--------------------- .nv.info._ZN10layer_norm31ln_parallel_residual_bwd_kernelINS_13Kernel_traitsIfffffjLj4096ELj1ELj1ELj8ELj16ENS_18Kernel_traits_baseILj4096EfffffjLj256EEEEELb1ELb0ELb1EEEvNS_9BwdParamsE --------------------------
	.section	.nv.info._ZN10layer_norm31ln_parallel_residual_bwd_kernelINS_13Kernel_traitsIfffffjLj4096ELj1ELj1ELj8ELj16ENS_18Kernel_traits_baseILj4096EfffffjLj256EEEEELb1ELb0ELb1EEEvNS_9BwdParamsE,"",@"SHT_CUDA_INFO"
	.sectionflags	@""
	.align	4


	//----- nvinfo : EIATTR_CUDA_API_VERSION
	.align		4
        /*0000*/ 	.byte	0x04, 0x37
        /*0002*/ 	.short	(.L_2751 - .L_2750)
.L_2750:
        /*0004*/ 	.word	0x00000082


	//----- nvinfo : EIATTR_KPARAM_INFO
	.align		4
.L_2751:
        /*0008*/ 	.byte	0x04, 0x17
        /*000a*/ 	.short	(.L_2753 - .L_2752)
.L_2752:
        /*000c*/ 	.word	0x00000000
        /*0010*/ 	.short	0x0000
        /*0012*/ 	.short	0x0000
        /*0014*/ 	.byte	0x00, 0xf0, 0xa1, 0x04


	//----- nvinfo : EIATTR_SPARSE_MMA_MASK
	.align		4
.L_2753:
        /*0018*/ 	.byte	0x03, 0x50
        /*001a*/ 	.short	0x0000


	//----- nvinfo : EIATTR_MAXREG_COUNT
	.align		4
        /*001c*/ 	.byte	0x03, 0x1b
        /*001e*/ 	.short	0x00ff


	//----- nvinfo : EIATTR_NUM_BARRIERS
	.align		4
        /*0020*/ 	.byte	0x02, 0x4c
        /*0022*/ 	.byte	0x01
	.zero		1


	//----- nvinfo : EIATTR_MERCURY_ISA_VERSION
	.align		4
        /*0024*/ 	.byte	0x03, 0x5f
        /*0026*/ 	.short	0x0101


	//----- nvinfo : EIATTR_COOP_GROUP_MASK_REGIDS
	.align		4
        /*0028*/ 	.byte	0x04, 0x29
        /*002a*/ 	.short	(.L_2755 - .L_2754)


	//   ....[0]....
.L_2754:
        /*002c*/ 	.word	0xffffffff


	//   ....[1]....
        /*0030*/ 	.word	0xffffffff


	//   ....[2]....
        /*0034*/ 	.word	0xffffffff


	//   ....[3]....
        /*0038*/ 	.word	0xffffffff


	//   ....[4]....
        /*003c*/ 	.word	0xffffffff


	//   ....[5]....
        /*0040*/ 	.word	0xffffffff


	//   ....[6]....
        /*0044*/ 	.word	0xffffffff


	//   ....[7]....
        /*0048*/ 	.word	0xffffffff


	//   ....[8]....
        /*004c*/ 	.word	0xffffffff


	//   ....[9]....
        /*0050*/ 	.word	0xffffffff


	//----- nvinfo : EIATTR_COOP_GROUP_INSTR_OFFSETS
	.align		4
.L_2755:
        /*0054*/ 	.byte	0x04, 0x28
        /*0056*/ 	.short	(.L_2757 - .L_2756)


	//   ....[0]....
.L_2756:
        /*0058*/ 	.word	0x000010c0


	//   ....[1]....
        /*005c*/ 	.word	0x000010d0


	//   ....[2]....
        /*0060*/ 	.word	0x00001100


	//   ....[3]....
        /*0064*/ 	.word	0x00001110


	//   ....[4]....
        /*0068*/ 	.word	0x00001140


	//   ....[5]....
        /*006c*/ 	.word	0x00001150


	//   ....[6]....
        /*0070*/ 	.word	0x00001190


	//   ....[7]....
        /*0074*/ 	.word	0x000011a0


	//   ....[8]....
        /*0078*/ 	.word	0x000011d0


	//   ....[9]....
        /*007c*/ 	.word	0x000011e0


	//----- nvinfo : EIATTR_VRC_CTA_INIT_COUNT
	.align		4
.L_2757:
        /*0080*/ 	.byte	0x02, 0x4a
	.zero		1
	.zero		1


	//----- nvinfo : EIATTR_EXIT_INSTR_OFFSETS
	.align		4
        /*0084*/ 	.byte	0x04, 0x1c
        /*0086*/ 	.short	(.L_2759 - .L_2758)


	//   ....[0]....
.L_2758:
        /*0088*/ 	.word	0x00005e20


	//----- nvinfo : EIATTR_MAX_THREADS
	.align		4
.L_2759:
        /*008c*/ 	.byte	0x04, 0x05
        /*008e*/ 	.short	(.L_2761 - .L_2760)
.L_2760:
        /*0090*/ 	.word	0x00000100
        /*0094*/ 	.word	0x00000001
        /*0098*/ 	.word	0x00000001


	//----- nvinfo : EIATTR_CRS_STACK_SIZE
	.align		4
.L_2761:
        /*009c*/ 	.byte	0x04, 0x1e
        /*009e*/ 	.short	(.L_2763 - .L_2762)
.L_2762:
        /*00a0*/ 	.word	0x00000000


	//----- nvinfo : EIATTR_CBANK_PARAM_SIZE
	.align		4
.L_2763:
        /*00a4*/ 	.byte	0x03, 0x19
        /*00a6*/ 	.short	0x0128


	//----- nvinfo : EIATTR_PARAM_CBANK
	.align		4
        /*00a8*/ 	.byte	0x04, 0x0a
        /*00aa*/ 	.short	(.L_2765 - .L_2764)
	.align		4
.L_2764:
        /*00ac*/ 	.word	index@(.nv.constant0._ZN10layer_norm31ln_parallel_residual_bwd_kernelINS_13Kernel_traitsIfffffjLj4096ELj1ELj1ELj8ELj16ENS_18Kernel_traits_baseILj4096EfffffjLj256EEEEELb1ELb0ELb1EEEvNS_9BwdParamsE)
        /*00b0*/ 	.short	0x0380
        /*00b2*/ 	.short	0x0128


	//----- nvinfo : EIATTR_SW_WAR
	.align		4
.L_2765:
        /*00b4*/ 	.byte	0x04, 0x36
        /*00b6*/ 	.short	(.L_2767 - .L_2766)
.L_2766:
        /*00b8*/ 	.word	0x00000008
.L_2767:


//--------------------- .nv.info._ZN10layer_norm22ln_bwd_finalize_kernelINS_22Kernel_traits_finalizeILj4096EfffffjLb0ELj1024ELj4ENS_18Kernel_traits_baseILj4096EfffffjLj1024EEEEELb0ELb0EEEvNS_9BwdParamsE --------------------------
	.section	.nv.info._ZN10layer_norm22ln_bwd_finalize_kernelINS_22Kernel_traits_finalizeILj4096EfffffjLb0ELj1024ELj4ENS_18Kernel_traits_baseILj4096EfffffjLj1024EEEEELb0ELb0EEEvNS_9BwdParamsE,"",@"SHT_CUDA_INFO"
	.sectionflags	@""
	.align	4


	//----- nvinfo : EIATTR_CUDA_API_VERSION
	.align		4
        /*0000*/ 	.byte	0x04, 0x37
        /*0002*/ 	.short	(.L_2769 - .L_2768)
.L_2768:
        /*0004*/ 	.word	0x00000082


	//----- nvinfo : EIATTR_KPARAM_INFO
	.align		4
.L_2769:
        /*0008*/ 	.byte	0x04, 0x17
        /*000a*/ 	.short	(.L_2771 - .L_2770)
.L_2770:
        /*000c*/ 	.word	0x00000000
        /*0010*/ 	.short	0x0000
        /*0012*/ 	.short	0x0000
        /*0014*/ 	.byte	0x00, 0xf0, 0xa1, 0x04


	//----- nvinfo : EIATTR_SPARSE_MMA_MASK
	.align		4
.L_2771:
        /*0018*/ 	.byte	0x03, 0x50
        /*001a*/ 	.short	0x0000


	//----- nvinfo : EIATTR_MAXREG_COUNT
	.align		4
        /*001c*/ 	.byte	0x03, 0x1b
        /*001e*/ 	.short	0x0040


	//----- nvinfo : EIATTR_NUM_BARRIERS
	.align		4
        /*0020*/ 	.byte	0x02, 0x4c
        /*0022*/ 	.byte	0x01
	.zero		1


	//----- nvinfo : EIATTR_MERCURY_ISA_VERSION
	.align		4
        /*0024*/ 	.byte	0x03, 0x5f
        /*0026*/ 	.short	0x0101


	//----- nvinfo : EIATTR_COOP_GROUP_MASK_REGIDS
	.align		4
        /*0028*/ 	.byte	0x04, 0x29
        /*002a*/ 	.short	(.L_2773 - .L_2772)


	//   ....[0]....
.L_2772:
        /*002c*/ 	.word	0xffffffff


	//   ....[1]....
        /*0030*/ 	.word	0xffffffff


	//   ....[2]....
        /*0034*/ 	.word	0xffffffff


	//   ....[3]....
        /*0038*/ 	.word	0xffffffff


	//   ....[4]....
        /*003c*/ 	.word	0xffffffff


	//   ....[5]....
        /*0040*/ 	.word	0xffffffff


	//   ....[6]....
        /*0044*/ 	.word	0xffffffff


	//   ....[7]....
        /*0048*/ 	.word	0xffffffff


	//   ....[8]....
        /*004c*/ 	.word	0xffffffff


	//   ....[9]....
        /*0050*/ 	.word	0xffffffff


	//----- nvinfo : EIATTR_COOP_GROUP_INSTR_OFFSETS
	.align		4
.L_2773:
        /*0054*/ 	.byte	0x04, 0x28
        /*0056*/ 	.short	(.L_2775 - .L_2774)


	//   ....[0]....
.L_2774:
        /*0058*/ 	.word	0x00001550


	//   ....[1]....
        /*005c*/ 	.word	0x00001560


	//   ....[2]....
        /*0060*/ 	.word	0x00001590


	//   ....[3]....
        /*0064*/ 	.word	0x000015a0


	//   ....[4]....
        /*0068*/ 	.word	0x000015d0


	//   ....[5]....
        /*006c*/ 	.word	0x000015e0


	//   ....[6]....
        /*0070*/ 	.word	0x00001610


	//   ....[7]....
        /*0074*/ 	.word	0x00001630


	//   ....[8]....
        /*0078*/ 	.word	0x00001680


	//   ....[9]....
        /*007c*/ 	.word	0x00001690


	//----- nvinfo : EIATTR_VRC_CTA_INIT_COUNT
	.align		4
.L_2775:
        /*0080*/ 	.byte	0x02, 0x4a
	.zero		1
	.zero		1


	//----- nvinfo : EIATTR_EXIT_INSTR_OFFSETS
	.align		4
        /*0084*/ 	.byte	0x04, 0x1c
        /*0086*/ 	.short	(.L_2777 - .L_2776)


	//   ....[0]....
.L_2776:
        /*0088*/ 	.word	0x00000060


	//   ....[1]....
        /*008c*/ 	.word	0x000016f0


	//   ....[2]....
        /*0090*/ 	.word	0x00001720


	//   ....[3]....
        /*0094*/ 	.word	0x000017c0


	//----- nvinfo : EIATTR_MAX_THREADS
	.align		4
.L_2777:
        /*0098*/ 	.byte	0x04, 0x05
        /*009a*/ 	.short	(.L_2779 - .L_2778)
.L_2778:
        /*009c*/ 	.word	0x00000400
        /*00a0*/ 	.word	0x00000001
        /*00a4*/ 	.word	0x00000001


	//----- nvinfo : EIATTR_CRS_STACK_SIZE
	.align		4
.L_2779:
        /*00a8*/ 	.byte	0x04, 0x1e
        /*00aa*/ 	.short	(.L_2781 - .L_2780)
.L_2780:
        /*00ac*/ 	.word	0x00000000


	//----- nvinfo : EIATTR_CBANK_PARAM_SIZE
	.align		4
.L_2781:
        /*00b0*/ 	.byte	0x03, 0x19
        /*00b2*/ 	.short	0x0128


	//----- nvinfo : EIATTR_PARAM_CBANK
	.align		4
        /*00b4*/ 	.byte	0x04, 0x0a
        /*00b6*/ 	.short	(.L_2783 - .L_2782)
	.align		4
.L_2782:
        /*00b8*/ 	.word	index@(.nv.constant0._ZN10layer_norm22ln_bwd_finalize_kernelINS_22Kernel_traits_finalizeILj4096EfffffjLb0ELj1024ELj4ENS_18Kernel_traits_baseILj4096EfffffjLj1024EEEEELb0ELb0EEEvNS_9BwdParamsE)
        /*00bc*/ 	.short	0x0380
        /*00be*/ 	.short	0x0128


	//----- nvinfo : EIATTR_SW_WAR
	.align		4
.L_2783:
        /*00c0*/ 	.byte	0x04, 0x36
        /*00c2*/ 	.short	(.L_2785 - .L_2784)
.L_2784:
        /*00c4*/ 	.word	0x00000008
.L_2785:


//--------------------- .nv.info._ZN10layer_norm40ln_parallel_residual_bwd_finalize_kernelINS_22Kernel_traits_finalizeILj4096EfffffjLb0ELj1024ELj4ENS_18Kernel_traits_baseILj4096EfffffjLj1024EEEEELb0EEEvNS_9BwdParamsE --------------------------
	.section	.nv.info._ZN10layer_norm40ln_parallel_residual_bwd_finalize_kernelINS_22Kernel_traits_finalizeILj4096EfffffjLb0ELj1024ELj4ENS_18Kernel_traits_baseILj4096EfffffjLj1024EEEEELb0EEEvNS_9BwdParamsE,"",@"SHT_CUDA_INFO"
	.sectionflags	@""
	.align	4


	//----- nvinfo : EIATTR_CUDA_API_VERSION
	.align		4
        /*0000*/ 	.byte	0x04, 0x37
        /*0002*/ 	.short	(.L_2787 - .L_2786)
.L_2786:
        /*0004*/ 	.word	0x00000082


	//----- nvinfo : EIATTR_KPARAM_INFO
	.align		4
.L_2787:
        /*0008*/ 	.byte	0x04, 0x17
        /*000a*/ 	.short	(.L_2789 - .L_2788)
.L_2788:
        /*000c*/ 	.word	0x00000000
        /*0010*/ 	.short	0x0000
        /*0012*/ 	.short	0x0000
        /*0014*/ 	.byte	0x00, 0xf0, 0xa1, 0x04


	//----- nvinfo : EIATTR_SPARSE_MMA_MASK
	.align		4
.L_2789:
        /*0018*/ 	.byte	0x03, 0x50
        /*001a*/ 	.short	0x0000


	//----- nvinfo : EIATTR_MAXREG_COUNT
	.align		4
        /*001c*/ 	.byte	0x03, 0x1b
        /*001e*/ 	.short	0x0040


	//----- nvinfo : EIATTR_NUM_BARRIERS
	.align		4
        /*0020*/ 	.byte	0x02, 0x4c
        /*0022*/ 	.byte	0x01
	.zero		1


	//----- nvinfo : EIATTR_MERCURY_ISA_VERSION
	.align		4
        /*0024*/ 	.byte	0x03, 0x5f
        /*0026*/ 	.short	0x0101


	//----- nvinfo : EIATTR_COOP_GROUP_MASK_REGIDS
	.align		4
        /*0028*/ 	.byte	0x04, 0x29
        /*002a*/ 	.short	(.L_2791 - .L_2790)


	//   ....[0]....
.L_2790:
        /*002c*/ 	.word	0xffffffff


	//   ....[1]....
        /*0030*/ 	.word	0xffffffff


	//   ....[2]....
        /*0034*/ 	.word	0xffffffff


	//   ....[3]....
        /*0038*/ 	.word	0xffffffff


	//   ....[4]....
        /*003c*/ 	.word	0xffffffff


	//   ....[5]....
        /*0040*/ 	.word	0xffffffff


	//   ....[6]....
        /*0044*/ 	.word	0xffffffff


	//   ....[7]....
        /*0048*/ 	.word	0xffffffff


	//   ....[8]....
        /*004c*/ 	.word	0xffffffff


	//   ....[9]....
        /*0050*/ 	.word	0xffffffff


	//   ....[10]....
        /*0054*/ 	.word	0xffffffff


	//   ....[11]....
        /*0058*/ 	.word	0xffffffff


	//   ....[12]....
        /*005c*/ 	.word	0xffffffff


	//   ....[13]....
        /*0060*/ 	.word	0xffffffff


	//   ....[14]....
        /*0064*/ 	.word	0xffffffff


	//   ....[15]....
        /*0068*/ 	.word	0xffffffff


	//   ....[16]....
        /*006c*/ 	.word	0xffffffff


	//   ....[17]....
        /*0070*/ 	.word	0xffffffff


	//   ....[18]....
        /*0074*/ 	.word	0xffffffff


	//   ....[19]....
        /*0078*/ 	.word	0xffffffff


	//----- nvinfo : EIATTR_COOP_GROUP_INSTR_OFFSETS
	.align		4
.L_2791:
        /*007c*/ 	.byte	0x04, 0x28
        /*007e*/ 	.short	(.L_2793 - .L_2792)


	//   ....[0]....
.L_2792:
        /*0080*/ 	.word	0x000013a0


	//   ....[1]....
        /*0084*/ 	.word	0x000013b0


	//   ....[2]....
        /*0088*/ 	.word	0x000013c0


	//   ....[3]....
        /*008c*/ 	.word	0x000013d0


	//   ....[4]....
        /*0090*/ 	.word	0x00001410


	//   ....[5]....
        /*0094*/ 	.word	0x00001430


	//   ....[6]....
        /*0098*/ 	.word	0x00001440


	//   ....[7]....
        /*009c*/ 	.word	0x00001450


	//   ....[8]....
        /*00a0*/ 	.word	0x00001480


	//   ....[9]....
        /*00a4*/ 	.word	0x000014b0


	//   ....[10]....
        /*00a8*/ 	.word	0x000014e0


	//   ....[11]....
        /*00ac*/ 	.word	0x000014f0


	//   ....[12]....
        /*00b0*/ 	.word	0x00001520


	//   ....[13]....
        /*00b4*/ 	.word	0x00001540


	//   ....[14]....
        /*00b8*/ 	.word	0x00001560


	//   ....[15]....
        /*00bc*/ 	.word	0x00001570


	//   ....[16]....
        /*00c0*/ 	.word	0x000015b0


	//   ....[17]....
        /*00c4*/ 	.word	0x000015e0


	//   ....[18]....
        /*00c8*/ 	.word	0x00001600


	//   ....[19]....
        /*00cc*/ 	.word	0x00001610


	//----- nvinfo : EIATTR_VRC_CTA_INIT_COUNT
	.align		4
.L_2793:
        /*00d0*/ 	.byte	0x02, 0x4a
	.zero		1
	.zero		1


	//----- nvinfo : EIATTR_EXIT_INSTR_OFFSETS
	.align		4
        /*00d4*/ 	.byte	0x04, 0x1c
        /*00d6*/ 	.short	(.L_2795 - .L_2794)


	//   ....[0]....
.L_2794:
        /*00d8*/ 	.word	0x00000060


	//   ....[1]....
        /*00dc*/ 	.word	0x000016c0


	//   ....[2]....
        /*00e0*/ 	.word	0x000016f0


	//   ....[3]....
        /*00e4*/ 	.word	0x00001810


	//----- nvinfo : EIATTR_MAX_THREADS
	.align		4
.L_2795:
        /*00e8*/ 	.byte	0x04, 0x05
        /*00ea*/ 	.short	(.L_2797 - .L_2796)
.L_2796:
        /*00ec*/ 	.word	0x00000400
        /*00f0*/ 	.word	0x00000001
        /*00f4*/ 	.word	0x00000001


	//----- nvinfo : EIATTR_CRS_STACK_SIZE
	.align		4
.L_2797:
        /*00f8*/ 	.byte	0x04, 0x1e
        /*00fa*/ 	.short	(.L_2799 - .L_2798)
.L_2798:
        /*00fc*/ 	.word	0x00000000


	//----- nvinfo : EIATTR_CBANK_PARAM_SIZE
	.align		4
.L_2799:
        /*0100*/ 	.byte	0x03, 0x19
        /*0102*/ 	.short	0x0128


	//----- nvinfo : EIATTR_PARAM_CBANK
	.align		4
        /*0104*/ 	.byte	0x04, 0x0a
        /*0106*/ 	.short	(.L_2801 - .L_2800)
	.align		4
.L_2800:
        /*0108*/ 	.word	index@(.nv.constant0._ZN10layer_norm40ln_parallel_residual_bwd_finalize_kernelINS_22Kernel_traits_finalizeILj4096EfffffjLb0ELj1024ELj4ENS_18Kernel_traits_baseILj4096EfffffjLj1024EEEEELb0EEEvNS_9BwdParamsE)
        /*010c*/ 	.short	0x0380
        /*010e*/ 	.short	0x0128


	//----- nvinfo : EIATTR_SW_WAR
	.align		4
.L_2801:
        /*0110*/ 	.byte	0x04, 0x36
        /*0112*/ 	.short	(.L_2803 - .L_2802)
.L_2802:
        /*0114*/ 	.word	0x00000008
.L_2803:


//--------------------- .nv.info._ZN10layer_norm31ln_parallel_residual_bwd_kernelINS_13Kernel_traitsIfffffjLj4096ELj1ELj1ELj8ELj16ENS_18Kernel_traits_baseILj4096EfffffjLj256EEEEELb1ELb1ELb0EEEvNS_9BwdParamsE --------------------------
	.section	.nv.info._ZN10layer_norm31ln_parallel_residual_bwd_kernelINS_13Kernel_traitsIfffffjLj4096ELj1ELj1ELj8ELj16ENS_18Kernel_traits_baseILj4096EfffffjLj256EEEEELb1ELb1ELb0EEEvNS_9BwdParamsE,"",@"SHT_CUDA_INFO"
	.sectionflags	@""
	.align	4


	//----- nvinfo : EIATTR_CUDA_API_VERSION
	.align		4
        /*0000*/ 	.byte	0x04, 0x37
        /*0002*/ 	.short	(.L_2805 - .L_2804)
.L_2804:
        /*0004*/ 	.word	0x00000082


	//----- nvinfo : EIATTR_KPARAM_INFO
	.align		4
.L_2805:
        /*0008*/ 	.byte	0x04, 0x17
        /*000a*/ 	.short	(.L_2807 - .L_2806)
.L_2806:
        /*000c*/ 	.word	0x00000000
        /*0010*/ 	.short	0x0000
        /*0012*/ 	.short	0x0000
        /*0014*/ 	.byte	0x00, 0xf0, 0xa1, 0x04


	//----- nvinfo : EIATTR_SPARSE_MMA_MASK
	.align		4
.L_2807:
        /*0018*/ 	.byte	0x03, 0x50
        /*001a*/ 	.short	0x0000


	//----- nvinfo : EIATTR_MAXREG_COUNT
	.align		4
        /*001c*/ 	.byte	0x03, 0x1b
        /*001e*/ 	.short	0x00ff


	//----- nvinfo : EIATTR_NUM_BARRIERS
	.align		4
        /*0020*/ 	.byte	0x02, 0x4c
        /*0022*/ 	.byte	0x01
	.zero		1


	//----- nvinfo : EIATTR_MERCURY_ISA_VERSION
	.align		4
        /*0024*/ 	.byte	0x03, 0x5f
        /*0026*/ 	.short	0x0101


	//----- nvinfo : EIATTR_COOP_GROUP_MASK_REGIDS
	.align		4
        /*0028*/ 	.byte	0x04, 0x29
        /*002a*/ 	.short	(.L_2809 - .L_2808)


	//   ....[0]....
.L_2808:
        /*002c*/ 	.word	0xffffffff


	//   ....[1]....
        /*0030*/ 	.word	0xffffffff


	//   ....[2]....
        /*0034*/ 	.word	0xffffffff


	//   ....[3]....
        /*0038*/ 	.word	0xffffffff


	//   ....[4]....
        /*003c*/ 	.word	0xffffffff


	//   ....[5]....
        /*0040*/ 	.word	0xffffffff


	//   ....[6]....
        /*0044*/ 	.word	0xffffffff


	//   ....[7]....
        /*0048*/ 	.word	0xffffffff


	//   ....[8]....
        /*004c*/ 	.word	0xffffffff


	//   ....[9]....
        /*0050*/ 	.word	0xffffffff


	//----- nvinfo : EIATTR_COOP_GROUP_INSTR_OFFSETS
	.align		4
.L_2809:
        /*0054*/ 	.byte	0x04, 0x28
        /*0056*/ 	.short	(.L_2811 - .L_2810)


	//   ....[0]....
.L_2810:
        /*0058*/ 	.word	0x000012e0


	//   ....[1]....
        /*005c*/ 	.word	0x00001300


	//   ....[2]....
        /*0060*/ 	.word	0x00001330


	//   ....[3]....
        /*0064*/ 	.word	0x00001340


	//   ....[4]....
        /*0068*/ 	.word	0x00001370


	//   ....[5]....
        /*006c*/ 	.word	0x00001380


	//   ....[6]....
        /*0070*/ 	.word	0x000013b0


	//   ....[7]....
        /*0074*/ 	.word	0x000013c0


	//   ....[8]....
        /*0078*/ 	.word	0x00001400


	//   ....[9]....
        /*007c*/ 	.word	0x00001410


	//----- nvinfo : EIATTR_VRC_CTA_INIT_COUNT
	.align		4
.L_2811:
        /*0080*/ 	.byte	0x02, 0x4a
	.zero		1
	.zero		1


	//----- nvinfo : EIATTR_EXIT_INSTR_OFFSETS
	.align		4
        /*0084*/ 	.byte	0x04, 0x1c
        /*0086*/ 	.short	(.L_2813 - .L_2812)


	//   ....[0]....
.L_2812:
        /*0088*/ 	.word	0x00005c20


	//   ....[1]....
        /*008c*/ 	.word	0x00005ca0


	//----- nvinfo : EIATTR_MAX_THREADS
	.align		4
.L_2813:
        /*0090*/ 	.byte	0x04, 0x05
        /*0092*/ 	.short	(.L_2815 - .L_2814)
.L_2814:
        /*0094*/ 	.word	0x00000100
        /*0098*/ 	.word	0x00000001
        /*009c*/ 	.word	0x00000001


	//----- nvinfo : EIATTR_CRS_STACK_SIZE
	.align		4
.L_2815:
        /*00a0*/ 	.byte	0x04, 0x1e
        /*00a2*/ 	.short	(.L_2817 - .L_2816)
.L_2816:
        /*00a4*/ 	.word	0x00000000


	//----- nvinfo : EIATTR_CBANK_PARAM_SIZE
	.align		4
.L_2817:
        /*00a8*/ 	.byte	0x03, 0x19
        /*00aa*/ 	.short	0x0128


	//----- nvinfo : EIATTR_PARAM_CBANK
	.align		4
        /*00ac*/ 	.byte	0x04, 0x0a
        /*00ae*/ 	.short	(.L_2819 - .L_2818)
	.align		4
.L_2818:
        /*00b0*/ 	.word	index@(.nv.constant0._ZN10layer_norm31ln_parallel_residual_bwd_kernelINS_13Kernel_traitsIfffffjLj4096ELj1ELj1ELj8ELj16ENS_18Kernel_traits_baseILj4096EfffffjLj256EEEEELb1ELb1ELb0EEEvNS_9BwdParamsE)
        /*00b4*/ 	.short	0x0380
        /*00b6*/ 	.short	0x0128


	//----- nvinfo : EIATTR_SW_WAR
	.align		4
.L_2819:
        /*00b8*/ 	.byte	0x04, 0x36
        /*00ba*/ 	.short	(.L_2821 - .L_2820)
.L_2820:
        /*00bc*/ 	.word	0x00000008
.L_2821:


//--------------------- .nv.info._ZN10layer_norm22ln_bwd_finalize_kernelINS_22Kernel_traits_finalizeILj4096EfffffjLb0ELj1024ELj4ENS_18Kernel_traits_baseILj4096EfffffjLj1024EEEEELb0ELb1EEEvNS_9BwdParamsE --------------------------
	.section	.nv.info._ZN10layer_norm22ln_bwd_finalize_kernelINS_22Kernel_traits_finalizeILj4096EfffffjLb0ELj1024ELj4ENS_18Kernel_traits_baseILj4096EfffffjLj1024EEEEELb0ELb1EEEvNS_9BwdParamsE,"",@"SHT_CUDA_INFO"
	.sectionflags	@""
	.align	4


	//----- nvinfo : EIATTR_CUDA_API_VERSION
	.align		4
        /*0000*/ 	.byte	0x04, 0x37
        /*0002*/ 	.short	(.L_2823 - .L_2822)
.L_2822:
        /*0004*/ 	.word	0x00000082


	//----- nvinfo : EIATTR_KPARAM_INFO
	.align		4
.L_2823:
        /*0008*/ 	.byte	0x04, 0x17
        /*000a*/ 	.short	(.L_2825 - .L_2824)
.L_2824:
        /*000c*/ 	.word	0x00000000
        /*0010*/ 	.short	0x0000
        /*0012*/ 	.short	0x0000
        /*0014*/ 	.byte	0x00, 0xf0, 0xa1, 0x04


	//----- nvinfo : EIATTR_SPARSE_MMA_MASK
	.align		4
.L_2825:
        /*0018*/ 	.byte	0x03, 0x50
        /*001a*/ 	.short	0x0000


	//----- nvinfo : EIATTR_MAXREG_COUNT
	.align		4
        /*001c*/ 	.byte	0x03, 0x1b
        /*001e*/ 	.short	0x0040


	//----- nvinfo : EIATTR_NUM_BARRIERS
	.align		4
        /*0020*/ 	.byte	0x02, 0x4c
        /*0022*/ 	.byte	0x01
	.zero		1


	//----- nvinfo : EIATTR_MERCURY_ISA_VERSION
	.align		4
        /*0024*/ 	.byte	0x03, 0x5f
        /*0026*/ 	.short	0x0101


	//----- nvinfo : EIATTR_COOP_GROUP_MASK_REGIDS
	.align		4
        /*0028*/ 	.byte	0x04, 0x29
        /*002a*/ 	.short	(.L_2827 - .L_2826)


	//   ....[0]....
.L_2826:
        /*002c*/ 	.word	0xffffffff


	//   ....[1]....
        /*0030*/ 	.word	0xffffffff


	//   ....[2]....
        /*0034*/ 	.word	0xffffffff


	//   ....[3]....
        /*0038*/ 	.word	0xffffffff


	//   ....[4]....
        /*003c*/ 	.word	0xffffffff


	//   ....[5]....
        /*0040*/ 	.word	0xffffffff


	//   ....[6]....
        /*0044*/ 	.word	0xffffffff


	//   ....[7]....
        /*0048*/ 	.word	0xffffffff


	//   ....[8]....
        /*004c*/ 	.word	0xffffffff


	//   ....[9]....
        /*0050*/ 	.word	0xffffffff


	//----- nvinfo : EIATTR_COOP_GROUP_INSTR_OFFSETS
	.align		4
.L_2827:
        /*0054*/ 	.byte	0x04, 0x28
        /*0056*/ 	.short	(.L_2829 - .L_2828)


	//   ....[0]....
.L_2828:
        /*0058*/ 	.word	0x00001560


	//   ....[1]....
        /*005c*/ 	.word	0x00001570


	//   ....[2]....
        /*0060*/ 	.word	0x000015a0


	//   ....[3]....
        /*0064*/ 	.word	0x000015b0


	//   ....[4]....
        /*0068*/ 	.word	0x000015e0


	//   ....[5]....
        /*006c*/ 	.word	0x000015f0


	//   ....[6]....
        /*0070*/ 	.word	0x00001620


	//   ....[7]....
        /*0074*/ 	.word	0x00001640


	//   ....[8]....
        /*0078*/ 	.word	0x00001670


	//   ....[9]....
        /*007c*/ 	.word	0x00001680


	//----- nvinfo : EIATTR_VRC_CTA_INIT_COUNT
	.align		4
.L_2829:
        /*0080*/ 	.byte	0x02, 0x4a
	.zero		1
	.zero		1


	//----- nvinfo : EIATTR_EXIT_INSTR_OFFSETS
	.align		4
        /*0084*/ 	.byte	0x04, 0x1c
        /*0086*/ 	.short	(.L_2831 - .L_2830)


	//   ....[0]....
.L_2830:
        /*0088*/ 	.word	0x00000060


	//   ....[1]....
        /*008c*/ 	.word	0x000016e0


	//   ....[2]....
        /*0090*/ 	.word	0x000017b0


	//----- nvinfo : EIATTR_MAX_THREADS
	.align		4
.L_2831:
        /*0094*/ 	.byte	0x04, 0x05
        /*0096*/ 	.short	(.L_2833 - .L_2832)
.L_2832:
        /*0098*/ 	.word	0x00000400
        /*009c*/ 	.word	0x00000001
        /*00a0*/ 	.word	0x00000001


	//----- nvinfo : EIATTR_CRS_STACK_SIZE
	.align		4
.L_2833:
        /*00a4*/ 	.byte	0x04, 0x1e
        /*00a6*/ 	.short	(.L_2835 - .L_2834)
.L_2834:
        /*00a8*/ 	.word	0x00000000


	//----- nvinfo : EIATTR_CBANK_PARAM_SIZE
	.align		4
.L_2835:
        /*00ac*/ 	.byte	0x03, 0x19
        /*00ae*/ 	.short	0x0128


	//----- nvinfo : EIATTR_PARAM_CBANK
	.align		4
        /*00b0*/ 	.byte	0x04, 0x0a
        /*00b2*/ 	.short	(.L_2837 - .L_2836)
	.align		4
.L_2836:
        /*00b4*/ 	.word	index@(.nv.constant0._ZN10layer_norm22ln_bwd_finalize_kernelINS_22Kernel_traits_finalizeILj4096EfffffjLb0ELj1024ELj4ENS_18Kernel_traits_baseILj4096EfffffjLj1024EEEEELb0ELb1EEEvNS_9BwdParamsE)
        /*00b8*/ 	.short	0x0380
        /*00ba*/ 	.short	0x0128


	//----- nvinfo : EIATTR_SW_WAR
	.align		4
.L_2837:
        /*00bc*/ 	.byte	0x04, 0x36
        /*00be*/ 	.short	(.L_2839 - .L_2838)
.L_2838:
        /*00c0*/ 	.word	0x00000008
.L_2839:


//--------------------- .nv.info._ZN10layer_norm40ln_parallel_residual_bwd_finalize_kernelINS_22Kernel_traits_finalizeILj4096EfffffjLb0ELj1024ELj4ENS_18Kernel_traits_baseILj4096EfffffjLj1024EEEEELb1EEEvNS_9BwdParamsE --------------------------
	.section	.nv.info._ZN10layer_norm40ln_parallel_residual_bwd_finalize_kernelINS_22Kernel_traits_finalizeILj4096EfffffjLb0ELj1024ELj4ENS_18Kernel_traits_baseILj4096EfffffjLj1024EEEEELb1EEEvNS_9BwdParamsE,"",@"SHT_CUDA_INFO"
	.sectionflags	@""
	.align	4


	//----- nvinfo : EIATTR_CUDA_API_VERSION
	.align		4
        /*0000*/ 	.byte	0x04, 0x37
        /*0002*/ 	.short	(.L_2841 - .L_2840)
.L_2840:
        /*0004*/ 	.word	0x00000082


	//----- nvinfo : EIATTR_KPARAM_INFO
	.align		4
.L_2841:
        /*0008*/ 	.byte	0x04, 0x17
        /*000a*/ 	.short	(.L_2843 - .L_2842)
.L_2842:
        /*000c*/ 	.word	0x00000000
        /*0010*/ 	.short	0x0000
        /*0012*/ 	.short	0x0000
        /*0014*/ 	.byte	0x00, 0xf0, 0xa1, 0x04


	//----- nvinfo : EIATTR_SPARSE_MMA_MASK
	.align		4
.L_2843:
        /*0018*/ 	.byte	0x03, 0x50
        /*001a*/ 	.short	0x0000


	//----- nvinfo : EIATTR_MAXREG_COUNT
	.align		4
        /*001c*/ 	.byte	0x03, 0x1b
        /*001e*/ 	.short	0x0040


	//----- nvinfo : EIATTR_NUM_BARRIERS
	.align		4
        /*0020*/ 	.byte	0x02, 0x4c
        /*0022*/ 	.byte	0x01
	.zero		1


	//----- nvinfo : EIATTR_MERCURY_ISA_VERSION
	.align		4
        /*0024*/ 	.byte	0x03, 0x5f
        /*0026*/ 	.short	0x0101


	//----- nvinfo : EIATTR_COOP_GROUP_MASK_REGIDS
	.align		4
        /*0028*/ 	.byte	0x04, 0x29
        /*002a*/ 	.short	(.L_2845 - .L_2844)


	//   ....[0]....
.L_2844:
        /*002c*/ 	.word	0xffffffff


	//   ....[1]....
        /*0030*/ 	.word	0xffffffff


	//   ....[2]....
        /*0034*/ 	.word	0xffffffff


	//   ....[3]....
        /*0038*/ 	.word	0xffffffff


	//   ....[4]....
        /*003c*/ 	.word	0xffffffff


	//   ....[5]....
        /*0040*/ 	.word	0xffffffff


	//   ....[6]....
        /*0044*/ 	.word	0xffffffff


	//   ....[7]....
        /*0048*/ 	.word	0xffffffff


	//   ....[8]....
        /*004c*/ 	.word	0xffffffff


	//   ....[9]....
        /*0050*/ 	.word	0xffffffff


	//   ....[10]....
        /*0054*/ 	.word	0xffffffff


	//   ....[11]....
        /*0058*/ 	.word	0xffffffff


	//   ....[12]....
        /*005c*/ 	.word	0xffffffff


	//   ....[13]....
        /*0060*/ 	.word	0xffffffff


	//   ....[14]....
        /*0064*/ 	.word	0xffffffff


	//   ....[15]....
        /*0068*/ 	.word	0xffffffff


	//   ....[16]....
        /*006c*/ 	.word	0xffffffff


	//   ....[17]....
        /*0070*/ 	.word	0xffffffff


	//   ....[18]....
        /*0074*/ 	.word	0xffffffff


	//   ....[19]....
        /*0078*/ 	.word	0xffffffff


	//----- nvinfo : EIATTR_COOP_GROUP_INSTR_OFFSETS
	.align		4
.L_2845:
        /*007c*/ 	.byte	0x04, 0x28
        /*007e*/ 	.short	(.L_2847 - .L_2846)


	//   ....[0]....
.L_2846:
        /*0080*/ 	.word	0x000013e0


	//   ....[1]....
        /*0084*/ 	.word	0x000013f0


	//   ....[2]....
        /*0088*/ 	.word	0x00001400


	//   ....[3]....
        /*008c*/ 	.word	0x00001410


	//   ....[4]....
        /*0090*/ 	.word	0x00001450


	//   ....[5]....
        /*0094*/ 	.word	0x00001470


	//   ....[6]....
        /*0098*/ 	.word	0x00001480


	//   ....[7]....
        /*009c*/ 	.word	0x00001490


	//   ....[8]....
        /*00a0*/ 	.word	0x000014d0


	//   ....[9]....
        /*00a4*/ 	.word	0x000014f0


	//   ....[10]....
        /*00a8*/ 	.word	0x00001500


	//   ....[11]....
        /*00ac*/ 	.word	0x00001510


	//   ....[12]....
        /*00b0*/ 	.word	0x00001540


	//   ....[13]....
        /*00b4*/ 	.word	0x00001560


	//   ....[14]....
        /*00b8*/ 	.word	0x00001580


	//   ....[15]....
        /*00bc*/ 	.word	0x00001590


	//   ....[16]....
        /*00c0*/ 	.word	0x000015c0


	//   ....[17]....
        /*00c4*/ 	.word	0x000015e0


	//   ....[18]....
        /*00c8*/ 	.word	0x00001600


	//   ....[19]....
        /*00cc*/ 	.word	0x00001610


	//----- nvinfo : EIATTR_VRC_CTA_INIT_COUNT
	.align		4
.L_2847:
        /*00d0*/ 	.byte	0x02, 0x4a
	.zero		1
	.zero		1


	//----- nvinfo : EIATTR_EXIT_INSTR_OFFSETS
	.align		4
        /*00d4*/ 	.byte	0x04, 0x1c
        /*00d6*/ 	.short	(.L_2849 - .L_2848)


	//   ....[0]....
.L_2848:
        /*00d8*/ 	.word	0x00000060


	//   ....[1]....
        /*00dc*/ 	.word	0x000016b0


	//   ....[2]....
        /*00e0*/ 	.word	0x00001800


	//----- nvinfo : EIATTR_MAX_THREADS
	.align		4
.L_2849:
        /*00e4*/ 	.byte	0x04, 0x05
        /*00e6*/ 	.short	(.L_2851 - .L_2850)
.L_2850:
        /*00e8*/ 	.word	0x00000400
        /*00ec*/ 	.word	0x00000001
        /*00f0*/ 	.word	0x00000001


	//----- nvinfo : EIATTR_CRS_STACK_SIZE
	.align		4
.L_2851:
        /*00f4*/ 	.byte	0x04, 0x1e
        /*00f6*/ 	.short	(.L_2853 - .L_2852)
.L_2852:
        /*00f8*/ 	.word	0x00000000


	//----- nvinfo : EIATTR_CBANK_PARAM_SIZE
	.align		4
.L_2853:
        /*00fc*/ 	.byte	0x03, 0x19
        /*00fe*/ 	.short	0x0128


	//----- nvinfo : EIATTR_PARAM_CBANK
	.align		4
        /*0100*/ 	.byte	0x04, 0x0a
        /*0102*/ 	.short	(.L_2855 - .L_2854)
	.align		4
.L_2854:
        /*0104*/ 	.word	index@(.nv.constant0._ZN10layer_norm40ln_parallel_residual_bwd_finalize_kernelINS_22Kernel_traits_finalizeILj4096EfffffjLb0ELj1024ELj4ENS_18Kernel_traits_baseILj4096EfffffjLj1024EEEEELb1EEEvNS_9BwdParamsE)
        /*0108*/ 	.short	0x0380
        /*010a*/ 	.short	0x0128


	//----- nvinfo : EIATTR_SW_WAR
	.align		4
.L_2855:
        /*010c*/ 	.byte	0x04, 0x36
        /*010e*/ 	.short	(.L_2857 - .L_2856)
.L_2856:
        /*0110*/ 	.word	0x00000008
.L_2857:


//--------------------- .nv.info._ZN10layer_norm31ln_parallel_residual_bwd_kernelINS_13Kernel_traitsIfffffjLj4096ELj1ELj1ELj8ELj16ENS_18Kernel_traits_baseILj4096EfffffjLj256EEEEELb1ELb1ELb1EEEvNS_9BwdParamsE --------------------------
	.section	.nv.info._ZN10layer_norm31ln_parallel_residual_bwd_kernelINS_13Kernel_traitsIfffffjLj4096ELj1ELj1ELj8ELj16ENS_18Kernel_traits_baseILj4096EfffffjLj256EEEEELb1ELb1ELb1EEEvNS_9BwdParamsE,"",@"SHT_CUDA_INFO"
	.sectionflags	@""
	.align	4


	//----- nvinfo : EIATTR_CUDA_API_VERSION
	.align		4
        /*0000*/ 	.byte	0x04, 0x37
        /*0002*/ 	.short	(.L_2859 - .L_2858)
.L_2858:
        /*0004*/ 	.word	0x00000082


	//----- nvinfo : EIATTR_KPARAM_INFO
	.align		4
.L_2859:
        /*0008*/ 	.byte	0x04, 0x17
        /*000a*/ 	.short	(.L_2861 - .L_2860)
.L_2860:
        /*000c*/ 	.word	0x00000000
        /*0010*/ 	.short	0x0000
        /*0012*/ 	.short	0x0000
        /*0014*/ 	.byte	0x00, 0xf0, 0xa1, 0x04


	//----- nvinfo : EIATTR_SPARSE_MMA_MASK
	.align		4
.L_2861:
        /*0018*/ 	.byte	0x03, 0x50
        /*001a*/ 	.short	0x0000


	//----- nvinfo : EIATTR_MAXREG_COUNT
	.align		4
        /*001c*/ 	.byte	0x03, 0x1b
        /*001e*/ 	.short	0x00ff


	//----- nvinfo : EIATTR_NUM_BARRIERS
	.align		4
        /*0020*/ 	.byte	0x02, 0x4c
        /*0022*/ 	.byte	0x01
	.zero		1


	//----- nvinfo : EIATTR_MERCURY_ISA_VERSION
	.align		4
        /*0024*/ 	.byte	0x03, 0x5f
        /*0026*/ 	.short	0x0101


	//----- nvinfo : EIATTR_COOP_GROUP_MASK_REGIDS
	.align		4
        /*0028*/ 	.byte	0x04, 0x29
        /*002a*/ 	.short	(.L_2863 - .L_2862)


	//   ....[0]....
.L_2862:
        /*002c*/ 	.word	0xffffffff


	//   ....[1]....
        /*0030*/ 	.word	0xffffffff


	//   ....[2]....
        /*0034*/ 	.word	0xffffffff


	//   ....[3]....
        /*0038*/ 	.word	0xffffffff


	//   ....[4]....
        /*003c*/ 	.word	0xffffffff


	//   ....[5]....
        /*0040*/ 	.word	0xffffffff


	//   ....[6]....
        /*0044*/ 	.word	0xffffffff


	//   ....[7]....
        /*0048*/ 	.word	0xffffffff


	//   ....[8]....
        /*004c*/ 	.word	0xffffffff


	//   ....[9]....
        /*0050*/ 	.word	0xffffffff


	//----- nvinfo : EIATTR_COOP_GROUP_INSTR_OFFSETS
	.align		4
.L_2863:
        /*0054*/ 	.byte	0x04, 0x28
        /*0056*/ 	.short	(.L_2865 - .L_2864)


	//   ....[0]....
.L_2864:
        /*0058*/ 	.word	0x00000e90


	//   ....[1]....
        /*005c*/ 	.word	0x00000f40


	//   ....[2]....
        /*0060*/ 	.word	0x00000f50


	//   ....[3]....
        /*0064*/ 	.word	0x00000fa0


	//   ....[4]....
        /*0068*/ 	.word	0x00000fb0


	//   ....[5]....
        /*006c*/ 	.word	0x00000fe0


	//   ....[6]....
        /*0070*/ 	.word	0x00000ff0


	//   ....[7]....
        /*0074*/ 	.word	0x00001030


	//   ....[8]....
        /*0078*/ 	.word	0x00001060


	//   ....[9]....
        /*007c*/ 	.word	0x00001090


	//----- nvinfo : EIATTR_VRC_CTA_INIT_COUNT
	.align		4
.L_2865:
        /*0080*/ 	.byte	0x02, 0x4a
	.zero		1
	.zero		1


	//----- nvinfo : EIATTR_EXIT_INSTR_OFFSETS
	.align		4
        /*0084*/ 	.byte	0x04, 0x1c
        /*0086*/ 	.short	(.L_2867 - .L_2866)


	//   ....[0]....
.L_2866:
        /*0088*/ 	.word	0x00005630


	//----- nvinfo : EIATTR_MAX_THREADS
	.align		4
.L_2867:
        /*008c*/ 	.byte	0x04, 0x05
        /*008e*/ 	.short	(.L_2869 - .L_2868)
.L_2868:
        /*0090*/ 	.word	0x00000100
        /*0094*/ 	.word	0x00000001
        /*0098*/ 	.word	0x00000001


	//----- nvinfo : EIATTR_CRS_STACK_SIZE
	.align		4
.L_2869:
        /*009c*/ 	.byte	0x04, 0x1e
        /*009e*/ 	.short	(.L_2871 - .L_2870)
.L_2870:
        /*00a0*/ 	.word	0x00000000


	//----- nvinfo : EIATTR_CBANK_PARAM_SIZE
	.align		4
.L_2871:
        /*00a4*/ 	.byte	0x03, 0x19
        /*00a6*/ 	.short	0x0128


	//----- nvinfo : EIATTR_PARAM_CBANK
	.align		4
        /*00a8*/ 	.byte	0x04, 0x0a
        /*00aa*/ 	.short	(.L_2873 - .L_2872)
	.align		4
.L_2872:
        /*00ac*/ 	.word	index@(.nv.constant0._ZN10layer_norm31ln_parallel_residual_bwd_kernelINS_13Kernel_traitsIfffffjLj4096ELj1ELj1ELj8ELj16ENS_18Kernel_traits_baseILj4096EfffffjLj256EEEEELb1ELb1ELb1EEEvNS_9BwdParamsE)
        /*00b0*/ 	.short	0x0380
        /*00b2*/ 	.short	0x0128


	//----- nvinfo : EIATTR_SW_WAR
	.align		4
.L_2873:
        /*00b4*/ 	.byte	0x04, 0x36
        /*00b6*/ 	.short	(.L_2875 - .L_2874)
.L_2874:
        /*00b8*/ 	.word	0x00000008
.L_2875:


//--------------------- .nv.callgraph             --------------------------
	.section	.nv.callgraph,"",@"SHT_CUDA_CALLGRAPH"
	.align	4
	.sectionentsize	8
	.align		4
        /*0000*/ 	.word	0x00000000
	.align		4
        /*0004*/ 	.word	0xffffffff
	.align		4
        /*0008*/ 	.word	0x00000000
	.align		4
        /*000c*/ 	.word	0xfffffffe
	.align		4
        /*0010*/ 	.word	0x00000000
	.align		4
        /*0014*/ 	.word	0xfffffffd
	.align		4
        /*0018*/ 	.word	0x00000000
	.align		4
        /*001c*/ 	.word	0xfffffffc


//--------------------- .text._ZN10layer_norm31ln_parallel_residual_bwd_kernelINS_13Kernel_traitsI13__nv_bfloat16S2_S2_S2_fjLj4096ELj1ELj1ELj8ELj16ENS_18Kernel_traits_baseILj4096ES2_S2_S2_S2_fjLj256EEEEELb0ELb0ELb0EEEvNS_9BwdParamsE --------------------------
	.section	.text._ZN10layer_norm31ln_parallel_residual_bwd_kernelINS_13Kernel_traitsI13__nv_bfloat16S2_S2_S2_fjLj4096ELj1ELj1ELj8ELj16ENS_18Kernel_traits_baseILj4096ES2_S2_S2_S2_fjLj256EEEEELb0ELb0ELb0EEEvNS_9BwdParamsE,"ax",@progbits
	.align	128
        .global         _ZN10layer_norm31ln_parallel_residual_bwd_kernelINS_13Kernel_traitsI13__nv_bfloat16S2_S2_S2_fjLj4096ELj1ELj1ELj8ELj16ENS_18Kernel_traits_baseILj4096ES2_S2_S2_S2_fjLj256EEEEELb0ELb0ELb0EEEvNS_9BwdParamsE
        .type           _ZN10layer_norm31ln_parallel_residual_bwd_kernelINS_13Kernel_traitsI13__nv_bfloat16S2_S2_S2_fjLj4096ELj1ELj1ELj8ELj16ENS_18Kernel_traits_baseILj4096ES2_S2_S2_S2_fjLj256EEEEELb0ELb0ELb0EEEvNS_9BwdParamsE,@function
        .size           _ZN10layer_norm31ln_parallel_residual_bwd_kernelINS_13Kernel_traitsI13__nv_bfloat16S2_S2_S2_fjLj4096ELj1ELj1ELj8ELj16ENS_18Kernel_traits_baseILj4096ES2_S2_S2_S2_fjLj256EEEEELb0ELb0ELb0EEEvNS_9BwdParamsE,(.L_x_2780 - _ZN10layer_norm31ln_parallel_residual_bwd_kernelINS_13Kernel_traitsI13__nv_bfloat16S2_S2_S2_fjLj4096ELj1ELj1ELj8ELj16ENS_18Kernel_traits_baseILj4096ES2_S2_S2_S2_fjLj256EEEEELb0ELb0ELb0EEEvNS_9BwdParamsE)
        .other          _ZN10layer_norm31ln_parallel_residual_bwd_kernelINS_13Kernel_traitsI13__nv_bfloat16S2_S2_S2_fjLj4096ELj1ELj1ELj8ELj16ENS_18Kernel_traits_baseILj4096ES2_S2_S2_S2_fjLj256EEEEELb0ELb0ELb0EEEvNS_9BwdParamsE,@"STO_CUDA_ENTRY STV_DEFAULT"
_ZN10layer_norm31ln_parallel_residual_bwd_kernelINS_13Kernel_traitsI13__nv_bfloat16S2_S2_S2_fjLj4096ELj1ELj1ELj8ELj16ENS_18Kernel_traits_baseILj4096ES2_S2_S2_S2_fjLj256EEEEELb0ELb0ELb0EEEvNS_9BwdParamsE:
.text._ZN10layer_norm31ln_parallel_residual_bwd_kernelINS_13Kernel_traitsI13__nv_bfloat16S2_S2_S2_fjLj4096ELj1ELj1ELj8ELj16ENS_18Kernel_traits_baseILj4096ES2_S2_S2_S2_fjLj256EEEEELb0ELb0ELb0EEEvNS_9BwdParamsE:
[----:B------:R-:W-:Y:S01]  /*0000*/  LDC R1, c[0x0][0x37c] ;  /* 0x0000df00ff017b82 */ /* 0x000fe20000000800 */
[----:B------:R-:W0:Y:S01]  /*0010*/  S2R R104, SR_TID.X ;  /* 0x0000000000687919 */ /* 0x000e220000002100 */
[----:B------:R-:W1:Y:S06]  /*0020*/  LDCU UR4, c[0x0][0x388] ;  /* 0x00007100ff0477ac */ /* 0x000e6c0008000800 */
[----:B------:R-:W2:Y:S01]  /*0030*/  LDC.64 R4, c[0x0][0x3d0] ;  /* 0x0000f400ff047b82 */ /* 0x000ea20000000a00 */
[----:B------:R-:W3:Y:S01]  /*0040*/  LDCU.64 UR12, c[0x0][0x358] ;  /* 0x00006b00ff0c77ac */ /* 0x000ee20008000a00 */
[----:B------:R-:W4:Y:S06]  /*0050*/  LDCU UR5, c[0x0][0x384] ;  /* 0x00007080ff0577ac */ /* 0x000f2c0008000800 */
[----:B------:R-:W3:Y:S08]  /*0060*/  LDC.64 R6, c[0x0][0x3d8] ;  /* 0x0000f600ff067b82 */ /* 0x000ef00000000a00 */
[----:B------:R-:W4:Y:S01]  /*0070*/  LDC.64 R10, c[0x0][0x3d8] ;  /* 0x0000f600ff0a7b82 */ /* 0x000f220000000a00 */
[----:B-1----:R-:W-:-:S04]  /*0080*/  MOV R2, UR4 ;  /* 0x0000000400027c02 */ /* 0x002fc80008000f00 */
[----:B------:R-:W-:-:S04]  /*0090*/  SHF.R.S32.HI R3, RZ, 0x1f, R2 ;  /* 0x0000001fff037819 */ /* 0x000fc80000011402 */
[----:B------:R-:W-:Y:S02]  /*00a0*/  LEA.HI R0, R3, R2, RZ, 0x3 ;  /* 0x0000000203007211 */ /* 0x000fe400078f18ff */
[----:B0-----:R-:W-:Y:S02]  /*00b0*/  LOP3.LUT R9, R104, 0xff, RZ, 0x3c, !PT ;  /* 0x000000ff68097812 */ /* 0x001fe400078e3cff */
[----:B------:R-:W-:Y:S02]  /*00c0*/  MOV R3, R104 ;  /* 0x0000006800037202 */ /* 0x000fe40000000f00 */
[----:B------:R-:W-:Y:S02]  /*00d0*/  LEA.HI.SX32 R0, R0, R9, 0x1d ;  /* 0x0000000900007211 */ /* 0x000fe400078feaff */
[----:B------:R-:W0:Y:S02]  /*00e0*/  LDC.64 R8, c[0x0][0x3d0] ;  /* 0x0000f400ff087b82 */ /* 0x000e240000000a00 */
[----:B------:R-:W-:-:S02]  /*00f0*/  ISETP.GE.U32.AND P2, PT, R0, 0x100, PT ;  /* 0x000001000000780c */ /* 0x000fc40003f46070 */
[----:B------:R-:W-:-:S11]  /*0100*/  ISETP.GE.U32.AND P1, PT, R0, 0x200, PT ;  /* 0x000002000000780c */ /* 0x000fd60003f26070 */
[----:B--2---:R-:W-:-:S04]  /*0110*/  @P2 IMAD.WIDE.U32 R4, R3, 0x10, R4 ;  /* 0x0000001003042825 */ /* 0x004fc800078e0004 */
[C---:B---3--:R-:W-:Y:S01]  /*0120*/  @P2 IMAD.WIDE.U32 R6, R3.reuse, 0x10, R6 ;  /* 0x0000001003062825 */ /* 0x048fe200078e0006 */
[----:B------:R-:W-:Y:S01]  /*0130*/  @P2 LOP3.LUT R3, R3, 0x100, RZ, 0xfc, !PT ;  /* 0x0000010003032812 */ /* 0x000fe200078efcff */
[----:B------:R1:W5:Y:S04]  /*0140*/  @P2 LDG.E.128 R132, desc[UR12][R4.64] ;  /* 0x0000000c04842981 */ /* 0x000368000c1e1d00 */
[C---:B0-----:R-:W-:Y:S01]  /*0150*/  @P1 IMAD.WIDE.U32 R8, R3.reuse, 0x10, R8 ;  /* 0x0000001003081825 */ /* 0x041fe200078e0008 */
[----:B------:R1:W5:Y:S03]  /*0160*/  @P2 LDG.E.128 R84, desc[UR12][R6.64] ;  /* 0x0000000c06542981 */ /* 0x000366000c1e1d00 */
[----:B----4-:R-:W-:Y:S01]  /*0170*/  @P1 IMAD.WIDE.U32 R10, R3, 0x10, R10 ;  /* 0x00000010030a1825 */ /* 0x010fe200078e000a */
[----:B------:R1:W5:Y:S04]  /*0180*/  @P1 LDG.E.128 R80, desc[UR12][R8.64] ;  /* 0x0000000c08501981 */ /* 0x000368000c1e1d00 */
[----:B------:R1:W5:Y:S01]  /*0190*/  @P1 LDG.E.128 R76, desc[UR12][R10.64] ;  /* 0x0000000c0a4c1981 */ /* 0x000362000c1e1d00 */
[----:B------:R-:W0:Y:S01]  /*01a0*/  S2UR UR4, SR_CTAID.X ;  /* 0x00000000000479c3 */ /* 0x000e220000002500 */
[----:B------:R-:W-:-:S02]  /*01b0*/  CS2R R72, SRZ ;  /* 0x0000000000487805 */ /* 0x000fc4000001ff00 */
[----:B------:R-:W-:Y:S02]  /*01c0*/  CS2R R74, SRZ ;  /* 0x00000000004a7805 */ /* 0x000fe4000001ff00 */
[----:B------:R-:W-:Y:S02]  /*01d0*/  CS2R R68, SRZ ;  /* 0x0000000000447805 */ /* 0x000fe4000001ff00 */
[----:B------:R-:W-:Y:S02]  /*01e0*/  CS2R R70, SRZ ;  /* 0x0000000000467805 */ /* 0x000fe4000001ff00 */
[----:B------:R-:W-:Y:S02]  /*01f0*/  CS2R R64, SRZ ;  /* 0x0000000000407805 */ /* 0x000fe4000001ff00 */
[----:B0-----:R-:W-:-:S04]  /*0200*/  MOV R109, UR4 ;  /* 0x00000004006d7c02 */ /* 0x001fc80008000f00 */
[----:B------:R-:W-:Y:S02]  /*0210*/  ISETP.GE.AND P0, PT, R109, UR5, PT ;  /* 0x000000056d007c0c */ /* 0x000fe4000bf06270 */
[----:B------:R-:W-:Y:S02]  /*0220*/  CS2R R66, SRZ ;  /* 0x0000000000427805 */ /* 0x000fe4000001ff00 */
[----:B------:R-:W-:Y:S02]  /*0230*/  CS2R R60, SRZ ;  /* 0x00000000003c7805 */ /* 0x000fe4000001ff00 */
[----:B------:R-:W-:Y:S02]  /*0240*/  CS2R R62, SRZ ;  /* 0x00000000003e7805 */ /* 0x000fe4000001ff00 */
[----:B------:R-:W-:Y:S02]  /*0250*/  CS2R R56, SRZ ;  /* 0x0000000000387805 */ /* 0x000fe4000001ff00 */
[----:B------:R-:W-:-:S02]  /*0260*/  CS2R R58, SRZ ;  /* 0x00000000003a7805 */ /* 0x000fc4000001ff00 */
[----:B------:R-:W-:Y:S02]  /*0270*/  CS2R R52, SRZ ;  /* 0x0000000000347805 */ /* 0x000fe4000001ff00 */
        /* <DEDUP_REMOVED lines=20> */
[----:B------:R-:W-:Y:S01]  /*03c0*/  CS2R R14, SRZ ;  /* 0x00000000000e7805 */ /* 0x000fe2000001ff00 */
[----:B-1----:R-:W-:Y:S06]  /*03d0*/  @P0 BRA `(.L_x_0) ;  /* 0x0000004400f80947 */ /* 0x002fec0003800000 */
[----:B------:R-:W0:Y:S01]  /*03e0*/  LDCU.U8 UR4, c[0x0][0x410] ;  /* 0x00008200ff0477ac */ /* 0x000e220008000000 */
[----:B-----5:R-:W-:Y:S02]  /*03f0*/  PRMT R150, R87, 0x7632, R150 ;  /* 0x0000763257967816 */ /* 0x020fe40000000096 */
[----:B------:R-:W-:Y:S02]  /*0400*/  CS2R R72, SRZ ;  /* 0x0000000000487805 */ /* 0x000fe4000001ff00 */
[----:B------:R-:W-:Y:S02]  /*0410*/  PRMT R151, R135, 0x7632, R151 ;  /* 0x0000763287977816 */ /* 0x000fe40000000097 */
[----:B------:R-:W-:Y:S02]  /*0420*/  CS2R R74, SRZ ;  /* 0x00000000004a7805 */ /* 0x000fe4000001ff00 */
[----:B------:R-:W-:Y:S02]  /*0430*/  PRMT R152, R86, 0x7632, R152 ;  /* 0x0000763256987816 */ /* 0x000fe40000000098 */
[----:B------:R-:W-:-:S02]  /*0440*/  CS2R R68, SRZ ;  /* 0x0000000000447805 */ /* 0x000fc4000001ff00 */
[----:B------:R-:W-:Y:S02]  /*0450*/  PRMT R153, R134, 0x7632, R153 ;  /* 0x0000763286997816 */ /* 0x000fe40000000099 */
        /* <DEDUP_REMOVED lines=9> */
[----:B------:R-:W-:Y:S01]  /*04f0*/  PRMT R158, R79, 0x7632, R158 ;  /* 0x000076324f9e7816 */ /* 0x000fe2000000009e */
[----:B0-----:R-:W-:Y:S01]  /*0500*/  UISETP.NE.AND UP0, UPT, UR4, URZ, UPT ;  /* 0x000000ff0400728c */ /* 0x001fe2000bf05270 */
[----:B------:R-:W-:-:S02]  /*0510*/  PRMT R159, R83, 0x7632, R159 ;  /* 0x00007632539f7816 */ /* 0x000fc4000000009f */
[----:B------:R-:W-:Y:S02]  /*0520*/  CS2R R56, SRZ ;  /* 0x0000000000387805 */ /* 0x000fe4000001ff00 */
[----:B------:R-:W-:Y:S02]  /*0530*/  PRMT R160, R78, 0x7632, R160 ;  /* 0x000076324ea07816 */ /* 0x000fe400000000a0 */
[----:B------:R-:W-:Y:S02]  /*0540*/  CS2R R58, SRZ ;  /* 0x00000000003a7805 */ /* 0x000fe4000001ff00 */
[----:B------:R-:W-:Y:S02]  /*0550*/  PRMT R161, R82, 0x7632, R161 ;  /* 0x0000763252a17816 */ /* 0x000fe400000000a1 */
[----:B------:R-:W-:Y:S02]  /*0560*/  CS2R R52, SRZ ;  /* 0x0000000000347805 */ /* 0x000fe4000001ff00 */
        /* <DEDUP_REMOVED lines=22> */
[----:B------:R-:W-:Y:S02]  /*06d0*/  PLOP3.LUT P3, PT, PT, PT, UP0, 0x80, 0x8 ;  /* 0x000000000008781c */ /* 0x000fe40003f6f008 */
[----:B------:R-:W-:Y:S02]  /*06e0*/  CS2R R18, SRZ ;  /* 0x0000000000127805 */ /* 0x000fe4000001ff00 */
[----:B------:R-:W-:-:S02]  /*06f0*/  CS2R R12, SRZ ;  /* 0x00000000000c7805 */ /* 0x000fc4000001ff00 */
[----:B------:R-:W-:Y:S01]  /*0700*/  CS2R R14, SRZ ;  /* 0x00000000000e7805 */ /* 0x000fe2000001ff00 */
[----:B------:R-:W-:Y:S01]  /*0710*/  UPLOP3.LUT UP1, UPT, UPT, UPT, UPT, 0x40, 0x4 ;  /* 0x000000000004789c */ /* 0x000fe20003f2e870 */
[----:B------:R-:W0:Y:S01]  /*0720*/  LDCU UR11, c[0x0][0x400] ;  /* 0x00008000ff0b77ac */ /* 0x000e220008000800 */
[----:B------:R-:W1:Y:S01]  /*0730*/  LDCU.64 UR6, c[0x0][0x470] ;  /* 0x00008e00ff0677ac */ /* 0x000e620008000a00 */
[----:B------:R-:W2:Y:S01]  /*0740*/  LDCU.64 UR14, c[0x0][0x438] ;  /* 0x00008700ff0e77ac */ /* 0x000ea20008000a00 */
[----:B------:R-:W3:Y:S07]  /*0750*/  LDCU.64 UR8, c[0x0][0x478] ;  /* 0x00008f00ff0877ac */ /* 0x000eee0008000a00 */
.L_x_27:
[----:B0--3--:R-:W4:Y:S08]  /*0760*/  LDC.64 R96, c[0x0][0x3c0] ;  /* 0x0000f000ff607b82 */ /* 0x009f300000000a00 */
[----:B------:R-:W0:Y:S08]  /*0770*/  LDC.64 R98, c[0x0][0x3c8] ;  /* 0x0000f200ff627b82 */ /* 0x000e300000000a00 */
[----:B------:R-:W1:Y:S01]  /*0780*/  LDC R2, c[0x0][0x388] ;  /* 0x0000e200ff027b82 */ /* 0x000e620000000800 */
[----:B----4-:R-:W-:-:S06]  /*0790*/  IMAD.WIDE R96, R109, 0x4, R96 ;  /* 0x000000046d607825 */ /* 0x010fcc00078e0260 */
[----:B------:R-:W4:Y:S01]  /*07a0*/  LDG.E R96, desc[UR12][R96.64] ;  /* 0x0000000c60607981 */ /* 0x000f22000c1e1900 */
[----:B------:R-:W-:Y:S01]  /*07b0*/  ISETP.GE.U32.AND P1, PT, R0, 0x200, PT ;  /* 0x000002000000780c */ /* 0x000fe20003f26070 */
[----:B0-----:R-:W-:-:S05]  /*07c0*/  IMAD.WIDE R98, R109, 0x4, R98 ;  /* 0x000000046d627825 */ /* 0x001fca00078e0262 */
[----:B-----5:R0:W5:Y:S01]  /*07d0*/  LDG.E R137, desc[UR12][R98.64] ;  /* 0x0000000c62897981 */ /* 0x020162000c1e1900 */
[----:B-1----:R-:W-:-:S05]  /*07e0*/  IMAD R100, R109, R2, RZ ;  /* 0x000000026d647224 */ /* 0x002fca00078e02ff */
[----:B------:R-:W-:-:S04]  /*07f0*/  SHF.R.S32.HI R101, RZ, 0x1f, R100 ;  /* 0x0000001fff657819 */ /* 0x000fc80000011464 */
[----:B------:R-:W-:Y:S01]  /*0800*/  LEA.HI R101, R101, R100, RZ, 0x3 ;  /* 0x0000006465657211 */ /* 0x000fe200078f18ff */
[----:B------:R-:W-:Y:S01]  /*0810*/  BSSY.RECONVERGENT B0, `(.L_x_1) ;  /* 0x000009a000007945 */ /* 0x000fe20003800200 */
[----:B------:R-:W-:Y:S02]  /*0820*/  HFMA2 R147, -RZ, RZ, 0, 0 ;  /* 0x00000000ff937431 */ /* 0x000fe400000001ff */
[----:B------:R-:W-:Y:S02]  /*0830*/  LEA.HI.SX32 R108, R101, R104, 0x1d ;  /* 0x00000068656c7211 */ /* 0x000fe400078feaff */
[----:B------:R-:W-:Y:S02]  /*0840*/  MOV R148, RZ ;  /* 0x000000ff00947202 */ /* 0x000fe40000000f00 */
[----:B------:R-:W-:Y:S02]  /*0850*/  MOV R149, R108 ;  /* 0x0000006c00957202 */ /* 0x000fe40000000f00 */
[----:B----4-:R-:W-:Y:S01]  /*0860*/  FSEL R144, R96, RZ, !P3 ;  /* 0x000000ff60907208 */ /* 0x010fe20005800000 */
[----:B0-----:R-:W-:Y:S06]  /*0870*/  @!P2 BRA `(.L_x_2) ;  /* 0x00000008004ca947 */ /* 0x001fec0003800000 */
[----:B------:R-:W0:Y:S08]  /*0880*/  LDC.64 R96, c[0x0][0x430] ;  /* 0x00010c00ff607b82 */ /* 0x000e300000000a00 */
[----:B------:R-:W1:Y:S08]  /*0890*/  LDC.64 R100, c[0x0][0x3a8] ;  /* 0x0000ea00ff647b82 */ /* 0x000e700000000a00 */
[----:B------:R-:W4:Y:S01]  /*08a0*/  LDC.64 R104, c[0x0][0x428] ;  /* 0x00010a00ff687b82 */ /* 0x000f220000000a00 */
[----:B0-----:R-:W-:-:S06]  /*08b0*/  IMAD.WIDE.U32 R96, R108, 0x10, R96 ;  /* 0x000000106c607825 */ /* 0x001fcc00078e0060 */
[----:B------:R-:W3:Y:S01]  /*08c0*/  LDG.E.128 R96, desc[UR12][R96.64] ;  /* 0x0000000c60607981 */ /* 0x000ee2000c1e1d00 */
[----:B-1----:R-:W-:-:S06]  /*08d0*/  IMAD.WIDE.U32 R100, R108, 0x10, R100 ;  /* 0x000000106c647825 */ /* 0x002fcc00078e0064 */
[----:B------:R-:W3:Y:S01]  /*08e0*/  LDG.E.128 R100, desc[UR12][R100.64] ;  /* 0x0000000c64647981 */ /* 0x000ee2000c1e1d00 */
[----:B----4-:R-:W-:-:S06]  /*08f0*/  IMAD.WIDE.U32 R104, R108, 0x10, R104 ;  /* 0x000000106c687825 */ /* 0x010fcc00078e0068 */
[----:B------:R-:W4:Y:S01]  /*0900*/  LDG.E.128 R104, desc[UR12][R104.64] ;  /* 0x0000000c68687981 */ /* 0x000f22000c1e1d00 */
[----:B--2---:R-:W-:-:S04]  /*0910*/  ISETP.NE.U32.AND P0, PT, RZ, UR14, PT ;  /* 0x0000000eff007c0c */ /* 0x004fc8000bf05070 */
[----:B------:R-:W-:-:S13]  /*0920*/  ISETP.NE.AND.EX P0, PT, RZ, UR15, PT, P0 ;  /* 0x0000000fff007c0c */ /* 0x000fda000bf05300 */
[----:B------:R-:W0:Y:S01]  /*0930*/  @P0 LDC.64 R112, c[0x0][0x438] ;  /* 0x00010e00ff700b82 */ /* 0x000e220000000a00 */
[----:B------:R-:W-:Y:S02]  /*0940*/  SHF.L.U32 R110, R84, 0x10, RZ ;  /* 0x00000010546e7819 */ /* 0x000fe400000006ff */
[----:B------:R-:W-:Y:S01]  /*0950*/  SHF.L.U32 R111, R132, 0x10, RZ ;  /* 0x00000010846f7819 */ /* 0x000fe200000006ff */
[----:B0-----:R-:W-:-:S05]  /*0960*/  @P0 IMAD.WIDE.U32 R112, R108, 0x10, R112 ;  /* 0x000000106c700825 */ /* 0x001fca00078e0070 */
[----:B------:R0:W5:Y:S02]  /*0970*/  @P0 LDG.E.128 R8, desc[UR12][R112.64] ;  /* 0x0000000c70080981 */ /* 0x000164000c1e1d00 */
[----:B0-----:R-:W-:Y:S02]  /*0980*/  SHF.L.U32 R112, R85, 0x10, RZ ;  /* 0x0000001055707819 */ /* 0x001fe400000006ff */
[----:B------:R-:W-:Y:S02]  /*0990*/  SHF.L.U32 R113, R133, 0x10, RZ ;  /* 0x0000001085717819 */ /* 0x000fe400000006ff */
[----:B------:R-:W-:Y:S02]  /*09a0*/  SHF.L.U32 R143, R153, 0x10, RZ ;  /* 0x00000010998f7819 */ /* 0x000fe400000006ff */
[----:B------:R-:W-:Y:S02]  /*09b0*/  SHF.L.U32 R145, R151, 0x10, RZ ;  /* 0x0000001097917819 */ /* 0x000fe400000006ff */
[----:B------:R-:W-:-:S02]  /*09c0*/  IADD3 R149, PT, PT, R108, 0x100, RZ ;  /* 0x000001006c957810 */ /* 0x000fc40007ffe0ff */
[----:B---3--:R-:W-:Y:S02]  /*09d0*/  SHF.L.U32 R115, R96, 0x10, RZ ;  /* 0x0000001060737819 */ /* 0x008fe400000006ff */
[----:B------:R-:W-:-:S03]  /*09e0*/  SHF.L.U32 R3, R100, 0x10, RZ ;  /* 0x0000001064037819 */ /* 0x000fc600000006ff */
[----:B------:R-:W-:Y:S02]  /*09f0*/  FMUL.FTZ R116, R110, R115 ;  /* 0x000000736e747220 */ /* 0x000fe40000410000 */
[----:B------:R-:W-:Y:S01]  /*0a00*/  FADD.FTZ R110, -R144, R3 ;  /* 0x00000003906e7221 */ /* 0x000fe20000010100 */
[----:B----4-:R-:W-:-:S03]  /*0a10*/  SHF.L.U32 R114, R104, 0x10, RZ ;  /* 0x0000001068727819 */ /* 0x010fc600000006ff */
[----:B-----5:R-:W-:Y:S01]  /*0a20*/  FMUL.FTZ R3, R137, R110 ;  /* 0x0000006e89037220 */ /* 0x020fe20000410000 */
[----:B------:R-:W-:-:S03]  /*0a30*/  FADD.FTZ R24, R24, R115 ;  /* 0x0000007318187221 */ /* 0x000fc60000010000 */
[----:B------:R-:W-:Y:S01]  /*0a40*/  FFMA.FTZ R40, R3, R115, R40 ;  /* 0x0000007303287223 */ /* 0x000fe20000010028 */
[----:B------:R-:W-:Y:S01]  /*0a50*/  FFMA.FTZ R110, R111, R114, R116 ;  /* 0x000000726f6e7223 */ /* 0x000fe20000010074 */
[----:B------:R-:W-:Y:S02]  /*0a60*/  SHF.L.U32 R115, R97, 0x10, RZ ;  /* 0x0000001061737819 */ /* 0x000fe400000006ff */
[----:B------:R-:W-:-:S03]  /*0a70*/  SHF.L.U32 R111, R101, 0x10, RZ ;  /* 0x00000010656f7819 */ /* 0x000fc600000006ff */
[----:B------:R-:W-:Y:S02]  /*0a80*/  FMUL.FTZ R116, R112, R115 ;  /* 0x0000007370747220 */ /* 0x000fe40000410000 */
[----:B------:R-:W-:Y:S01]  /*0a90*/  FADD.FTZ R112, -R144, R111 ;  /* 0x0000006f90707221 */ /* 0x000fe20000010100 */
[----:B------:R-:W-:Y:S01]  /*0aa0*/  FADD.FTZ R56, R56, R114 ;  /* 0x0000007238387221 */ /* 0x000fe20000010000 */
[----:B------:R-:W-:Y:S01]  /*0ab0*/  FFMA.FTZ R72, R3, R114, R72 ;  /* 0x0000007203487223 */ /* 0x000fe20000010048 */
[----:B------:R-:W-:Y:S01]  /*0ac0*/  SHF.L.U32 R114, R105, 0x10, RZ ;  /* 0x0000001069727819 */ /* 0x000fe200000006ff */
[----:B------:R-:W-:Y:S01]  /*0ad0*/  FMUL.FTZ R111, R137, R112 ;  /* 0x00000070896f7220 */ /* 0x000fe20000410000 */
[----:B------:R-:W-:-:S03]  /*0ae0*/  SHF.L.U32 R117, R98, 0x10, RZ ;  /* 0x0000001062757819 */ /* 0x000fc600000006ff */
[-C--:B------:R-:W-:Y:S01]  /*0af0*/  FFMA.FTZ R112, R113, R114.reuse, R116 ;  /* 0x0000007271707223 */ /* 0x080fe20000010074 */
[----:B------:R-:W-:Y:S01]  /*0b00*/  FADD.FTZ R58, R58, R114 ;  /* 0x000000723a3a7221 */ /* 0x000fe20000010000 */
        /* <DEDUP_REMOVED lines=9> */
[----:B------:R-:W-:Y:S02]  /*0ba0*/  SHF.L.U32 R116, R106, 0x10, RZ ;  /* 0x000000106a747819 */ /* 0x000fe400000006ff */
[----:B------:R-:W-:-:S03]  /*0bb0*/  SHF.L.U32 R141, R99, 0x10, RZ ;  /* 0x00000010638d7819 */ /* 0x000fc600000006ff */
[-C--:B------:R-:W-:Y:S01]  /*0bc0*/  FFMA.FTZ R114, R115, R116.reuse, R118 ;  /* 0x0000007473727223 */ /* 0x080fe20000010076 */
[----:B------:R-:W-:Y:S01]  /*0bd0*/  FADD.FTZ R52, R52, R116 ;  /* 0x0000007434347221 */ /* 0x000fe20000010000 */
[----:B------:R-:W-:Y:S01]  /*0be0*/  FFMA.FTZ R68, R113, R116, R68 ;  /* 0x0000007471447223 */ /* 0x000fe20000010044 */
[----:B------:R-:W-:Y:S02]  /*0bf0*/  SHF.L.U32 R116, R87, 0x10, RZ ;  /* 0x0000001057747819 */ /* 0x000fe400000006ff */
[----:B------:R-:W-:Y:S01]  /*0c00*/  SHF.L.U32 R115, R103, 0x10, RZ ;  /* 0x0000001067737819 */ /* 0x000fe200000006ff */
[----:B------:R-:W-:Y:S01]  /*0c10*/  FADD.FTZ R20, R20, R117 ;  /* 0x0000007514147221 */ /* 0x000fe20000010000 */
[----:B------:R-:W-:Y:S01]  /*0c20*/  FFMA.FTZ R36, R113, R117, R36 ;  /* 0x0000007571247223 */ /* 0x000fe20000010024 */
[----:B------:R-:W-:Y:S01]  /*0c30*/  FMUL.FTZ R140, R116, R141 ;  /* 0x0000008d748c7220 */ /* 0x000fe20000410000 */
[----:B------:R-:W-:Y:S01]  /*0c40*/  SHF.L.U32 R117, R135, 0x10, RZ ;  /* 0x0000001087757819 */ /* 0x000fe200000006ff */
[----:B------:R-:W-:Y:S01]  /*0c50*/  FADD.FTZ R116, -R144, R115 ;  /* 0x0000007390747221 */ /* 0x000fe20000010100 */
[----:B------:R-:W-:-:S02]  /*0c60*/  SHF.L.U32 R118, R107, 0x10, RZ ;  /* 0x000000106b767819 */ /* 0x000fc400000006ff */
[----:B------:R-:W-:Y:S01]  /*0c70*/  PRMT R100, R100, 0x7632, R100 ;  /* 0x0000763264647816 */ /* 0x000fe20000000064 */
[----:B------:R-:W-:Y:S01]  /*0c80*/  FMUL.FTZ R115, R137, R116 ;  /* 0x0000007489737220 */ /* 0x000fe20000410000 */
[----:B------:R-:W-:Y:S01]  /*0c90*/  PRMT R96, R96, 0x7632, R96 ;  /* 0x0000763260607816 */ /* 0x000fe20000000060 */
[-C--:B------:R-:W-:Y:S01]  /*0ca0*/  FFMA.FTZ R116, R117, R118.reuse, R140 ;  /* 0x0000007675747223 */ /* 0x080fe2000001008c */
[----:B------:R-:W-:Y:S01]  /*0cb0*/  SHF.L.U32 R117, R100, 0x10, RZ ;  /* 0x0000001064757819 */ /* 0x000fe200000006ff */
[----:B------:R-:W-:Y:S01]  /*0cc0*/  FADD.FTZ R54, R54, R118 ;  /* 0x0000007636367221 */ /* 0x000fe20000010000 */
[----:B------:R-:W-:Y:S01]  /*0cd0*/  SHF.L.U32 R140, R96, 0x10, RZ ;  /* 0x00000010608c7819 */ /* 0x000fe200000006ff */
[----:B------:R-:W-:Y:S01]  /*0ce0*/  FFMA.FTZ R70, R115, R118, R70 ;  /* 0x0000007673467223 */ /* 0x000fe20000010046 */
[----:B------:R-:W-:Y:S01]  /*0cf0*/  PRMT R104, R104, 0x7632, R104 ;  /* 0x0000763268687816 */ /* 0x000fe20000000068 */
[----:B------:R-:W-:Y:S01]  /*0d00*/  FADD.FTZ R118, -R144, R117 ;  /* 0x0000007590767221 */ /* 0x000fe20000010100 */
[----:B------:R-:W-:-:S02]  /*0d10*/  SHF.L.U32 R96, R156, 0x10, RZ ;  /* 0x000000109c607819 */ /* 0x000fc400000006ff */
[----:B------:R-:W-:Y:S02]  /*0d20*/  PRMT R97, R97, 0x7632, R97 ;  /* 0x0000763261617816 */ /* 0x000fe40000000061 */
[----:B------:R-:W-:Y:S01]  /*0d30*/  PRMT R101, R101, 0x7632, R101 ;  /* 0x0000763265657816 */ /* 0x000fe20000000065 */
[----:B------:R-:W-:Y:S01]  /*0d40*/  FMUL.FTZ R96, R96, R140 ;  /* 0x0000008c60607220 */ /* 0x000fe20000410000 */
[----:B------:R-:W-:Y:S01]  /*0d50*/  SHF.L.U32 R104, R104, 0x10, RZ ;  /* 0x0000001068687819 */ /* 0x000fe200000006ff */
[----:B------:R-:W-:Y:S01]  /*0d60*/  FMUL.FTZ R118, R137, R118 ;  /* 0x0000007689767220 */ /* 0x000fe20000410000 */
[----:B------:R-:W-:Y:S02]  /*0d70*/  SHF.L.U32 R117, R157, 0x10, RZ ;  /* 0x000000109d757819 */ /* 0x000fe400000006ff */
[----:B------:R-:W-:Y:S02]  /*0d80*/  SHF.L.U32 R100, R97, 0x10, RZ ;  /* 0x0000001061647819 */ /* 0x000fe400000006ff */
[----:B------:R-:W-:-:S02]  /*0d90*/  SHF.L.U32 R101, R101, 0x10, RZ ;  /* 0x0000001065657819 */ /* 0x000fc400000006ff */
[----:B------:R-:W-:Y:S02]  /*0da0*/  SHF.L.U32 R97, R154, 0x10, RZ ;  /* 0x000000109a617819 */ /* 0x000fe400000006ff */
[----:B------:R-:W-:Y:S01]  /*0db0*/  PRMT R102, R102, 0x7632, R102 ;  /* 0x0000763266667816 */ /* 0x000fe20000000066 */
[-C--:B------:R-:W-:Y:S01]  /*0dc0*/  FFMA.FTZ R117, R117, R104.reuse, R96 ;  /* 0x0000006875757223 */ /* 0x080fe20000010060 */
[----:B------:R-:W-:Y:S01]  /*0dd0*/  FADD.FTZ R57, R57, R104 ;  /* 0x0000006839397221 */ /* 0x000fe20000010000 */
[C---:B------:R-:W-:Y:S01]  /*0de0*/  FFMA.FTZ R73, R118.reuse, R104, R73 ;  /* 0x0000006876497223 */ /* 0x040fe20000010049 */
[----:B------:R-:W-:Y:S01]  /*0df0*/  FADD.FTZ R25, R25, R140 ;  /* 0x0000008c19197221 */ /* 0x000fe20000010000 */
[----:B------:R-:W-:Y:S01]  /*0e00*/  FFMA.FTZ R41, R118, R140, R41 ;  /* 0x0000008c76297223 */ /* 0x000fe20000010029 */
[----:B------:R-:W-:Y:S01]  /*0e10*/  PRMT R105, R105, 0x7632, R105 ;  /* 0x0000763269697816 */ /* 0x000fe20000000069 */
[----:B------:R-:W-:Y:S01]  /*0e20*/  FMUL.FTZ R104, R97, R100 ;  /* 0x0000006461687220 */ /* 0x000fe20000410000 */
[----:B------:R-:W-:Y:S01]  /*0e30*/  FADD.FTZ R140, -R144, R101 ;  /* 0x00000065908c7221 */ /* 0x000fe20000010100 */
[----:B------:R-:W-:Y:S01]  /*0e40*/  SHF.L.U32 R97, R102, 0x10, RZ ;  /* 0x0000001066617819 */ /* 0x000fe200000006ff */
[----:B------:R-:W-:Y:S01]  /*0e50*/  FADD.FTZ R22, R22, R141 ;  /* 0x0000008d16167221 */ /* 0x000fe20000010000 */
[----:B------:R-:W-:Y:S01]  /*0e60*/  FFMA.FTZ R38, R115, R141, R38 ;  /* 0x0000008d73267223 */ /* 0x000fe20000010026 */
[----:B------:R-:W-:Y:S01]  /*0e70*/  SHF.L.U32 R96, R105, 0x10, RZ ;  /* 0x0000001069607819 */ /* 0x000fe200000006ff */
[----:B------:R-:W-:Y:S01]  /*0e80*/  FMUL.FTZ R140, R137, R140 ;  /* 0x0000008c898c7220 */ /* 0x000fe20000410000 */
[----:B------:R-:W-:Y:S01]  /*0e90*/  SHF.L.U32 R141, R155, 0x10, RZ ;  /* 0x000000109b8d7819 */ /* 0x000fe200000006ff */
[----:B------:R-:W-:Y:S01]  /*0ea0*/  FADD.FTZ R142, -R144, R97 ;  /* 0x00000061908e7221 */ /* 0x000fe20000010100 */
[----:B------:R-:W-:Y:S01]  /*0eb0*/  PRMT R98, R98, 0x7632, R98 ;  /* 0x0000763262627816 */ /* 0x000fe20000000062 */
[----:B------:R-:W-:Y:S01]  /*0ec0*/  FADD.FTZ R59, R59, R96 ;  /* 0x000000603b3b7221 */ /* 0x000fe20000010000 */
[----:B------:R-:W-:Y:S01]  /*0ed0*/  PRMT R103, R103, 0x7632, R103 ;  /* 0x0000763267677816 */ /* 0x000fe20000000067 */
[-C--:B------:R-:W-:Y:S01]  /*0ee0*/  FFMA.FTZ R141, R141, R96.reuse, R104 ;  /* 0x000000608d8d7223 */ /* 0x080fe20000010068 */
[----:B------:R-:W-:Y:S01]  /*0ef0*/  FFMA.FTZ R75, R140, R96, R75 ;  /* 0x000000608c4b7223 */ /* 0x000fe2000001004b */
[----:B------:R-:W-:Y:S01]  /*0f00*/  PRMT R106, R106, 0x7632, R106 ;  /* 0x000076326a6a7816 */ /* 0x000fe2000000006a */
[----:B------:R-:W-:Y:S01]  /*0f10*/  FMUL.FTZ R142, R137, R142 ;  /* 0x0000008e898e7220 */ /* 0x000fe20000410000 */
[----:B------:R-:W-:-:S02]  /*0f20*/  SHF.L.U32 R98, R98, 0x10, RZ ;  /* 0x0000001062627819 */ /* 0x000fc400000006ff */
[----:B------:R-:W-:Y:S02]  /*0f30*/  SHF.L.U32 R96, R152, 0x10, RZ ;  /* 0x0000001098607819 */ /* 0x000fe400000006ff */
[----:B------:R-:W-:Y:S02]  /*0f40*/  PRMT R99, R99, 0x7632, R99 ;  /* 0x0000763263637816 */ /* 0x000fe40000000063 */
[----:B------:R-:W-:Y:S01]  /*0f50*/  SHF.L.U32 R103, R103, 0x10, RZ ;  /* 0x0000001067677819 */ /* 0x000fe200000006ff */
[-C--:B------:R-:W-:Y:S01]  /*0f60*/  FMUL.FTZ R96, R96, R98.reuse ;  /* 0x0000006260607220 */ /* 0x080fe20000410000 */
[----:B------:R-:W-:Y:S01]  /*0f70*/  SHF.L.U32 R106, R106, 0x10, RZ ;  /* 0x000000106a6a7819 */ /* 0x000fe200000006ff */
[----:B------:R-:W-:Y:S01]  /*0f80*/  FADD.FTZ R21, R21, R98 ;  /* 0x0000006215157221 */ /* 0x000fe20000010000 */
[----:B------:R-:W-:Y:S01]  /*0f90*/  FFMA.FTZ R37, R142, R98, R37 ;  /* 0x000000628e257223 */ /* 0x000fe20000010025 */
[----:B------:R-:W-:Y:S01]  /*0fa0*/  PRMT R107, R107, 0x7632, R107 ;  /* 0x000076326b6b7816 */ /* 0x000fe2000000006b */
[----:B------:R-:W-:Y:S01]  /*0fb0*/  FADD.FTZ R146, -R144, R103 ;  /* 0x0000006790927221 */ /* 0x000fe20000010100 */
[----:B------:R-:W-:-:S02]  /*0fc0*/  SHF.L.U32 R98, R99, 0x10, RZ ;  /* 0x0000001063627819 */ /* 0x000fc400000006ff */
[----:B------:R-:W-:Y:S01]  /*0fd0*/  SHF.L.U32 R97, R150, 0x10, RZ ;  /* 0x0000001096617819 */ /* 0x000fe200000006ff */
[----:B------:R-:W-:Y:S01]  /*0fe0*/  FFMA.FTZ R143, R143, R106, R96 ;  /* 0x0000006a8f8f7223 */ /* 0x000fe20000010060 */
[----:B------:R-:W-:Y:S01]  /*0ff0*/  FADD.FTZ R27, R27, R100 ;  /* 0x000000641b1b7221 */ /* 0x000fe20000010000 */
[----:B------:R-:W-:Y:S01]  /*1000*/  FFMA.FTZ R43, R140, R100, R43 ;  /* 0x000000648c2b7223 */ /* 0x000fe2000001002b */
[----:B------:R-:W-:Y:S01]  /*1010*/  SHF.L.U32 R96, R107, 0x10, RZ ;  /* 0x000000106b607819 */ /* 0x000fe200000006ff */
[----:B------:R-:W-:Y:S01]  /*1020*/  FMUL.FTZ R100, R97, R98 ;  /* 0x0000006261647220 */ /* 0x000fe20000410000 */
[----:B------:R-:W-:Y:S01]  /*1030*/  FMUL.FTZ R146, R137, R146 ;  /* 0x0000009289927220 */ /* 0x000fe20000410000 */
[----:B------:R-:W-:Y:S02]  /*1040*/  FFMA.FTZ R97, R3, R110, RZ ;  /* 0x0000006e03617223 */ /* 0x000fe400000100ff */
[-C--:B------:R-:W-:Y:S01]  /*1050*/  FFMA.FTZ R145, R145, R96.reuse, R100 ;  /* 0x0000006091917223 */ /* 0x080fe20000010064 */
[----:B------:R-:W-:Y:S01]  /*1060*/  FADD.FTZ R55, R55, R96 ;  /* 0x0000006037377221 */ /* 0x000fe20000010000 */
[----:B------:R-:W-:Y:S01]  /*1070*/  FFMA.FTZ R71, R146, R96, R71 ;  /* 0x0000006092477223 */ /* 0x000fe20000010047 */
[----:B------:R-:W-:-:S04]  /*1080*/  FADD.FTZ R96, RZ, R110 ;  /* 0x0000006eff607221 */ /* 0x000fc80000010000 */
[----:B------:R-:W-:Y:S01]  /*1090*/  FADD.FTZ R99, R96, R117 ;  /* 0x0000007560637221 */ /* 0x000fe20000010000 */
[----:B------:R-:W-:Y:S01]  /*10a0*/  FFMA.FTZ R96, R118, R117, R97 ;  /* 0x0000007576607223 */ /* 0x000fe20000010061 */
[----:B------:R-:W-:Y:S01]  /*10b0*/  FADD.FTZ R23, R23, R98 ;  /* 0x0000006217177221 */ /* 0x000fe20000010000 */
[----:B------:R-:W-:Y:S01]  /*10c0*/  FFMA.FTZ R39, R146, R98, R39 ;  /* 0x0000006292277223 */ /* 0x000fe20000010027 */
[----:B------:R-:W-:Y:S01]  /*10d0*/  FADD.FTZ R98, R99, R112 ;  /* 0x0000007063627221 */ /* 0x000fe20000010000 */
[----:B------:R-:W-:-:S03]  /*10e0*/  FFMA.FTZ R97, R111, R112, R96 ;  /* 0x000000706f617223 */ /* 0x000fc60000010060 */
[----:B------:R-:W-:Y:S01]  /*10f0*/  FADD.FTZ R99, R98, R141 ;  /* 0x0000008d62637221 */ /* 0x000fe20000010000 */
[----:B------:R-:W-:-:S03]  /*1100*/  FFMA.FTZ R96, R140, R141, R97 ;  /* 0x0000008d8c607223 */ /* 0x000fc60000010061 */
[----:B------:R-:W-:Y:S01]  /*1110*/  FADD.FTZ R98, R99, R114 ;  /* 0x0000007263627221 */ /* 0x000fe20000010000 */
[----:B------:R-:W-:-:S03]  /*1120*/  FFMA.FTZ R97, R113, R114, R96 ;  /* 0x0000007271617223 */ /* 0x000fc60000010060 */
[----:B------:R-:W-:Y:S01]  /*1130*/  FADD.FTZ R99, R98, R143 ;  /* 0x0000008f62637221 */ /* 0x000fe20000010000 */
[----:B------:R-:W-:-:S03]  /*1140*/  FFMA.FTZ R96, R142, R143, R97 ;  /* 0x0000008f8e607223 */ /* 0x000fc60000010061 */
[----:B------:R-:W-:Y:S01]  /*1150*/  FADD.FTZ R98, R99, R116 ;  /* 0x0000007463627221 */ /* 0x000fe20000010000 */
[----:B------:R-:W-:Y:S01]  /*1160*/  FFMA.FTZ R97, R115, R116, R96 ;  /* 0x0000007473617223 */ /* 0x000fe20000010060 */
[----:B------:R-:W-:Y:S01]  /*1170*/  FADD.FTZ R53, R53, R106 ;  /* 0x0000006a35357221 */ /* 0x000fe20000010000 */
[----:B------:R-:W-:Y:S01]  /*1180*/  FFMA.FTZ R69, R142, R106, R69 ;  /* 0x0000006a8e457223 */ /* 0x000fe20000010045 */
[----:B------:R-:W-:Y:S01]  /*1190*/  FADD.FTZ R147, R98, R145 ;  /* 0x0000009162937221 */ /* 0x000fe20000010000 */
[----:B------:R-:W-:-:S07]  /*11a0*/  FFMA.FTZ R148, R146, R145, R97 ;  /* 0x0000009192947223 */ /* 0x000fce0000010061 */
.L_x_2:
[----:B--23--:R-:W-:Y:S05]  /*11b0*/  BSYNC.RECONVERGENT B0 ;  /* 0x0000000000007941 */ /* 0x00cfea0003800200 */
.L_x_1:
[----:B------:R-:W-:Y:S04]  /*11c0*/  BSSY.RECONVERGENT B0, `(.L_x_3) ;  /* 0x0000094000007945 */ /* 0x000fe80003800200 */
[----:B------:R-:W-:Y:S05]  /*11d0*/  @!P1 BRA `(.L_x_4) ;  /* 0x0000000800489947 */ /* 0x000fea0003800000 */
[----:B------:R-:W0:Y:S08]  /*11e0*/  LDC.64 R104, c[0x0][0x3a8] ;  /* 0x0000ea00ff687b82 */ /* 0x000e300000000a00 */
[----:B------:R-:W1:Y:S08]  /*11f0*/  LDC.64 R96, c[0x0][0x430] ;  /* 0x00010c00ff607b82 */ /* 0x000e700000000a00 */
[----:B------:R-:W2:Y:S01]  /*1200*/  LDC.64 R100, c[0x0][0x428] ;  /* 0x00010a00ff647b82 */ /* 0x000ea20000000a00 */
[----:B0-----:R-:W-:-:S06]  /*1210*/  IMAD.WIDE.U32 R104, R149, 0x10, R104 ;  /* 0x0000001095687825 */ /* 0x001fcc00078e0068 */
[----:B------:R-:W3:Y:S01]  /*1220*/  LDG.E.128 R104, desc[UR12][R104.64] ;  /* 0x0000000c68687981 */ /* 0x000ee2000c1e1d00 */
[----:B-1----:R-:W-:-:S06]  /*1230*/  IMAD.WIDE.U32 R96, R149, 0x10, R96 ;  /* 0x0000001095607825 */ /* 0x002fcc00078e0060 */
[----:B------:R-:W4:Y:S01]  /*1240*/  LDG.E.128 R96, desc[UR12][R96.64] ;  /* 0x0000000c60607981 */ /* 0x000f22000c1e1d00 */
[----:B--2---:R-:W-:-:S06]  /*1250*/  IMAD.WIDE.U32 R100, R149, 0x10, R100 ;  /* 0x0000001095647825 */ /* 0x004fcc00078e0064 */
[----:B------:R-:W2:Y:S01]  /*1260*/  LDG.E.128 R100, desc[UR12][R100.64] ;  /* 0x0000000c64647981 */ /* 0x000ea2000c1e1d00 */
[----:B------:R-:W-:-:S04]  /*1270*/  ISETP.NE.U32.AND P0, PT, RZ, UR14, PT ;  /* 0x0000000eff007c0c */ /* 0x000fc8000bf05070 */
[----:B------:R-:W-:-:S13]  /*1280*/  ISETP.NE.AND.EX P0, PT, RZ, UR15, PT, P0 ;  /* 0x0000000fff007c0c */ /* 0x000fda000bf05300 */
[----:B------:R-:W0:Y:S02]  /*1290*/  @P0 LDC.64 R120, c[0x0][0x438] ;  /* 0x00010e00ff780b82 */ /* 0x000e240000000a00 */
[----:B0-----:R-:W-:-:S05]  /*12a0*/  @P0 IMAD.WIDE.U32 R120, R149, 0x10, R120 ;  /* 0x0000001095780825 */ /* 0x001fca00078e0078 */
[----:B------:R0:W5:Y:S01]  /*12b0*/  @P0 LDG.E.128 R4, desc[UR12][R120.64] ;  /* 0x0000000c78040981 */ /* 0x000162000c1e1d00 */
[----:B------:R-:W-:Y:S02]  /*12c0*/  SHF.L.U32 R131, R161, 0x10, RZ ;  /* 0x00000010a1837819 */ /* 0x000fe400000006ff */
[----:B------:R-:W-:Y:S02]  /*12d0*/  SHF.L.U32 R139, R159, 0x10, RZ ;  /* 0x000000109f8b7819 */ /* 0x000fe400000006ff */
[----:B0-----:R-:W-:Y:S02]  /*12e0*/  SHF.L.U32 R120, R80, 0x10, RZ ;  /* 0x0000001050787819 */ /* 0x001fe400000006ff */
[C---:B---3--:R-:W-:Y:S02]  /*12f0*/  SHF.L.U32 R119, R104.reuse, 0x10, RZ ;  /* 0x0000001068777819 */ /* 0x048fe400000006ff */
[----:B------:R-:W-:Y:S02]  /*1300*/  PRMT R104, R104, 0x7632, R104 ;  /* 0x0000763268687816 */ /* 0x000fe40000000068 */
[----:B------:R-:W-:-:S02]  /*1310*/  PRMT R122, R105, 0x7632, R122 ;  /* 0x00007632697a7816 */ /* 0x000fc4000000007a */
[C---:B------:R-:W-:Y:S02]  /*1320*/  PRMT R125, R106.reuse, 0x7632, R125 ;  /* 0x000076326a7d7816 */ /* 0x040fe4000000007d */
[----:B------:R-:W-:Y:S02]  /*1330*/  PRMT R128, R107, 0x7632, R128 ;  /* 0x000076326b807816 */ /* 0x000fe40000000080 */
[----:B------:R-:W-:Y:S02]  /*1340*/  SHF.L.U32 R123, R105, 0x10, RZ ;  /* 0x00000010697b7819 */ /* 0x000fe400000006ff */
[----:B------:R-:W-:Y:S01]  /*1350*/  SHF.L.U32 R127, R106, 0x10, RZ ;  /* 0x000000106a7f7819 */ /* 0x000fe200000006ff */
[C---:B------:R-:W-:Y:S01]  /*1360*/  FADD.FTZ R106, -R144.reuse, R119 ;  /* 0x00000077906a7221 */ /* 0x040fe20000010100 */
[----:B------:R-:W-:Y:S01]  /*1370*/  SHF.L.U32 R129, R107, 0x10, RZ ;  /* 0x000000106b817819 */ /* 0x000fe200000006ff */
[----:B------:R-:W-:Y:S01]  /*1380*/  FADD.FTZ R124, -R144, R123 ;  /* 0x0000007b907c7221 */ /* 0x000fe20000010100 */
[----:B------:R-:W-:Y:S01]  /*1390*/  SHF.L.U32 R105, R104, 0x10, RZ ;  /* 0x0000001068697819 */ /* 0x000fe200000006ff */
[----:B------:R-:W-:Y:S01]  /*13a0*/  FADD.FTZ R126, -R144, R127 ;  /* 0x0000007f907e7221 */ /* 0x000fe20000010100 */
[----:B------:R-:W-:Y:S01]  /*13b0*/  SHF.L.U32 R107, R122, 0x10, RZ ;  /* 0x000000107a6b7819 */ /* 0x000fe200000006ff */
[----:B------:R-:W-:Y:S01]  /*13c0*/  FADD.FTZ R138, -R144, R129 ;  /* 0x00000081908a7221 */ /* 0x000fe20000010100 */
[----:B------:R-:W-:-:S02]  /*13d0*/  SHF.L.U32 R125, R125, 0x10, RZ ;  /* 0x000000107d7d7819 */ /* 0x000fc400000006ff */
[----:B------:R-:W-:Y:S01]  /*13e0*/  SHF.L.U32 R119, R128, 0x10, RZ ;  /* 0x0000001080777819 */ /* 0x000fe200000006ff */
[C---:B------:R-:W-:Y:S01]  /*13f0*/  FADD.FTZ R128, -R144.reuse, R105 ;  /* 0x0000006990807221 */ /* 0x040fe20000010100 */
[C---:B------:R-:W-:Y:S01]  /*1400*/  FADD.FTZ R130, -R144.reuse, R107 ;  /* 0x0000006b90827221 */ /* 0x040fe20000010100 */
[----:B------:R-:W-:Y:S01]  /*1410*/  FADD.FTZ R136, -R144, R125 ;  /* 0x0000007d90887221 */ /* 0x000fe20000010100 */
[----:B------:R-:W-:Y:S01]  /*1420*/  SHF.L.U32 R104, R76, 0x10, RZ ;  /* 0x000000104c687819 */ /* 0x000fe200000006ff */
[----:B------:R-:W-:Y:S01]  /*1430*/  FADD.FTZ R144, -R144, R119 ;  /* 0x0000007790907221 */ /* 0x000fe20000010100 */
[----:B----4-:R-:W-:Y:S01]  /*1440*/  SHF.L.U32 R107, R96, 0x10, RZ ;  /* 0x00000010606b7819 */ /* 0x010fe200000006ff */
[C---:B-----5:R-:W-:Y:S01]  /*1450*/  FMUL.FTZ R119, R137.reuse, R106 ;  /* 0x0000006a89777220 */ /* 0x060fe20000410000 */
[----:B--2---:R-:W-:Y:S01]  /*1460*/  SHF.L.U32 R105, R100, 0x10, RZ ;  /* 0x0000001064697819 */ /* 0x004fe200000006ff */
[----:B------:R-:W-:Y:S01]  /*1470*/  FMUL.FTZ R128, R137, R128 ;  /* 0x0000008089807220 */ /* 0x000fe20000410000 */
[----:B------:R-:W-:Y:S01]  /*1480*/  SHF.L.U32 R122, R81, 0x10, RZ ;  /* 0x00000010517a7819 */ /* 0x000fe200000006ff */
[-C--:B------:R-:W-:Y:S01]  /*1490*/  FMUL.FTZ R121, R104, R107.reuse ;  /* 0x0000006b68797220 */ /* 0x080fe20000410000 */
[----:B------:R-:W-:Y:S01]  /*14a0*/  FADD.FTZ R16, R16, R107 ;  /* 0x0000006b10107221 */ /* 0x000fe20000010000 */
[----:B------:R-:W-:Y:S01]  /*14b0*/  FFMA.FTZ R32, R119, R107, R32 ;  /* 0x0000006b77207223 */ /* 0x000fe20000010020 */
[----:B------:R-:W-:Y:S01]  /*14c0*/  SHF.L.U32 R104, R77, 0x10, RZ ;  /* 0x000000104d687819 */ /* 0x000fe200000006ff */
[-C--:B------:R-:W-:Y:S01]  /*14d0*/  FFMA.FTZ R120, R120, R105.reuse, R121 ;  /* 0x0000006978787223 */ /* 0x080fe20000010079 */
[----:B------:R-:W-:Y:S01]  /*14e0*/  SHF.L.U32 R107, R97, 0x10, RZ ;  /* 0x00000010616b7819 */ /* 0x000fe200000006ff */
[----:B------:R-:W-:Y:S01]  /*14f0*/  FADD.FTZ R48, R48, R105 ;  /* 0x0000006930307221 */ /* 0x000fe20000010000 */
[----:B------:R-:W-:Y:S01]  /*1500*/  FFMA.FTZ R64, R119, R105, R64 ;  /* 0x0000006977407223 */ /* 0x000fe20000010040 */
[----:B------:R-:W-:Y:S01]  /*1510*/  SHF.L.U32 R105, R101, 0x10, RZ ;  /* 0x0000001065697819 */ /* 0x000fe200000006ff */
[----:B------:R-:W-:Y:S01]  /*1520*/  FMUL.FTZ R121, R137, R124 ;  /* 0x0000007c89797220 */ /* 0x000fe20000410000 */
[-C--:B------:R-:W-:Y:S01]  /*1530*/  FMUL.FTZ R123, R104, R107.reuse ;  /* 0x0000006b687b7220 */ /* 0x080fe20000410000 */
[----:B------:R-:W-:Y:S01]  /*1540*/  FADD.FTZ R18, R18, R107 ;  /* 0x0000006b12127221 */ /* 0x000fe20000010000 */
[----:B------:R-:W-:Y:S01]  /*1550*/  SHF.L.U32 R104, R78, 0x10, RZ ;  /* 0x000000104e687819 */ /* 0x000fe200000006ff */
[----:B------:R-:W-:Y:S01]  /*1560*/  FFMA.FTZ R34, R121, R107, R34 ;  /* 0x0000006b79227223 */ /* 0x000fe20000010022 */
[-C--:B------:R-:W-:Y:S01]  /*1570*/  FFMA.FTZ R122, R122, R105.reuse, R123 ;  /* 0x000000697a7a7223 */ /* 0x080fe2000001007b */
[----:B------:R-:W-:Y:S01]  /*1580*/  SHF.L.U32 R107, R98, 0x10, RZ ;  /* 0x00000010626b7819 */ /* 0x000fe200000006ff */
[----:B------:R-:W-:Y:S01]  /*1590*/  FMUL.FTZ R123, R137, R126 ;  /* 0x0000007e897b7220 */ /* 0x000fe20000410000 */
[----:B------:R-:W-:Y:S01]  /*15a0*/  FADD.FTZ R50, R50, R105 ;  /* 0x0000006932327221 */ /* 0x000fe20000010000 */
[----:B------:R-:W-:Y:S01]  /*15b0*/  FFMA.FTZ R66, R121, R105, R66 ;  /* 0x0000006979427223 */ /* 0x000fe20000010042 */
[----:B------:R-:W-:Y:S01]  /*15c0*/  SHF.L.U32 R124, R82, 0x10, RZ ;  /* 0x00000010527c7819 */ /* 0x000fe200000006ff */
[-C--:B------:R-:W-:Y:S01]  /*15d0*/  FMUL.FTZ R125, R104, R107.reuse ;  /* 0x0000006b687d7220 */ /* 0x080fe20000410000 */
[----:B------:R-:W-:Y:S01]  /*15e0*/  SHF.L.U32 R105, R102, 0x10, RZ ;  /* 0x0000001066697819 */ /* 0x000fe200000006ff */
[----:B------:R-:W-:Y:S01]  /*15f0*/  FADD.FTZ R12, R12, R107 ;  /* 0x0000006b0c0c7221 */ /* 0x000fe20000010000 */
[----:B------:R-:W-:Y:S01]  /*1600*/  FFMA.FTZ R28, R123, R107, R28 ;  /* 0x0000006b7b1c7223 */ /* 0x000fe2000001001c */
[----:B------:R-:W-:Y:S01]  /*1610*/  SHF.L.U32 R104, R79, 0x10, RZ ;  /* 0x000000104f687819 */ /* 0x000fe200000006ff */
[----:B------:R-:W-:Y:S01]  /*1620*/  FMUL.FTZ R130, R137, R130 ;  /* 0x0000008289827220 */ /* 0x000fe20000410000 */
[----:B------:R-:W-:Y:S01]  /*1630*/  SHF.L.U32 R107, R99, 0x10, RZ ;  /* 0x00000010636b7819 */ /* 0x000fe200000006ff */
[-C--:B------:R-:W-:Y:S01]  /*1640*/  FFMA.FTZ R124, R124, R105.reuse, R125 ;  /* 0x000000697c7c7223 */ /* 0x080fe2000001007d */
[----:B------:R-:W-:Y:S01]  /*1650*/  PRMT R96, R96, 0x7632, R96 ;  /* 0x0000763260607816 */ /* 0x000fe20000000060 */
[----:B------:R-:W-:Y:S01]  /*1660*/  FADD.FTZ R44, R44, R105 ;  /* 0x000000692c2c7221 */ /* 0x000fe20000010000 */
[----:B------:R-:W-:Y:S01]  /*1670*/  FFMA.FTZ R60, R123, R105, R60 ;  /* 0x000000697b3c7223 */ /* 0x000fe2000001003c */
[----:B------:R-:W-:Y:S01]  /*1680*/  FMUL.FTZ R127, R104, R107 ;  /* 0x0000006b687f7220 */ /* 0x000fe20000410000 */
[----:B------:R-:W-:Y:S01]  /*1690*/  SHF.L.U32 R126, R83, 0x10, RZ ;  /* 0x00000010537e7819 */ /* 0x000fe200000006ff */
[----:B------:R-:W-:Y:S01]  /*16a0*/  FMUL.FTZ R136, R137, R136 ;  /* 0x0000008889887220 */ /* 0x000fe20000410000 */
[----:B------:R-:W-:Y:S01]  /*16b0*/  SHF.L.U32 R105, R103, 0x10, RZ ;  /* 0x0000001067697819 */ /* 0x000fe200000006ff */
[C---:B------:R-:W-:Y:S01]  /*16c0*/  FMUL.FTZ R125, R137.reuse, R138 ;  /* 0x0000008a897d7220 */ /* 0x040fe20000410000 */
[----:B------:R-:W-:Y:S01]  /*16d0*/  SHF.L.U32 R104, R96, 0x10, RZ ;  /* 0x0000001060687819 */ /* 0x000fe200000006ff */
[----:B------:R-:W-:Y:S01]  /*16e0*/  FMUL.FTZ R138, R137, R144 ;  /* 0x00000090898a7220 */ /* 0x000fe20000410000 */
[----:B------:R-:W-:Y:S01]  /*16f0*/  PRMT R100, R100, 0x7632, R100 ;  /* 0x0000763264647816 */ /* 0x000fe20000000064 */
[-C--:B------:R-:W-:Y:S01]  /*1700*/  FFMA.FTZ R126, R126, R105.reuse, R127 ;  /* 0x000000697e7e7223 */ /* 0x080fe2000001007f */
[----:B------:R-:W-:Y:S01]  /*1710*/  SHF.L.U32 R96, R164, 0x10, RZ ;  /* 0x00000010a4607819 */ /* 0x000fe200000006ff */
[----:B------:R-:W-:Y:S01]  /*1720*/  FADD.FTZ R17, R17, R104 ;  /* 0x0000006811117221 */ /* 0x000fe20000010000 */
[----:B------:R-:W-:Y:S01]  /*1730*/  SHF.L.U32 R100, R100, 0x10, RZ ;  /* 0x0000001064647819 */ /* 0x000fe200000006ff */
[-C--:B------:R-:W-:Y:S01]  /*1740*/  FFMA.FTZ R33, R128, R104.reuse, R33 ;  /* 0x0000006880217223 */ /* 0x080fe20000010021 */
[----:B------:R-:W-:Y:S01]  /*1750*/  SHF.L.U32 R127, R165, 0x10, RZ ;  /* 0x00000010a57f7819 */ /* 0x000fe200000006ff */
[----:B------:R-:W-:Y:S01]  /*1760*/  FMUL.FTZ R96, R96, R104 ;  /* 0x0000006860607220 */ /* 0x000fe20000410000 */
[----:B------:R-:W-:Y:S01]  /*1770*/  PRMT R97, R97, 0x7632, R97 ;  /* 0x0000763261617816 */ /* 0x000fe20000000061 */
[----:B------:R-:W-:Y:S01]  /*1780*/  FADD.FTZ R49, R49, R100 ;  /* 0x0000006431317221 */ /* 0x000fe20000010000 */
[-C--:B------:R-:W-:Y:S01]  /*1790*/  FFMA.FTZ R65, R128, R100.reuse, R65 ;  /* 0x0000006480417223 */ /* 0x080fe20000010041 */
[----:B------:R-:W-:Y:S01]  /*17a0*/  FFMA.FTZ R127, R127, R100, R96 ;  /* 0x000000647f7f7223 */ /* 0x000fe20000010060 */
[----:B------:R-:W-:Y:S01]  /*17b0*/  SHF.L.U32 R100, R97, 0x10, RZ ;  /* 0x0000001061647819 */ /* 0x000fe200000006ff */
[----:B------:R-:W-:Y:S01]  /*17c0*/  FADD.FTZ R46, R46, R105 ;  /* 0x000000692e2e7221 */ /* 0x000fe20000010000 */
[----:B------:R-:W-:Y:S01]  /*17d0*/  PRMT R101, R101, 0x7632, R101 ;  /* 0x0000763265657816 */ /* 0x000fe20000000065 */
[----:B------:R-:W-:Y:S01]  /*17e0*/  FFMA.FTZ R62, R125, R105, R62 ;  /* 0x000000697d3e7223 */ /* 0x000fe2000001003e */
        /* <DEDUP_REMOVED lines=10> */
[----:B------:R-:W-:Y:S01]  /*1890*/  PRMT R102, R102, 0x7632, R102 ;  /* 0x0000763266667816 */ /* 0x000fe20000000066 */
[----:B------:R-:W-:Y:S01]  /*18a0*/  FADD.FTZ R14, R14, R107 ;  /* 0x0000006b0e0e7221 */ /* 0x000fe20000010000 */
[----:B------:R-:W-:Y:S01]  /*18b0*/  SHF.L.U32 R98, R98, 0x10, RZ ;  /* 0x0000001062627819 */ /* 0x000fe200000006ff */
[----:B------:R-:W-:Y:S01]  /*18c0*/  FFMA.FTZ R30, R125, R107, R30 ;  /* 0x0000006b7d1e7223 */ /* 0x000fe2000001001e */
[----:B------:R-:W-:-:S02]  /*18d0*/  SHF.L.U32 R96, R160, 0x10, RZ ;  /* 0x00000010a0607819 */ /* 0x000fc400000006ff */
[----:B------:R-:W-:Y:S01]  /*18e0*/  PRMT R99, R99, 0x7632, R99 ;  /* 0x0000763263637816 */ /* 0x000fe20000000063 */
[----:B------:R-:W-:Y:S01]  /*18f0*/  FADD.FTZ R13, R13, R98 ;  /* 0x000000620d0d7221 */ /* 0x000fe20000010000 */
[----:B------:R-:W-:Y:S01]  /*1900*/  SHF.L.U32 R102, R102, 0x10, RZ ;  /* 0x0000001066667819 */ /* 0x000fe200000006ff */
[-C--:B------:R-:W-:Y:S01]  /*1910*/  FMUL.FTZ R96, R96, R98.reuse ;  /* 0x0000006260607220 */ /* 0x080fe20000410000 */
[----:B------:R-:W-:Y:S01]  /*1920*/  FFMA.FTZ R29, R136, R98, R29 ;  /* 0x00000062881d7223 */ /* 0x000fe2000001001d */
[----:B------:R-:W-:Y:S02]  /*1930*/  PRMT R103, R103, 0x7632, R103 ;  /* 0x0000763267677816 */ /* 0x000fe40000000067 */
[----:B------:R-:W-:Y:S01]  /*1940*/  SHF.L.U32 R98, R99, 0x10, RZ ;  /* 0x0000001063627819 */ /* 0x000fe200000006ff */
[----:B------:R-:W-:Y:S01]  /*1950*/  FFMA.FTZ R131, R131, R102, R96 ;  /* 0x0000006683837223 */ /* 0x000fe20000010060 */
[----:B------:R-:W-:Y:S01]  /*1960*/  SHF.L.U32 R97, R158, 0x10, RZ ;  /* 0x000000109e617819 */ /* 0x000fe200000006ff */
[----:B------:R-:W-:Y:S01]  /*1970*/  FADD.FTZ R45, R45, R102 ;  /* 0x000000662d2d7221 */ /* 0x000fe20000010000 */
[----:B------:R-:W-:Y:S01]  /*1980*/  SHF.L.U32 R96, R103, 0x10, RZ ;  /* 0x0000001067607819 */ /* 0x000fe200000006ff */
[----:B------:R-:W-:Y:S01]  /*1990*/  FADD.FTZ R15, R15, R98 ;  /* 0x000000620f0f7221 */ /* 0x000fe20000010000 */
[CC--:B------:R-:W-:Y:S01]  /*19a0*/  FFMA.FTZ R31, R138.reuse, R98.reuse, R31 ;  /* 0x000000628a1f7223 */ /* 0x0c0fe2000001001f */
[----:B------:R-:W-:Y:S01]  /*19b0*/  FMUL.FTZ R100, R97, R98 ;  /* 0x0000006261647220 */ /* 0x000fe20000410000 */
[----:B------:R-:W-:Y:S01]  /*19c0*/  FFMA.FTZ R97, R119, R120, R148 ;  /* 0x0000007877617223 */ /* 0x000fe20000010094 */
[----:B------:R-:W-:Y:S01]  /*19d0*/  FADD.FTZ R47, R47, R96 ;  /* 0x000000602f2f7221 */ /* 0x000fe20000010000 */
[-C--:B------:R-:W-:Y:S01]  /*19e0*/  FFMA.FTZ R63, R138, R96.reuse, R63 ;  /* 0x000000608a3f7223 */ /* 0x080fe2000001003f */
        /* <DEDUP_REMOVED lines=16> */
[----:B------:R-:W-:-:S07]  /*1af0*/  FFMA.FTZ R148, R138, R139, R97 ;  /* 0x0000008b8a947223 */ /* 0x000fce0000010061 */
.L_x_4:
[----:B------:R-:W-:Y:S05]  /*1b00*/  BSYNC.RECONVERGENT B0 ;  /* 0x0000000000007941 */ /* 0x000fea0003800200 */
.L_x_3:
[----:B------:R-:W0:Y:S01]  /*1b10*/  SHFL.DOWN PT, R96, R147, 0x10, 0x1f ;  /* 0x0a001f0093607f89 */ /* 0x000e2200000e0000 */
[----:B------:R-:W-:Y:S03]  /*1b20*/  BSSY.RECONVERGENT B0, `(.L_x_5) ;  /* 0x000001f000007945 */ /* 0x000fe60003800200 */
[----:B------:R-:W1:Y:S01]  /*1b30*/  SHFL.DOWN PT, R97, R148, 0x10, 0x1f ;  /* 0x0a001f0094617f89 */ /* 0x000e6200000e0000 */
[----:B------:R-:W2:Y:S01]  /*1b40*/  S2R R104, SR_TID.X ;  /* 0x0000000000687919 */ /* 0x000ea20000002100 */
[----:B0-----:R-:W-:Y:S01]  /*1b50*/  FADD.FTZ R96, R96, R147 ;  /* 0x0000009360607221 */ /* 0x001fe20000010000 */
[----:B-1----:R-:W-:-:S04]  /*1b60*/  FADD.FTZ R97, R97, R148 ;  /* 0x0000009461617221 */ /* 0x002fc80000010000 */
[----:B------:R-:W0:Y:S04]  /*1b70*/  SHFL.DOWN PT, R99, R96, 0x8, 0x1f ;  /* 0x09001f0060637f89 */ /* 0x000e2800000e0000 */
[----:B------:R-:W1:Y:S01]  /*1b80*/  SHFL.DOWN PT, R98, R97, 0x8, 0x1f ;  /* 0x09001f0061627f89 */ /* 0x000e6200000e0000 */
[----:B--2---:R-:W-:Y:S01]  /*1b90*/  LOP3.LUT P0, RZ, R104, 0x1f, RZ, 0xc0, !PT ;  /* 0x0000001f68ff7812 */ /* 0x004fe2000780c0ff */
[----:B0-----:R-:W-:Y:S01]  /*1ba0*/  FADD.FTZ R99, R96, R99 ;  /* 0x0000006360637221 */ /* 0x001fe20000010000 */
[----:B-1----:R-:W-:-:S04]  /*1bb0*/  FADD.FTZ R98, R97, R98 ;  /* 0x0000006261627221 */ /* 0x002fc80000010000 */
[----:B------:R-:W0:Y:S04]  /*1bc0*/  SHFL.DOWN PT, R100, R99, 0x4, 0x1f ;  /* 0x08801f0063647f89 */ /* 0x000e2800000e0000 */
[----:B------:R-:W1:Y:S01]  /*1bd0*/  SHFL.DOWN PT, R101, R98, 0x4, 0x1f ;  /* 0x08801f0062657f89 */ /* 0x000e6200000e0000 */
        /* <DEDUP_REMOVED lines=9> */
[----:B-1----:R-:W-:Y:S01]  /*1c70*/  FADD.FTZ R99, R102, R97 ;  /* 0x0000006166637221 */ /* 0x002fe20000010000 */
[----:B------:R-:W-:Y:S06]  /*1c80*/  @P0 BRA `(.L_x_6) ;  /* 0x0000000000200947 */ /* 0x000fec0003800000 */
[----:B------:R-:W0:Y:S01]  /*1c90*/  S2UR UR5, SR_CgaCtaId ;  /* 0x00000000000579c3 */ /* 0x000e220000008800 */
[----:B------:R-:W-:Y:S01]  /*1ca0*/  UMOV UR4, 0x400 ;  /* 0x0000040000047882 */ /* 0x000fe20000000000 */
[----:B------:R-:W-:-:S04]  /*1cb0*/  SHF.R.U32.HI R96, RZ, 0x2, R104 ;  /* 0x00000002ff607819 */ /* 0x000fc80000011668 */
[----:B------:R-:W-:Y:S01]  /*1cc0*/  LOP3.LUT R96, R96, 0x38, RZ, 0xc0, !PT ;  /* 0x0000003860607812 */ /* 0x000fe200078ec0ff */
[----:B0-----:R-:W-:-:S04]  /*1cd0*/  ULEA UR4, UR5, UR4, 0x18 ;  /* 0x0000000405047291 */ /* 0x001fc8000f8ec0ff */
[----:B------:R-:W-:Y:S02]  /*1ce0*/  UIADD3 UR5, UPT, UPT, UR4, 0x4040, URZ ;  /* 0x0000404004057890 */ /* 0x000fe4000fffe0ff */
[----:B------:R-:W-:-:S09]  /*1cf0*/  @!UP1 UIADD3 UR5, UPT, UPT, UR4, 0x4000, URZ ;  /* 0x0000400004059890 */ /* 0x000fd2000fffe0ff */
[----:B------:R0:W-:Y:S03]  /*1d00*/  STS.64 [R96+UR5], R98 ;  /* 0x0000006260007988 */ /* 0x0001e60008000a05 */
.L_x_6:
[----:B------:R-:W-:Y:S05]  /*1d10*/  BSYNC.RECONVERGENT B0 ;  /* 0x0000000000007941 */ /* 0x000fea0003800200 */
.L_x_5:
[----:B------:R-:W1:Y:S08]  /*1d20*/  S2UR UR5, SR_CgaCtaId ;  /* 0x00000000000579c3 */ /* 0x000e700000008800 */
[----:B------:R-:W-:Y:S01]  /*1d30*/  BAR.SYNC.DEFER_BLOCKING 0x0 ;  /* 0x0000000000007b1d */ /* 0x000fe20000010000 */
[----:B------:R-:W-:-:S05]  /*1d40*/  ISETP.GE.U32.AND P2, PT, R0, 0x100, PT ;  /* 0x000001000000780c */ /* 0x000fca0003f46070 */
[----:B------:R-:W-:Y:S01]  /*1d50*/  UMOV UR4, 0x400 ;  /* 0x0000040000047882 */ /* 0x000fe20000000000 */
[----:B------:R-:W-:Y:S01]  /*1d60*/  BSSY.RECONVERGENT B0, `(.L_x_7) ;  /* 0x0000185000007945 */ /* 0x000fe20003800200 */
[----:B-1----:R-:W-:-:S04]  /*1d70*/  ULEA UR4, UR5, UR4, 0x18 ;  /* 0x0000000405047291 */ /* 0x002fc8000f8ec0ff */
[----:B------:R-:W-:Y:S02]  /*1d80*/  UIADD3 UR5, UPT, UPT, UR4, 0x4040, URZ ;  /* 0x0000404004057890 */ /* 0x000fe4000fffe0ff */
[----:B------:R-:W-:Y:S02]  /*1d90*/  @!UP1 UIADD3 UR5, UPT, UPT, UR4, 0x4000, URZ ;  /* 0x0000400004059890 */ /* 0x000fe4000fffe0ff */
[----:B------:R-:W-:Y:S02]  /*1da0*/  UIADD3 UR10, UPT, UPT, UR4, 0x4060, URZ ;  /* 0x00004060040a7890 */ /* 0x000fe4000fffe0ff */
[----:B------:R-:W-:-:S05]  /*1db0*/  @!UP1 UIADD3 UR10, UPT, UPT, UR4, 0x4020, URZ ;  /* 0x00004020040a9890 */ /* 0x000fca000fffe0ff */
[----:B------:R-:W1:Y:S01]  /*1dc0*/  LDS.128 R100, [UR5] ;  /* 0x00000005ff647984 */ /* 0x000e620008000c00 */
[----:B------:R-:W-:Y:S02]  /*1dd0*/  UIADD3 UR5, UPT, UPT, UR4, 0x4050, URZ ;  /* 0x0000405004057890 */ /* 0x000fe4000fffe0ff */
[----:B------:R-:W-:-:S09]  /*1de0*/  @!UP1 UIADD3 UR5, UPT, UPT, UR4, 0x4010, URZ ;  /* 0x0000401004059890 */ /* 0x000fd2000fffe0ff */
[----:B0-----:R-:W0:Y:S01]  /*1df0*/  LDS.128 R96, [UR5] ;  /* 0x00000005ff607984 */ /* 0x001e220008000c00 */
[----:B------:R-:W-:Y:S02]  /*1e00*/  UIADD3 UR5, UPT, UPT, UR4, 0x4070, URZ ;  /* 0x0000407004057890 */ /* 0x000fe4000fffe0ff */
[----:B------:R-:W-:Y:S01]  /*1e10*/  @!UP1 UIADD3 UR5, UPT, UPT, UR4, 0x4030, URZ ;  /* 0x0000403004059890 */ /* 0x000fe2000fffe0ff */
[----:B-1----:R-:W-:Y:S01]  /*1e20*/  FADD.FTZ R105, RZ, R100 ;  /* 0x00000064ff697221 */ /* 0x002fe20000010000 */
[----:B------:R-:W-:-:S03]  /*1e30*/  FADD.FTZ R100, RZ, R101 ;  /* 0x00000065ff647221 */ /* 0x000fc60000010000 */
[----:B------:R-:W-:Y:S01]  /*1e40*/  FADD.FTZ R105, R102, R105 ;  /* 0x0000006966697221 */ /* 0x000fe20000010000 */
[----:B------:R-:W-:Y:S02]  /*1e50*/  FADD.FTZ R106, R103, R100 ;  /* 0x00000064676a7221 */ /* 0x000fe40000010000 */
[----:B------:R-:W1:Y:S01]  /*1e60*/  LDS.128 R100, [UR10] ;  /* 0x0000000aff647984 */ /* 0x000e620008000c00 */
[----:B0-----:R-:W-:Y:S01]  /*1e70*/  FADD.FTZ R105, R105, R96 ;  /* 0x0000006069697221 */ /* 0x001fe20000010000 */
[----:B------:R-:W-:-:S03]  /*1e80*/  FADD.FTZ R106, R106, R97 ;  /* 0x000000616a6a7221 */ /* 0x000fc60000010000 */
[----:B------:R-:W-:Y:S01]  /*1e90*/  FADD.FTZ R105, R98, R105 ;  /* 0x0000006962697221 */ /* 0x000fe20000010000 */
[----:B------:R-:W-:Y:S02]  /*1ea0*/  FADD.FTZ R106, R99, R106 ;  /* 0x0000006a636a7221 */ /* 0x000fe40000010000 */
[----:B------:R-:W0:Y:S01]  /*1eb0*/  LDS.128 R96, [UR5] ;  /* 0x00000005ff607984 */ /* 0x000e220008000c00 */
[----:B-1----:R-:W-:Y:S01]  /*1ec0*/  FADD.FTZ R105, R105, R100 ;  /* 0x0000006469697221 */ /* 0x002fe20000010000 */
[----:B------:R-:W-:Y:S02]  /*1ed0*/  FADD.FTZ R106, R106, R101 ;  /* 0x000000656a6a7221 */ /* 0x000fe40000010000 */
[----:B------:R-:W1:Y:S01]  /*1ee0*/  LDC.64 R100, c[0x0][0x380] ;  /* 0x0000e000ff647b82 */ /* 0x000e620000000a00 */
[----:B------:R-:W-:Y:S01]  /*1ef0*/  FADD.FTZ R105, R102, R105 ;  /* 0x0000006966697221 */ /* 0x000fe20000010000 */
[----:B------:R-:W-:-:S06]  /*1f00*/  FADD.FTZ R106, R103, R106 ;  /* 0x0000006a676a7221 */ /* 0x000fcc0000010000 */
[----:B------:R-:W2:Y:S01]  /*1f10*/  LDC.U8 R102, c[0x0][0x410] ;  /* 0x00010400ff667b82 */ /* 0x000ea20000000000 */
[----:B0-----:R-:W-:Y:S01]  /*1f20*/  FADD.FTZ R105, R105, R96 ;  /* 0x0000006069697221 */ /* 0x001fe20000010000 */
[----:B------:R-:W-:-:S03]  /*1f30*/  FADD.FTZ R106, R106, R97 ;  /* 0x000000616a6a7221 */ /* 0x000fc60000010000 */
[----:B------:R-:W-:Y:S01]  /*1f40*/  FADD.FTZ R98, R98, R105 ;  /* 0x0000006962627221 */ /* 0x000fe20000010000 */
[----:B------:R-:W-:-:S03]  /*1f50*/  FADD.FTZ R99, R99, R106 ;  /* 0x0000006a63637221 */ /* 0x000fc60000010000 */
[----:B------:R-:W-:Y:S01]  /*1f60*/  FMUL.FTZ R98, R98, UR11 ;  /* 0x0000000b62627c20 */ /* 0x000fe20008410000 */
[----:B-1----:R-:W-:Y:S01]  /*1f70*/  IADD3 R109, PT, PT, R109, R100, RZ ;  /* 0x000000646d6d7210 */ /* 0x002fe20007ffe0ff */
[----:B------:R-:W-:-:S03]  /*1f80*/  FMUL.FTZ R100, R99, UR11 ;  /* 0x0000000b63647c20 */ /* 0x000fc60008410000 */
[----:B------:R-:W-:Y:S02]  /*1f90*/  ISETP.GE.AND P4, PT, R109, R101, PT ;  /* 0x000000656d00720c */ /* 0x000fe40003f86270 */
[----:B--2---:R-:W-:-:S04]  /*1fa0*/  ISETP.NE.AND P3, PT, R102, RZ, PT ;  /* 0x000000ff6600720c */ /* 0x004fc80003f65270 */
[----:B------:R-:W-:Y:S01]  /*1fb0*/  FSEL R101, R98, RZ, !P3 ;  /* 0x000000ff62657208 */ /* 0x000fe20005800000 */
[----:B------:R-:W-:Y:S08]  /*1fc0*/  @!P2 BRA `(.L_x_8) ;  /* 0x000000140078a947 */ /* 0x000ff00003800000 */
[----:B------:R-:W-:-:S04]  /*1fd0*/  UISETP.NE.U32.AND UP0, UPT, UR14, URZ, UPT ;  /* 0x000000ff0e00728c */ /* 0x000fc8000bf05070 */
[----:B------:R-:W-:-:S09]  /*1fe0*/  UISETP.NE.AND.EX UP0, UPT, UR15, URZ, UPT, UP0 ;  /* 0x000000ff0f00728c */ /* 0x000fd2000bf05300 */
[----:B------:R-:W-:Y:S05]  /*1ff0*/  BRA.U UP0, `(.L_x_9) ;  /* 0x00000009003c7547 */ /* 0x000fea000b800000 */
[----:B------:R-:W-:Y:S01]  /*2000*/  UMOV UR4, UR8 ;  /* 0x0000000800047c82 */ /* 0x000fe20008000000 */
[----:B------:R-:W-:Y:S01]  /*2010*/  UMOV UR5, UR9 ;  /* 0x0000000900057c82 */ /* 0x000fe20008000000 */
[----:B------:R-:W-:-:S04]  /*2020*/  UISETP.NE.U32.AND UP0, UPT, UR4, URZ, UPT ;  /* 0x000000ff0400728c */ /* 0x000fc8000bf05070 */
[----:B------:R-:W-:-:S09]  /*2030*/  UISETP.NE.AND.EX UP0, UPT, UR5, URZ, UPT, UP0 ;  /* 0x000000ff0500728c */ /* 0x000fd2000bf05300 */
[----:B------:R-:W-:Y:S05]  /*2040*/  BRA.U UP0, `(.L_x_10) ;  /* 0x0000000500047547 */ /* 0x000fea000b800000 */
[----:B------:R-:W-:-:S04]  /*2050*/  UISETP.NE.U32.AND UP0, UPT, UR6, URZ, UPT ;  /* 0x000000ff0600728c */ /* 0x000fc8000bf05070 */
[----:B------:R-:W-:-:S09]  /*2060*/  UISETP.NE.AND.EX UP0, UPT, UR7, URZ, UPT, UP0 ;  /* 0x000000ff0700728c */ /* 0x000fd2000bf05300 */
[----:B------:R-:W-:Y:S05]  /*2070*/  BRA.U UP0, `(.L_x_11) ;  /* 0x0000000100747547 */ /* 0x000fea000b800000 */
[-CC-:B------:R-:W-:Y:S01]  /*2080*/  FFMA.FTZ R97, R3, R100.reuse, R101.reuse ;  /* 0x0000006403617223 */ /* 0x180fe20000010065 */
[-CC-:B------:R-:W-:Y:S01]  /*2090*/  FFMA.FTZ R98, R118, R100.reuse, R101.reuse ;  /* 0x0000006476627223 */ /* 0x180fe20000010065 */
[-CC-:B------:R-:W-:Y:S01]  /*20a0*/  FFMA.FTZ R99, R113, R100.reuse, R101.reuse ;  /* 0x0000006471637223 */ /* 0x180fe20000010065 */
[-C--:B------:R-:W-:Y:S01]  /*20b0*/  FFMA.FTZ R144, R142, R100.reuse, R101 ;  /* 0x000000648e907223 */ /* 0x080fe20000010065 */
[----:B------:R-:W-:Y:S01]  /*20c0*/  FADD.FTZ R96, R110, -R97 ;  /* 0x800000616e607221 */ /* 0x000fe20000010000 */
[----:B------:R-:W-:Y:S01]  /*20d0*/  FADD.FTZ R98, R117, -R98 ;  /* 0x8000006275627221 */ /* 0x000fe20000010000 */
[-CC-:B------:R-:W-:Y:S01]  /*20e0*/  FFMA.FTZ R102, R140, R100.reuse, R101.reuse ;  /* 0x000000648c667223 */ /* 0x180fe20000010065 */
[----:B------:R-:W-:Y:S01]  /*20f0*/  FFMA.FTZ R166, R146, R100, R101 ;  /* 0x0000006492a67223 */ /* 0x000fe20000010065 */
[C---:B-----5:R-:W-:Y:S01]  /*2100*/  FMUL.FTZ R96, R137.reuse, R96 ;  /* 0x0000006089607220 */ /* 0x060fe20000410000 */
[----:B------:R-:W-:Y:S01]  /*2110*/  FMUL.FTZ R97, R137, R98 ;  /* 0x0000006289617220 */ /* 0x000fe20000410000 */
[----:B------:R-:W-:Y:S01]  /*2120*/  FADD.FTZ R106, R114, -R99 ;  /* 0x80000063726a7221 */ /* 0x000fe20000010000 */
[----:B------:R-:W-:Y:S01]  /*2130*/  FADD.FTZ R144, R143, -R144 ;  /* 0x800000908f907221 */ /* 0x000fe20000010000 */
[----:B------:R-:W-:Y:S01]  /*2140*/  FADD.FTZ R102, R141, -R102 ;  /* 0x800000668d667221 */ /* 0x000fe20000010000 */
[----:B------:R-:W-:Y:S01]  /*2150*/  FADD.FTZ R166, R145, -R166 ;  /* 0x800000a691a67221 */ /* 0x000fe20000010000 */
[----:B------:R-:W-:Y:S01]  /*2160*/  F2FP.BF16.F32.PACK_AB R96, R97, R96 ;  /* 0x000000606160723e */ /* 0x000fe200000010ff */
[----:B------:R-:W-:Y:S01]  /*2170*/  FFMA.FTZ R97, R111, R100, R101 ;  /* 0x000000646f617223 */ /* 0x000fe20000010065 */
[C---:B------:R-:W-:Y:S01]  /*2180*/  FMUL.FTZ R99, R137.reuse, R144 ;  /* 0x0000009089637220 */ /* 0x040fe20000410000 */
[C---:B------:R-:W-:Y:S01]  /*2190*/  FMUL.FTZ R102, R137.reuse, R102 ;  /* 0x0000006689667220 */ /* 0x040fe20000410000 */
[----:B------:R-:W-:Y:S01]  /*21a0*/  FMUL.FTZ R103, R137, R166 ;  /* 0x000000a689677220 */ /* 0x000fe20000410000 */
[----:B------:R-:W-:Y:S01]  /*21b0*/  FADD.FTZ R98, R112, -R97 ;  /* 0x8000006170627221 */ /* 0x000fe20000010000 */
[----:B------:R-:W-:-:S04]  /*21c0*/  FFMA.FTZ R97, R115, R100, R101 ;  /* 0x0000006473617223 */ /* 0x000fc80000010065 */
[----:B------:R-:W-:Y:S01]  /*21d0*/  FADD.FTZ R148, R116, -R97 ;  /* 0x8000006174947221 */ /* 0x000fe20000010000 */
[C---:B------:R-:W-:Y:S01]  /*21e0*/  FMUL.FTZ R97, R137.reuse, R98 ;  /* 0x0000006289617220 */ /* 0x040fe20000410000 */
[C---:B------:R-:W-:Y:S02]  /*21f0*/  FMUL.FTZ R98, R137.reuse, R106 ;  /* 0x0000006a89627220 */ /* 0x040fe40000410000 */
[----:B------:R-:W-:Y:S02]  /*2200*/  FMUL.FTZ R148, R137, R148 ;  /* 0x0000009489947220 */ /* 0x000fe40000410000 */
[----:B------:R-:W-:Y:S02]  /*2210*/  F2FP.BF16.F32.PACK_AB R97, R102, R97 ;  /* 0x000000616661723e */ /* 0x000fe400000010ff */
[----:B------:R-:W-:Y:S02]  /*2220*/  F2FP.BF16.F32.PACK_AB R98, R99, R98 ;  /* 0x000000626362723e */ /* 0x000fe400000010ff */
[----:B------:R-:W-:Y:S01]  /*2230*/  F2FP.BF16.F32.PACK_AB R99, R103, R148 ;  /* 0x000000946763723e */ /* 0x000fe200000010ff */
[----:B------:R-:W-:Y:S06]  /*2240*/  BRA `(.L_x_12) ;  /* 0x0000001000a07947 */ /* 0x000fec0003800000 */
.L_x_11:
[-CC-:B------:R-:W-:Y:S01]  /*2250*/  FFMA.FTZ R89, R115, R100.reuse, R101.reuse ;  /* 0x0000006473597223 */ /* 0x180fe20000010065 */
[-CC-:B------:R-:W-:Y:S01]  /*2260*/  FFMA.FTZ R90, R146, R100.reuse, R101.reuse ;  /* 0x00000064925a7223 */ /* 0x180fe20000010065 */
[-CC-:B------:R-:W-:Y:S01]  /*2270*/  FFMA.FTZ R91, R111, R100.reuse, R101.reuse ;  /* 0x000000646f5b7223 */ /* 0x180fe20000010065 */
[-C--:B------:R-:W-:Y:S01]  /*2280*/  FFMA.FTZ R98, R140, R100.reuse, R101 ;  /* 0x000000648c627223 */ /* 0x080fe20000010065 */
[----:B------:R-:W-:Y:S01]  /*2290*/  FADD.FTZ R88, R116, -R89 ;  /* 0x8000005974587221 */ /* 0x000fe20000010000 */
[----:B------:R-:W-:Y:S01]  /*22a0*/  FADD.FTZ R90, R145, -R90 ;  /* 0x8000005a915a7221 */ /* 0x000fe20000010000 */
[-CC-:B------:R-:W-:Y:S01]  /*22b0*/  FFMA.FTZ R89, R3, R100.reuse, R101.reuse ;  /* 0x0000006403597223 */ /* 0x180fe20000010065 */
[--C-:B------:R-:W-:Y:S01]  /*22c0*/  FFMA.FTZ R106, R142, R100, R101.reuse ;  /* 0x000000648e6a7223 */ /* 0x100fe20000010065 */
[C---:B-----5:R-:W-:Y:S01]  /*22d0*/  FMUL.FTZ R88, R137.reuse, R88 ;  /* 0x0000005889587220 */ /* 0x060fe20000410000 */
[----:B------:R-:W-:Y:S01]  /*22e0*/  FMUL.FTZ R99, R137, R90 ;  /* 0x0000005a89637220 */ /* 0x000fe20000410000 */
[----:B------:R-:W-:Y:S01]  /*22f0*/  FFMA.FTZ R90, R118, R100, R101 ;  /* 0x00000064765a7223 */ /* 0x000fe20000010065 */
[----:B------:R-:W-:Y:S01]  /*2300*/  FADD.FTZ R96, R112, -R91 ;  /* 0x8000005b70607221 */ /* 0x000fe20000010000 */
[----:B------:R-:W-:Y:S01]  /*2310*/  FADD.FTZ R98, R141, -R98 ;  /* 0x800000628d627221 */ /* 0x000fe20000010000 */
[----:B------:R-:W-:Y:S01]  /*2320*/  FADD.FTZ R106, R143, -R106 ;  /* 0x8000006a8f6a7221 */ /* 0x000fe20000010000 */
[----:B------:R-:W-:Y:S01]  /*2330*/  F2FP.BF16.F32.PACK_AB R99, R99, R88 ;  /* 0x000000586363723e */ /* 0x000fe200000010ff */
[----:B------:R-:W-:Y:S01]  /*2340*/  FADD.FTZ R88, R110, -R89 ;  /* 0x800000596e587221 */ /* 0x000fe20000010000 */
[----:B------:R-:W-:Y:S01]  /*2350*/  FFMA.FTZ R89, R113, R100, R101 ;  /* 0x0000006471597223 */ /* 0x000fe20000010065 */
[----:B------:R-:W-:Y:S01]  /*2360*/  FADD.FTZ R90, R117, -R90 ;  /* 0x8000005a755a7221 */ /* 0x000fe20000010000 */
[C---:B------:R-:W-:Y:S01]  /*2370*/  FMUL.FTZ R96, R137.reuse, R96 ;  /* 0x0000006089607220 */ /* 0x040fe20000410000 */
[C---:B------:R-:W-:Y:S01]  /*2380*/  FMUL.FTZ R97, R137.reuse, R98 ;  /* 0x0000006289617220 */ /* 0x040fe20000410000 */
[----:B------:R-:W-:Y:S01]  /*2390*/  FADD.FTZ R102, R114, -R89 ;  /* 0x8000005972667221 */ /* 0x000fe20000010000 */
[C---:B------:R-:W-:Y:S01]  /*23a0*/  FMUL.FTZ R88, R137.reuse, R88 ;  /* 0x0000005889587220 */ /* 0x040fe20000410000 */
[C---:B------:R-:W-:Y:S01]  /*23b0*/  FMUL.FTZ R91, R137.reuse, R106 ;  /* 0x0000006a895b7220 */ /* 0x040fe20000410000 */
[C---:B------:R-:W-:Y:S01]  /*23c0*/  FMUL.FTZ R89, R137.reuse, R90 ;  /* 0x0000005a89597220 */ /* 0x040fe20000410000 */
[----:B------:R-:W-:Y:S01]  /*23d0*/  FMUL.FTZ R102, R137, R102 ;  /* 0x0000006689667220 */ /* 0x000fe20000410000 */
[----:B------:R-:W-:-:S03]  /*23e0*/  F2FP.BF16.F32.PACK_AB R97, R97, R96 ;  /* 0x000000606161723e */ /* 0x000fc600000010ff */
[----:B------:R-:W-:Y:S02]  /*23f0*/  F2FP.BF16.F32.PACK_AB R96, R89, R88 ;  /* 0x000000585960723e */ /* 0x000fe400000010ff */
[----:B------:R-:W-:Y:S02]  /*2400*/  F2FP.BF16.F32.PACK_AB R98, R91, R102 ;  /* 0x000000665b62723e */ /* 0x000fe400000010ff */
[----:B------:R-:W-:Y:S02]  /*2410*/  MOV R91, R99 ;  /* 0x00000063005b7202 */ /* 0x000fe40000000f00 */
[----:B------:R-:W-:Y:S02]  /*2420*/  MOV R90, R98 ;  /* 0x00000062005a7202 */ /* 0x000fe40000000f00 */
[----:B------:R-:W-:Y:S02]  /*2430*/  MOV R89, R97 ;  /* 0x0000006100597202 */ /* 0x000fe40000000f00 */
[----:B------:R-:W-:Y:S01]  /*2440*/  MOV R88, R96 ;  /* 0x0000006000587202 */ /* 0x000fe20000000f00 */
[----:B------:R-:W-:Y:S06]  /*2450*/  BRA `(.L_x_12) ;  /* 0x00000010001c7947 */ /* 0x000fec0003800000 */
.L_x_10:
        /* <DEDUP_REMOVED lines=36> */
.L_x_13:
        /* <DEDUP_REMOVED lines=25> */
[----:B------:R-:W-:-:S02]  /*2830*/  MOV R95, R99 ;  /* 0x00000063005f7202 */ /* 0x000fc40000000f00 */
[----:B------:R-:W-:Y:S02]  /*2840*/  F2FP.BF16.F32.PACK_AB R97, R97, R92 ;  /* 0x0000005c6161723e */ /* 0x000fe400000010ff */
[----:B------:R-:W-:Y:S02]  /*2850*/  F2FP.BF16.F32.PACK_AB R98, R91, R96 ;  /* 0x000000605b62723e */ /* 0x000fe400000010ff */
[----:B------:R-:W-:Y:S02]  /*2860*/  F2FP.BF16.F32.PACK_AB R96, R89, R88 ;  /* 0x000000585960723e */ /* 0x000fe400000010ff */
[----:B------:R-:W-:Y:S02]  /*2870*/  MOV R91, R99 ;  /* 0x00000063005b7202 */ /* 0x000fe40000000f00 */
[----:B------:R-:W-:Y:S02]  /*2880*/  MOV R90, R98 ;  /* 0x00000062005a7202 */ /* 0x000fe40000000f00 */
[----:B------:R-:W-:-:S02]  /*2890*/  MOV R89, R97 ;  /* 0x0000006100597202 */ /* 0x000fc40000000f00 */
[----:B------:R-:W-:Y:S02]  /*28a0*/  MOV R88, R96 ;  /* 0x0000006000587202 */ /* 0x000fe40000000f00 */
[----:B------:R-:W-:Y:S02]  /*28b0*/  MOV R94, R98 ;  /* 0x00000062005e7202 */ /* 0x000fe40000000f00 */
[----:B------:R-:W-:Y:S02]  /*28c0*/  MOV R93, R97 ;  /* 0x00000061005d7202 */ /* 0x000fe40000000f00 */
[----:B------:R-:W-:Y:S01]  /*28d0*/  MOV R92, R96 ;  /* 0x00000060005c7202 */ /* 0x000fe20000000f00 */
[----:B------:R-:W-:Y:S06]  /*28e0*/  BRA `(.L_x_12) ;  /* 0x0000000800f87947 */ /* 0x000fec0003800000 */
.L_x_9:
        /* <DEDUP_REMOVED lines=8> */
[----:B------:R-:W-:Y:S01]  /*2970*/  PRMT R96, R11, 0x7632, R96 ;  /* 0x000076320b607816 */ /* 0x000fe20000000060 */
[-C--:B------:R-:W-:Y:S01]  /*2980*/  FFMA.FTZ R98, R146, R100.reuse, R101 ;  /* 0x0000006492627223 */ /* 0x080fe20000010065 */
[----:B------:R-:W-:Y:S01]  /*2990*/  PRMT R97, R10, 0x7632, R97 ;  /* 0x000076320a617816 */ /* 0x000fe20000000061 */
[-CC-:B------:R-:W-:Y:S01]  /*29a0*/  FFMA.FTZ R102, R140, R100.reuse, R101.reuse ;  /* 0x000000648c667223 */ /* 0x180fe20000010065 */
[----:B------:R-:W-:Y:S01]  /*29b0*/  SHF.L.U32 R96, R96, 0x10, RZ ;  /* 0x0000001060607819 */ /* 0x000fe200000006ff */
[----:B------:R-:W-:Y:S01]  /*29c0*/  FADD.FTZ R98, R145, -R98 ;  /* 0x8000006291627221 */ /* 0x000fe20000010000 */
[-CC-:B------:R-:W-:Y:S01]  /*29d0*/  FFMA.FTZ R103, R113, R100.reuse, R101.reuse ;  /* 0x0000006471677223 */ /* 0x180fe20000010065 */
[--C-:B------:R-:W-:Y:S02]  /*29e0*/  FFMA.FTZ R148, R118, R100, R101.reuse ;  /* 0x0000006476947223 */ /* 0x100fe40000010065 */
[----:B-----5:R-:W-:Y:S01]  /*29f0*/  FFMA.FTZ R144, R137, R98, R96 ;  /* 0x0000006289907223 */ /* 0x020fe20000010060 */
[----:B------:R-:W-:Y:S01]  /*2a00*/  FFMA.FTZ R96, R142, R100, R101 ;  /* 0x000000648e607223 */ /* 0x000fe20000010065 */
[----:B------:R-:W-:Y:S01]  /*2a10*/  SHF.L.U32 R98, R97, 0x10, RZ ;  /* 0x0000001061627819 */ /* 0x000fe200000006ff */
[----:B------:R-:W-:Y:S01]  /*2a20*/  FADD.FTZ R97, R141, -R102 ;  /* 0x800000668d617221 */ /* 0x000fe20000010000 */
[----:B------:R-:W-:Y:S01]  /*2a30*/  FADD.FTZ R103, R114, -R103 ;  /* 0x8000006772677221 */ /* 0x000fe20000010000 */
[--C-:B------:R-:W-:Y:S01]  /*2a40*/  FADD.FTZ R105, R143, -R96.reuse ;  /* 0x800000608f697221 */ /* 0x100fe20000010000 */
[----:B------:R-:W-:-:S03]  /*2a50*/  PRMT R96, R9, 0x7632, R96 ;  /* 0x0000763209607816 */ /* 0x000fc60000000060 */
[----:B------:R-:W-:Y:S01]  /*2a60*/  FFMA.FTZ R105, R137, R105, R98 ;  /* 0x0000006989697223 */ /* 0x000fe20000010062 */
[----:B------:R-:W-:Y:S02]  /*2a70*/  SHF.L.U32 R96, R96, 0x10, RZ ;  /* 0x0000001060607819 */ /* 0x000fe400000006ff */
[----:B------:R-:W-:-:S03]  /*2a80*/  SHF.L.U32 R98, R10, 0x10, RZ ;  /* 0x000000100a627819 */ /* 0x000fc600000006ff */
[----:B------:R-:W-:Y:S01]  /*2a90*/  FFMA.FTZ R106, R137, R97, R96 ;  /* 0x00000061896a7223 */ /* 0x000fe20000010060 */
[-CC-:B------:R-:W-:Y:S01]  /*2aa0*/  FFMA.FTZ R97, R115, R100.reuse, R101.reuse ;  /* 0x0000006473617223 */ /* 0x180fe20000010065 */
[----:B------:R-:W-:Y:S01]  /*2ab0*/  SHF.L.U32 R96, R11, 0x10, RZ ;  /* 0x000000100b607819 */ /* 0x000fe200000006ff */
[----:B------:R-:W-:Y:S01]  /*2ac0*/  FFMA.FTZ R98, R137, R103, R98 ;  /* 0x0000006789627223 */ /* 0x000fe20000010062 */
[----:B------:R-:W-:Y:S01]  /*2ad0*/  FFMA.FTZ R103, R3, R100, R101 ;  /* 0x0000006403677223 */ /* 0x000fe20000010065 */
[----:B------:R-:W-:-:S03]  /*2ae0*/  FADD.FTZ R97, R116, -R97 ;  /* 0x8000006174617221 */ /* 0x000fc60000010000 */
[----:B------:R-:W-:Y:S01]  /*2af0*/  FADD.FTZ R102, R110, -R103 ;  /* 0x800000676e667221 */ /* 0x000fe20000010000 */
[----:B------:R-:W-:Y:S01]  /*2b00*/  FFMA.FTZ R99, R137, R97, R96 ;  /* 0x0000006189637223 */ /* 0x000fe20000010060 */
[----:B------:R-:W-:Y:S01]  /*2b10*/  FFMA.FTZ R97, R111, R100, R101 ;  /* 0x000000646f617223 */ /* 0x000fe20000010065 */
[----:B------:R-:W-:Y:S01]  /*2b20*/  SHF.L.U32 R96, R9, 0x10, RZ ;  /* 0x0000001009607819 */ /* 0x000fe200000006ff */
[----:B------:R-:W-:Y:S01]  /*2b30*/  FADD.FTZ R103, R117, -R148 ;  /* 0x8000009475677221 */ /* 0x000fe20000010000 */
[----:B------:R-:W-:Y:S01]  /*2b40*/  F2FP.BF16.F32.PACK_AB R98, R105, R98 ;  /* 0x000000626962723e */ /* 0x000fe200000010ff */
[----:B------:R-:W-:Y:S01]  /*2b50*/  FADD.FTZ R97, R112, -R97 ;  /* 0x8000006170617221 */ /* 0x000fe20000010000 */
[----:B------:R-:W-:-:S03]  /*2b60*/  F2FP.BF16.F32.PACK_AB R99, R144, R99 ;  /* 0x000000639063723e */ /* 0x000fc600000010ff */
[----:B------:R-:W-:Y:S01]  /*2b70*/  FFMA.FTZ R97, R137, R97, R96 ;  /* 0x0000006189617223 */ /* 0x000fe20000010060 */
[----:B------:R-:W-:-:S04]  /*2b80*/  SHF.L.U32 R96, R8, 0x10, RZ ;  /* 0x0000001008607819 */ /* 0x000fc800000006ff */
[----:B------:R-:W-:Y:S01]  /*2b90*/  F2FP.BF16.F32.PACK_AB R97, R106, R97 ;  /* 0x000000616a61723e */ /* 0x000fe200000010ff */
[--C-:B------:R-:W-:Y:S01]  /*2ba0*/  FFMA.FTZ R102, R137, R102, R96.reuse ;  /* 0x0000006689667223 */ /* 0x100fe20000010060 */
[----:B------:R-:W-:-:S04]  /*2bb0*/  PRMT R96, R8, 0x7632, R96 ;  /* 0x0000763208607816 */ /* 0x000fc80000000060 */
[----:B------:R-:W-:-:S05]  /*2bc0*/  SHF.L.U32 R96, R96, 0x10, RZ ;  /* 0x0000001060607819 */ /* 0x000fca00000006ff */
[----:B------:R-:W-:-:S05]  /*2bd0*/  FFMA.FTZ R103, R137, R103, R96 ;  /* 0x0000006789677223 */ /* 0x000fca0000010060 */
[----:B------:R-:W-:Y:S01]  /*2be0*/  F2FP.BF16.F32.PACK_AB R96, R103, R102 ;  /* 0x000000666760723e */ /* 0x000fe200000010ff */
[----:B------:R-:W-:Y:S06]  /*2bf0*/  BRA `(.L_x_12) ;  /* 0x0000000800347947 */ /* 0x000fec0003800000 */
.L_x_15:
[-C--:B------:R-:W-:Y:S01]  /*2c00*/  FFMA.FTZ R88, R118, R100.reuse, R101 ;  /* 0x0000006476587223 */ /* 0x080fe20000010065 */
[----:B------:R-:W-:Y:S01]  /*2c10*/  PRMT R89, R9, 0x7632, R89 ;  /* 0x0000763209597816 */ /* 0x000fe20000000059 */
[-CC-:B------:R-:W-:Y:S01]  /*2c20*/  FFMA.FTZ R96, R140, R100.reuse, R101.reuse ;  /* 0x000000648c607223 */ /* 0x180fe20000010065 */
[----:B------:R-:W-:Y:S01]  /*2c30*/  FFMA.FTZ R97, R115, R100, R101 ;  /* 0x0000006473617223 */ /* 0x000fe20000010065 */
[--C-:B------:R-:W-:Y:S01]  /*2c40*/  FADD.FTZ R90, R117, -R88.reuse ;  /* 0x80000058755a7221 */ /* 0x100fe20000010000 */
[----:B------:R-:W-:Y:S01]  /*2c50*/  PRMT R88, R8, 0x7632, R88 ;  /* 0x0000763208587816 */ /* 0x000fe20000000058 */
[----:B------:R-:W-:Y:S01]  /*2c60*/  FADD.FTZ R96, R141, -R96 ;  /* 0x800000608d607221 */ /* 0x000fe20000010000 */
[----:B------:R-:W-:Y:S02]  /*2c70*/  SHF.L.U32 R89, R89, 0x10, RZ ;  /* 0x0000001059597819 */ /* 0x000fe400000006ff */
[----:B------:R-:W-:-:S03]  /*2c80*/  SHF.L.U32 R88, R88, 0x10, RZ ;  /* 0x0000001058587819 */ /* 0x000fc600000006ff */
[--C-:B-----5:R-:W-:Y:S01]  /*2c90*/  FFMA.FTZ R103, R137, R96, R89.reuse ;  /* 0x0000006089677223 */ /* 0x120fe20000010059 */
[----:B------:R-:W-:Y:S01]  /*2ca0*/  PRMT R89, R11, 0x7632, R89 ;  /* 0x000076320b597816 */ /* 0x000fe20000000059 */
[----:B------:R-:W-:Y:S01]  /*2cb0*/  FFMA.FTZ R91, R137, R90, R88 ;  /* 0x0000005a895b7223 */ /* 0x000fe20000010058 */
[-CC-:B------:R-:W-:Y:S01]  /*2cc0*/  FFMA.FTZ R88, R142, R100.reuse, R101.reuse ;  /* 0x000000648e587223 */ /* 0x180fe20000010065 */
[----:B------:R-:W-:Y:S01]  /*2cd0*/  FFMA.FTZ R96, R146, R100, R101 ;  /* 0x0000006492607223 */ /* 0x000fe20000010065 */
[----:B------:R-:W-:Y:S02]  /*2ce0*/  SHF.L.U32 R89, R89, 0x10, RZ ;  /* 0x0000001059597819 */ /* 0x000fe400000006ff */
[--C-:B------:R-:W-:Y:S01]  /*2cf0*/  FADD.FTZ R90, R143, -R88.reuse ;  /* 0x800000588f5a7221 */ /* 0x100fe20000010000 */
[----:B------:R-:W-:Y:S01]  /*2d00*/  PRMT R88, R10, 0x7632, R88 ;  /* 0x000076320a587816 */ /* 0x000fe20000000058 */
[----:B------:R-:W-:-:S03]  /*2d10*/  FADD.FTZ R96, R145, -R96 ;  /* 0x8000006091607221 */ /* 0x000fc60000010000 */
[----:B------:R-:W-:Y:S01]  /*2d20*/  SHF.L.U32 R88, R88, 0x10, RZ ;  /* 0x0000001058587819 */ /* 0x000fe200000006ff */
[----:B------:R-:W-:Y:S01]  /*2d30*/  FFMA.FTZ R102, R137, R96, R89 ;  /* 0x0000006089667223 */ /* 0x000fe20000010059 */
[-C--:B------:R-:W-:Y:S01]  /*2d40*/  FFMA.FTZ R89, R113, R100.reuse, R101 ;  /* 0x0000006471597223 */ /* 0x080fe20000010065 */
[----:B------:R-:W-:Y:S01]  /*2d50*/  FADD.FTZ R96, R116, -R97 ;  /* 0x8000006174607221 */ /* 0x000fe20000010000 */
[----:B------:R-:W-:Y:S01]  /*2d60*/  FFMA.FTZ R97, R111, R100, R101 ;  /* 0x000000646f617223 */ /* 0x000fe20000010065 */
[----:B------:R-:W-:Y:S01]  /*2d70*/  FFMA.FTZ R105, R137, R90, R88 ;  /* 0x0000005a89697223 */ /* 0x000fe20000010058 */
[----:B------:R-:W-:Y:S01]  /*2d80*/  FADD.FTZ R88, R114, -R89 ;  /* 0x8000005972587221 */ /* 0x000fe20000010000 */
[----:B------:R-:W-:Y:S02]  /*2d90*/  SHF.L.U32 R89, R11, 0x10, RZ ;  /* 0x000000100b597819 */ /* 0x000fe400000006ff */
[----:B------:R-:W-:-:S03]  /*2da0*/  SHF.L.U32 R90, R10, 0x10, RZ ;  /* 0x000000100a5a7819 */ /* 0x000fc600000006ff */
[----:B------:R-:W-:Y:S01]  /*2db0*/  FFMA.FTZ R99, R137, R96, R89 ;  /* 0x0000006089637223 */ /* 0x000fe20000010059 */
[----:B------:R-:W-:Y:S01]  /*2dc0*/  FFMA.FTZ R89, R3, R100, R101 ;  /* 0x0000006403597223 */ /* 0x000fe20000010065 */
[----:B------:R-:W-:Y:S01]  /*2dd0*/  FFMA.FTZ R98, R137, R88, R90 ;  /* 0x0000005889627223 */ /* 0x000fe2000001005a */
[----:B------:R-:W-:Y:S01]  /*2de0*/  SHF.L.U32 R96, R9, 0x10, RZ ;  /* 0x0000001009607819 */ /* 0x000fe200000006ff */
[----:B------:R-:W-:Y:S01]  /*2df0*/  FADD.FTZ R90, R112, -R97 ;  /* 0x80000061705a7221 */ /* 0x000fe20000010000 */
[----:B------:R-:W-:Y:S01]  /*2e00*/  FADD.FTZ R88, R110, -R89 ;  /* 0x800000596e587221 */ /* 0x000fe20000010000 */
[----:B------:R-:W-:Y:S02]  /*2e10*/  SHF.L.U32 R89, R8, 0x10, RZ ;  /* 0x0000001008597819 */ /* 0x000fe400000006ff */
[C---:B------:R-:W-:Y:S01]  /*2e20*/  FFMA.FTZ R90, R137.reuse, R90, R96 ;  /* 0x0000005a895a7223 */ /* 0x040fe20000010060 */
[----:B------:R-:W-:Y:S02]  /*2e30*/  F2FP.BF16.F32.PACK_AB R99, R102, R99 ;  /* 0x000000636663723e */ /* 0x000fe400000010ff */
[----:B------:R-:W-:Y:S01]  /*2e40*/  FFMA.FTZ R88, R137, R88, R89 ;  /* 0x0000005889587223 */ /* 0x000fe20000010059 */
[----:B------:R-:W-:-:S02]  /*2e50*/  F2FP.BF16.F32.PACK_AB R98, R105, R98 ;  /* 0x000000626962723e */ /* 0x000fc400000010ff */
[----:B------:R-:W-:Y:S02]  /*2e60*/  F2FP.BF16.F32.PACK_AB R97, R103, R90 ;  /* 0x0000005a6761723e */ /* 0x000fe400000010ff */
[----:B------:R-:W-:Y:S02]  /*2e70*/  F2FP.BF16.F32.PACK_AB R96, R91, R88 ;  /* 0x000000585b60723e */ /* 0x000fe400000010ff */
[----:B------:R-:W-:Y:S02]  /*2e80*/  MOV R91, R99 ;  /* 0x00000063005b7202 */ /* 0x000fe40000000f00 */
[----:B------:R-:W-:Y:S02]  /*2e90*/  MOV R90, R98 ;  /* 0x00000062005a7202 */ /* 0x000fe40000000f00 */
[----:B------:R-:W-:Y:S02]  /*2ea0*/  MOV R89, R97 ;  /* 0x0000006100597202 */ /* 0x000fe40000000f00 */
[----:B------:R-:W-:Y:S01]  /*2eb0*/  MOV R88, R96 ;  /* 0x0000006000587202 */ /* 0x000fe20000000f00 */
[----:B------:R-:W-:Y:S06]  /*2ec0*/  BRA `(.L_x_12) ;  /* 0x0000000400807947 */ /* 0x000fec0003800000 */
.L_x_14:
[----:B------:R-:W-:-:S04]  /*2ed0*/  UISETP.NE.U32.AND UP0, UPT, UR6, URZ, UPT ;  /* 0x000000ff0600728c */ /* 0x000fc8000bf05070 */
[----:B------:R-:W-:-:S09]  /*2ee0*/  UISETP.NE.AND.EX UP0, UPT, UR7, URZ, UPT, UP0 ;  /* 0x000000ff0700728c */ /* 0x000fd2000bf05300 */
[----:B------:R-:W-:Y:S05]  /*2ef0*/  BRA.U UP0, `(.L_x_16) ;  /* 0x0000000100b47547 */ /* 0x000fea000b800000 */
        /* <DEDUP_REMOVED lines=45> */
.L_x_16:
[----:B------:R-:W-:Y:S01]  /*31d0*/  PRMT R89, R9, 0x7632, R89 ;  /* 0x0000763209597816 */ /* 0x000fe20000000059 */
[-CC-:B------:R-:W-:Y:S01]  /*31e0*/  FFMA.FTZ R92, R140, R100.reuse, R101.reuse ;  /* 0x000000648c5c7223 */ /* 0x180fe20000010065 */
[----:B------:R-:W-:Y:S01]  /*31f0*/  PRMT R88, R8, 0x7632, R88 ;  /* 0x0000763208587816 */ /* 0x000fe20000000058 */
[-CC-:B------:R-:W-:Y:S01]  /*3200*/  FFMA.FTZ R90, R118, R100.reuse, R101.reuse ;  /* 0x00000064765a7223 */ /* 0x180fe20000010065 */
[----:B------:R-:W-:Y:S01]  /*3210*/  SHF.L.U32 R89, R89, 0x10, RZ ;  /* 0x0000001059597819 */ /* 0x000fe200000006ff */
[----:B------:R-:W-:Y:S01]  /*3220*/  FADD.FTZ R92, R141, -R92 ;  /* 0x8000005c8d5c7221 */ /* 0x000fe20000010000 */
[----:B------:R-:W-:Y:S01]  /*3230*/  SHF.L.U32 R88, R88, 0x10, RZ ;  /* 0x0000001058587819 */ /* 0x000fe200000006ff */
[----:B------:R-:W-:Y:S01]  /*3240*/  FADD.FTZ R90, R117, -R90 ;  /* 0x8000005a755a7221 */ /* 0x000fe20000010000 */
[----:B------:R-:W-:Y:S01]  /*3250*/  FFMA.FTZ R93, R115, R100, R101 ;  /* 0x00000064735d7223 */ /* 0x000fe20000010065 */
[--C-:B-----5:R-:W-:Y:S01]  /*3260*/  FFMA.FTZ R97, R137, R92, R89.reuse ;  /* 0x0000005c89617223 */ /* 0x120fe20000010059 */
[----:B------:R-:W-:Y:S01]  /*3270*/  PRMT R89, R11, 0x7632, R89 ;  /* 0x000076320b597816 */ /* 0x000fe20000000059 */
[--C-:B------:R-:W-:Y:S01]  /*3280*/  FFMA.FTZ R92, R146, R100, R101.reuse ;  /* 0x00000064925c7223 */ /* 0x100fe20000010065 */
[--C-:B------:R-:W-:Y:S01]  /*3290*/  FFMA.FTZ R91, R137, R90, R88.reuse ;  /* 0x0000005a895b7223 */ /* 0x100fe20000010058 */
[----:B------:R-:W-:Y:S01]  /*32a0*/  PRMT R88, R10, 0x7632, R88 ;  /* 0x000076320a587816 */ /* 0x000fe20000000058 */
[----:B------:R-:W-:Y:S01]  /*32b0*/  FFMA.FTZ R90, R142, R100, R101 ;  /* 0x000000648e5a7223 */ /* 0x000fe20000010065 */
[----:B------:R-:W-:Y:S01]  /*32c0*/  SHF.L.U32 R89, R89, 0x10, RZ ;  /* 0x0000001059597819 */ /* 0x000fe200000006ff */
[----:B------:R-:W-:Y:S01]  /*32d0*/  FADD.FTZ R92, R145, -R92 ;  /* 0x8000005c915c7221 */ /* 0x000fe20000010000 */
[----:B------:R-:W-:Y:S01]  /*32e0*/  SHF.L.U32 R88, R88, 0x10, RZ ;  /* 0x0000001058587819 */ /* 0x000fe200000006ff */
[----:B------:R-:W-:-:S02]  /*32f0*/  FADD.FTZ R90, R143, -R90 ;  /* 0x8000005a8f5a7221 */ /* 0x000fc40000010000 */
[----:B------:R-:W-:Y:S01]  /*3300*/  FFMA.FTZ R94, R137, R92, R89 ;  /* 0x0000005c895e7223 */ /* 0x000fe20000010059 */
[----:B------:R-:W-:Y:S01]  /*3310*/  FFMA.FTZ R89, R113, R100, R101 ;  /* 0x0000006471597223 */ /* 0x000fe20000010065 */
[----:B------:R-:W-:Y:S01]  /*3320*/  FFMA.FTZ R95, R137, R90, R88 ;  /* 0x0000005a895f7223 */ /* 0x000fe20000010058 */
[----:B------:R-:W-:Y:S01]  /*3330*/  FADD.FTZ R92, R116, -R93 ;  /* 0x8000005d745c7221 */ /* 0x000fe20000010000 */
[----:B------:R-:W-:Y:S01]  /*3340*/  SHF.L.U32 R90, R10, 0x10, RZ ;  /* 0x000000100a5a7819 */ /* 0x000fe200000006ff */
[----:B------:R-:W-:Y:S01]  /*3350*/  FADD.FTZ R88, R114, -R89 ;  /* 0x8000005972587221 */ /* 0x000fe20000010000 */
[----:B------:R-:W-:Y:S01]  /*3360*/  SHF.L.U32 R89, R11, 0x10, RZ ;  /* 0x000000100b597819 */ /* 0x000fe200000006ff */
[----:B------:R-:W-:Y:S02]  /*3370*/  FFMA.FTZ R93, R111, R100, R101 ;  /* 0x000000646f5d7223 */ /* 0x000fe40000010065 */
[C---:B------:R-:W-:Y:S02]  /*3380*/  FFMA.FTZ R98, R137.reuse, R88, R90 ;  /* 0x0000005889627223 */ /* 0x040fe4000001005a */
[----:B------:R-:W-:Y:S01]  /*3390*/  FFMA.FTZ R99, R137, R92, R89 ;  /* 0x0000005c89637223 */ /* 0x000fe20000010059 */
[----:B------:R-:W-:Y:S01]  /*33a0*/  FFMA.FTZ R89, R3, R100, R101 ;  /* 0x0000006403597223 */ /* 0x000fe20000010065 */
[----:B------:R-:W-:Y:S01]  /*33b0*/  SHF.L.U32 R92, R9, 0x10, RZ ;  /* 0x00000010095c7819 */ /* 0x000fe200000006ff */
[----:B------:R-:W-:Y:S01]  /*33c0*/  FADD.FTZ R90, R112, -R93 ;  /* 0x8000005d705a7221 */ /* 0x000fe20000010000 */
[----:B------:R-:W-:Y:S01]  /*33d0*/  F2FP.BF16.F32.PACK_AB R98, R95, R98 ;  /* 0x000000625f62723e */ /* 0x000fe200000010ff */
[----:B------:R-:W-:Y:S01]  /*33e0*/  FADD.FTZ R88, R110, -R89 ;  /* 0x800000596e587221 */ /* 0x000fe20000010000 */
[----:B------:R-:W-:Y:S01]  /*33f0*/  SHF.L.U32 R89, R8, 0x10, RZ ;  /* 0x0000001008597819 */ /* 0x000fe200000006ff */
[----:B------:R-:W-:Y:S01]  /*3400*/  FFMA.FTZ R90, R137, R90, R92 ;  /* 0x0000005a895a7223 */ /* 0x000fe2000001005c */
[----:B------:R-:W-:-:S02]  /*3410*/  F2FP.BF16.F32.PACK_AB R99, R94, R99 ;  /* 0x000000635e63723e */ /* 0x000fc400000010ff */
[----:B------:R-:W-:Y:S01]  /*3420*/  MOV R94, R98 ;  /* 0x00000062005e7202 */ /* 0x000fe20000000f00 */
[----:B------:R-:W-:Y:S01]  /*3430*/  FFMA.FTZ R88, R137, R88, R89 ;  /* 0x0000005889587223 */ /* 0x000fe20000010059 */
[----:B------:R-:W-:Y:S02]  /*3440*/  F2FP.BF16.F32.PACK_AB R97, R97, R90 ;  /* 0x0000005a6161723e */ /* 0x000fe400000010ff */
[----:B------:R-:W-:Y:S02]  /*3450*/  MOV R90, R98 ;  /* 0x00000062005a7202 */ /* 0x000fe40000000f00 */
[----:B------:R-:W-:Y:S02]  /*3460*/  F2FP.BF16.F32.PACK_AB R96, R91, R88 ;  /* 0x000000585b60723e */ /* 0x000fe400000010ff */
[----:B------:R-:W-:Y:S02]  /*3470*/  MOV R91, R99 ;  /* 0x00000063005b7202 */ /* 0x000fe40000000f00 */
[----:B------:R-:W-:-:S02]  /*3480*/  MOV R89, R97 ;  /* 0x0000006100597202 */ /* 0x000fc40000000f00 */
[-C--:B------:R-:W-:Y:S02]  /*3490*/  MOV R88, R96.reuse ;  /* 0x0000006000587202 */ /* 0x080fe40000000f00 */
[----:B------:R-:W-:Y:S02]  /*34a0*/  MOV R95, R99 ;  /* 0x00000063005f7202 */ /* 0x000fe40000000f00 */
[----:B------:R-:W-:Y:S02]  /*34b0*/  MOV R93, R97 ;  /* 0x00000061005d7202 */ /* 0x000fe40000000f00 */
[----:B------:R-:W-:-:S07]  /*34c0*/  MOV R92, R96 ;  /* 0x00000060005c7202 */ /* 0x000fce0000000f00 */
.L_x_12:
[----:B------:R-:W-:Y:S01]  /*34d0*/  ISETP.NE.U32.AND P0, PT, RZ, UR4, PT ;  /* 0x00000004ff007c0c */ /* 0x000fe2000bf05070 */
[----:B------:R-:W0:Y:S01]  /*34e0*/  LDC.64 R106, c[0x0][0x468] ;  /* 0x00011a00ff6a7b82 */ /* 0x000e220000000a00 */
[----:B------:R-:W-:Y:S02]  /*34f0*/  ISETP.NE.U32.AND P5, PT, RZ, UR6, PT ;  /* 0x00000006ff007c0c */ /* 0x000fe4000bfa5070 */
[----:B------:R-:W-:Y:S02]  /*3500*/  ISETP.NE.AND.EX P0, PT, RZ, UR5, PT, P0 ;  /* 0x00000005ff007c0c */ /* 0x000fe4000bf05300 */
[----:B------:R-:W-:-:S11]  /*3510*/  ISETP.NE.AND.EX P5, PT, RZ, UR7, PT, P5 ;  /* 0x00000007ff007c0c */ /* 0x000fd6000bfa5350 */
[----:B------:R-:W1:Y:S08]  /*3520*/  @P0 LDC.64 R102, c[0x0][0x478] ;  /* 0x00011e00ff660b82 */ /* 0x000e700000000a00 */
[----:B------:R-:W2:Y:S01]  /*3530*/  @P5 LDC.64 R148, c[0x0][0x470] ;  /* 0x00011c00ff945b82 */ /* 0x000ea20000000a00 */
[----:B0-----:R-:W-:-:S04]  /*3540*/  IMAD.WIDE.U32 R106, R108, 0x10, R106 ;  /* 0x000000106c6a7825 */ /* 0x001fc800078e006a */
[----:B-1----:R-:W-:-:S05]  /*3550*/  @P0 IMAD.WIDE.U32 R102, R108, 0x10, R102 ;  /* 0x000000106c660825 */ /* 0x002fca00078e0066 */
[----:B------:R0:W-:Y:S01]  /*3560*/  @P0 STG.E.128 desc[UR12][R102.64], R92 ;  /* 0x0000005c66000986 */ /* 0x0001e2000c101d0c */
[----:B--2---:R-:W-:-:S03]  /*3570*/  @P5 IMAD.WIDE.U32 R148, R108, 0x10, R148 ;  /* 0x000000106c945825 */ /* 0x004fc600078e0094 */
[----:B------:R0:W-:Y:S01]  /*3580*/  STG.E.128 desc[UR12][R106.64], R96 ;  /* 0x000000606a007986 */ /* 0x0001e2000c101d0c */
[----:B------:R-:W-:-:S03]  /*3590*/  IADD3 R108, PT, PT, R108, 0x100, RZ ;  /* 0x000001006c6c7810 */ /* 0x000fc60007ffe0ff */
[----:B------:R0:W-:Y:S04]  /*35a0*/  @P5 STG.E.128 desc[UR12][R148.64], R88 ;  /* 0x0000005894005986 */ /* 0x0001e8000c101d0c */
.L_x_8:
[----:B------:R-:W-:Y:S05]  /*35b0*/  BSYNC.RECONVERGENT B0 ;  /* 0x0000000000007941 */ /* 0x000fea0003800200 */
.L_x_7:
[----:B------:R-:W-:Y:S04]  /*35c0*/  BSSY.RECONVERGENT B0, `(.L_x_17) ;  /* 0x000015d000007945 */ /* 0x000fe80003800200 */
[----:B------:R-:W-:Y:S05]  /*35d0*/  @!P1 BRA `(.L_x_18) ;  /* 0x00000014006c9947 */ /* 0x000fea0003800000 */
[----:B------:R-:W-:-:S04]  /*35e0*/  UISETP.NE.U32.AND UP0, UPT, UR14, URZ, UPT ;  /* 0x000000ff0e00728c */ /* 0x000fc8000bf05070 */
[----:B------:R-:W-:-:S09]  /*35f0*/  UISETP.NE.AND.EX UP0, UPT, UR15, URZ, UPT, UP0 ;  /* 0x000000ff0f00728c */ /* 0x000fd2000bf05300 */
[----:B------:R-:W-:Y:S05]  /*3600*/  BRA.U !UP0, `(.L_x_19) ;  /* 0x0000000d08007547 */ /* 0x000fea000b800000 */
[----:B------:R-:W-:-:S04]  /*3610*/  UISETP.NE.U32.AND UP0, UPT, UR8, URZ, UPT ;  /* 0x000000ff0800728c */ /* 0x000fc8000bf05070 */
[----:B------:R-:W-:-:S06]  /*3620*/  UISETP.NE.AND.EX UP0, UPT, UR9, URZ, UPT, UP0 ;  /* 0x000000ff0900728c */ /* 0x000fcc000bf05300 */
[----:B------:R-:W-:-:S13]  /*3630*/  PLOP3.LUT P0, PT, PT, PT, UP0, 0x80, 0x8 ;  /* 0x000000000008781c */ /* 0x000fda0003f0f008 */
[----:B------:R-:W-:Y:S05]  /*3640*/  @!P0 BRA `(.L_x_20) ;  /* 0x0000000400888947 */ /* 0x000fea0003800000 */
[----:B------:R-:W-:-:S04]  /*3650*/  UISETP.NE.U32.AND UP0, UPT, UR6, URZ, UPT ;  /* 0x000000ff0600728c */ /* 0x000fc8000bf05070 */
[----:B------:R-:W-:-:S06]  /*3660*/  UISETP.NE.AND.EX UP0, UPT, UR7, URZ, UPT, UP0 ;  /* 0x000000ff0700728c */ /* 0x000fcc000bf05300 */
[----:B------:R-:W-:-:S13]  /*3670*/  PLOP3.LUT P5, PT, PT, PT, UP0, 0x80, 0x8 ;  /* 0x000000000008781c */ /* 0x000fda0003faf008 */
[----:B------:R-:W-:Y:S05]  /*3680*/  @!P5 BRA `(.L_x_21) ;  /* 0x0000000000c4d947 */ /* 0x000fea0003800000 */
[----:B0-----:R-:W-:Y:S01]  /*3690*/  PRMT R88, R5, 0x7632, R88 ;  /* 0x0000763205587816 */ /* 0x001fe20000000058 */
[-CC-:B------:R-:W-:Y:S01]  /*36a0*/  FFMA.FTZ R90, R130, R100.reuse, R101.reuse ;  /* 0x00000064825a7223 */ /* 0x180fe20000010065 */
[-CC-:B------:R-:W-:Y:S01]  /*36b0*/  FFMA.FTZ R94, R136, R100.reuse, R101.reuse ;  /* 0x00000064885e7223 */ /* 0x180fe20000010065 */
[-CC-:B------:R-:W-:Y:S01]  /*36c0*/  FFMA.FTZ R89, R119, R100.reuse, R101.reuse ;  /* 0x0000006477597223 */ /* 0x180fe20000010065 */
[----:B------:R-:W-:Y:S01]  /*36d0*/  SHF.L.U32 R88, R88, 0x10, RZ ;  /* 0x0000001058587819 */ /* 0x000fe200000006ff */
[----:B------:R-:W-:Y:S01]  /*36e0*/  FADD.FTZ R90, R129, -R90 ;  /* 0x8000005a815a7221 */ /* 0x000fe20000010000 */
[----:B------:R-:W-:Y:S01]  /*36f0*/  FADD.FTZ R94, R131, -R94 ;  /* 0x8000005e835e7221 */ /* 0x000fe20000010000 */
[-CC-:B------:R-:W-:Y:S01]  /*3700*/  FFMA.FTZ R92, R128, R100.reuse, R101.reuse ;  /* 0x00000064805c7223 */ /* 0x180fe20000010065 */
[--C-:B------:R-:W-:Y:S01]  /*3710*/  FFMA.FTZ R91, R121, R100, R101.reuse ;  /* 0x00000064795b7223 */ /* 0x100fe20000010065 */
[--C-:B-----5:R-:W-:Y:S01]  /*3720*/  FFMA.FTZ R97, R137, R90, R88.reuse ;  /* 0x0000005a89617223 */ /* 0x120fe20000010058 */
[----:B------:R-:W-:Y:S01]  /*3730*/  PRMT R88, R6, 0x7632, R88 ;  /* 0x0000763206587816 */ /* 0x000fe20000000058 */
[-CC-:B------:R-:W-:Y:S01]  /*3740*/  FFMA.FTZ R93, R123, R100.reuse, R101.reuse ;  /* 0x000000647b5d7223 */ /* 0x180fe20000010065 */
[----:B------:R-:W-:Y:S01]  /*3750*/  PRMT R90, R7, 0x7632, R90 ;  /* 0x00007632075a7816 */ /* 0x000fe2000000005a */
[-CC-:B------:R-:W-:Y:S01]  /*3760*/  FFMA.FTZ R96, R138, R100.reuse, R101.reuse ;  /* 0x000000648a607223 */ /* 0x180fe20000010065 */
[----:B------:R-:W-:Y:S01]  /*3770*/  SHF.L.U32 R88, R88, 0x10, RZ ;  /* 0x0000001058587819 */ /* 0x000fe200000006ff */
[----:B------:R-:W-:Y:S01]  /*3780*/  FFMA.FTZ R101, R125, R100, R101 ;  /* 0x000000647d657223 */ /* 0x000fe20000010065 */
[----:B------:R-:W-:Y:S01]  /*3790*/  SHF.L.U32 R99, R90, 0x10, RZ ;  /* 0x000000105a637819 */ /* 0x000fe200000006ff */
[----:B------:R-:W-:Y:S01]  /*37a0*/  FADD.FTZ R96, R139, -R96 ;  /* 0x800000608b607221 */ /* 0x000fe20000010000 */
[----:B------:R-:W-:Y:S01]  /*37b0*/  SHF.L.U32 R90, R4, 0x10, RZ ;  /* 0x00000010045a7819 */ /* 0x000fe200000006ff */
[----:B------:R-:W-:Y:S01]  /*37c0*/  FFMA.FTZ R95, R137, R94, R88 ;  /* 0x0000005e895f7223 */ /* 0x000fe20000010058 */
[----:B------:R-:W-:Y:S01]  /*37d0*/  FADD.FTZ R88, R120, -R89 ;  /* 0x8000005978587221 */ /* 0x000fe20000010000 */
[----:B------:R-:W-:Y:S01]  /*37e0*/  SHF.L.U32 R89, R7, 0x10, RZ ;  /* 0x0000001007597819 */ /* 0x000fe200000006ff */
[----:B------:R-:W-:Y:S01]  /*37f0*/  FADD.FTZ R94, R126, -R101 ;  /* 0x800000657e5e7221 */ /* 0x000fe20000010000 */
[C---:B------:R-:W-:Y:S01]  /*3800*/  FFMA.FTZ R98, R137.reuse, R96, R99 ;  /* 0x0000006089627223 */ /* 0x040fe20000010063 */
[C---:B------:R-:W-:Y:S01]  /*3810*/  FFMA.FTZ R90, R137.reuse, R88, R90 ;  /* 0x00000058895a7223 */ /* 0x040fe2000001005a */
[----:B------:R-:W-:Y:S01]  /*3820*/  PRMT R88, R4, 0x7632, R88 ;  /* 0x0000763204587816 */ /* 0x000fe20000000058 */
[----:B------:R-:W-:Y:S01]  /*3830*/  FFMA.FTZ R99, R137, R94, R89 ;  /* 0x0000005e89637223 */ /* 0x000fe20000010059 */
[----:B------:R-:W-:Y:S01]  /*3840*/  SHF.L.U32 R96, R6, 0x10, RZ ;  /* 0x0000001006607819 */ /* 0x000fe200000006ff */
[----:B------:R-:W-:Y:S01]  /*3850*/  FADD.FTZ R94, R124, -R93 ;  /* 0x8000005d7c5e7221 */ /* 0x000fe20000010000 */
[----:B------:R-:W-:Y:S01]  /*3860*/  SHF.L.U32 R89, R88, 0x10, RZ ;  /* 0x0000001058597819 */ /* 0x000fe200000006ff */
[----:B------:R-:W-:Y:S01]  /*3870*/  FADD.FTZ R88, R122, -R91 ;  /* 0x8000005b7a587221 */ /* 0x000fe20000010000 */
[----:B------:R-:W-:Y:S01]  /*3880*/  SHF.L.U32 R91, R5, 0x10, RZ ;  /* 0x00000010055b7819 */ /* 0x000fe200000006ff */
[----:B------:R-:W-:Y:S01]  /*3890*/  FADD.FTZ R92, R127, -R92 ;  /* 0x8000005c7f5c7221 */ /* 0x000fe20000010000 */
[----:B------:R-:W-:Y:S01]  /*38a0*/  FFMA.FTZ R94, R137, R94, R96 ;  /* 0x0000005e895e7223 */ /* 0x000fe20000010060 */
[----:B------:R-:W-:-:S02]  /*38b0*/  F2FP.BF16.F32.PACK_AB R99, R98, R99 ;  /* 0x000000636263723e */ /* 0x000fc400000010ff */
[C---:B------:R-:W-:Y:S01]  /*38c0*/  FFMA.FTZ R88, R137.reuse, R88, R91 ;  /* 0x0000005889587223 */ /* 0x040fe2000001005b */
[----:B------:R-:W-:Y:S01]  /*38d0*/  FFMA.FTZ R89, R137, R92, R89 ;  /* 0x0000005c89597223 */ /* 0x000fe20000010059 */
[----:B------:R-:W-:Y:S02]  /*38e0*/  F2FP.BF16.F32.PACK_AB R98, R95, R94 ;  /* 0x0000005e5f62723e */ /* 0x000fe400000010ff */
[----:B------:R-:W-:Y:S02]  /*38f0*/  MOV R91, R99 ;  /* 0x00000063005b7202 */ /* 0x000fe40000000f00 */
[----:B------:R-:W-:Y:S02]  /*3900*/  F2FP.BF16.F32.PACK_AB R97, R97, R88 ;  /* 0x000000586161723e */ /* 0x000fe400000010ff */
[----:B------:R-:W-:Y:S02]  /*3910*/  F2FP.BF16.F32.PACK_AB R96, R89, R90 ;  /* 0x0000005a5960723e */ /* 0x000fe400000010ff */
[----:B------:R-:W-:-:S02]  /*3920*/  MOV R90, R98 ;  /* 0x00000062005a7202 */ /* 0x000fc40000000f00 */
[----:B------:R-:W-:Y:S02]  /*3930*/  MOV R89, R97 ;  /* 0x0000006100597202 */ /* 0x000fe40000000f00 */
[----:B------:R-:W-:Y:S02]  /*3940*/  MOV R88, R96 ;  /* 0x0000006000587202 */ /* 0x000fe40000000f00 */
[----:B------:R-:W-:Y:S02]  /*3950*/  MOV R95, R99 ;  /* 0x00000063005f7202 */ /* 0x000fe40000000f00 */
[----:B------:R-:W-:Y:S02]  /*3960*/  MOV R94, R98 ;  /* 0x00000062005e7202 */ /* 0x000fe40000000f00 */
[----:B------:R-:W-:Y:S02]  /*3970*/  MOV R93, R97 ;  /* 0x00000061005d7202 */ /* 0x000fe40000000f00 */
[----:B------:R-:W-:Y:S01]  /*3980*/  MOV R92, R96 ;  /* 0x00000060005c7202 */ /* 0x000fe20000000f00 */
[----:B------:R-:W-:Y:S06]  /*3990*/  BRA `(.L_x_22) ;  /* 0x0000001000587947 */ /* 0x000fec0003800000 */
.L_x_21:
        /* <DEDUP_REMOVED lines=43> */
[----:B------:R-:W-:Y:S01]  /*3c50*/  MOV R92, R96 ;  /* 0x00000060005c7202 */ /* 0x000fe20000000f00 */
[----:B------:R-:W-:Y:S06]  /*3c60*/  BRA `(.L_x_22) ;  /* 0x0000000c00a47947 */ /* 0x000fec0003800000 */
.L_x_20:
[----:B0-----:R-:W0:Y:S02]  /*3c70*/  LDC.64 R96, c[0x0][0x470] ;  /* 0x00011c00ff607b82 */ /* 0x001e240000000a00 */
[----:B0-----:R-:W-:-:S04]  /*3c80*/  ISETP.NE.U32.AND P5, PT, R96, RZ, PT ;  /* 0x000000ff6000720c */ /* 0x001fc80003fa5070 */
[----:B------:R-:W-:-:S13]  /*3c90*/  ISETP.NE.AND.EX P5, PT, R97, RZ, PT, P5 ;  /* 0x000000ff6100720c */ /* 0x000fda0003fa5350 */
[----:B------:R-:W-:Y:S05]  /*3ca0*/  @!P5 BRA `(.L_x_23) ;  /* 0x0000000000b4d947 */ /* 0x000fea0003800000 */
[----:B------:R-:W-:Y:S01]  /*3cb0*/  PRMT R88, R5, 0x7632, R88 ;  /* 0x0000763205587816 */ /* 0x000fe20000000058 */
        /* <DEDUP_REMOVED lines=44> */
.L_x_23:
[----:B------:R-:W-:Y:S01]  /*3f80*/  PRMT R96, R7, 0x7632, R96 ;  /* 0x0000763207607816 */ /* 0x000fe20000000060 */
[-CC-:B------:R-:W-:Y:S01]  /*3f90*/  FFMA.FTZ R98, R138, R100.reuse, R101.reuse ;  /* 0x000000648a627223 */ /* 0x180fe20000010065 */
[-CC-:B------:R-:W-:Y:S01]  /*3fa0*/  FFMA.FTZ R107, R125, R100.reuse, R101.reuse ;  /* 0x000000647d6b7223 */ /* 0x180fe20000010065 */
[-CC-:B------:R-:W-:Y:S01]  /*3fb0*/  FFMA.FTZ R103, R123, R100.reuse, R101.reuse ;  /* 0x000000647b677223 */ /* 0x180fe20000010065 */
[----:B------:R-:W-:Y:S01]  /*3fc0*/  SHF.L.U32 R96, R96, 0x10, RZ ;  /* 0x0000001060607819 */ /* 0x000fe200000006ff */
[----:B------:R-:W-:Y:S01]  /*3fd0*/  FADD.FTZ R106, R139, -R98 ;  /* 0x800000628b6a7221 */ /* 0x000fe20000010000 */
[-CC-:B------:R-:W-:Y:S01]  /*3fe0*/  FFMA.FTZ R102, R136, R100.reuse, R101.reuse ;  /* 0x0000006488667223 */ /* 0x180fe20000010065 */
[-CC-:B------:R-:W-:Y:S01]  /*3ff0*/  FFMA.FTZ R99, R121, R100.reuse, R101.reuse ;  /* 0x0000006479637223 */ /* 0x180fe20000010065 */
[-CC-:B------:R-:W-:Y:S01]  /*4000*/  FFMA.FTZ R98, R130, R100.reuse, R101.reuse ;  /* 0x0000006482627223 */ /* 0x180fe20000010065 */
[-CC-:B------:R-:W-:Y:S01]  /*4010*/  FFMA.FTZ R97, R119, R100.reuse, R101.reuse ;  /* 0x0000006477617223 */ /* 0x180fe20000010065 */
[--C-:B------:R-:W-:Y:S01]  /*4020*/  FFMA.FTZ R100, R128, R100, R101.reuse ;  /* 0x0000006480647223 */ /* 0x100fe20000010065 */
[----:B-----5:R-:W-:Y:S01]  /*4030*/  FFMA.FTZ R144, R137, R106, R96 ;  /* 0x0000006a89907223 */ /* 0x020fe20000010060 */
[----:B------:R-:W-:Y:S01]  /*4040*/  PRMT R101, R6, 0x7632, R101 ;  /* 0x0000763206657816 */ /* 0x000fe20000000065 */
[----:B------:R-:W-:Y:S01]  /*4050*/  FADD.FTZ R102, R131, -R102 ;  /* 0x8000006683667221 */ /* 0x000fe20000010000 */
[----:B------:R-:W-:Y:S01]  /*4060*/  PRMT R96, R5, 0x7632, R96 ;  /* 0x0000763205607816 */ /* 0x000fe20000000060 */
[----:B------:R-:W-:Y:S01]  /*4070*/  FADD.FTZ R98, R129, -R98 ;  /* 0x8000006281627221 */ /* 0x000fe20000010000 */
[----:B------:R-:W-:Y:S01]  /*4080*/  SHF.L.U32 R106, R101, 0x10, RZ ;  /* 0x00000010656a7819 */ /* 0x000fe200000006ff */
[----:B------:R-:W-:Y:S01]  /*4090*/  FADD.FTZ R100, R127, -R100 ;  /* 0x800000647f647221 */ /* 0x000fe20000010000 */
[----:B------:R-:W-:Y:S01]  /*40a0*/  SHF.L.U32 R101, R96, 0x10, RZ ;  /* 0x0000001060657819 */ /* 0x000fe200000006ff */
[----:B------:R-:W-:-:S02]  /*40b0*/  FADD.FTZ R96, R126, -R107 ;  /* 0x8000006b7e607221 */ /* 0x000fc40000010000 */
[C---:B------:R-:W-:Y:S01]  /*40c0*/  FFMA.FTZ R105, R137.reuse, R102, R106 ;  /* 0x0000006689697223 */ /* 0x040fe2000001006a */
[----:B------:R-:W-:Y:S01]  /*40d0*/  SHF.L.U32 R106, R6, 0x10, RZ ;  /* 0x00000010066a7819 */ /* 0x000fe200000006ff */
[----:B------:R-:W-:Y:S01]  /*40e0*/  FFMA.FTZ R102, R137, R98, R101 ;  /* 0x0000006289667223 */ /* 0x000fe20000010065 */
[----:B------:R-:W-:Y:S01]  /*40f0*/  SHF.L.U32 R101, R7, 0x10, RZ ;  /* 0x0000001007657819 */ /* 0x000fe200000006ff */
[----:B------:R-:W-:-:S04]  /*4100*/  FADD.FTZ R98, R124, -R103 ;  /* 0x800000677c627221 */ /* 0x000fc80000010000 */
[----:B------:R-:W-:Y:S01]  /*4110*/  FFMA.FTZ R107, R137, R96, R101 ;  /* 0x00000060896b7223 */ /* 0x000fe20000010065 */
[----:B------:R-:W-:Y:S01]  /*4120*/  FADD.FTZ R96, R122, -R99 ;  /* 0x800000637a607221 */ /* 0x000fe20000010000 */
[----:B------:R-:W-:Y:S01]  /*4130*/  SHF.L.U32 R99, R5, 0x10, RZ ;  /* 0x0000001005637819 */ /* 0x000fe200000006ff */
[----:B------:R-:W-:Y:S01]  /*4140*/  FFMA.FTZ R106, R137, R98, R106 ;  /* 0x00000062896a7223 */ /* 0x000fe2000001006a */
[----:B------:R-:W-:-:S03]  /*4150*/  PRMT R98, R4, 0x7632, R98 ;  /* 0x0000763204627816 */ /* 0x000fc60000000062 */
[----:B------:R-:W-:Y:S01]  /*4160*/  FFMA.FTZ R101, R137, R96, R99 ;  /* 0x0000006089657223 */ /* 0x000fe20000010063 */
[----:B------:R-:W-:Y:S01]  /*4170*/  FADD.FTZ R96, R120, -R97 ;  /* 0x8000006178607221 */ /* 0x000fe20000010000 */
[----:B------:R-:W-:Y:S02]  /*4180*/  SHF.L.U32 R97, R98, 0x10, RZ ;  /* 0x0000001062617819 */ /* 0x000fe400000006ff */
[----:B------:R-:W-:Y:S02]  /*4190*/  SHF.L.U32 R98, R4, 0x10, RZ ;  /* 0x0000001004627819 */ /* 0x000fe400000006ff */
[----:B------:R-:W-:-:S03]  /*41a0*/  F2FP.BF16.F32.PACK_AB R99, R144, R107 ;  /* 0x0000006b9063723e */ /* 0x000fc600000010ff */
[C---:B------:R-:W-:Y:S01]  /*41b0*/  FFMA.FTZ R96, R137.reuse, R96, R98 ;  /* 0x0000006089607223 */ /* 0x040fe20000010062 */
[----:B------:R-:W-:Y:S01]  /*41c0*/  FFMA.FTZ R137, R137, R100, R97 ;  /* 0x0000006489897223 */ /* 0x000fe20000010061 */
[----:B------:R-:W-:Y:S02]  /*41d0*/  F2FP.BF16.F32.PACK_AB R98, R105, R106 ;  /* 0x0000006a6962723e */ /* 0x000fe400000010ff */
[----:B------:R-:W-:Y:S02]  /*41e0*/  F2FP.BF16.F32.PACK_AB R97, R102, R101 ;  /* 0x000000656661723e */ /* 0x000fe400000010ff */
[----:B------:R-:W-:Y:S01]  /*41f0*/  F2FP.BF16.F32.PACK_AB R96, R137, R96 ;  /* 0x000000608960723e */ /* 0x000fe200000010ff */
[----:B------:R-:W-:Y:S06]  /*4200*/  BRA `(.L_x_22) ;  /* 0x00000008003c7947 */ /* 0x000fec0003800000 */
.L_x_19:
[----:B0-----:R-:W0:Y:S02]  /*4210*/  LDC.64 R96, c[0x0][0x478] ;  /* 0x00011e00ff607b82 */ /* 0x001e240000000a00 */
[----:B0-----:R-:W-:-:S04]  /*4220*/  ISETP.NE.U32.AND P0, PT, R96, RZ, PT ;  /* 0x000000ff6000720c */ /* 0x001fc80003f05070 */
[----:B------:R-:W-:-:S13]  /*4230*/  ISETP.NE.AND.EX P0, PT, R97, RZ, PT, P0 ;  /* 0x000000ff6100720c */ /* 0x000fda0003f05300 */
[----:B------:R-:W-:Y:S05]  /*4240*/  @!P0 BRA `(.L_x_24) ;  /* 0x0000000400288947 */ /* 0x000fea0003800000 */
[----:B------:R-:W0:Y:S02]  /*4250*/  LDC.64 R92, c[0x0][0x470] ;  /* 0x00011c00ff5c7b82 */ /* 0x000e240000000a00 */
[----:B0-----:R-:W-:-:S04]  /*4260*/  ISETP.NE.U32.AND P5, PT, R92, RZ, PT ;  /* 0x000000ff5c00720c */ /* 0x001fc80003fa5070 */
[----:B------:R-:W-:-:S13]  /*4270*/  ISETP.NE.AND.EX P5, PT, R93, RZ, PT, P5 ;  /* 0x000000ff5d00720c */ /* 0x000fda0003fa5350 */
[----:B------:R-:W-:Y:S05]  /*4280*/  @!P5 BRA `(.L_x_25) ;  /* 0x000000000094d947 */ /* 0x000fea0003800000 */
[-CC-:B------:R-:W-:Y:S01]  /*4290*/  FFMA.FTZ R92, R138, R100.reuse, R101.reuse ;  /* 0x000000648a5c7223 */ /* 0x180fe20000010065 */
[-CC-:B------:R-:W-:Y:S01]  /*42a0*/  FFMA.FTZ R88, R128, R100.reuse, R101.reuse ;  /* 0x0000006480587223 */ /* 0x180fe20000010065 */
[-CC-:B------:R-:W-:Y:S01]  /*42b0*/  FFMA.FTZ R89, R119, R100.reuse, R101.reuse ;  /* 0x0000006477597223 */ /* 0x180fe20000010065 */
[-CC-:B------:R-:W-:Y:S01]  /*42c0*/  FFMA.FTZ R91, R121, R100.reuse, R101.reuse ;  /* 0x00000064795b7223 */ /* 0x180fe20000010065 */
[-CC-:B------:R-:W-:Y:S01]  /*42d0*/  FFMA.FTZ R90, R130, R100.reuse, R101.reuse ;  /* 0x00000064825a7223 */ /* 0x180fe20000010065 */
[-CC-:B------:R-:W-:Y:S01]  /*42e0*/  FFMA.FTZ R93, R123, R100.reuse, R101.reuse ;  /* 0x000000647b5d7223 */ /* 0x180fe20000010065 */
[-CC-:B------:R-:W-:Y:S01]  /*42f0*/  FFMA.FTZ R102, R136, R100.reuse, R101.reuse ;  /* 0x0000006488667223 */ /* 0x180fe20000010065 */
[----:B------:R-:W-:Y:S01]  /*4300*/  FFMA.FTZ R101, R125, R100, R101 ;  /* 0x000000647d657223 */ /* 0x000fe20000010065 */
[----:B------:R-:W-:Y:S01]  /*4310*/  FADD.FTZ R106, R139, -R92 ;  /* 0x8000005c8b6a7221 */ /* 0x000fe20000010000 */
[----:B------:R-:W-:Y:S01]  /*4320*/  FADD.FTZ R92, R127, -R88 ;  /* 0x800000587f5c7221 */ /* 0x000fe20000010000 */
[----:B------:R-:W-:Y:S01]  /*4330*/  FADD.FTZ R88, R122, -R91 ;  /* 0x8000005b7a587221 */ /* 0x000fe20000010000 */
[----:B------:R-:W-:Y:S01]  /*4340*/  FADD.FTZ R96, R120, -R89 ;  /* 0x8000005978607221 */ /* 0x000fe20000010000 */
[----:B------:R-:W-:Y:S01]  /*4350*/  FADD.FTZ R94, R129, -R90 ;  /* 0x8000005a815e7221 */ /* 0x000fe20000010000 */
[----:B------:R-:W-:Y:S01]  /*4360*/  FADD.FTZ R98, R124, -R93 ;  /* 0x8000005d7c627221 */ /* 0x000fe20000010000 */
[----:B------:R-:W-:Y:S01]  /*4370*/  FADD.FTZ R102, R131, -R102 ;  /* 0x8000006683667221 */ /* 0x000fe20000010000 */
[----:B------:R-:W-:Y:S01]  /*4380*/  FADD.FTZ R100, R126, -R101 ;  /* 0x800000657e647221 */ /* 0x000fe20000010000 */
[C---:B-----5:R-:W-:Y:S01]  /*4390*/  FMUL.FTZ R97, R137.reuse, R88 ;  /* 0x0000005889617220 */ /* 0x060fe20000410000 */
[C---:B------:R-:W-:Y:S01]  /*43a0*/  FMUL.FTZ R90, R137.reuse, R106 ;  /* 0x0000006a895a7220 */ /* 0x040fe20000410000 */
[C---:B------:R-:W-:Y:S01]  /*43b0*/  FMUL.FTZ R96, R137.reuse, R96 ;  /* 0x0000006089607220 */ /* 0x040fe20000410000 */
[C---:B------:R-:W-:Y:S01]  /*43c0*/  FMUL.FTZ R98, R137.reuse, R98 ;  /* 0x0000006289627220 */ /* 0x040fe20000410000 */
[C---:B------:R-:W-:Y:S01]  /*43d0*/  FMUL.FTZ R99, R137.reuse, R100 ;  /* 0x0000006489637220 */ /* 0x040fe20000410000 */
[C---:B------:R-:W-:Y:S01]  /*43e0*/  FMUL.FTZ R89, R137.reuse, R102 ;  /* 0x0000006689597220 */ /* 0x040fe20000410000 */
[C---:B------:R-:W-:Y:S01]  /*43f0*/  FMUL.FTZ R88, R137.reuse, R94 ;  /* 0x0000005e89587220 */ /* 0x040fe20000410000 */
[----:B------:R-:W-:-:S02]  /*4400*/  FMUL.FTZ R137, R137, R92 ;  /* 0x0000005c89897220 */ /* 0x000fc40000410000 */
[----:B------:R-:W-:Y:S02]  /*4410*/  F2FP.BF16.F32.PACK_AB R99, R90, R99 ;  /* 0x000000635a63723e */ /* 0x000fe400000010ff */
[----:B------:R-:W-:Y:S02]  /*4420*/  F2FP.BF16.F32.PACK_AB R98, R89, R98 ;  /* 0x000000625962723e */ /* 0x000fe400000010ff */
[----:B------:R-:W-:Y:S02]  /*4430*/  F2FP.BF16.F32.PACK_AB R97, R88, R97 ;  /* 0x000000615861723e */ /* 0x000fe400000010ff */
[----:B------:R-:W-:Y:S02]  /*4440*/  F2FP.BF16.F32.PACK_AB R96, R137, R96 ;  /* 0x000000608960723e */ /* 0x000fe400000010ff */
[----:B------:R-:W-:Y:S02]  /*4450*/  MOV R91, R99 ;  /* 0x00000063005b7202 */ /* 0x000fe40000000f00 */
        /* <DEDUP_REMOVED lines=8> */
.L_x_25:
        /* <DEDUP_REMOVED lines=31> */
[----:B------:R-:W-:Y:S01]  /*46d0*/  MOV R92, R96 ;  /* 0x00000060005c7202 */ /* 0x000fe20000000f00 */
[----:B------:R-:W-:Y:S06]  /*46e0*/  BRA `(.L_x_22) ;  /* 0x0000000400047947 */ /* 0x000fec0003800000 */
.L_x_24:
        /* <DEDUP_REMOVED lines=37> */
.L_x_26:
        /* <DEDUP_REMOVED lines=23> */
[----:B------:R-:W-:Y:S01]  /*4ab0*/  FMUL.FTZ R148, R137, R148 ;  /* 0x0000009489947220 */ /* 0x000fe20000410000 */
[----:B------:R-:W-:-:S02]  /*4ac0*/  F2FP.BF16.F32.PACK_AB R96, R97, R96 ;  /* 0x000000606160723e */ /* 0x000fc400000010ff */
[----:B------:R-:W-:Y:S02]  /*4ad0*/  F2FP.BF16.F32.PACK_AB R97, R99, R100 ;  /* 0x000000646361723e */ /* 0x000fe400000010ff */
[----:B------:R-:W-:Y:S02]  /*4ae0*/  F2FP.BF16.F32.PACK_AB R98, R101, R98 ;  /* 0x000000626562723e */ /* 0x000fe400000010ff */
[----:B------:R-:W-:-:S07]  /*4af0*/  F2FP.BF16.F32.PACK_AB R99, R103, R148 ;  /* 0x000000946763723e */ /* 0x000fce00000010ff */
.L_x_22:
[----:B------:R-:W0:Y:S08]  /*4b00*/  @P0 LDC.64 R100, c[0x0][0x478] ;  /* 0x00011e00ff640b82 */ /* 0x000e300000000a00 */
[----:B------:R-:W1:Y:S08]  /*4b10*/  LDC.64 R102, c[0x0][0x468] ;  /* 0x00011a00ff667b82 */ /* 0x000e700000000a00 */
[----:B------:R-:W2:Y:S01]  /*4b20*/  @P5 LDC.64 R106, c[0x0][0x470] ;  /* 0x00011c00ff6a5b82 */ /* 0x000ea20000000a00 */
[----:B0-----:R-:W-:-:S05]  /*4b30*/  @P0 IMAD.WIDE.U32 R100, R108, 0x10, R100 ;  /* 0x000000106c640825 */ /* 0x001fca00078e0064 */
[----:B------:R3:W-:Y:S01]  /*4b40*/  @P0 STG.E.128 desc[UR12][R100.64], R92 ;  /* 0x0000005c64000986 */ /* 0x0007e2000c101d0c */
[----:B-1----:R-:W-:-:S05]  /*4b50*/  IMAD.WIDE.U32 R102, R108, 0x10, R102 ;  /* 0x000000106c667825 */ /* 0x002fca00078e0066 */
[----:B------:R3:W-:Y:S01]  /*4b60*/  STG.E.128 desc[UR12][R102.64], R96 ;  /* 0x0000006066007986 */ /* 0x0007e2000c101d0c */
[----:B--2---:R-:W-:-:S05]  /*4b70*/  @P5 IMAD.WIDE.U32 R106, R108, 0x10, R106 ;  /* 0x000000106c6a5825 */ /* 0x004fca00078e006a */
[----:B------:R3:W-:Y:S02]  /*4b80*/  @P5 STG.E.128 desc[UR12][R106.64], R88 ;  /* 0x000000586a005986 */ /* 0x0007e4000c101d0c */
.L_x_18:
[----:B------:R-:W-:Y:S05]  /*4b90*/  BSYNC.RECONVERGENT B0 ;  /* 0x0000000000007941 */ /* 0x000fea0003800200 */
.L_x_17:
[----:B------:R-:W-:Y:S01]  /*4ba0*/  UPLOP3.LUT UP1, UPT, UPT, UPT, UP1, 0x40, 0x4 ;  /* 0x000000000004789c */ /* 0x000fe20003f2e810 */
[----:B------:R-:W-:Y:S10]  /*4bb0*/  @!P4 BRA `(.L_x_27) ;  /* 0xffffffb800e8c947 */ /* 0x000ff4000383ffff */
.L_x_0:
[----:B------:R-:W1:Y:S01]  /*4bc0*/  S2UR UR4, SR_CTAID.X ;  /* 0x00000000000479c3 */ /* 0x000e620000002500 */
[----:B------:R-:W-:Y:S01]  /*4bd0*/  BSSY.RECONVERGENT B0, `(.L_x_28) ;  /* 0x0000015000007945 */ /* 0x000fe20003800200 */
[----:B-1----:R-:W-:-:S05]  /*4be0*/  IMAD R3, R2, UR4, RZ ;  /* 0x0000000402037c24 */ /* 0x002fca000f8e02ff */
[----:B------:R-:W-:Y:S01]  /*4bf0*/  LEA.HI R11, R3, R104, RZ, 0x1d ;  /* 0x00000068030b7211 */ /* 0x000fe200078fe8ff */
[----:B------:R-:W-:Y:S06]  /*4c00*/  @!P2 BRA `(.L_x_29) ;  /* 0x000000000044a947 */ /* 0x000fec0003800000 */
[----:B------:R-:W1:Y:S08]  /*4c10*/  LDC.64 R2, c[0x0][0x440] ;  /* 0x00011000ff027b82 */ /* 0x000e700000000a00 */
[----:B------:R-:W2:Y:S08]  /*4c20*/  LDC.64 R4, c[0x0][0x448] ;  /* 0x00011200ff047b82 */ /* 0x000eb00000000a00 */
[----:B------:R-:W4:Y:S08]  /*4c30*/  LDC.64 R6, c[0x0][0x450] ;  /* 0x00011400ff067b82 */ /* 0x000f300000000a00 */
[----:B------:R-:W0:Y:S01]  /*4c40*/  LDC.64 R8, c[0x0][0x458] ;  /* 0x00011600ff087b82 */ /* 0x000e220000000a00 */
[----:B-1----:R-:W-:-:S05]  /*4c50*/  IMAD.WIDE.U32 R2, R11, 0x20, R2 ;  /* 0x000000200b027825 */ /* 0x002fca00078e0002 */
[----:B------:R1:W-:Y:S01]  /*4c60*/  STG.E.128 desc[UR12][R2.64], R56 ;  /* 0x0000003802007986 */ /* 0x0003e2000c101d0c */
[----:B--2---:R-:W-:-:S03]  /*4c70*/  IMAD.WIDE.U32 R4, R11, 0x20, R4 ;  /* 0x000000200b047825 */ /* 0x004fc600078e0004 */
[----:B------:R1:W-:Y:S04]  /*4c80*/  STG.E.128 desc[UR12][R2.64+0x10], R52 ;  /* 0x0000103402007986 */ /* 0x0003e8000c101d0c */
[----:B------:R1:W-:Y:S01]  /*4c90*/  STG.E.128 desc[UR12][R4.64], R72 ;  /* 0x0000004804007986 */ /* 0x0003e2000c101d0c */
[----:B----4-:R-:W-:-:S03]  /*4ca0*/  IMAD.WIDE.U32 R6, R11, 0x20, R6 ;  /* 0x000000200b067825 */ /* 0x010fc600078e0006 */
[----:B------:R1:W-:Y:S04]  /*4cb0*/  STG.E.128 desc[UR12][R4.64+0x10], R68 ;  /* 0x0000104404007986 */ /* 0x0003e8000c101d0c */
[----:B------:R1:W-:Y:S01]  /*4cc0*/  STG.E.128 desc[UR12][R6.64], R24 ;  /* 0x0000001806007986 */ /* 0x0003e2000c101d0c */
[C---:B0-----:R-:W-:Y:S01]  /*4cd0*/  IMAD.WIDE.U32 R8, R11.reuse, 0x20, R8 ;  /* 0x000000200b087825 */ /* 0x041fe200078e0008 */
[----:B------:R-:W-:Y:S02]  /*4ce0*/  IADD3 R11, PT, PT, R11, 0x100, RZ ;  /* 0x000001000b0b7810 */ /* 0x000fe40007ffe0ff */
[----:B------:R1:W-:Y:S04]  /*4cf0*/  STG.E.128 desc[UR12][R6.64+0x10], R20 ;  /* 0x0000101406007986 */ /* 0x0003e8000c101d0c */
[----:B------:R1:W-:Y:S04]  /*4d00*/  STG.E.128 desc[UR12][R8.64], R40 ;  /* 0x0000002808007986 */ /* 0x0003e8000c101d0c */
[----:B------:R1:W-:Y:S02]  /*4d10*/  STG.E.128 desc[UR12][R8.64+0x10], R36 ;  /* 0x0000102408007986 */ /* 0x0003e4000c101d0c */
.L_x_29:
[----:B------:R-:W-:Y:S05]  /*4d20*/  BSYNC.RECONVERGENT B0 ;  /* 0x0000000000007941 */ /* 0x000fea0003800200 */
.L_x_28:
[----:B------:R-:W-:Y:S05]  /*4d30*/  @!P1 EXIT ;  /* 0x000000000000994d */ /* 0x000fea0003800000 */
[----:B-1----:R-:W1:Y:S08]  /*4d40*/  LDC.64 R2, c[0x0][0x440] ;  /* 0x00011000ff027b82 */ /* 0x002e700000000a00 */
[----:B------:R-:W2:Y:S08]  /*4d50*/  LDC.64 R4, c[0x0][0x448] ;  /* 0x00011200ff047b82 */ /* 0x000eb00000000a00 */
[----:B------:R-:W4:Y:S08]  /*4d60*/  LDC.64 R6, c[0x0][0x450] ;  /* 0x00011400ff067b82 */ /* 0x000f300000000a00 */
[----:B------:R-:W0:Y:S01]  /*4d70*/  LDC.64 R8, c[0x0][0x458] ;  /* 0x00011600ff087b82 */ /* 0x000e220000000a00 */
[----:B-1----:R-:W-:-:S05]  /*4d80*/  IMAD.WIDE.U32 R2, R11, 0x20, R2 ;  /* 0x000000200b027825 */ /* 0x002fca00078e0002 */
[----:B------:R-:W-:Y:S01]  /*4d90*/  STG.E.128 desc[UR12][R2.64], R48 ;  /* 0x0000003002007986 */ /* 0x000fe2000c101d0c */
[----:B--2---:R-:W-:-:S03]  /*4da0*/  IMAD.WIDE.U32 R4, R11, 0x20, R4 ;  /* 0x000000200b047825 */ /* 0x004fc600078e0004 */
[----:B------:R-:W-:Y:S04]  /*4db0*/  STG.E.128 desc[UR12][R2.64+0x10], R44 ;  /* 0x0000102c02007986 */ /* 0x000fe8000c101d0c */
[----:B------:R-:W-:Y:S01]  /*4dc0*/  STG.E.128 desc[UR12][R4.64], R64 ;  /* 0x0000004004007986 */ /* 0x000fe2000c101d0c */
[----:B----4-:R-:W-:-:S03]  /*4dd0*/  IMAD.WIDE.U32 R6, R11, 0x20, R6 ;  /* 0x000000200b067825 */ /* 0x010fc600078e0006 */
[----:B------:R-:W-:Y:S04]  /*4de0*/  STG.E.128 desc[UR12][R4.64+0x10], R60 ;  /* 0x0000103c04007986 */ /* 0x000fe8000c101d0c */
[----:B------:R-:W-:Y:S01]  /*4df0*/  STG.E.128 desc[UR12][R6.64], R16 ;  /* 0x0000001006007986 */ /* 0x000fe2000c101d0c */
[----:B0-----:R-:W-:-:S03]  /*4e00*/  IMAD.WIDE.U32 R8, R11, 0x20, R8 ;  /* 0x000000200b087825 */ /* 0x001fc600078e0008 */
[----:B------:R-:W-:Y:S04]  /*4e10*/  STG.E.128 desc[UR12][R6.64+0x10], R12 ;  /* 0x0000100c06007986 */ /* 0x000fe8000c101d0c */
[----:B------:R-:W-:Y:S04]  /*4e20*/  STG.E.128 desc[UR12][R8.64], R32 ;  /* 0x0000002008007986 */ /* 0x000fe8000c101d0c */
[----:B------:R-:W-:Y:S01]  /*4e30*/  STG.E.128 desc[UR12][R8.64+0x10], R28 ;  /* 0x0000101c08007986 */ /* 0x000fe2000c101d0c */
[----:B------:R-:W-:Y:S05]  /*4e40*/  EXIT ;  /* 0x000000000000794d */ /* 0x000fea0003800000 */
.L_x_30:
[----:B------:R-:W-:-:S00]  /*4e50*/  BRA `(.L_x_30) ;  /* 0xfffffffc00fc7947 */ /* 0x000fc0000383ffff */
[----:B------:R-:W-:-:S00]  /*4e60*/  NOP ;  /* 0x0000000000007918 */ /* 0x000fc00000000000 */
        /* <DEDUP_REMOVED lines=9> */
.L_x_2780:


//--------------------- .text._ZN10layer_norm31ln_parallel_residual_bwd_kernelINS_13Kernel_traitsI13__nv_bfloat16S2_S2_S2_fjLj4096ELj1ELj1ELj8ELj16ENS_18Kernel_traits_baseILj4096ES2_S2_S2_S2_fjLj256EEEEELb0ELb0ELb1EEEvNS_9BwdParamsE --------------------------
	.section	.text._ZN10layer_norm31ln_parallel_residual_bwd_kernelINS_13Kernel_traitsI13__nv_bfloat16S2_S2_S2_fjLj4096ELj1ELj1ELj8ELj16ENS_18Kernel_traits_baseILj4096ES2_S2_S2_S2_fjLj256EEEEELb0ELb0ELb1EEEvNS_9BwdParamsE,"ax",@progbits
	.align	128
        .global         _ZN10layer_norm31ln_parallel_residual_bwd_kernelINS_13Kernel_traitsI13__nv_bfloat16S2_S2_S2_fjLj4096ELj1ELj1ELj8ELj16ENS_18Kernel_traits_baseILj4096ES2_S2_S2_S2_fjLj256EEEEELb0ELb0ELb1EEEvNS_9BwdParamsE
        .type           _ZN10layer_norm31ln_parallel_residual_bwd_kernelINS_13Kernel_traitsI13__nv_bfloat16S2_S2_S2_fjLj4096ELj1ELj1ELj8ELj16ENS_18Kernel_traits_baseILj4096ES2_S2_S2_S2_fjLj256EEEEELb0ELb0ELb1EEEvNS_9BwdParamsE,@function
        .size           _ZN10layer_norm31ln_parallel_residual_bwd_kernelINS_13Kernel_traitsI13__nv_bfloat16S2_S2_S2_fjLj4096ELj1ELj1ELj8ELj16ENS_18Kernel_traits_baseILj4096ES2_S2_S2_S2_fjLj256EEEEELb0ELb0ELb1EEEvNS_9BwdParamsE,(.L_x_2781 - _ZN10layer_norm31ln_parallel_residual_bwd_kernelINS_13Kernel_traitsI13__nv_bfloat16S2_S2_S2_fjLj4096ELj1ELj1ELj8ELj16ENS_18Kernel_traits_baseILj4096ES2_S2_S2_S2_fjLj256EEEEELb0ELb0ELb1EEEvNS_9BwdParamsE)
        .other          _ZN10layer_norm31ln_parallel_residual_bwd_kernelINS_13Kernel_traitsI13__nv_bfloat16S2_S2_S2_fjLj4096ELj1ELj1ELj8ELj16ENS_18Kernel_traits_baseILj4096ES2_S2_S2_S2_fjLj256EEEEELb0ELb0ELb1EEEvNS_9BwdParamsE,@"STO_CUDA_ENTRY STV_DEFAULT"
_ZN10layer_norm31ln_parallel_residual_bwd_kernelINS_13Kernel_traitsI13__nv_bfloat16S2_S2_S2_fjLj4096ELj1ELj1ELj8ELj16ENS_18Kernel_traits_baseILj4096ES2_S2_S2_S2_fjLj256EEEEELb0ELb0ELb1EEEvNS_9BwdParamsE:
.text._ZN10layer_norm31ln_parallel_residual_bwd_kernelINS_13Kernel_traitsI13__nv_bfloat16S2_S2_S2_fjLj4096ELj1ELj1ELj8ELj16ENS_18Kernel_traits_baseILj4096ES2_S2_S2_S2_fjLj256EEEEELb0ELb0ELb1EEEvNS_9BwdParamsE:
[----:B------:R-:W-:Y:S08]  /*0000*/  LDC R1, c[0x0][0x37c] ;  /* 0x0000df00ff017b82 */ /* 0x000ff00000000800 */
[----:B------:R-:W0:Y:S01]  /*0010*/  S2UR UR4, SR_CTAID.X ;  /* 0x00000000000479c3 */ /* 0x000e220000002500 */
[----:B------:R-:W0:Y:S01]  /*0020*/  LDCU UR5, c[0x0][0x384] ;  /* 0x00007080ff0577ac */ /* 0x000e220008000800 */
[----:B------:R-:W1:Y:S01]  /*0030*/  S2R R26, SR_TID.X ;  /* 0x00000000001a7919 */ /* 0x000e620000002100 */
        /* <DEDUP_REMOVED lines=20> */
[----:B------:R-:W-:Y:S01]  /*0180*/  CS2R R30, SRZ ;  /* 0x00000000001e7805 */ /* 0x000fe2000001ff00 */
[----:B0-----:R-:W-:Y:S01]  /*0190*/  UISETP.GE.AND UP0, UPT, UR4, UR5, UPT ;  /* 0x000000050400728c */ /* 0x001fe2000bf06270 */
        /* <DEDUP_REMOVED lines=10> */
[----:B------:R-:W-:Y:S01]  /*0240*/  CS2R R4, SRZ ;  /* 0x0000000000047805 */ /* 0x000fe2000001ff00 */
[----:B------:R-:W0:Y:S01]  /*0250*/  LDCU.64 UR10, c[0x0][0x358] ;  /* 0x00006b00ff0a77ac */ /* 0x000e220008000a00 */
[----:B-1----:R-:W-:Y:S05]  /*0260*/  BRA.U UP0, `(.L_x_31) ;  /* 0x0000004900207547 */ /* 0x002fea000b800000 */
[----:B------:R-:W1:Y:S08]  /*0270*/  LDC.64 R2, c[0x0][0x3d0] ;  /* 0x0000f400ff027b82 */ /* 0x000e700000000a00 */
[----:B------:R-:W2:Y:S01]  /*0280*/  LDC.64 R4, c[0x0][0x3d8] ;  /* 0x0000f600ff047b82 */ /* 0x000ea20000000a00 */
[----:B------:R-:W-:Y:S01]  /*0290*/  HFMA2 R140, -RZ, RZ, 0, 0 ;  /* 0x00000000ff8c7431 */ /* 0x000fe200000001ff */
[----:B------:R-:W-:-:S02]  /*02a0*/  MOV R122, UR4 ;  /* 0x00000004007a7c02 */ /* 0x000fc40008000f00 */
        /* <DEDUP_REMOVED lines=13> */
[----:B-1----:R-:W-:Y:S01]  /*0380*/  IMAD.WIDE.U32 R2, R26, 0x10, R2 ;  /* 0x000000101a027825 */ /* 0x002fe200078e0002 */
[----:B------:R-:W-:Y:S02]  /*0390*/  CS2R R60, SRZ ;  /* 0x00000000003c7805 */ /* 0x000fe4000001ff00 */
[----:B------:R-:W-:Y:S02]  /*03a0*/  CS2R R58, SRZ ;  /* 0x00000000003a7805 */ /* 0x000fe4000001ff00 */
[----:B------:R-:W-:Y:S02]  /*03b0*/  CS2R R56, SRZ ;  /* 0x0000000000387805 */ /* 0x000fe4000001ff00 */
[----:B------:R-:W-:Y:S01]  /*03c0*/  CS2R R54, SRZ ;  /* 0x0000000000367805 */ /* 0x000fe2000001ff00 */
[----:B0-----:R-:W3:Y:S01]  /*03d0*/  LDG.E.128 R20, desc[UR10][R2.64] ;  /* 0x0000000a02147981 */ /* 0x001ee2000c1e1d00 */
[----:B------:R-:W-:-:S02]  /*03e0*/  CS2R R52, SRZ ;  /* 0x0000000000347805 */ /* 0x000fc4000001ff00 */
[----:B------:R-:W-:Y:S01]  /*03f0*/  CS2R R50, SRZ ;  /* 0x0000000000327805 */ /* 0x000fe2000001ff00 */
[----:B--2---:R-:W-:Y:S01]  /*0400*/  IMAD.WIDE.U32 R4, R26, 0x10, R4 ;  /* 0x000000101a047825 */ /* 0x004fe200078e0004 */
[----:B------:R-:W2:Y:S01]  /*0410*/  LDG.E.128 R12, desc[UR10][R2.64+0x1000] ;  /* 0x0010000a020c7981 */ /* 0x000ea2000c1e1d00 */
[----:B------:R-:W-:Y:S02]  /*0420*/  CS2R R48, SRZ ;  /* 0x0000000000307805 */ /* 0x000fe4000001ff00 */
[----:B------:R-:W-:Y:S02]  /*0430*/  CS2R R74, SRZ ;  /* 0x00000000004a7805 */ /* 0x000fe4000001ff00 */
[----:B------:R-:W-:Y:S01]  /*0440*/  CS2R R82, SRZ ;  /* 0x0000000000527805 */ /* 0x000fe2000001ff00 */
[----:B------:R-:W4:Y:S01]  /*0450*/  LDG.E.128 R16, desc[UR10][R4.64] ;  /* 0x0000000a04107981 */ /* 0x000f22000c1e1d00 */
[----:B------:R-:W-:Y:S02]  /*0460*/  CS2R R86, SRZ ;  /* 0x0000000000567805 */ /* 0x000fe4000001ff00 */
[----:B------:R-:W-:-:S02]  /*0470*/  CS2R R90, SRZ ;  /* 0x00000000005a7805 */ /* 0x000fc4000001ff00 */
[----:B------:R-:W-:Y:S01]  /*0480*/  CS2R R94, SRZ ;  /* 0x00000000005e7805 */ /* 0x000fe2000001ff00 */
[----:B------:R-:W5:Y:S01]  /*0490*/  LDG.E.128 R8, desc[UR10][R4.64+0x1000] ;  /* 0x0010000a04087981 */ /* 0x000f62000c1e1d00 */
[----:B------:R-:W-:Y:S02]  /*04a0*/  CS2R R98, SRZ ;  /* 0x0000000000627805 */ /* 0x000fe4000001ff00 */
[----:B------:R-:W-:Y:S02]  /*04b0*/  CS2R R102, SRZ ;  /* 0x0000000000667805 */ /* 0x000fe4000001ff00 */
[----:B------:R-:W-:Y:S02]  /*04c0*/  CS2R R46, SRZ ;  /* 0x00000000002e7805 */ /* 0x000fe4000001ff00 */
[----:B------:R-:W-:Y:S02]  /*04d0*/  CS2R R44, SRZ ;  /* 0x00000000002c7805 */ /* 0x000fe4000001ff00 */
[----:B------:R-:W-:-:S02]  /*04e0*/  CS2R R42, SRZ ;  /* 0x00000000002a7805 */ /* 0x000fc4000001ff00 */
[----:B------:R-:W-:Y:S02]  /*04f0*/  CS2R R40, SRZ ;  /* 0x0000000000287805 */ /* 0x000fe4000001ff00 */
[----:B------:R-:W-:Y:S01]  /*0500*/  MOV R123, RZ ;  /* 0x000000ff007b7202 */ /* 0x000fe20000000f00 */
[----:B------:R-:W-:Y:S01]  /*0510*/  UPLOP3.LUT UP1, UPT, UPT, UPT, UPT, 0x40, 0x4 ;  /* 0x000000000004789c */ /* 0x000fe20003f2e870 */
[----:B------:R-:W0:Y:S01]  /*0520*/  LDCU UR13, c[0x0][0x388] ;  /* 0x00007100ff0d77ac */ /* 0x000e220008000800 */
[----:B------:R-:W1:Y:S01]  /*0530*/  LDCU.U8 UR12, c[0x0][0x410] ;  /* 0x00008200ff0c77ac */ /* 0x000e620008000000 */
[----:B------:R-:W0:Y:S01]  /*0540*/  LDCU UR16, c[0x0][0x400] ;  /* 0x00008000ff1077ac */ /* 0x000e220008000800 */
[----:B------:R-:W0:Y:S01]  /*0550*/  LDCU.64 UR6, c[0x0][0x470] ;  /* 0x00008e00ff0677ac */ /* 0x000e220008000a00 */
[----:B------:R-:W0:Y:S01]  /*0560*/  LDCU.64 UR8, c[0x0][0x478] ;  /* 0x00008f00ff0877ac */ /* 0x000e220008000a00 */
[----:B------:R-:W0:Y:S01]  /*0570*/  LDCU.64 UR14, c[0x0][0x438] ;  /* 0x00008700ff0e77ac */ /* 0x000e220008000a00 */
[----:B---3--:R-:W-:-:S02]  /*0580*/  PRMT R124, R20, 0x7632, R124 ;  /* 0x00007632147c7816 */ /* 0x008fc4000000007c */
[----:B------:R-:W-:Y:S02]  /*0590*/  PRMT R125, R21, 0x7632, R125 ;  /* 0x00007632157d7816 */ /* 0x000fe4000000007d */
[----:B------:R-:W-:Y:S02]  /*05a0*/  PRMT R126, R22, 0x7632, R126 ;  /* 0x00007632167e7816 */ /* 0x000fe4000000007e */
[----:B------:R-:W-:Y:S02]  /*05b0*/  PRMT R127, R23, 0x7632, R127 ;  /* 0x00007632177f7816 */ /* 0x000fe4000000007f */
[----:B----4-:R-:W-:Y:S02]  /*05c0*/  PRMT R128, R16, 0x7632, R128 ;  /* 0x0000763210807816 */ /* 0x010fe40000000080 */
[----:B------:R-:W-:Y:S02]  /*05d0*/  PRMT R129, R17, 0x7632, R129 ;  /* 0x0000763211817816 */ /* 0x000fe40000000081 */
[----:B------:R-:W-:-:S02]  /*05e0*/  PRMT R130, R18, 0x7632, R130 ;  /* 0x0000763212827816 */ /* 0x000fc40000000082 */
[----:B------:R-:W-:Y:S02]  /*05f0*/  PRMT R131, R19, 0x7632, R131 ;  /* 0x0000763213837816 */ /* 0x000fe40000000083 */
[----:B--2---:R-:W-:Y:S02]  /*0600*/  PRMT R132, R12, 0x7632, R132 ;  /* 0x000076320c847816 */ /* 0x004fe40000000084 */
[----:B------:R-:W-:Y:S02]  /*0610*/  PRMT R133, R13, 0x7632, R133 ;  /* 0x000076320d857816 */ /* 0x000fe40000000085 */
[----:B------:R-:W-:Y:S02]  /*0620*/  PRMT R134, R14, 0x7632, R134 ;  /* 0x000076320e867816 */ /* 0x000fe40000000086 */
[----:B------:R-:W-:Y:S02]  /*0630*/  PRMT R135, R15, 0x7632, R135 ;  /* 0x000076320f877816 */ /* 0x000fe40000000087 */
[----:B-----5:R-:W-:-:S02]  /*0640*/  PRMT R136, R8, 0x7632, R136 ;  /* 0x0000763208887816 */ /* 0x020fc40000000088 */
[----:B------:R-:W-:Y:S02]  /*0650*/  PRMT R137, R9, 0x7632, R137 ;  /* 0x0000763209897816 */ /* 0x000fe40000000089 */
[----:B------:R-:W-:Y:S02]  /*0660*/  PRMT R138, R10, 0x7632, R138 ;  /* 0x000076320a8a7816 */ /* 0x000fe4000000008a */
[----:B------:R-:W-:Y:S02]  /*0670*/  PRMT R139, R11, 0x7632, R139 ;  /* 0x000076320b8b7816 */ /* 0x000fe4000000008b */
[----:B------:R-:W-:Y:S02]  /*0680*/  SHF.L.U32 R106, R20, 0x10, RZ ;  /* 0x00000010146a7819 */ /* 0x000fe400000006ff */
[----:B------:R-:W-:Y:S02]  /*0690*/  SHF.L.U32 R107, R21, 0x10, RZ ;  /* 0x00000010156b7819 */ /* 0x000fe400000006ff */
[----:B------:R-:W-:-:S02]  /*06a0*/  SHF.L.U32 R108, R22, 0x10, RZ ;  /* 0x00000010166c7819 */ /* 0x000fc400000006ff */
[----:B------:R-:W-:Y:S02]  /*06b0*/  SHF.L.U32 R109, R23, 0x10, RZ ;  /* 0x00000010176d7819 */ /* 0x000fe400000006ff */
[----:B------:R-:W-:Y:S02]  /*06c0*/  SHF.L.U32 R110, R16, 0x10, RZ ;  /* 0x00000010106e7819 */ /* 0x000fe400000006ff */
[----:B------:R-:W-:Y:S02]  /*06d0*/  SHF.L.U32 R111, R17, 0x10, RZ ;  /* 0x00000010116f7819 */ /* 0x000fe400000006ff */
        /* <DEDUP_REMOVED lines=25> */
[----:B01----:R-:W-:-:S07]  /*0870*/  SHF.L.U32 R139, R139, 0x10, RZ ;  /* 0x000000108b8b7819 */ /* 0x003fce00000006ff */
.L_x_50:
[----:B0-----:R-:W0:Y:S01]  /*0880*/  LDC.64 R22, c[0x0][0x3c0] ;  /* 0x0000f000ff167b82 */ /* 0x001e220000000a00 */
[----:B------:R-:W-:-:S05]  /*0890*/  IMAD R0, R122, UR13, RZ ;  /* 0x0000000d7a007c24 */ /* 0x000fca000f8e02ff */
[----:B------:R-:W-:Y:S02]  /*08a0*/  SHF.R.S32.HI R19, RZ, 0x1f, R0 ;  /* 0x0000001fff137819 */ /* 0x000fe40000011400 */
[----:B------:R-:W1:Y:S02]  /*08b0*/  LDC.64 R16, c[0x0][0x3a8] ;  /* 0x0000ea00ff107b82 */ /* 0x000e640000000a00 */
[----:B------:R-:W-:-:S04]  /*08c0*/  LEA.HI R19, R19, R0, RZ, 0x3 ;  /* 0x0000000013137211 */ /* 0x000fc800078f18ff */
[----:B------:R-:W-:Y:S02]  /*08d0*/  LEA.HI.SX32 R141, R19, R26, 0x1d ;  /* 0x0000001a138d7211 */ /* 0x000fe400078feaff */
[----:B------:R-:W2:Y:S08]  /*08e0*/  LDC.64 R20, c[0x0][0x430] ;  /* 0x00010c00ff147b82 */ /* 0x000eb00000000a00 */
[----:B------:R-:W3:Y:S01]  /*08f0*/  LDC.64 R2, c[0x0][0x428] ;  /* 0x00010a00ff027b82 */ /* 0x000ee20000000a00 */
[----:B0-----:R-:W-:-:S05]  /*0900*/  IMAD.WIDE R22, R122, 0x4, R22 ;  /* 0x000000047a167825 */ /* 0x001fca00078e0216 */
[----:B------:R-:W4:Y:S02]  /*0910*/  LDG.E R0, desc[UR10][R22.64] ;  /* 0x0000000a16007981 */ /* 0x000f24000c1e1900 */
[----:B------:R-:W0:Y:S01]  /*0920*/  LDC.64 R144, c[0x0][0x3c8] ;  /* 0x0000f200ff907b82 */ /* 0x000e220000000a00 */
[----:B-1----:R-:W-:-:S06]  /*0930*/  IMAD.WIDE.U32 R28, R141, 0x10, R16 ;  /* 0x000000108d1c7825 */ /* 0x002fcc00078e0010 */
[----:B------:R-:W4:Y:S01]  /*0940*/  LDG.E.128 R28, desc[UR10][R28.64] ;  /* 0x0000000a1c1c7981 */ /* 0x000f22000c1e1d00 */
[----:B--2---:R-:W-:-:S06]  /*0950*/  IMAD.WIDE.U32 R32, R141, 0x10, R20 ;  /* 0x000000108d207825 */ /* 0x004fcc00078e0014 */
[----:B------:R-:W2:Y:S01]  /*0960*/  LDG.E.128 R32, desc[UR10][R32.64] ;  /* 0x0000000a20207981 */ /* 0x000ea2000c1e1d00 */
[----:B---3--:R-:W-:-:S06]  /*0970*/  IMAD.WIDE.U32 R36, R141, 0x10, R2 ;  /* 0x000000108d247825 */ /* 0x008fcc00078e0002 */
[----:B------:R-:W3:Y:S01]  /*0980*/  LDG.E.128 R36, desc[UR10][R36.64] ;  /* 0x0000000a24247981 */ /* 0x000ee2000c1e1d00 */
[----:B0-----:R-:W-:-:S05]  /*0990*/  IMAD.WIDE R144, R122, 0x4, R144 ;  /* 0x000000047a907825 */ /* 0x001fca00078e0290 */
[----:B------:R3:W3:Y:S01]  /*09a0*/  LDG.E R142, desc[UR10][R144.64] ;  /* 0x0000000a908e7981 */ /* 0x0006e2000c1e1900 */
[----:B------:R-:W-:-:S05]  /*09b0*/  IADD3 R143, PT, PT, R141, 0x100, RZ ;  /* 0x000001008d8f7810 */ /* 0x000fca0007ffe0ff */
[----:B------:R-:W-:-:S04]  /*09c0*/  IMAD.WIDE.U32 R16, R143, 0x10, R16 ;  /* 0x000000108f107825 */ /* 0x000fc800078e0010 */
[C---:B------:R-:W-:Y:S02]  /*09d0*/  IMAD.WIDE.U32 R20, R143.reuse, 0x10, R20 ;  /* 0x000000108f147825 */ /* 0x040fe400078e0014 */
[----:B------:R-:W3:Y:S02]  /*09e0*/  LDG.E.128 R16, desc[UR10][R16.64] ;  /* 0x0000000a10107981 */ /* 0x000ee4000c1e1d00 */
[----:B------:R-:W-:Y:S02]  /*09f0*/  IMAD.WIDE.U32 R24, R143, 0x10, R2 ;  /* 0x000000108f187825 */ /* 0x000fe400078e0002 */
[----:B------:R-:W3:Y:S04]  /*0a00*/  LDG.E.128 R20, desc[UR10][R20.64] ;  /* 0x0000000a14147981 */ /* 0x000ee8000c1e1d00 */
[----:B------:R-:W3:Y:S01]  /*0a10*/  LDG.E.128 R24, desc[UR10][R24.64] ;  /* 0x0000000a18187981 */ /* 0x000ee2000c1e1d00 */
[----:B------:R-:W-:-:S02]  /*0a20*/  ISETP.NE.AND P0, PT, RZ, UR12, PT ;  /* 0x0000000cff007c0c */ /* 0x000fc4000bf05270 */
[----:B------:R-:W-:-:S04]  /*0a30*/  ISETP.NE.U32.AND P1, PT, RZ, UR14, PT ;  /* 0x0000000eff007c0c */ /* 0x000fc8000bf25070 */
[----:B------:R-:W-:Y:S02]  /*0a40*/  ISETP.NE.AND.EX P1, PT, RZ, UR15, PT, P1 ;  /* 0x0000000fff007c0c */ /* 0x000fe4000bf25310 */
[----:B----4-:R-:W-:Y:S02]  /*0a50*/  FSEL R167, R0, RZ, !P0 ;  /* 0x000000ff00a77208 */ /* 0x010fe40004000000 */
[----:B------:R-:W-:-:S05]  /*0a60*/  SHF.L.U32 R0, R28, 0x10, RZ ;  /* 0x000000101c007819 */ /* 0x000fca00000006ff */
[----:B------:R-:W-:Y:S01]  /*0a70*/  FADD.FTZ R3, -R167, R0 ;  /* 0x00000000a7037221 */ /* 0x000fe20000010100 */
[----:B--2---:R-:W-:Y:S02]  /*0a80*/  SHF.L.U32 R149, R32, 0x10, RZ ;  /* 0x0000001020957819 */ /* 0x004fe400000006ff */
[----:B------:R-:W-:Y:S02]  /*0a90*/  SHF.L.U32 R2, R29, 0x10, RZ ;  /* 0x000000101d027819 */ /* 0x000fe400000006ff */
[----:B------:R-:W-:Y:S02]  /*0aa0*/  SHF.L.U32 R148, R33, 0x10, RZ ;  /* 0x0000001021947819 */ /* 0x000fe400000006ff */
[----:B---3--:R-:W-:Y:S01]  /*0ab0*/  SHF.L.U32 R145, R36, 0x10, RZ ;  /* 0x0000001024917819 */ /* 0x008fe200000006ff */
[----:B------:R-:W-:Y:S01]  /*0ac0*/  FADD.FTZ R147, -R167, R2 ;  /* 0x00000002a7937221 */ /* 0x000fe20000010100 */
[----:B------:R-:W-:Y:S01]  /*0ad0*/  SHF.L.U32 R146, R37, 0x10, RZ ;  /* 0x0000001025927819 */ /* 0x000fe200000006ff */
[----:B------:R-:W-:Y:S01]  /*0ae0*/  FMUL.FTZ R0, R142, R3 ;  /* 0x000000038e007220 */ /* 0x000fe20000410000 */
[----:B------:R-:W-:Y:S01]  /*0af0*/  FMUL.FTZ R3, R110, R149 ;  /* 0x000000956e037220 */ /* 0x000fe20000410000 */
[----:B------:R-:W-:-:S02]  /*0b00*/  FADD.FTZ R140, R145, R140 ;  /* 0x0000008c918c7221 */ /* 0x000fc40000010000 */
[-C--:B------:R-:W-:Y:S01]  /*0b10*/  FFMA.FTZ R123, R0, R145.reuse, R123 ;  /* 0x00000091007b7223 */ /* 0x080fe2000001007b */
[----:B------:R-:W-:Y:S01]  /*0b20*/  FFMA.FTZ R145, R106, R145, R3 ;  /* 0x000000916a917223 */ /* 0x000fe20000010003 */
[----:B------:R-:W-:Y:S01]  /*0b30*/  FMUL.FTZ R2, R111, R148 ;  /* 0x000000946f027220 */ /* 0x000fe20000410000 */
[----:B------:R-:W-:Y:S01]  /*0b40*/  SHF.L.U32 R3, R30, 0x10, RZ ;  /* 0x000000101e037819 */ /* 0x000fe200000006ff */
[----:B------:R-:W-:Y:S02]  /*0b50*/  FMUL.FTZ R144, R142, R147 ;  /* 0x000000938e907220 */ /* 0x000fe40000410000 */
[-C--:B------:R-:W-:Y:S01]  /*0b60*/  FFMA.FTZ R147, R107, R146.reuse, R2 ;  /* 0x000000926b937223 */ /* 0x080fe20000010002 */
[----:B------:R-:W-:Y:S01]  /*0b70*/  SHF.L.U32 R2, R34, 0x10, RZ ;  /* 0x0000001022027819 */ /* 0x000fe200000006ff */
[----:B------:R-:W-:Y:S01]  /*0b80*/  FADD.FTZ R3, -R167, R3 ;  /* 0x00000003a7037221 */ /* 0x000fe20000010100 */
[----:B------:R-:W-:Y:S01]  /*0b90*/  FADD.FTZ R98, R146, R98 ;  /* 0x0000006292627221 */ /* 0x000fe20000010000 */
[----:B------:R-:W-:Y:S01]  /*0ba0*/  FFMA.FTZ R99, R144, R146, R99 ;  /* 0x0000009290637223 */ /* 0x000fe20000010063 */
[----:B------:R-:W-:Y:S01]  /*0bb0*/  FADD.FTZ R104, R149, R104 ;  /* 0x0000006895687221 */ /* 0x000fe20000010000 */
[----:B------:R-:W-:Y:S01]  /*0bc0*/  FFMA.FTZ R105, R0, R149, R105 ;  /* 0x0000009500697223 */ /* 0x000fe20000010069 */
[----:B------:R-:W-:Y:S01]  /*0bd0*/  SHF.L.U32 R146, R38, 0x10, RZ ;  /* 0x0000001026927819 */ /* 0x000fe200000006ff */
[----:B------:R-:W-:Y:S01]  /*0be0*/  FADD.FTZ R96, R148, R96 ;  /* 0x0000006094607221 */ /* 0x000fe20000010000 */
[----:B------:R-:W-:Y:S01]  /*0bf0*/  FMUL.FTZ R149, R142, R3 ;  /* 0x000000038e957220 */ /* 0x000fe20000410000 */
[----:B------:R-:W-:Y:S01]  /*0c00*/  FFMA.FTZ R97, R144, R148, R97 ;  /* 0x0000009490617223 */ /* 0x000fe20000010061 */
[----:B------:R-:W-:Y:S01]  /*0c10*/  FMUL.FTZ R3, R112, R2 ;  /* 0x0000000270037220 */ /* 0x000fe20000410000 */
[----:B------:R-:W-:-:S02]  /*0c20*/  SHF.L.U32 R148, R31, 0x10, RZ ;  /* 0x000000101f947819 */ /* 0x000fc400000006ff */
[----:B------:R-:W-:Y:S01]  /*0c30*/  PRMT R28, R28, 0x7632, R28 ;  /* 0x000076321c1c7816 */ /* 0x000fe2000000001c */
[----:B------:R-:W-:Y:S01]  /*0c40*/  FADD.FTZ R91, R146, R91 ;  /* 0x0000005b925b7221 */ /* 0x000fe20000010000 */
[-C--:B------:R-:W-:Y:S01]  /*0c50*/  FFMA.FTZ R90, R149, R146.reuse, R90 ;  /* 0x00000092955a7223 */ /* 0x080fe2000001005a */
[----:B------:R-:W-:Y:S01]  /*0c60*/  FFMA.FTZ R146, R108, R146, R3 ;  /* 0x000000926c927223 */ /* 0x000fe20000010003 */
[C---:B------:R-:W-:Y:S01]  /*0c70*/  FADD.FTZ R3, -R167.reuse, R148 ;  /* 0x00000094a7037221 */ /* 0x040fe20000010100 */
[----:B------:R-:W-:Y:S02]  /*0c80*/  SHF.L.U32 R28, R28, 0x10, RZ ;  /* 0x000000101c1c7819 */ /* 0x000fe400000006ff */
[----:B------:R-:W-:Y:S01]  /*0c90*/  PRMT R32, R32, 0x7632, R32 ;  /* 0x0000763220207816 */ /* 0x000fe20000000020 */
[----:B------:R-:W-:Y:S01]  /*0ca0*/  FMUL.FTZ R148, R142, R3 ;  /* 0x000000038e947220 */ /* 0x000fe20000410000 */
[----:B------:R-:W-:Y:S01]  /*0cb0*/  PRMT R36, R36, 0x7632, R36 ;  /* 0x0000763224247816 */ /* 0x000fe20000000024 */
[----:B------:R-:W-:Y:S01]  /*0cc0*/  FADD.FTZ R3, -R167, R28 ;  /* 0x0000001ca7037221 */ /* 0x000fe20000010100 */
[----:B------:R-:W-:-:S02]  /*0cd0*/  SHF.L.U32 R155, R32, 0x10, RZ ;  /* 0x00000010209b7819 */ /* 0x000fc400000006ff */
[----:B------:R-:W-:Y:S01]  /*0ce0*/  SHF.L.U32 R153, R36, 0x10, RZ ;  /* 0x0000001024997819 */ /* 0x000fe200000006ff */
[----:B------:R-:W-:Y:S01]  /*0cf0*/  FMUL.FTZ R32, R142, R3 ;  /* 0x000000038e207220 */ /* 0x000fe20000410000 */
[----:B------:R-:W-:Y:S01]  /*0d00*/  PRMT R30, R30, 0x7632, R30 ;  /* 0x000076321e1e7816 */ /* 0x000fe2000000001e */
[----:B------:R-:W-:Y:S01]  /*0d10*/  FMUL.FTZ R3, R128, R155 ;  /* 0x0000009b80037220 */ /* 0x000fe20000410000 */
[----:B------:R-:W-:Y:S01]  /*0d20*/  PRMT R29, R29, 0x7632, R29 ;  /* 0x000076321d1d7816 */ /* 0x000fe2000000001d */
[----:B------:R-:W-:Y:S01]  /*0d30*/  FADD.FTZ R102, R153, R102 ;  /* 0x0000006699667221 */ /* 0x000fe20000010000 */
[-C--:B------:R-:W-:Y:S01]  /*0d40*/  FFMA.FTZ R103, R32, R153.reuse, R103 ;  /* 0x0000009920677223 */ /* 0x080fe20000010067 */
[----:B------:R-:W-:Y:S01]  /*0d50*/  FFMA.FTZ R153, R124, R153, R3 ;  /* 0x000000997c997223 */ /* 0x000fe20000010003 */
[----:B------:R-:W-:Y:S02]  /*0d60*/  SHF.L.U32 R3, R30, 0x10, RZ ;  /* 0x000000101e037819 */ /* 0x000fe400000006ff */
[----:B------:R-:W-:Y:S01]  /*0d70*/  PRMT R34, R34, 0x7632, R34 ;  /* 0x0000763222227816 */ /* 0x000fe20000000022 */
[----:B------:R-:W-:Y:S01]  /*0d80*/  FADD.FTZ R89, R2, R89 ;  /* 0x0000005902597221 */ /* 0x000fe20000010000 */
[----:B------:R-:W-:Y:S01]  /*0d90*/  SHF.L.U32 R29, R29, 0x10, RZ ;  /* 0x000000101d1d7819 */ /* 0x000fe200000006ff */
[----:B------:R-:W-:Y:S01]  /*0da0*/  FFMA.FTZ R88, R149, R2, R88 ;  /* 0x0000000295587223 */ /* 0x000fe20000010058 */
[----:B------:R-:W-:Y:S01]  /*0db0*/  SHF.L.U32 R2, R35, 0x10, RZ ;  /* 0x0000001023027819 */ /* 0x000fe200000006ff */
[----:B------:R-:W-:Y:S01]  /*0dc0*/  FADD.FTZ R3, -R167, R3 ;  /* 0x00000003a7037221 */ /* 0x000fe20000010100 */
[----:B------:R-:W-:-:S02]  /*0dd0*/  PRMT R37, R37, 0x7632, R37 ;  /* 0x0000763225257816 */ /* 0x000fc40000000025 */
[----:B------:R-:W-:Y:S01]  /*0de0*/  SHF.L.U32 R36, R34, 0x10, RZ ;  /* 0x0000001022247819 */ /* 0x000fe200000006ff */
[----:B------:R-:W-:Y:S01]  /*0df0*/  FADD.FTZ R29, -R167, R29 ;  /* 0x0000001da71d7221 */ /* 0x000fe20000010100 */
[----:B------:R-:W-:Y:S02]  /*0e00*/  PRMT R33, R33, 0x7632, R33 ;  /* 0x0000763221217816 */ /* 0x000fe40000000021 */
[----:B------:R-:W-:Y:S01]  /*0e10*/  PRMT R38, R38, 0x7632, R38 ;  /* 0x0000763226267816 */ /* 0x000fe20000000026 */
[-C--:B------:R-:W-:Y:S01]  /*0e20*/  FMUL.FTZ R150, R113, R2.reuse ;  /* 0x0000000271967220 */ /* 0x080fe20000410000 */
[----:B------:R-:W-:Y:S01]  /*0e30*/  SHF.L.U32 R30, R37, 0x10, RZ ;  /* 0x00000010251e7819 */ /* 0x000fe200000006ff */
[----:B------:R-:W-:Y:S01]  /*0e40*/  FADD.FTZ R80, R2, R80 ;  /* 0x0000005002507221 */ /* 0x000fe20000010000 */
[----:B------:R-:W-:Y:S01]  /*0e50*/  FFMA.FTZ R81, R148, R2, R81 ;  /* 0x0000000294517223 */ /* 0x000fe20000010051 */
[----:B------:R-:W-:Y:S01]  /*0e60*/  FMUL.FTZ R37, R142, R3 ;  /* 0x000000038e257220 */ /* 0x000fe20000410000 */
[----:B------:R-:W-:Y:S01]  /*0e70*/  SHF.L.U32 R2, R33, 0x10, RZ ;  /* 0x0000001021027819 */ /* 0x000fe200000006ff */
[----:B------:R-:W-:Y:S01]  /*0e80*/  FMUL.FTZ R3, R130, R36 ;  /* 0x0000002482037220 */ /* 0x000fe20000410000 */
[----:B------:R-:W-:Y:S01]  /*0e90*/  SHF.L.U32 R38, R38, 0x10, RZ ;  /* 0x0000001026267819 */ /* 0x000fe200000006ff */
[----:B------:R-:W-:-:S02]  /*0ea0*/  FMUL.FTZ R33, R142, R29 ;  /* 0x0000001d8e217220 */ /* 0x000fc40000410000 */
[----:B------:R-:W-:Y:S01]  /*0eb0*/  FMUL.FTZ R28, R129, R2 ;  /* 0x00000002811c7220 */ /* 0x000fe20000410000 */
[----:B------:R-:W-:Y:S01]  /*0ec0*/  FADD.FTZ R93, R2, R93 ;  /* 0x0000005d025d7221 */ /* 0x000fe20000010000 */
[----:B------:R-:W-:Y:S01]  /*0ed0*/  FFMA.FTZ R34, R126, R38, R3 ;  /* 0x000000267e227223 */ /* 0x000fe20000010003 */
[----:B------:R-:W-:Y:S01]  /*0ee0*/  FFMA.FTZ R92, R33, R2, R92 ;  /* 0x00000002215c7223 */ /* 0x000fe2000001005c */
[----:B------:R-:W-:Y:S01]  /*0ef0*/  PRMT R31, R31, 0x7632, R31 ;  /* 0x000076321f1f7816 */ /* 0x000fe2000000001f */
[----:B------:R-:W0:Y:S01]  /*0f00*/  @P1 LDC.64 R2, c[0x0][0x438] ;  /* 0x00010e00ff021b82 */ /* 0x000e220000000a00 */
[----:B------:R-:W-:Y:S01]  /*0f10*/  FADD.FTZ R95, R30, R95 ;  /* 0x0000005f1e5f7221 */ /* 0x000fe20000010000 */
[-C--:B------:R-:W-:Y:S01]  /*0f20*/  FFMA.FTZ R94, R33, R30.reuse, R94 ;  /* 0x0000001e215e7223 */ /* 0x080fe2000001005e */
[----:B------:R-:W-:Y:S01]  /*0f30*/  PRMT R35, R35, 0x7632, R35 ;  /* 0x0000763223237816 */ /* 0x000fe20000000023 */
[----:B------:R-:W-:Y:S01]  /*0f40*/  FFMA.FTZ R30, R125, R30, R28 ;  /* 0x0000001e7d1e7223 */ /* 0x000fe2000001001c */
[----:B------:R-:W-:-:S02]  /*0f50*/  SHF.L.U32 R31, R31, 0x10, RZ ;  /* 0x000000101f1f7819 */ /* 0x000fc400000006ff */
[C---:B------:R-:W-:Y:S01]  /*0f60*/  SHF.L.U32 R151, R39.reuse, 0x10, RZ ;  /* 0x0000001027977819 */ /* 0x040fe200000006ff */
[----:B------:R-:W1:Y:S01]  /*0f70*/  @P1 LDC.64 R28, c[0x0][0x438] ;  /* 0x00010e00ff1c1b82 */ /* 0x000e620000000a00 */
[----:B------:R-:W-:Y:S02]  /*0f80*/  PRMT R39, R39, 0x7632, R39 ;  /* 0x0000763227277816 */ /* 0x000fe40000000027 */
[----:B------:R-:W-:Y:S01]  /*0f90*/  SHF.L.U32 R35, R35, 0x10, RZ ;  /* 0x0000001023237819 */ /* 0x000fe200000006ff */
[----:B------:R-:W-:Y:S01]  /*0fa0*/  FADD.FTZ R31, -R167, R31 ;  /* 0x0000001fa71f7221 */ /* 0x000fe20000010100 */
[----:B------:R-:W-:Y:S01]  /*0fb0*/  FADD.FTZ R87, R38, R87 ;  /* 0x0000005726577221 */ /* 0x000fe20000010000 */
[----:B------:R-:W-:Y:S01]  /*0fc0*/  FFMA.FTZ R86, R37, R38, R86 ;  /* 0x0000002625567223 */ /* 0x000fe20000010056 */
[----:B------:R-:W-:Y:S01]  /*0fd0*/  SHF.L.U32 R39, R39, 0x10, RZ ;  /* 0x0000001027277819 */ /* 0x000fe200000006ff */
[----:B------:R-:W-:Y:S01]  /*0fe0*/  FADD.FTZ R85, R36, R85 ;  /* 0x0000005524557221 */ /* 0x000fe20000010000 */
[----:B------:R-:W-:Y:S01]  /*0ff0*/  FFMA.FTZ R84, R37, R36, R84 ;  /* 0x0000002425547223 */ /* 0x000fe20000010054 */
[----:B------:R-:W-:Y:S01]  /*1000*/  FMUL.FTZ R38, R131, R35 ;  /* 0x0000002383267220 */ /* 0x000fe20000410000 */
[----:B------:R-:W-:Y:S01]  /*1010*/  FMUL.FTZ R36, R142, R31 ;  /* 0x0000001f8e247220 */ /* 0x000fe20000410000 */
[----:B------:R-:W-:-:S02]  /*1020*/  FADD.FTZ R72, R35, R72 ;  /* 0x0000004823487221 */ /* 0x000fc40000010000 */
[--C-:B------:R-:W-:Y:S01]  /*1030*/  FFMA.FTZ R31, R127, R39, R38.reuse ;  /* 0x000000277f1f7223 */ /* 0x100fe20000010026 */
[C---:B------:R-:W-:Y:S01]  /*1040*/  FFMA.FTZ R73, R36.reuse, R35, R73 ;  /* 0x0000002324497223 */ /* 0x040fe20000010049 */
[----:B------:R-:W-:Y:S01]  /*1050*/  PRMT R38, R17, 0x7632, R38 ;  /* 0x0000763211267816 */ /* 0x000fe20000000026 */
[----:B------:R-:W-:Y:S01]  /*1060*/  FADD.FTZ R74, R39, R74 ;  /* 0x0000004a274a7221 */ /* 0x000fe20000010000 */
[----:B------:R-:W-:Y:S01]  /*1070*/  FFMA.FTZ R75, R36, R39, R75 ;  /* 0x00000027244b7223 */ /* 0x000fe2000001004b */
[----:B------:R-:W-:Y:S01]  /*1080*/  PRMT R35, R16, 0x7632, R35 ;  /* 0x0000763210237816 */ /* 0x000fe20000000023 */
[----:B------:R-:W-:Y:S01]  /*1090*/  FADD.FTZ R82, R151, R82 ;  /* 0x0000005297527221 */ /* 0x000fe20000010000 */
[-C--:B------:R-:W-:Y:S01]  /*10a0*/  FFMA.FTZ R83, R148, R151.reuse, R83 ;  /* 0x0000009794537223 */ /* 0x080fe20000010053 */
[----:B------:R-:W-:Y:S01]  /*10b0*/  SHF.L.U32 R39, R17, 0x10, RZ ;  /* 0x0000001011277819 */ /* 0x000fe200000006ff */
[----:B------:R-:W-:Y:S01]  /*10c0*/  FFMA.FTZ R151, R109, R151, R150 ;  /* 0x000000976d977223 */ /* 0x000fe20000010096 */
[----:B------:R-:W-:-:S02]  /*10d0*/  PRMT R152, R19, 0x7632, R152 ;  /* 0x0000763213987816 */ /* 0x000fc40000000098 */
[----:B------:R-:W-:Y:S02]  /*10e0*/  PRMT R150, R18, 0x7632, R150 ;  /* 0x0000763212967816 */ /* 0x000fe40000000096 */
[----:B------:R-:W-:Y:S02]  /*10f0*/  SHF.L.U32 R19, R19, 0x10, RZ ;  /* 0x0000001013137819 */ /* 0x000fe400000006ff */
[----:B------:R-:W-:Y:S01]  /*1100*/  SHF.L.U32 R38, R38, 0x10, RZ ;  /* 0x0000001026267819 */ /* 0x000fe200000006ff */
[----:B0-----:R-:W-:Y:S01]  /*1110*/  @P1 IMAD.WIDE.U32 R2, R143, 0x10, R2 ;  /* 0x000000108f021825 */ /* 0x001fe200078e0002 */
[----:B------:R-:W-:-:S03]  /*1120*/  SHF.L.U32 R35, R35, 0x10, RZ ;  /* 0x0000001023237819 */ /* 0x000fc600000006ff */
[----:B------:R-:W-:Y:S01]  /*1130*/  FADD.FTZ R39, -R167, R39 ;  /* 0x00000027a7277221 */ /* 0x000fe20000010100 */
[----:B------:R-:W-:Y:S02]  /*1140*/  SHF.L.U32 R18, R18, 0x10, RZ ;  /* 0x0000001012127819 */ /* 0x000fe400000006ff */
[----:B------:R-:W-:Y:S01]  /*1150*/  SHF.L.U32 R164, R21, 0x10, RZ ;  /* 0x0000001015a47819 */ /* 0x000fe200000006ff */
[C---:B------:R-:W-:Y:S01]  /*1160*/  FADD.FTZ R157, -R167.reuse, R19 ;  /* 0x00000013a79d7221 */ /* 0x040fe20000010100 */
[----:B------:R-:W-:Y:S01]  /*1170*/  SHF.L.U32 R16, R16, 0x10, RZ ;  /* 0x0000001010107819 */ /* 0x000fe200000006ff */
[----:B------:R-:W-:Y:S01]  /*1180*/  FADD.FTZ R159, -R167, R38 ;  /* 0x00000026a79f7221 */ /* 0x000fe20000010100 */
[----:B------:R-:W-:Y:S01]  /*1190*/  SHF.L.U32 R150, R150, 0x10, RZ ;  /* 0x0000001096967819 */ /* 0x000fe200000006ff */
[----:B------:R-:W-:Y:S01]  /*11a0*/  FADD.FTZ R100, R155, R100 ;  /* 0x000000649b647221 */ /* 0x000fe20000010000 */
[----:B------:R-:W-:Y:S01]  /*11b0*/  SHF.L.U32 R152, R152, 0x10, RZ ;  /* 0x0000001098987819 */ /* 0x000fe200000006ff */
[----:B------:R-:W-:Y:S01]  /*11c0*/  FFMA.FTZ R101, R32, R155, R101 ;  /* 0x0000009b20657223 */ /* 0x000fe20000010065 */
[----:B------:R-:W-:Y:S01]  /*11d0*/  FADD.FTZ R19, -R167, R35 ;  /* 0x00000023a7137221 */ /* 0x000fe20000010100 */
[----:B------:R-:W-:Y:S01]  /*11e0*/  SHF.L.U32 R38, R25, 0x10, RZ ;  /* 0x0000001019267819 */ /* 0x000fe200000006ff */
[----:B-----5:R0:W5:Y:S01]  /*11f0*/  @P1 LDG.E.128 R4, desc[UR10][R2.64] ;  /* 0x0000000a02041981 */ /* 0x020162000c1e1d00 */
[----:B------:R-:W-:Y:S01]  /*1200*/  FADD.FTZ R155, -R167, R18 ;  /* 0x00000012a79b7221 */ /* 0x000fe20000010100 */
[----:B------:R-:W-:Y:S01]  /*1210*/  FMUL.FTZ R35, R142, R39 ;  /* 0x000000278e237220 */ /* 0x000fe20000410000 */
[----:B-1----:R-:W-:Y:S01]  /*1220*/  @P1 IMAD.WIDE.U32 R28, R141, 0x10, R28 ;  /* 0x000000108d1c1825 */ /* 0x002fe200078e001c */
[----:B------:R-:W-:-:S03]  /*1230*/  SHF.L.U32 R166, R23, 0x10, RZ ;  /* 0x0000001017a67819 */ /* 0x000fc600000006ff */
[C---:B------:R-:W-:Y:S01]  /*1240*/  FADD.FTZ R17, -R167.reuse, R16 ;  /* 0x00000010a7117221 */ /* 0x040fe20000010100 */
[C---:B------:R-:W-:Y:S01]  /*1250*/  FADD.FTZ R165, -R167.reuse, R150 ;  /* 0x00000096a7a57221 */ /* 0x040fe20000010100 */
[----:B------:R-:W-:Y:S01]  /*1260*/  FADD.FTZ R167, -R167, R152 ;  /* 0x00000098a7a77221 */ /* 0x000fe20000010100 */
[----:B------:R-:W-:Y:S01]  /*1270*/  SHF.L.U32 R16, R20, 0x10, RZ ;  /* 0x0000001014107819 */ /* 0x000fe200000006ff */
[----:B0-----:R-:W-:Y:S01]  /*1280*/  FMUL.FTZ R2, R119, R164 ;  /* 0x000000a477027220 */ /* 0x001fe20000410000 */
[----:B------:R-:W-:Y:S01]  /*1290*/  FADD.FTZ R50, R38, R50 ;  /* 0x0000003226327221 */ /* 0x000fe20000010000 */
[-C--:B------:R-:W-:Y:S01]  /*12a0*/  FFMA.FTZ R42, R35, R38.reuse, R42 ;  /* 0x00000026232a7223 */ /* 0x080fe2000001002a */
[C---:B------:R-:W-:Y:S01]  /*12b0*/  FMUL.FTZ R39, R142.reuse, R155 ;  /* 0x0000009b8e277220 */ /* 0x040fe20000410000 */
[----:B------:R-:W-:Y:S01]  /*12c0*/  SHF.L.U32 R152, R27, 0x10, RZ ;  /* 0x000000101b987819 */ /* 0x000fe200000006ff */
[----:B------:R-:W-:Y:S01]  /*12d0*/  FFMA.FTZ R38, R115, R38, R2 ;  /* 0x0000002673267223 */ /* 0x000fe20000010002 */
[----:B------:R-:W-:Y:S01]  /*12e0*/  FMUL.FTZ R155, R142, R157 ;  /* 0x0000009d8e9b7220 */ /* 0x000fe20000410000 */
[----:B------:R0:W5:Y:S01]  /*12f0*/  @P1 LDG.E.128 R76, desc[UR10][R28.64] ;  /* 0x0000000a1c4c1981 */ /* 0x000162000c1e1d00 */
[----:B------:R-:W-:Y:S01]  /*1300*/  FMUL.FTZ R2, R121, R166 ;  /* 0x000000a679027220 */ /* 0x000fe20000410000 */
[----:B------:R-:W-:Y:S01]  /*1310*/  SHF.L.U32 R3, R24, 0x10, RZ ;  /* 0x0000001018037819 */ /* 0x000fe200000006ff */
[----:B------:R-:W-:Y:S01]  /*1320*/  FADD.FTZ R54, R152, R54 ;  /* 0x0000003698367221 */ /* 0x000fe20000010000 */
[----:B------:R-:W-:Y:S01]  /*1330*/  SHF.L.U32 R163, R22, 0x10, RZ ;  /* 0x0000001016a37819 */ /* 0x000fe200000006ff */
[-C--:B------:R-:W-:Y:S01]  /*1340*/  FFMA.FTZ R46, R155, R152.reuse, R46 ;  /* 0x000000989b2e7223 */ /* 0x080fe2000001002e */
[----:B------:R-:W-:Y:S01]  /*1350*/  FFMA.FTZ R152, R117, R152, R2 ;  /* 0x0000009875987223 */ /* 0x000fe20000010002 */
[----:B0-----:R-:W-:Y:S01]  /*1360*/  FMUL.FTZ R29, R142, R17 ;  /* 0x000000118e1d7220 */ /* 0x001fe20000410000 */
[----:B------:R-:W-:Y:S01]  /*1370*/  FMUL.FTZ R17, R118, R16 ;  /* 0x0000001076117220 */ /* 0x000fe20000410000 */
[----:B------:R-:W-:Y:S01]  /*1380*/  FADD.FTZ R2, RZ, R145 ;  /* 0x00000091ff027221 */ /* 0x000fe20000010000 */
[----:B------:R-:W-:Y:S01]  /*1390*/  FADD.FTZ R48, R3, R48 ;  /* 0x0000003003307221 */ /* 0x000fe20000010000 */
[-C--:B------:R-:W-:Y:S01]  /*13a0*/  FFMA.FTZ R40, R29, R3.reuse, R40 ;  /* 0x000000031d287223 */ /* 0x080fe20000010028 */
[----:B------:R-:W-:Y:S01]  /*13b0*/  FFMA.FTZ R28, R114, R3, R17 ;  /* 0x00000003721c7223 */ /* 0x000fe20000010011 */
[----:B------:R-:W-:Y:S01]  /*13c0*/  SHF.L.U32 R3, R26, 0x10, RZ ;  /* 0x000000101a037819 */ /* 0x000fe200000006ff */
[----:B------:R-:W-:Y:S01]  /*13d0*/  FMUL.FTZ R17, R120, R163 ;  /* 0x000000a378117220 */ /* 0x000fe20000410000 */
[----:B------:R-:W-:Y:S01]  /*13e0*/  FADD.FTZ R2, R153, R2 ;  /* 0x0000000299027221 */ /* 0x000fe20000010000 */
[----:B------:R-:W-:-:S02]  /*13f0*/  PRMT R20, R20, 0x7632, R20 ;  /* 0x0000763214147816 */ /* 0x000fc40000000014 */
[----:B------:R-:W-:Y:S01]  /*1400*/  FADD.FTZ R52, R3, R52 ;  /* 0x0000003403347221 */ /* 0x000fe20000010000 */
[-C--:B------:R-:W-:Y:S01]  /*1410*/  FFMA.FTZ R44, R39, R3.reuse, R44 ;  /* 0x00000003272c7223 */ /* 0x080fe2000001002c */
[----:B------:R-:W-:Y:S01]  /*1420*/  FFMA.FTZ R150, R116, R3, R17 ;  /* 0x0000000374967223 */ /* 0x000fe20000010011 */
[----:B------:R-:W-:Y:S01]  /*1430*/  FADD.FTZ R3, R147, R2 ;  /* 0x0000000293037221 */ /* 0x000fe20000010000 */
[----:B------:R-:W-:Y:S02]  /*1440*/  PRMT R24, R24, 0x7632, R24 ;  /* 0x0000763218187816 */ /* 0x000fe40000000018 */
[----:B------:R-:W-:Y:S01]  /*1450*/  SHF.L.U32 R161, R20, 0x10, RZ ;  /* 0x0000001014a17819 */ /* 0x000fe200000006ff */
[----:B------:R-:W-:Y:S01]  /*1460*/  FADD.FTZ R3, R30, R3 ;  /* 0x000000031e037221 */ /* 0x000fe20000010000 */
[----:B------:R-:W-:Y:S01]  /*1470*/  SHF.L.U32 R24, R24, 0x10, RZ ;  /* 0x0000001018187819 */ /* 0x000fe200000006ff */
[----:B------:R-:W-:Y:S02]  /*1480*/  FMUL.FTZ R154, R142, R19 ;  /* 0x000000138e9a7220 */ /* 0x000fe40000410000 */
[----:B------:R-:W-:Y:S01]  /*1490*/  FADD.FTZ R3, R146, R3 ;  /* 0x0000000392037221 */ /* 0x000fe20000010000 */
[----:B------:R-:W-:Y:S01]  /*14a0*/  FMUL.FTZ R157, R136, R161 ;  /* 0x000000a1889d7220 */ /* 0x000fe20000410000 */
[----:B------:R-:W-:-:S02]  /*14b0*/  PRMT R21, R21, 0x7632, R21 ;  /* 0x0000763215157816 */ /* 0x000fc40000000015 */
[----:B------:R-:W-:Y:S01]  /*14c0*/  FADD.FTZ R2, R34, R3 ;  /* 0x0000000322027221 */ /* 0x000fe20000010000 */
[----:B------:R-:W-:Y:S01]  /*14d0*/  FADD.FTZ R49, R24, R49 ;  /* 0x0000003118317221 */ /* 0x000fe20000010000 */
[-C--:B------:R-:W-:Y:S01]  /*14e0*/  FFMA.FTZ R41, R154, R24.reuse, R41 ;  /* 0x000000189a297223 */ /* 0x080fe20000010029 */
[----:B------:R-:W-:Y:S01]  /*14f0*/  FFMA.FTZ R157, R132, R24, R157 ;  /* 0x00000018849d7223 */ /* 0x000fe2000001009d */
[----:B------:R-:W-:Y:S01]  /*1500*/  PRMT R25, R25, 0x7632, R25 ;  /* 0x0000763219197816 */ /* 0x000fe20000000019 */
[----:B------:R-:W-:Y:S01]  /*1510*/  FFMA.FTZ R3, R0, R145, RZ ;  /* 0x0000009100037223 */ /* 0x000fe200000100ff */
[----:B------:R-:W-:Y:S01]  /*1520*/  SHF.L.U32 R24, R21, 0x10, RZ ;  /* 0x0000001015187819 */ /* 0x000fe200000006ff */
[----:B------:R-:W-:Y:S01]  /*1530*/  FADD.FTZ R2, R151, R2 ;  /* 0x0000000297027221 */ /* 0x000fe20000010000 */
[----:B------:R-:W-:Y:S01]  /*1540*/  SHF.L.U32 R18, R25, 0x10, RZ ;  /* 0x0000001019127819 */ /* 0x000fe200000006ff */
[----:B------:R-:W-:Y:S01]  /*1550*/  FFMA.FTZ R17, R32, R153, R3 ;  /* 0x0000009920117223 */ /* 0x000fe20000010003 */
[----:B------:R-:W-:Y:S01]  /*1560*/  FMUL.FTZ R156, R142, R159 ;  /* 0x0000009f8e9c7220 */ /* 0x000fe20000410000 */
[----:B------:R-:W-:Y:S01]  /*1570*/  FMUL.FTZ R20, R137, R24 ;  /* 0x0000001889147220 */ /* 0x000fe20000410000 */
[----:B------:R-:W-:Y:S01]  /*1580*/  FADD.FTZ R3, R31, R2 ;  /* 0x000000021f037221 */ /* 0x000fe20000010000 */
[----:B------:R-:W-:Y:S01]  /*1590*/  FADD.FTZ R51, R18, R51 ;  /* 0x0000003312337221 */ /* 0x000fe20000010000 */
[-C--:B------:R-:W-:Y:S01]  /*15a0*/  FFMA.FTZ R43, R156, R18.reuse, R43 ;  /* 0x000000129c2b7223 */ /* 0x080fe2000001002b */
[----:B------:R-:W-:Y:S01]  /*15b0*/  FFMA.FTZ R159, R133, R18, R20 ;  /* 0x00000012859f7223 */ /* 0x000fe20000010014 */
[----:B------:R-:W-:Y:S01]  /*15c0*/  FADD.FTZ R2, R28, R3 ;  /* 0x000000031c027221 */ /* 0x000fe20000010000 */
[----:B------:R-:W-:Y:S01]  /*15d0*/  FFMA.FTZ R18, R144, R147, R17 ;  /* 0x0000009390127223 */ /* 0x000fe20000010011 */
[----:B------:R-:W-:-:S02]  /*15e0*/  PRMT R22, R22, 0x7632, R22 ;  /* 0x0000763216167816 */ /* 0x000fc40000000016 */
[----:B------:R-:W-:Y:S01]  /*15f0*/  FADD.FTZ R3, R2, R157 ;  /* 0x0000009d02037221 */ /* 0x000fe20000010000 */
[----:B------:R-:W-:Y:S01]  /*1600*/  FFMA.FTZ R18, R33, R30, R18 ;  /* 0x0000001e21127223 */ /* 0x000fe20000010012 */
[----:B------:R-:W-:Y:S02]  /*1610*/  PRMT R26, R26, 0x7632, R26 ;  /* 0x000076321a1a7816 */ /* 0x000fe4000000001a */
[----:B------:R-:W-:Y:S01]  /*1620*/  SHF.L.U32 R25, R22, 0x10, RZ ;  /* 0x0000001016197819 */ /* 0x000fe200000006ff */
[----:B------:R-:W-:Y:S01]  /*1630*/  FADD.FTZ R2, R3, R38 ;  /* 0x0000002603027221 */ /* 0x000fe20000010000 */
[----:B------:R-:W-:Y:S01]  /*1640*/  FFMA.FTZ R18, R149, R146, R18 ;  /* 0x0000009295127223 */ /* 0x000fe20000010012 */
[----:B------:R-:W-:Y:S02]  /*1650*/  PRMT R19, R27, 0x7632, R19 ;  /* 0x000076321b137816 */ /* 0x000fe40000000013 */
[----:B------:R-:W-:Y:S01]  /*1660*/  PRMT R23, R23, 0x7632, R23 ;  /* 0x0000763217177816 */ /* 0x000fe20000000017 */
[----:B------:R-:W-:Y:S01]  /*1670*/  FADD.FTZ R17, R2, R159 ;  /* 0x0000009f02117221 */ /* 0x000fe20000010000 */
[----:B------:R-:W-:Y:S01]  /*1680*/  SHF.L.U32 R26, R26, 0x10, RZ ;  /* 0x000000101a1a7819 */ /* 0x000fe200000006ff */
[----:B------:R-:W-:Y:S01]  /*1690*/  FMUL.FTZ R27, R138, R25 ;  /* 0x000000198a1b7220 */ /* 0x000fe20000410000 */
[----:B------:R-:W-:Y:S01]  /*16a0*/  FFMA.FTZ R3, R37, R34, R18 ;  /* 0x0000002225037223 */ /* 0x000fe20000010012 */
[----:B------:R-:W-:Y:S01]  /*16b0*/  SHF.L.U32 R168, R23, 0x10, RZ ;  /* 0x0000001017a87819 */ /* 0x000fe200000006ff */
[----:B------:R-:W-:Y:S01]  /*16c0*/  FADD.FTZ R18, R17, R150 ;  /* 0x0000009611127221 */ /* 0x000fe20000010000 */
[----:B------:R-:W-:Y:S01]  /*16d0*/  FFMA.FTZ R27, R134, R26, R27 ;  /* 0x0000001a861b7223 */ /* 0x000fe2000001001b */
[----:B------:R-:W-:Y:S01]  /*16e0*/  FFMA.FTZ R3, R148, R151, R3 ;  /* 0x0000009794037223 */ /* 0x000fe20000010003 */
[----:B------:R-:W-:Y:S01]  /*16f0*/  SHF.L.U32 R20, R19, 0x10, RZ ;  /* 0x0000001013147819 */ /* 0x000fe200000006ff */
[----:B------:R-:W-:Y:S01]  /*1700*/  FMUL.FTZ R158, R139, R168 ;  /* 0x000000a88b9e7220 */ /* 0x000fe20000410000 */
[----:B------:R-:W-:Y:S01]  /*1710*/  FADD.FTZ R17, R18, R27 ;  /* 0x0000001b12117221 */ /* 0x000fe20000010000 */
[----:B------:R-:W-:-:S02]  /*1720*/  FFMA.FTZ R2, R36, R31, R3 ;  /* 0x0000001f24027223 */ /* 0x000fc40000010003 */
[----:B------:R-:W-:Y:S01]  /*1730*/  FFMA.FTZ R158, R135, R20, R158 ;  /* 0x00000014879e7223 */ /* 0x000fe2000001009e */
[----:B------:R-:W-:Y:S01]  /*1740*/  FADD.FTZ R17, R17, R152 ;  /* 0x0000009811117221 */ /* 0x000fe20000010000 */
[----:B------:R-:W-:-:S03]  /*1750*/  FFMA.FTZ R3, R29, R28, R2 ;  /* 0x0000001c1d037223 */ /* 0x000fc60000010002 */
[----:B------:R-:W-:Y:S01]  /*1760*/  FADD.FTZ R17, R17, R158 ;  /* 0x0000009e11117221 */ /* 0x000fe20000010000 */
[----:B------:R-:W-:-:S04]  /*1770*/  FFMA.FTZ R2, R154, R157, R3 ;  /* 0x0000009d9a027223 */ /* 0x000fc80000010003 */
[----:B------:R-:W-:Y:S01]  /*1780*/  FFMA.FTZ R3, R35, R38, R2 ;  /* 0x0000002623037223 */ /* 0x000fe20000010002 */
[----:B------:R-:W0:Y:S03]  /*1790*/  SHFL.DOWN PT, R18, R17, 0x10, 0x1f ;  /* 0x0a001f0011127f89 */ /* 0x000e2600000e0000 */
[----:B------:R-:W-:Y:S01]  /*17a0*/  FFMA.FTZ R2, R156, R159, R3 ;  /* 0x0000009f9c027223 */ /* 0x000fe20000010003 */
[----:B------:R-:W-:-:S03]  /*17b0*/  FMUL.FTZ R160, R142, R165 ;  /* 0x000000a58ea07220 */ /* 0x000fc60000410000 */
[----:B------:R-:W-:-:S04]  /*17c0*/  FFMA.FTZ R3, R39, R150, R2 ;  /* 0x0000009627037223 */ /* 0x000fc80000010002 */
[----:B------:R-:W-:Y:S01]  /*17d0*/  FFMA.FTZ R2, R160, R27, R3 ;  /* 0x0000001ba0027223 */ /* 0x000fe20000010003 */
[----:B------:R-:W-:-:S03]  /*17e0*/  FMUL.FTZ R162, R142, R167 ;  /* 0x000000a78ea27220 */ /* 0x000fc60000410000 */
[----:B------:R-:W-:-:S04]  /*17f0*/  FFMA.FTZ R3, R155, R152, R2 ;  /* 0x000000989b037223 */ /* 0x000fc80000010002 */
[----:B------:R-:W-:Y:S01]  /*1800*/  FFMA.FTZ R3, R162, R158, R3 ;  /* 0x0000009ea2037223 */ /* 0x000fe20000010003 */
[----:B0-----:R-:W-:-:S04]  /*1810*/  FADD.FTZ R18, R17, R18 ;  /* 0x0000001211127221 */ /* 0x001fc80000010000 */
[----:B------:R-:W0:Y:S04]  /*1820*/  SHFL.DOWN PT, R2, R3, 0x10, 0x1f ;  /* 0x0a001f0003027f89 */ /* 0x000e2800000e0000 */
[----:B------:R-:W1:Y:S01]  /*1830*/  SHFL.DOWN PT, R19, R18, 0x8, 0x1f ;  /* 0x09001f0012137f89 */ /* 0x000e6200000e0000 */
[----:B0-----:R-:W-:Y:S01]  /*1840*/  FADD.FTZ R2, R3, R2 ;  /* 0x0000000203027221 */ /* 0x001fe20000010000 */
[----:B-1----:R-:W-:-:S04]  /*1850*/  FADD.FTZ R19, R18, R19 ;  /* 0x0000001312137221 */ /* 0x002fc80000010000 */
[----:B------:R-:W0:Y:S04]  /*1860*/  SHFL.DOWN PT, R17, R2, 0x8, 0x1f ;  /* 0x09001f0002117f89 */ /* 0x000e2800000e0000 */
[----:B------:R-:W1:Y:S01]  /*1870*/  SHFL.DOWN PT, R22, R19, 0x4, 0x1f ;  /* 0x08801f0013167f89 */ /* 0x000e6200000e0000 */
[----:B------:R-:W-:Y:S01]  /*1880*/  FADD.FTZ R53, R26, R53 ;  /* 0x000000351a357221 */ /* 0x000fe20000010000 */
[----:B------:R-:W-:Y:S01]  /*1890*/  FFMA.FTZ R45, R160, R26, R45 ;  /* 0x0000001aa02d7223 */ /* 0x000fe2000001002d */
[----:B0-----:R-:W-:Y:S01]  /*18a0*/  FADD.FTZ R17, R2, R17 ;  /* 0x0000001102117221 */ /* 0x001fe20000010000 */
[----:B-1----:R-:W-:-:S04]  /*18b0*/  FADD.FTZ R21, R19, R22 ;  /* 0x0000001613157221 */ /* 0x002fc80000010000 */
[----:B------:R-:W0:Y:S04]  /*18c0*/  SHFL.DOWN PT, R22, R17, 0x4, 0x1f ;  /* 0x08801f0011167f89 */ /* 0x000e2800000e0000 */
[----:B------:R-:W1:Y:S01]  /*18d0*/  SHFL.DOWN PT, R26, R21, 0x2, 0x1f ;  /* 0x08401f00151a7f89 */ /* 0x000e6200000e0000 */
[----:B0-----:R-:W-:-:S05]  /*18e0*/  FADD.FTZ R22, R17, R22 ;  /* 0x0000001611167221 */ /* 0x001fca0000010000 */
[----:B------:R-:W0:Y:S01]  /*18f0*/  SHFL.DOWN PT, R3, R22, 0x2, 0x1f ;  /* 0x08401f0016037f89 */ /* 0x000e2200000e0000 */
[----:B-1----:R-:W-:Y:S02]  /*1900*/  FADD.FTZ R23, R21, R26 ;  /* 0x0000001a15177221 */ /* 0x002fe40000010000 */
[----:B------:R-:W1:Y:S03]  /*1910*/  S2R R26, SR_TID.X ;  /* 0x00000000001a7919 */ /* 0x000e660000002100 */
[----:B------:R-:W2:Y:S01]  /*1920*/  SHFL.DOWN PT, R2, R23, 0x1, 0x1f ;  /* 0x08201f0017027f89 */ /* 0x000ea200000e0000 */
[----:B0-----:R-:W-:-:S05]  /*1930*/  FADD.FTZ R18, R22, R3 ;  /* 0x0000000316127221 */ /* 0x001fca0000010000 */
[----:B------:R-:W0:Y:S01]  /*1940*/  SHFL.DOWN PT, R3, R18, 0x1, 0x1f ;  /* 0x08201f0012037f89 */ /* 0x000e2200000e0000 */
[----:B-1----:R-:W-:Y:S01]  /*1950*/  LOP3.LUT P2, RZ, R26, 0x1f, RZ, 0xc0, !PT ;  /* 0x0000001f1aff7812 */ /* 0x002fe2000784c0ff */
[----:B------:R-:W-:Y:S01]  /*1960*/  BSSY.RECONVERGENT B0, `(.L_x_32) ;  /* 0x000000e000007945 */ /* 0x000fe20003800200 */
[----:B------:R-:W-:Y:S01]  /*1970*/  FADD.FTZ R55, R20, R55 ;  /* 0x0000003714377221 */ /* 0x000fe20000010000 */
[----:B------:R-:W-:Y:S01]  /*1980*/  FFMA.FTZ R47, R162, R20, R47 ;  /* 0x00000014a22f7223 */ /* 0x000fe2000001002f */
[----:B--2---:R-:W-:Y:S01]  /*1990*/  FADD.FTZ R2, R23, R2 ;  /* 0x0000000217027221 */ /* 0x004fe20000010000 */
[----:B0-----:R-:W-:-:S08]  /*19a0*/  FADD.FTZ R3, R18, R3 ;  /* 0x0000000312037221 */ /* 0x001fd00000010000 */
[----:B------:R-:W-:Y:S05]  /*19b0*/  @P2 BRA `(.L_x_33) ;  /* 0x0000000000202947 */ /* 0x000fea0003800000 */
        /* <DEDUP_REMOVED lines=8> */
.L_x_33:
[----:B------:R-:W-:Y:S05]  /*1a40*/  BSYNC.RECONVERGENT B0 ;  /* 0x0000000000007941 */ /* 0x000fea0003800200 */
.L_x_32:
[----:B------:R-:W1:Y:S08]  /*1a50*/  S2UR UR5, SR_CgaCtaId ;  /* 0x00000000000579c3 */ /* 0x000e700000008800 */
[----:B------:R-:W-:Y:S01]  /*1a60*/  BAR.SYNC.DEFER_BLOCKING 0x0 ;  /* 0x0000000000007b1d */ /* 0x000fe20000010000 */
[----:B------:R-:W-:Y:S01]  /*1a70*/  FADD.FTZ R71, R16, R71 ;  /* 0x0000004710477221 */ /* 0x000fe20000010000 */
[----:B------:R-:W-:Y:S01]  /*1a80*/  FFMA.FTZ R56, R29, R16, R56 ;  /* 0x000000101d387223 */ /* 0x000fe20000010038 */
[----:B------:R-:W-:Y:S01]  /*1a90*/  UISETP.NE.U32.AND UP0, UPT, UR14, URZ, UPT ;  /* 0x000000ff0e00728c */ /* 0x000fe2000bf05070 */
[----:B------:R-:W-:Y:S01]  /*1aa0*/  FADD.FTZ R69, R164, R69 ;  /* 0x00000045a4457221 */ /* 0x000fe20000010000 */
[----:B------:R-:W-:Y:S01]  /*1ab0*/  FFMA.FTZ R58, R35, R164, R58 ;  /* 0x000000a4233a7223 */ /* 0x000fe2000001003a */
[----:B------:R-:W-:Y:S01]  /*1ac0*/  UMOV UR4, 0x400 ;  /* 0x0000040000047882 */ /* 0x000fe20000000000 */
[----:B------:R-:W-:Y:S01]  /*1ad0*/  UISETP.NE.AND.EX UP0, UPT, UR15, URZ, UPT, UP0 ;  /* 0x000000ff0f00728c */ /* 0x000fe2000bf05300 */
[----:B------:R-:W-:Y:S01]  /*1ae0*/  FADD.FTZ R70, R161, R70 ;  /* 0x00000046a1467221 */ /* 0x000fe20000010000 */
[----:B------:R-:W-:Y:S01]  /*1af0*/  FFMA.FTZ R57, R154, R161, R57 ;  /* 0x000000a19a397223 */ /* 0x000fe20000010039 */
        /* <DEDUP_REMOVED lines=10> */
[----:B-1----:R-:W-:-:S04]  /*1ba0*/  ULEA UR4, UR5, UR4, 0x18 ;  /* 0x0000000405047291 */ /* 0x002fc8000f8ec0ff */
[----:B------:R-:W-:Y:S02]  /*1bb0*/  UIADD3 UR5, UPT, UPT, UR4, 0x4040, URZ ;  /* 0x0000404004057890 */ /* 0x000fe4000fffe0ff */
[----:B------:R-:W-:-:S09]  /*1bc0*/  @!UP1 UIADD3 UR5, UPT, UPT, UR4, 0x4000, URZ ;  /* 0x0000400004059890 */ /* 0x000fd2000fffe0ff */
[----:B0-----:R-:W0:Y:S01]  /*1bd0*/  LDS.128 R16, [UR5] ;  /* 0x00000005ff107984 */ /* 0x001e220008000c00 */
[----:B------:R-:W-:Y:S02]  /*1be0*/  UIADD3 UR5, UPT, UPT, UR4, 0x4050, URZ ;  /* 0x0000405004057890 */ /* 0x000fe4000fffe0ff */
[----:B------:R-:W-:-:S09]  /*1bf0*/  @!UP1 UIADD3 UR5, UPT, UPT, UR4, 0x4010, URZ ;  /* 0x0000401004059890 */ /* 0x000fd2000fffe0ff */
[----:B------:R-:W1:Y:S01]  /*1c00*/  LDS.128 R20, [UR5] ;  /* 0x00000005ff147984 */ /* 0x000e620008000c00 */
[----:B------:R-:W-:Y:S02]  /*1c10*/  UIADD3 UR5, UPT, UPT, UR4, 0x4060, URZ ;  /* 0x0000406004057890 */ /* 0x000fe4000fffe0ff */
[----:B------:R-:W-:Y:S01]  /*1c20*/  @!UP1 UIADD3 UR5, UPT, UPT, UR4, 0x4020, URZ ;  /* 0x0000402004059890 */ /* 0x000fe2000fffe0ff */
[----:B0-----:R-:W-:Y:S01]  /*1c30*/  FADD.FTZ R3, RZ, R16 ;  /* 0x00000010ff037221 */ /* 0x001fe20000010000 */
[----:B------:R-:W-:-:S03]  /*1c40*/  FADD.FTZ R2, RZ, R17 ;  /* 0x00000011ff027221 */ /* 0x000fc60000010000 */
[----:B------:R-:W-:Y:S01]  /*1c50*/  FADD.FTZ R3, R18, R3 ;  /* 0x0000000312037221 */ /* 0x000fe20000010000 */
[----:B------:R-:W-:-:S03]  /*1c60*/  FADD.FTZ R2, R19, R2 ;  /* 0x0000000213027221 */ /* 0x000fc60000010000 */
[----:B------:R-:W0:Y:S01]  /*1c70*/  LDS.128 R16, [UR5] ;  /* 0x00000005ff107984 */ /* 0x000e220008000c00 */
[----:B------:R-:W-:Y:S02]  /*1c80*/  UIADD3 UR5, UPT, UPT, UR4, 0x4070, URZ ;  /* 0x0000407004057890 */ /* 0x000fe4000fffe0ff */
[----:B------:R-:W-:Y:S01]  /*1c90*/  @!UP1 UIADD3 UR5, UPT, UPT, UR4, 0x4030, URZ ;  /* 0x0000403004059890 */ /* 0x000fe2000fffe0ff */
[----:B-1----:R-:W-:Y:S01]  /*1ca0*/  FADD.FTZ R3, R3, R20 ;  /* 0x0000001403037221 */ /* 0x002fe20000010000 */
[----:B------:R-:W-:-:S03]  /*1cb0*/  FADD.FTZ R2, R2, R21 ;  /* 0x0000001502027221 */ /* 0x000fc60000010000 */
[----:B------:R-:W-:Y:S01]  /*1cc0*/  FADD.FTZ R3, R22, R3 ;  /* 0x0000000316037221 */ /* 0x000fe20000010000 */
[----:B------:R-:W-:-:S03]  /*1cd0*/  FADD.FTZ R2, R23, R2 ;  /* 0x0000000217027221 */ /* 0x000fc60000010000 */
[----:B------:R-:W1:Y:S01]  /*1ce0*/  LDS.128 R20, [UR5] ;  /* 0x00000005ff147984 */ /* 0x000e620008000c00 */
[----:B0-----:R-:W-:Y:S01]  /*1cf0*/  FADD.FTZ R3, R3, R16 ;  /* 0x0000001003037221 */ /* 0x001fe20000010000 */
[----:B------:R-:W-:-:S03]  /*1d00*/  FADD.FTZ R16, R2, R17 ;  /* 0x0000001102107221 */ /* 0x000fc60000010000 */
[----:B------:R-:W-:Y:S01]  /*1d10*/  FADD.FTZ R17, R18, R3 ;  /* 0x0000000312117221 */ /* 0x000fe20000010000 */
[----:B------:R-:W-:Y:S01]  /*1d20*/  FADD.FTZ R16, R19, R16 ;  /* 0x0000001013107221 */ /* 0x000fe20000010000 */
[----:B------:R-:W0:Y:S02]  /*1d30*/  LDC.64 R2, c[0x0][0x380] ;  /* 0x0000e000ff027b82 */ /* 0x000e240000000a00 */
[----:B-1----:R-:W-:Y:S01]  /*1d40*/  FADD.FTZ R17, R17, R20 ;  /* 0x0000001411117221 */ /* 0x002fe20000010000 */
[----:B------:R-:W-:-:S03]  /*1d50*/  FADD.FTZ R16, R16, R21 ;  /* 0x0000001510107221 */ /* 0x000fc60000010000 */
[----:B------:R-:W-:Y:S01]  /*1d60*/  FADD.FTZ R17, R22, R17 ;  /* 0x0000001116117221 */ /* 0x000fe20000010000 */
[----:B------:R-:W-:-:S03]  /*1d70*/  FADD.FTZ R16, R23, R16 ;  /* 0x0000001017107221 */ /* 0x000fc60000010000 */
[----:B------:R-:W-:Y:S01]  /*1d80*/  FMUL.FTZ R17, R17, UR16 ;  /* 0x0000001011117c20 */ /* 0x000fe20008410000 */
[----:B------:R-:W-:-:S04]  /*1d90*/  FMUL.FTZ R161, R16, UR16 ;  /* 0x0000001010a17c20 */ /* 0x000fc80008410000 */
[----:B------:R-:W-:Y:S02]  /*1da0*/  FSEL R164, R17, RZ, !P0 ;  /* 0x000000ff11a47208 */ /* 0x000fe40004000000 */
[----:B0-----:R-:W-:-:S04]  /*1db0*/  IADD3 R122, PT, PT, R122, R2, RZ ;  /* 0x000000027a7a7210 */ /* 0x001fc80007ffe0ff */
[----:B------:R-:W-:Y:S01]  /*1dc0*/  ISETP.GE.AND P3, PT, R122, R3, PT ;  /* 0x000000037a00720c */ /* 0x000fe20003f66270 */
[----:B------:R-:W-:-:S12]  /*1dd0*/  BRA.U UP0, `(.L_x_34) ;  /* 0x00000009003c7547 */ /* 0x000fd8000b800000 */
        /* <DEDUP_REMOVED lines=24> */
[C---:B------:R-:W-:Y:S01]  /*1f60*/  FMUL.FTZ R16, R142.reuse, R145 ;  /* 0x000000918e107220 */ /* 0x040fe20000410000 */
        /* <DEDUP_REMOVED lines=10> */
[----:B------:R-:W-:Y:S01]  /*2010*/  F2FP.BF16.F32.PACK_AB R16, R153, R16 ;  /* 0x000000109910723e */ /* 0x000fe200000010ff */
[----:B------:R-:W-:Y:S06]  /*2020*/  BRA `(.L_x_37) ;  /* 0x0000001000a07947 */ /* 0x000fec0003800000 */
.L_x_36:
        /* <DEDUP_REMOVED lines=33> */
.L_x_35:
        /* <DEDUP_REMOVED lines=36> */
.L_x_38:
        /* <DEDUP_REMOVED lines=37> */
.L_x_34:
        /* <DEDUP_REMOVED lines=10> */
[----:B-----5:R-:W-:Y:S01]  /*2770*/  SHF.L.U32 R3, R79, 0x10, RZ ;  /* 0x000000104f037819 */ /* 0x020fe200000006ff */
[-C--:B------:R-:W-:Y:S01]  /*2780*/  FFMA.FTZ R149, R149, R161.reuse, R164 ;  /* 0x000000a195957223 */ /* 0x080fe200000100a4 */
[----:B------:R-:W-:Y:S01]  /*2790*/  FADD.FTZ R16, R145, -R0 ;  /* 0x8000000091107221 */ /* 0x000fe20000010000 */
[----:B------:R-:W-:Y:S01]  /*27a0*/  FADD.FTZ R20, R151, -R148 ;  /* 0x8000009497147221 */ /* 0x000fe20000010000 */
[----:B------:R-:W-:Y:S01]  /*27b0*/  PRMT R0, R79, 0x7632, R0 ;  /* 0x000076324f007816 */ /* 0x000fe20000000000 */
[-C--:B------:R-:W-:Y:S01]  /*27c0*/  FFMA.FTZ R36, R36, R161.reuse, R164 ;  /* 0x000000a124247223 */ /* 0x080fe200000100a4 */
[----:B------:R-:W-:Y:S01]  /*27d0*/  SHF.L.U32 R17, R78, 0x10, RZ ;  /* 0x000000104e117819 */ /* 0x000fe200000006ff */
[----:B------:R-:W-:Y:S01]  /*27e0*/  FFMA.FTZ R20, R142, R20, R3 ;  /* 0x000000148e147223 */ /* 0x000fe20000010003 */
[----:B------:R-:W-:Y:S01]  /*27f0*/  SHF.L.U32 R19, R0, 0x10, RZ ;  /* 0x0000001000137819 */ /* 0x000fe200000006ff */
[----:B------:R-:W-:Y:S01]  /*2800*/  FADD.FTZ R18, R146, -R149 ;  /* 0x8000009592127221 */ /* 0x000fe20000010000 */
[----:B------:R-:W-:Y:S01]  /*2810*/  PRMT R3, R78, 0x7632, R3 ;  /* 0x000076324e037816 */ /* 0x000fe20000000003 */
[----:B------:R-:W-:Y:S01]  /*2820*/  FADD.FTZ R36, R31, -R36 ;  /* 0x800000241f247221 */ /* 0x000fe20000010000 */
[----:B------:R-:W-:Y:S01]  /*2830*/  PRMT R2, R77, 0x7632, R2 ;  /* 0x000076324d027816 */ /* 0x000fe20000000002 */
[-C--:B------:R-:W-:Y:S01]  /*2840*/  FFMA.FTZ R32, R32, R161.reuse, R164 ;  /* 0x000000a120207223 */ /* 0x080fe200000100a4 */
[----:B------:R-:W-:Y:S01]  /*2850*/  PRMT R0, R76, 0x7632, R0 ;  /* 0x000076324c007816 */ /* 0x000fe20000000000 */
[-CC-:B------:R-:W-:Y:S01]  /*2860*/  FFMA.FTZ R144, R144, R161.reuse, R164.reuse ;  /* 0x000000a190907223 */ /* 0x180fe200000100a4 */
[-CC-:B------:R-:W-:Y:S01]  /*2870*/  FFMA.FTZ R33, R33, R161.reuse, R164.reuse ;  /* 0x000000a121217223 */ /* 0x180fe200000100a4 */
[----:B------:R-:W-:Y:S01]  /*2880*/  FFMA.FTZ R37, R37, R161, R164 ;  /* 0x000000a125257223 */ /* 0x000fe200000100a4 */
[----:B------:R-:W-:Y:S01]  /*2890*/  SHF.L.U32 R23, R3, 0x10, RZ ;  /* 0x0000001003177819 */ /* 0x000fe200000006ff */
[C---:B------:R-:W-:Y:S01]  /*28a0*/  FFMA.FTZ R25, R142.reuse, R36, R19 ;  /* 0x000000248e197223 */ /* 0x040fe20000010013 */
[----:B------:R-:W-:Y:S01]  /*28b0*/  FFMA.FTZ R18, R142, R18, R17 ;  /* 0x000000128e127223 */ /* 0x000fe20000010011 */
[----:B------:R-:W-:Y:S01]  /*28c0*/  SHF.L.U32 R3, R76, 0x10, RZ ;  /* 0x000000104c037819 */ /* 0x000fe200000006ff */
[----:B------:R-:W-:Y:S01]  /*28d0*/  FADD.FTZ R32, R153, -R32 ;  /* 0x8000002099207221 */ /* 0x000fe20000010000 */
[----:B------:R-:W-:Y:S01]  /*28e0*/  SHF.L.U32 R19, R77, 0x10, RZ ;  /* 0x000000104d137819 */ /* 0x000fe200000006ff */
[----:B------:R-:W-:Y:S01]  /*28f0*/  FADD.FTZ R144, R147, -R144 ;  /* 0x8000009093907221 */ /* 0x000fe20000010000 */
[----:B------:R-:W-:Y:S01]  /*2900*/  SHF.L.U32 R21, R2, 0x10, RZ ;  /* 0x0000001002157819 */ /* 0x000fe200000006ff */
[----:B------:R-:W-:Y:S01]  /*2910*/  FADD.FTZ R30, R30, -R33 ;  /* 0x800000211e1e7221 */ /* 0x000fe20000010000 */
[----:B------:R-:W-:Y:S01]  /*2920*/  SHF.L.U32 R17, R0, 0x10, RZ ;  /* 0x0000001000117819 */ /* 0x000fe200000006ff */
[----:B------:R-:W-:Y:S01]  /*2930*/  FADD.FTZ R37, R34, -R37 ;  /* 0x8000002522257221 */ /* 0x000fe20000010000 */
[C---:B------:R-:W-:Y:S01]  /*2940*/  FFMA.FTZ R3, R142.reuse, R16, R3 ;  /* 0x000000108e037223 */ /* 0x040fe20000010003 */
[C---:B------:R-:W-:Y:S01]  /*2950*/  FFMA.FTZ R0, R142.reuse, R144, R19 ;  /* 0x000000908e007223 */ /* 0x040fe20000010013 */
[C---:B------:R-:W-:Y:S01]  /*2960*/  FFMA.FTZ R21, R142.reuse, R30, R21 ;  /* 0x0000001e8e157223 */ /* 0x040fe20000010015 */
[C---:B------:R-:W-:Y:S01]  /*2970*/  FFMA.FTZ R23, R142.reuse, R37, R23 ;  /* 0x000000258e177223 */ /* 0x040fe20000010017 */
[----:B------:R-:W-:Y:S01]  /*2980*/  FFMA.FTZ R16, R142, R32, R17 ;  /* 0x000000208e107223 */ /* 0x000fe20000010011 */
[----:B------:R-:W-:-:S02]  /*2990*/  F2FP.BF16.F32.PACK_AB R19, R25, R20 ;  /* 0x000000141913723e */ /* 0x000fc400000010ff */
[----:B------:R-:W-:Y:S02]  /*29a0*/  F2FP.BF16.F32.PACK_AB R17, R21, R0 ;  /* 0x000000001511723e */ /* 0x000fe400000010ff */
[----:B------:R-:W-:Y:S02]  /*29b0*/  F2FP.BF16.F32.PACK_AB R18, R23, R18 ;  /* 0x000000121712723e */ /* 0x000fe400000010ff */
[----:B------:R-:W-:Y:S01]  /*29c0*/  F2FP.BF16.F32.PACK_AB R16, R16, R3 ;  /* 0x000000031010723e */ /* 0x000fe200000010ff */
[----:B------:R-:W-:Y:S06]  /*29d0*/  BRA `(.L_x_37) ;  /* 0x0000000800347947 */ /* 0x000fec0003800000 */
.L_x_40:
[-CC-:B------:R-:W-:Y:S01]  /*29e0*/  FFMA.FTZ R0, R0, R161.reuse, R164.reuse ;  /* 0x000000a100007223 */ /* 0x180fe200000100a4 */
[-CC-:B------:R-:W-:Y:S01]  /*29f0*/  FFMA.FTZ R144, R144, R161.reuse, R164.reuse ;  /* 0x000000a190907223 */ /* 0x180fe200000100a4 */
[-C--:B------:R-:W-:Y:S01]  /*2a00*/  FFMA.FTZ R149, R149, R161.reuse, R164 ;  /* 0x000000a195957223 */ /* 0x080fe200000100a4 */
[----:B-----5:R-:W-:Y:S01]  /*2a10*/  SHF.L.U32 R2, R78, 0x10, RZ ;  /* 0x000000104e027819 */ /* 0x020fe200000006ff */
[----:B------:R-:W-:Y:S01]  /*2a20*/  FADD.FTZ R145, R145, -R0 ;  /* 0x8000000091917221 */ /* 0x000fe20000010000 */
[----:B------:R-:W-:Y:S01]  /*2a30*/  SHF.L.U32 R0, R77, 0x10, RZ ;  /* 0x000000104d007819 */ /* 0x000fe200000006ff */
[----:B------:R-:W-:Y:S01]  /*2a40*/  FADD.FTZ R147, R147, -R144 ;  /* 0x8000009093937221 */ /* 0x000fe20000010000 */
[----:B------:R-:W-:Y:S01]  /*2a50*/  FADD.FTZ R149, R146, -R149 ;  /* 0x8000009592957221 */ /* 0x000fe20000010000 */
[----:B------:R-:W-:Y:S01]  /*2a60*/  PRMT R9, R79, 0x7632, R9 ;  /* 0x000076324f097816 */ /* 0x000fe20000000009 */
[----:B------:R-:W-:Y:S01]  /*2a70*/  FFMA.FTZ R32, R32, R161, R164 ;  /* 0x000000a120207223 */ /* 0x000fe200000100a4 */
[C---:B------:R-:W-:Y:S01]  /*2a80*/  FFMA.FTZ R17, R142.reuse, R147, R0 ;  /* 0x000000938e117223 */ /* 0x040fe20000010000 */
[----:B------:R-:W-:Y:S01]  /*2a90*/  FFMA.FTZ R18, R142, R149, R2 ;  /* 0x000000958e127223 */ /* 0x000fe20000010002 */
[----:B------:R-:W-:Y:S01]  /*2aa0*/  PRMT R0, R76, 0x7632, R0 ;  /* 0x000076324c007816 */ /* 0x000fe20000000000 */
[-C--:B------:R-:W-:Y:S01]  /*2ab0*/  FFMA.FTZ R33, R33, R161.reuse, R164 ;  /* 0x000000a121217223 */ /* 0x080fe200000100a4 */
[----:B------:R-:W-:Y:S01]  /*2ac0*/  PRMT R8, R78, 0x7632, R8 ;  /* 0x000076324e087816 */ /* 0x000fe20000000008 */
[-C--:B------:R-:W-:Y:S01]  /*2ad0*/  FFMA.FTZ R37, R37, R161.reuse, R164 ;  /* 0x000000a125257223 */ /* 0x080fe200000100a4 */
[----:B------:R-:W-:Y:S01]  /*2ae0*/  PRMT R2, R77, 0x7632, R2 ;  /* 0x000076324d027816 */ /* 0x000fe20000000002 */
[-CC-:B------:R-:W-:Y:S01]  /*2af0*/  FFMA.FTZ R148, R148, R161.reuse, R164.reuse ;  /* 0x000000a194947223 */ /* 0x180fe200000100a4 */
        /* <DEDUP_REMOVED lines=12> */
[C---:B------:R-:W-:Y:S01]  /*2bc0*/  FFMA.FTZ R3, R142.reuse, R145, R3 ;  /* 0x000000918e037223 */ /* 0x040fe20000010003 */
[C---:B------:R-:W-:Y:S01]  /*2bd0*/  FFMA.FTZ R11, R142.reuse, R151, R11 ;  /* 0x000000978e0b7223 */ /* 0x040fe2000001000b */
[C---:B------:R-:W-:Y:S01]  /*2be0*/  FFMA.FTZ R10, R142.reuse, R31, R10 ;  /* 0x0000001f8e0a7223 */ /* 0x040fe2000001000a */
[C---:B------:R-:W-:Y:S01]  /*2bf0*/  FFMA.FTZ R37, R142.reuse, R37, R8 ;  /* 0x000000258e257223 */ /* 0x040fe20000010008 */
[C---:B------:R-:W-:Y:S01]  /*2c00*/  FFMA.FTZ R2, R142.reuse, R33, R2 ;  /* 0x000000218e027223 */ /* 0x040fe20000010002 */
[----:B------:R-:W-:-:S02]  /*2c10*/  FFMA.FTZ R0, R142, R153, R0 ;  /* 0x000000998e007223 */ /* 0x000fc40000010000 */
        /* <DEDUP_REMOVED lines=9> */
.L_x_39:
[----:B------:R-:W-:-:S04]  /*2cb0*/  UISETP.NE.U32.AND UP0, UPT, UR6, URZ, UPT ;  /* 0x000000ff0600728c */ /* 0x000fc8000bf05070 */
[----:B------:R-:W-:-:S09]  /*2cc0*/  UISETP.NE.AND.EX UP0, UPT, UR7, URZ, UPT, UP0 ;  /* 0x000000ff0700728c */ /* 0x000fd2000bf05300 */
[----:B------:R-:W-:Y:S05]  /*2cd0*/  BRA.U UP0, `(.L_x_41) ;  /* 0x0000000100b47547 */ /* 0x000fea000b800000 */
        /* <DEDUP_REMOVED lines=45> */
.L_x_41:
        /* <DEDUP_REMOVED lines=47> */
[----:B------:R-:W-:-:S07]  /*32a0*/  MOV R12, R16 ;  /* 0x00000010000c7202 */ /* 0x000fce0000000f00 */
.L_x_37:
        /* <DEDUP_REMOVED lines=11> */
[----:B------:R0:W-:Y:S04]  /*3360*/  STG.E.128 desc[UR10][R24.64], R16 ;  /* 0x0000001018007986 */ /* 0x0001e8000c101d0a */
[----:B------:R0:W-:Y:S01]  /*3370*/  @P2 STG.E.128 desc[UR10][R20.64], R8 ;  /* 0x0000000814002986 */ /* 0x0001e2000c101d0a */
[----:B------:R-:W-:Y:S05]  /*3380*/  @!P1 BRA `(.L_x_42) ;  /* 0x0000000800dc9947 */ /* 0x000fea0003800000 */
[----:B------:R-:W-:Y:S05]  /*3390*/  @!P0 BRA `(.L_x_43) ;  /* 0x00000004007c8947 */ /* 0x000fea0003800000 */
[----:B------:R-:W-:Y:S05]  /*33a0*/  @!P2 BRA `(.L_x_44) ;  /* 0x0000000000c4a947 */ /* 0x000fea0003800000 */
[-CC-:B------:R-:W-:Y:S01]  /*33b0*/  FFMA.FTZ R35, R35, R161.reuse, R164.reuse ;  /* 0x000000a123237223 */ /* 0x180fe200000100a4 */
[-CC-:B------:R-:W-:Y:S01]  /*33c0*/  FFMA.FTZ R39, R39, R161.reuse, R164.reuse ;  /* 0x000000a127277223 */ /* 0x180fe200000100a4 */
[----:B-----5:R-:W-:Y:S01]  /*33d0*/  SHF.L.U32 R0, R5, 0x10, RZ ;  /* 0x0000001005007819 */ /* 0x020fe200000006ff */
[-CC-:B------:R-:W-:Y:S01]  /*33e0*/  FFMA.FTZ R29, R29, R161.reuse, R164.reuse ;  /* 0x000000a11d1d7223 */ /* 0x180fe200000100a4 */
[----:B0-----:R-:W-:Y:S01]  /*33f0*/  SHF.L.U32 R8, R6, 0x10, RZ ;  /* 0x0000001006087819 */ /* 0x001fe200000006ff */
[----:B------:R-:W-:Y:S01]  /*3400*/  FADD.FTZ R35, R38, -R35 ;  /* 0x8000002326237221 */ /* 0x000fe20000010000 */
[----:B------:R-:W-:Y:S01]  /*3410*/  FADD.FTZ R39, R150, -R39 ;  /* 0x8000002796277221 */ /* 0x000fe20000010000 */
[-CC-:B------:R-:W-:Y:S01]  /*3420*/  FFMA.FTZ R154, R154, R161.reuse, R164.reuse ;  /* 0x000000a19a9a7223 */ /* 0x180fe200000100a4 */
[----:B------:R-:W-:Y:S01]  /*3430*/  FFMA.FTZ R156, R156, R161, R164 ;  /* 0x000000a19c9c7223 */ /* 0x000fe200000100a4 */
[C---:B------:R-:W-:Y:S01]  /*3440*/  FFMA.FTZ R17, R142.reuse, R35, R0 ;  /* 0x000000238e117223 */ /* 0x040fe20000010000 */
[----:B------:R-:W-:Y:S01]  /*3450*/  FFMA.FTZ R18, R142, R39, R8 ;  /* 0x000000278e127223 */ /* 0x000fe20000010008 */
[-CC-:B------:R-:W-:Y:S01]  /*3460*/  FFMA.FTZ R160, R160, R161.reuse, R164.reuse ;  /* 0x000000a1a0a07223 */ /* 0x180fe200000100a4 */
[-CC-:B------:R-:W-:Y:S01]  /*3470*/  FFMA.FTZ R155, R155, R161.reuse, R164.reuse ;  /* 0x000000a19b9b7223 */ /* 0x180fe200000100a4 */
[----:B------:R-:W-:Y:S01]  /*3480*/  PRMT R11, R7, 0x7632, R11 ;  /* 0x00007632070b7816 */ /* 0x000fe2000000000b */
[----:B------:R-:W-:Y:S01]  /*3490*/  FFMA.FTZ R161, R162, R161, R164 ;  /* 0x000000a1a2a17223 */ /* 0x000fe200000100a4 */
[----:B------:R-:W-:Y:S01]  /*34a0*/  PRMT R0, R4, 0x7632, R0 ;  /* 0x0000763204007816 */ /* 0x000fe20000000000 */
[----:B------:R-:W-:Y:S01]  /*34b0*/  FADD.FTZ R29, R28, -R29 ;  /* 0x8000001d1c1d7221 */ /* 0x000fe20000010000 */
[----:B------:R-:W-:Y:S01]  /*34c0*/  PRMT R10, R6, 0x7632, R10 ;  /* 0x00007632060a7816 */ /* 0x000fe2000000000a */
[----:B------:R-:W-:Y:S01]  /*34d0*/  FADD.FTZ R157, R157, -R154 ;  /* 0x8000009a9d9d7221 */ /* 0x000fe20000010000 */
[----:B------:R-:W-:Y:S01]  /*34e0*/  PRMT R8, R5, 0x7632, R8 ;  /* 0x0000763205087816 */ /* 0x000fe20000000008 */
        /* <DEDUP_REMOVED lines=8> */
[----:B------:R-:W-:Y:S01]  /*3570*/  FFMA.FTZ R9, R142, R29, R9 ;  /* 0x0000001d8e097223 */ /* 0x000fe20000010009 */
[----:B------:R-:W-:Y:S01]  /*3580*/  SHF.L.U32 R8, R8, 0x10, RZ ;  /* 0x0000001008087819 */ /* 0x000fe200000006ff */
[----:B------:R-:W-:Y:S01]  /*3590*/  FFMA.FTZ R11, R142, R161, R11 ;  /* 0x000000a18e0b7223 */ /* 0x000fe2000001000b */
[----:B------:R-:W-:Y:S01]  /*35a0*/  SHF.L.U32 R0, R0, 0x10, RZ ;  /* 0x0000001000007819 */ /* 0x000fe200000006ff */
[C---:B------:R-:W-:Y:S01]  /*35b0*/  FFMA.FTZ R12, R142.reuse, R155, R12 ;  /* 0x0000009b8e0c7223 */ /* 0x040fe2000001000c */
[C---:B------:R-:W-:Y:S01]  /*35c0*/  FFMA.FTZ R27, R142.reuse, R27, R10 ;  /* 0x0000001b8e1b7223 */ /* 0x040fe2000001000a */
[----:B------:R-:W-:-:S02]  /*35d0*/  FFMA.FTZ R8, R142, R159, R8 ;  /* 0x0000009f8e087223 */ /* 0x000fc40000010008 */
[----:B------:R-:W-:Y:S01]  /*35e0*/  FFMA.FTZ R0, R142, R157, R0 ;  /* 0x0000009d8e007223 */ /* 0x000fe20000010000 */
        /* <DEDUP_REMOVED lines=13> */
.L_x_44:
        /* <DEDUP_REMOVED lines=8> */
[-CC-:B------:R-:W-:Y:S01]  /*3740*/  FFMA.FTZ R156, R156, R161.reuse, R164.reuse ;  /* 0x000000a19c9c7223 */ /* 0x180fe200000100a4 */
[-CC-:B------:R-:W-:Y:S01]  /*3750*/  FFMA.FTZ R160, R160, R161.reuse, R164.reuse ;  /* 0x000000a1a0a07223 */ /* 0x180fe200000100a4 */
[----:B------:R-:W-:Y:S01]  /*3760*/  FFMA.FTZ R155, R155, R161, R164 ;  /* 0x000000a19b9b7223 */ /* 0x000fe200000100a4 */
[C---:B------:R-:W-:Y:S01]  /*3770*/  FFMA.FTZ R17, R142.reuse, R35, R0 ;  /* 0x000000238e117223 */ /* 0x040fe20000010000 */
[----:B------:R-:W-:Y:S01]  /*3780*/  FFMA.FTZ R18, R142, R39, R12 ;  /* 0x000000278e127223 */ /* 0x000fe2000001000c */
        /* <DEDUP_REMOVED lines=21> */
[C---:B------:R-:W-:Y:S01]  /*38e0*/  FFMA.FTZ R12, R142.reuse, R159, R12 ;  /* 0x0000009f8e0c7223 */ /* 0x040fe2000001000c */
[----:B------:R-:W-:Y:S01]  /*38f0*/  F2FP.BF16.F32.PACK_AB R19, R15, R16 ;  /* 0x000000100f13723e */ /* 0x000fe200000010ff */
[----:B------:R-:W-:-:S02]  /*3900*/  FFMA.FTZ R0, R142, R157, R0 ;  /* 0x0000009d8e007223 */ /* 0x000fc40000010000 */
[----:B------:R-:W-:Y:S02]  /*3910*/  F2FP.BF16.F32.PACK_AB R18, R27, R18 ;  /* 0x000000121b12723e */ /* 0x000fe400000010ff */
[----:B------:R-:W-:Y:S02]  /*3920*/  F2FP.BF16.F32.PACK_AB R17, R12, R17 ;  /* 0x000000110c11723e */ /* 0x000fe400000010ff */
[----:B------:R-:W-:Y:S02]  /*3930*/  F2FP.BF16.F32.PACK_AB R16, R0, R13 ;  /* 0x0000000d0010723e */ /* 0x000fe400000010ff */
[----:B------:R-:W-:Y:S02]  /*3940*/  MOV R15, R19 ;  /* 0x00000013000f7202 */ /* 0x000fe40000000f00 */
[----:B------:R-:W-:Y:S02]  /*3950*/  MOV R14, R18 ;  /* 0x00000012000e7202 */ /* 0x000fe40000000f00 */
[----:B------:R-:W-:-:S02]  /*3960*/  MOV R13, R17 ;  /* 0x00000011000d7202 */ /* 0x000fc40000000f00 */
[----:B------:R-:W-:Y:S01]  /*3970*/  MOV R12, R16 ;  /* 0x00000010000c7202 */ /* 0x000fe20000000f00 */
[----:B------:R-:W-:Y:S06]  /*3980*/  BRA `(.L_x_45) ;  /* 0x0000000c00747947 */ /* 0x000fec0003800000 */
.L_x_43:
        /* <DEDUP_REMOVED lines=46> */
.L_x_46:
[-CC-:B------:R-:W-:Y:S01]  /*3c70*/  FFMA.FTZ R29, R29, R161.reuse, R164.reuse ;  /* 0x000000a11d1d7223 */ /* 0x180fe200000100a4 */
[-CC-:B------:R-:W-:Y:S01]  /*3c80*/  FFMA.FTZ R154, R154, R161.reuse, R164.reuse ;  /* 0x000000a19a9a7223 */ /* 0x180fe200000100a4 */
[-CC-:B------:R-:W-:Y:S01]  /*3c90*/  FFMA.FTZ R35, R35, R161.reuse, R164.reuse ;  /* 0x000000a123237223 */ /* 0x180fe200000100a4 */
[-CC-:B------:R-:W-:Y:S01]  /*3ca0*/  FFMA.FTZ R156, R156, R161.reuse, R164.reuse ;  /* 0x000000a19c9c7223 */ /* 0x180fe200000100a4 */
[-CC-:B------:R-:W-:Y:S01]  /*3cb0*/  FFMA.FTZ R39, R39, R161.reuse, R164.reuse ;  /* 0x000000a127277223 */ /* 0x180fe200000100a4 */
[-CC-:B------:R-:W-:Y:S01]  /*3cc0*/  FFMA.FTZ R160, R160, R161.reuse, R164.reuse ;  /* 0x000000a1a0a07223 */ /* 0x180fe200000100a4 */
[-C--:B------:R-:W-:Y:S01]  /*3cd0*/  FFMA.FTZ R155, R155, R161.reuse, R164 ;  /* 0x000000a19b9b7223 */ /* 0x080fe200000100a4 */
[C---:B-----5:R-:W-:Y:S01]  /*3ce0*/  PRMT R0, R7.reuse, 0x7632, R0 ;  /* 0x0000763207007816 */ /* 0x060fe20000000000 */
[----:B------:R-:W-:Y:S01]  /*3cf0*/  FFMA.FTZ R161, R162, R161, R164 ;  /* 0x000000a1a2a17223 */ /* 0x000fe200000100a4 */
[----:B0-----:R-:W-:Y:S01]  /*3d00*/  SHF.L.U32 R16, R7, 0x10, RZ ;  /* 0x0000001007107819 */ /* 0x001fe200000006ff */
[----:B------:R-:W-:Y:S01]  /*3d10*/  FADD.FTZ R155, R152, -R155 ;  /* 0x8000009b989b7221 */ /* 0x000fe20000010000 */
[----:B------:R-:W-:Y:S01]  /*3d20*/  SHF.L.U32 R17, R0, 0x10, RZ ;  /* 0x0000001000117819 */ /* 0x000fe200000006ff */
[----:B------:R-:W-:Y:S01]  /*3d30*/  FADD.FTZ R161, R158, -R161 ;  /* 0x800000a19ea17221 */ /* 0x000fe20000010000 */
[----:B------:R-:W-:Y:S01]  /*3d40*/  SHF.L.U32 R0, R6, 0x10, RZ ;  /* 0x0000001006007819 */ /* 0x000fe200000006ff */
[----:B------:R-:W-:Y:S01]  /*3d50*/  FADD.FTZ R39, R150, -R39 ;  /* 0x8000002796277221 */ /* 0x000fe20000010000 */
[C---:B------:R-:W-:Y:S01]  /*3d60*/  FFMA.FTZ R19, R142.reuse, R155, R16 ;  /* 0x0000009b8e137223 */ /* 0x040fe20000010010 */
[--C-:B------:R-:W-:Y:S01]  /*3d70*/  FFMA.FTZ R24, R142, R161, R17.reuse ;  /* 0x000000a18e187223 */ /* 0x100fe20000010011 */
[----:B------:R-:W-:Y:S01]  /*3d80*/  PRMT R17, R6, 0x7632, R17 ;  /* 0x0000763206117816 */ /* 0x000fe20000000011 */
[----:B------:R-:W-:Y:S01]  /*3d90*/  FFMA.FTZ R39, R142, R39, R0 ;  /* 0x000000278e277223 */ /* 0x000fe20000010000 */
        /* <DEDUP_REMOVED lines=13> */
[C---:B------:R-:W-:Y:S01]  /*3e70*/  FFMA.FTZ R17, R142.reuse, R35, R18 ;  /* 0x000000238e117223 */ /* 0x040fe20000010012 */
[C---:B------:R-:W-:Y:S01]  /*3e80*/  FFMA.FTZ R20, R142.reuse, R159, R20 ;  /* 0x0000009f8e147223 */ /* 0x040fe20000010014 */
[----:B------:R-:W-:Y:S01]  /*3e90*/  FFMA.FTZ R16, R142, R29, R16 ;  /* 0x0000001d8e107223 */ /* 0x000fe20000010010 */
[----:B------:R-:W-:Y:S01]  /*3ea0*/  F2FP.BF16.F32.PACK_AB R19, R24, R19 ;  /* 0x000000131813723e */ /* 0x000fe200000010ff */
[----:B------:R-:W-:Y:S01]  /*3eb0*/  FFMA.FTZ R157, R142, R157, R0 ;  /* 0x0000009d8e9d7223 */ /* 0x000fe20000010000 */
[----:B------:R-:W-:-:S02]  /*3ec0*/  F2FP.BF16.F32.PACK_AB R18, R22, R39 ;  /* 0x000000271612723e */ /* 0x000fc400000010ff */
[----:B------:R-:W-:Y:S02]  /*3ed0*/  F2FP.BF16.F32.PACK_AB R17, R20, R17 ;  /* 0x000000111411723e */ /* 0x000fe400000010ff */
[----:B------:R-:W-:Y:S01]  /*3ee0*/  F2FP.BF16.F32.PACK_AB R16, R157, R16 ;  /* 0x000000109d10723e */ /* 0x000fe200000010ff */
[----:B------:R-:W-:Y:S06]  /*3ef0*/  BRA `(.L_x_45) ;  /* 0x0000000800187947 */ /* 0x000fec0003800000 */
.L_x_42:
[----:B------:R-:W-:Y:S05]  /*3f00*/  @!P0 BRA `(.L_x_47) ;  /* 0x00000004001c8947 */ /* 0x000fea0003800000 */
        /* <DEDUP_REMOVED lines=10> */
[----:B0-----:R-:W-:Y:S01]  /*3fb0*/  FADD.FTZ R9, R157, -R154 ;  /* 0x8000009a9d097221 */ /* 0x001fe20000010000 */
        /* <DEDUP_REMOVED lines=27> */
.L_x_48:
        /* <DEDUP_REMOVED lines=16> */
[C---:B0-----:R-:W-:Y:S01]  /*4270*/  FMUL.FTZ R16, R142.reuse, R29 ;  /* 0x0000001d8e107220 */ /* 0x041fe20000410000 */
        /* <DEDUP_REMOVED lines=16> */
.L_x_47:
        /* <DEDUP_REMOVED lines=34> */
.L_x_49:
        /* <DEDUP_REMOVED lines=27> */
[----:B------:R-:W-:-:S07]  /*4750*/  F2FP.BF16.F32.PACK_AB R16, R157, R16 ;  /* 0x000000109d10723e */ /* 0x000fce00000010ff */
.L_x_45:
[----:B------:R-:W0:Y:S01]  /*4760*/  @P0 LDC.64 R20, c[0x0][0x478] ;  /* 0x00011e00ff140b82 */ /* 0x000e220000000a00 */
[----:B------:R-:W-:Y:S01]  /*4770*/  IMAD.WIDE.U32 R2, R143, 0x10, R2 ;  /* 0x000000108f027825 */ /* 0x000fe200078e0002 */
[----:B------:R-:W-:-:S06]  /*4780*/  UPLOP3.LUT UP1, UPT, UPT, UPT, UP1, 0x40, 0x4 ;  /* 0x000000000004789c */ /* 0x000fcc0003f2e810 */
[----:B------:R-:W1:Y:S01]  /*4790*/  @P2 LDC.64 R22, c[0x0][0x470] ;  /* 0x00011c00ff162b82 */ /* 0x000e620000000a00 */
[----:B0-----:R-:W-:-:S05]  /*47a0*/  @P0 IMAD.WIDE.U32 R20, R143, 0x10, R20 ;  /* 0x000000108f140825 */ /* 0x001fca00078e0014 */
[----:B------:R0:W-:Y:S01]  /*47b0*/  @P0 STG.E.128 desc[UR10][R20.64], R12 ;  /* 0x0000000c14000986 */ /* 0x0001e2000c101d0a */
[----:B-1----:R-:W-:-:S03]  /*47c0*/  @P2 IMAD.WIDE.U32 R22, R143, 0x10, R22 ;  /* 0x000000108f162825 */ /* 0x002fc600078e0016 */
[----:B------:R0:W-:Y:S04]  /*47d0*/  STG.E.128 desc[UR10][R2.64], R16 ;  /* 0x0000001002007986 */ /* 0x0001e8000c101d0a */
[----:B------:R0:W-:Y:S01]  /*47e0*/  @P2 STG.E.128 desc[UR10][R22.64], R8 ;  /* 0x0000000816002986 */ /* 0x0001e2000c101d0a */
[----:B------:R-:W-:Y:S05]  /*47f0*/  @!P3 BRA `(.L_x_50) ;  /* 0xffffffc00020b947 */ /* 0x000fea000383ffff */
[----:B------:R-:W-:Y:S02]  /*4800*/  MOV R28, R91 ;  /* 0x0000005b001c7202 */ /* 0x000fe40000000f00 */
[----:B0-----:R-:W-:Y:S02]  /*4810*/  MOV R23, R75 ;  /* 0x0000004b00177202 */ /* 0x001fe40000000f00 */
[----:B------:R-:W-:Y:S02]  /*4820*/  MOV R31, R74 ;  /* 0x0000004a001f7202 */ /* 0x000fe40000000f00 */
[----:B------:R-:W-:Y:S02]  /*4830*/  MOV R91, R73 ;  /* 0x00000049005b7202 */ /* 0x000fe40000000f00 */
[----:B------:R-:W-:Y:S02]  /*4840*/  MOV R35, R72 ;  /* 0x0000004800237202 */ /* 0x000fe40000000f00 */
[----:B------:R-:W-:-:S02]  /*4850*/  MOV R72, R40 ;  /* 0x0000002800487202 */ /* 0x000fc40000000f00 */
[----:B------:R-:W-:Y:S02]  /*4860*/  MOV R73, R41 ;  /* 0x0000002900497202 */ /* 0x000fe40000000f00 */
[----:B------:R-:W-:Y:S02]  /*4870*/  MOV R74, R42 ;  /* 0x0000002a004a7202 */ /* 0x000fe40000000f00 */
        /* <DEDUP_REMOVED lines=11> */
[----:B-----5:R-:W-:Y:S02]  /*4930*/  MOV R4, R123 ;  /* 0x0000007b00047202 */ /* 0x020fe40000000f00 */
        /* <DEDUP_REMOVED lines=26> */
[----:B------:R-:W-:-:S07]  /*4ae0*/  MOV R47, R64 ;  /* 0x00000040002f7202 */ /* 0x000fce0000000f00 */
.L_x_31:
[----:B------:R-:W1:Y:S08]  /*4af0*/  S2UR UR4, SR_CTAID.X ;  /* 0x00000000000479c3 */ /* 0x000e700000002500 */
[----:B------:R-:W1:Y:S08]  /*4b00*/  LDC R27, c[0x0][0x388] ;  /* 0x0000e200ff1b7b82 */ /* 0x000e700000000800 */
[----:B------:R-:W2:Y:S08]  /*4b10*/  LDC.64 R2, c[0x0][0x440] ;  /* 0x00011000ff027b82 */ /* 0x000eb00000000a00 */
[----:B------:R-:W3:Y:S08]  /*4b20*/  LDC.64 R24, c[0x0][0x448] ;  /* 0x00011200ff187b82 */ /* 0x000ef00000000a00 */
[----:B------:R-:W4:Y:S01]  /*4b30*/  LDC.64 R36, c[0x0][0x450] ;  /* 0x00011400ff247b82 */ /* 0x000f220000000a00 */
[----:B-1----:R-:W-:-:S05]  /*4b40*/  IMAD R27, R27, UR4, RZ ;  /* 0x000000041b1b7c24 */ /* 0x002fca000f8e02ff */
[----:B------:R-:W-:Y:S02]  /*4b50*/  LEA.HI R65, R27, R26, RZ, 0x1d ;  /* 0x0000001a1b417211 */ /* 0x000fe400078fe8ff */
[----:B------:R-:W1:Y:S03]  /*4b60*/  LDC.64 R38, c[0x0][0x458] ;  /* 0x00011600ff267b82 */ /* 0x000e660000000a00 */
[----:B--2---:R-:W-:-:S04]  /*4b70*/  IMAD.WIDE.U32 R2, R65, 0x20, R2 ;  /* 0x0000002041027825 */ /* 0x004fc800078e0002 */
[C---:B---3--:R-:W-:Y:S01]  /*4b80*/  IMAD.WIDE.U32 R24, R65.reuse, 0x20, R24 ;  /* 0x0000002041187825 */ /* 0x048fe200078e0018 */
[----:B0-----:R-:W-:Y:S04]  /*4b90*/  STG.E.128 desc[UR10][R2.64], R8 ;  /* 0x0000000802007986 */ /* 0x001fe8000c101d0a */
[----:B------:R-:W-:Y:S01]  /*4ba0*/  STG.E.128 desc[UR10][R2.64+0x10], R28 ;  /* 0x0000101c02007986 */ /* 0x000fe2000c101d0a */
[----:B----4-:R-:W-:-:S03]  /*4bb0*/  IMAD.WIDE.U32 R26, R65, 0x20, R36 ;  /* 0x00000020411a7825 */ /* 0x010fc600078e0024 */
[----:B------:R-:W-:Y:S04]  /*4bc0*/  STG.E.128 desc[UR10][R24.64], R4 ;  /* 0x0000000418007986 */ /* 0x000fe8000c101d0a */
[----:B------:R-:W-:Y:S01]  /*4bd0*/  STG.E.128 desc[UR10][R24.64+0x10], R20 ;  /* 0x0000101418007986 */ /* 0x000fe2000c101d0a */
[----:B-1----:R-:W-:-:S03]  /*4be0*/  IMAD.WIDE.U32 R36, R65, 0x20, R38 ;  /* 0x0000002041247825 */ /* 0x002fc600078e0026 */
[----:B------:R-:W-:Y:S04]  /*4bf0*/  STG.E.128 desc[UR10][R26.64], R16 ;  /* 0x000000101a007986 */ /* 0x000fe8000c101d0a */
        /* <DEDUP_REMOVED lines=10> */
[----:B------:R-:W-:Y:S01]  /*4ca0*/  STG.E.128 desc[UR10][R36.64+0x2010], R60 ;  /* 0x0020103c24007986 */ /* 0x000fe2000c101d0a */
[----:B------:R-:W-:Y:S05]  /*4cb0*/  EXIT ;  /* 0x000000000000794d */ /* 0x000fea0003800000 */
.L_x_51:
        /* <DEDUP_REMOVED lines=12> */
.L_x_2781:


//--------------------- .text._ZN10layer_norm31ln_parallel_residual_bwd_kernelINS_13Kernel_traitsI13__nv_bfloat16S2_S2_S2_fjLj4096ELj1ELj1ELj8ELj16ENS_18Kernel_traits_baseILj4096ES2_S2_S2_S2_fjLj256EEEEELb0ELb1ELb0EEEvNS_9BwdParamsE --------------------------
	.section	.text._ZN10layer_norm31ln_parallel_residual_bwd_kernelINS_13Kernel_traitsI13__nv_bfloat16S2_S2_S2_fjLj4096ELj1ELj1ELj8ELj16ENS_18Kernel_traits_baseILj4096ES2_S2_S2_S2_fjLj256EEEEELb0ELb1ELb0EEEvNS_9BwdParamsE,"ax",@progbits
	.align	128
        .global         _ZN10layer_norm31ln_parallel_residual_bwd_kernelINS_13Kernel_traitsI13__nv_bfloat16S2_S2_S2_fjLj4096ELj1ELj1ELj8ELj16ENS_18Kernel_traits_baseILj4096ES2_S2_S2_S2_fjLj256EEEEELb0ELb1ELb0EEEvNS_9BwdParamsE
        .type           _ZN10layer_norm31ln_parallel_residual_bwd_kernelINS_13Kernel_traitsI13__nv_bfloat16S2_S2_S2_fjLj4096ELj1ELj1ELj8ELj16ENS_18Kernel_traits_baseILj4096ES2_S2_S2_S2_fjLj256EEEEELb0ELb1ELb0EEEvNS_9BwdParamsE,@function
        .size           _ZN10layer_norm31ln_parallel_residual_bwd_kernelINS_13Kernel_traitsI13__nv_bfloat16S2_S2_S2_fjLj4096ELj1ELj1ELj8ELj16ENS_18Kernel_traits_baseILj4096ES2_S2_S2_S2_fjLj256EEEEELb0ELb1ELb0EEEvNS_9BwdParamsE,(.L_x_2782 - _ZN10layer_norm31ln_parallel_residual_bwd_kernelINS_13Kernel_traitsI13__nv_bfloat16S2_S2_S2_fjLj4096ELj1ELj1ELj8ELj16ENS_18Kernel_traits_baseILj4096ES2_S2_S2_S2_fjLj256EEEEELb0ELb1ELb0EEEvNS_9BwdParamsE)
        .other          _ZN10layer_norm31ln_parallel_residual_bwd_kernelINS_13Kernel_traitsI13__nv_bfloat16S2_S2_S2_fjLj4096ELj1ELj1ELj8ELj16ENS_18Kernel_traits_baseILj4096ES2_S2_S2_S2_fjLj256EEEEELb0ELb1ELb0EEEvNS_9BwdParamsE,@"STO_CUDA_ENTRY STV_DEFAULT"
_ZN10layer_norm31ln_parallel_residual_bwd_kernelINS_13Kernel_traitsI13__nv_bfloat16S2_S2_S2_fjLj4096ELj1ELj1ELj8ELj16ENS_18Kernel_traits_baseILj4096ES2_S2_S2_S2_fjLj256EEEEELb0ELb1ELb0EEEvNS_9BwdParamsE:
.text._ZN10layer_norm31ln_parallel_residual_bwd_kernelINS_13Kernel_traitsI13__nv_bfloat16S2_S2_S2_fjLj4096ELj1ELj1ELj8ELj16ENS_18Kernel_traits_baseILj4096ES2_S2_S2_S2_fjLj256EEEEELb0ELb1ELb0EEEvNS_9BwdParamsE:
[----:B------:R-:W-:Y:S01]  /*0000*/  LDC R1, c[0x0][0x37c] ;  /* 0x0000df00ff017b82 */ /* 0x000fe20000000800 */
[----:B------:R-:W0:Y:S01]  /*0010*/  S2R R114, SR_TID.X ;  /* 0x0000000000727919 */ /* 0x000e220000002100 */
[----:B------:R-:W1:Y:S01]  /*0020*/  LDCU UR6, c[0x0][0x388] ;  /* 0x00007100ff0677ac */ /* 0x000e620008000800 */
[----:B------:R-:W2:Y:S01]  /*0030*/  LDCU.64 UR18, c[0x0][0x358] ;  /* 0x00006b00ff1277ac */ /* 0x000ea20008000a00 */
[----:B-1----:R-:W-:-:S04]  /*0040*/  USHF.R.S32.HI UR4, URZ, 0x1f, UR6 ;  /* 0x0000001fff047899 */ /* 0x002fc80008011406 */
[----:B------:R-:W-:-:S06]  /*0050*/  ULEA.HI UR4, UR4, UR6, URZ, 0x3 ;  /* 0x0000000604047291 */ /* 0x000fcc000f8f18ff */
[----:B------:R-:W-:Y:S02]  /*0060*/  MOV R3, UR4 ;  /* 0x0000000400037c02 */ /* 0x000fe40008000f00 */
[----:B0-----:R-:W-:Y:S02]  /*0070*/  LOP3.LUT R10, R114, 0xff, RZ, 0x3c, !PT ;  /* 0x000000ff720a7812 */ /* 0x001fe400078e3cff */
[----:B------:R-:W-:Y:S01]  /*0080*/  MOV R7, R114 ;  /* 0x0000007200077202 */ /* 0x000fe20000000f00 */
[----:B------:R-:W0:Y:S01]  /*0090*/  S2UR UR9, SR_CTAID.X ;  /* 0x00000000000979c3 */ /* 0x000e220000002500 */
[----:B------:R-:W-:Y:S01]  /*00a0*/  LEA.HI.SX32 R10, R3, R10, 0x1d ;  /* 0x0000000a030a7211 */ /* 0x000fe200078feaff */
[----:B------:R-:W0:Y:S03]  /*00b0*/  LDCU UR4, c[0x0][0x384] ;  /* 0x00007080ff0477ac */ /* 0x000e260008000800 */
[----:B------:R-:W-:-:S02]  /*00c0*/  ISETP.GE.U32.AND P4, PT, R10, 0x100, PT ;  /* 0x000001000a00780c */ /* 0x000fc40003f86070 */
[----:B------:R-:W-:-:S11]  /*00d0*/  ISETP.GE.U32.AND P3, PT, R10, 0x200, PT ;  /* 0x000002000a00780c */ /* 0x000fd60003f66070 */
[----:B------:R-:W1:Y:S08]  /*00e0*/  @P4 LDC.64 R2, c[0x0][0x3d0] ;  /* 0x0000f400ff024b82 */ /* 0x000e700000000a00 */
[----:B------:R-:W3:Y:S01]  /*00f0*/  @P3 LDC.64 R4, c[0x0][0x3d0] ;  /* 0x0000f400ff043b82 */ /* 0x000ee20000000a00 */
[C---:B-1----:R-:W-:Y:S01]  /*0100*/  @P4 IMAD.WIDE.U32 R2, R7.reuse, 0x10, R2 ;  /* 0x0000001007024825 */ /* 0x042fe200078e0002 */
[----:B------:R-:W-:-:S04]  /*0110*/  @P4 LOP3.LUT R7, R7, 0x100, RZ, 0xfc, !PT ;  /* 0x0000010007074812 */ /* 0x000fc800078efcff */
[----:B--2---:R1:W5:Y:S01]  /*0120*/  @P4 LDG.E.128 R56, desc[UR18][R2.64] ;  /* 0x0000001202384981 */ /* 0x004362000c1e1d00 */
[----:B---3--:R-:W-:-:S05]  /*0130*/  @P3 IMAD.WIDE.U32 R4, R7, 0x10, R4 ;  /* 0x0000001007043825 */ /* 0x008fca00078e0004 */
[----:B------:R1:W5:Y:S01]  /*0140*/  @P3 LDG.E.128 R52, desc[UR18][R4.64] ;  /* 0x0000001204343981 */ /* 0x000362000c1e1d00 */
[----:B0-----:R-:W-:Y:S01]  /*0150*/  UISETP.GE.AND UP0, UPT, UR9, UR4, UPT ;  /* 0x000000040900728c */ /* 0x001fe2000bf06270 */
        /* <DEDUP_REMOVED lines=15> */
[----:B------:R-:W-:Y:S01]  /*0250*/  CS2R R22, SRZ ;  /* 0x0000000000167805 */ /* 0x000fe2000001ff00 */
[----:B-1----:R-:W-:Y:S06]  /*0260*/  BRA.U UP0, `(.L_x_52) ;  /* 0x0000004100587547 */ /* 0x002fec000b800000 */
        /* <DEDUP_REMOVED lines=17> */
[----:B------:R-:W-:Y:S01]  /*0380*/  CS2R R32, SRZ ;  /* 0x0000000000207805 */ /* 0x000fe2000001ff00 */
[----:B0-----:R-:W-:Y:S01]  /*0390*/  UISETP.NE.AND UP0, UPT, UR4, URZ, UPT ;  /* 0x000000ff0400728c */ /* 0x001fe2000bf05270 */
[----:B------:R-:W-:-:S02]  /*03a0*/  CS2R R34, SRZ ;  /* 0x0000000000227805 */ /* 0x000fc4000001ff00 */
[----:B------:R-:W-:Y:S02]  /*03b0*/  CS2R R28, SRZ ;  /* 0x00000000001c7805 */ /* 0x000fe4000001ff00 */
[----:B------:R-:W-:Y:S02]  /*03c0*/  CS2R R30, SRZ ;  /* 0x00000000001e7805 */ /* 0x000fe4000001ff00 */
[----:B------:R-:W-:Y:S02]  /*03d0*/  CS2R R24, SRZ ;  /* 0x0000000000187805 */ /* 0x000fe4000001ff00 */
[----:B------:R-:W-:Y:S02]  /*03e0*/  CS2R R26, SRZ ;  /* 0x00000000001a7805 */ /* 0x000fe4000001ff00 */
[----:B------:R-:W-:Y:S02]  /*03f0*/  PLOP3.LUT P2, PT, PT, PT, UP0, 0x80, 0x8 ;  /* 0x000000000008781c */ /* 0x000fe40003f4f008 */
[----:B------:R-:W-:-:S02]  /*0400*/  CS2R R20, SRZ ;  /* 0x0000000000147805 */ /* 0x000fc4000001ff00 */
[----:B------:R-:W-:Y:S01]  /*0410*/  CS2R R22, SRZ ;  /* 0x0000000000167805 */ /* 0x000fe2000001ff00 */
[----:B------:R-:W-:Y:S01]  /*0420*/  UPLOP3.LUT UP1, UPT, UPT, UPT, UPT, 0x40, 0x4 ;  /* 0x000000000004789c */ /* 0x000fe20003f2e870 */
[----:B------:R-:W0:Y:S01]  /*0430*/  LDCU UR6, c[0x0][0x388] ;  /* 0x00007100ff0677ac */ /* 0x000e220008000800 */
[----:B------:R-:W1:Y:S01]  /*0440*/  LDCU.U8 UR27, c[0x0][0x410] ;  /* 0x00008200ff1b77ac */ /* 0x000e620008000000 */
[----:B------:R-:W2:Y:S01]  /*0450*/  LDCU UR26, c[0x0][0x400] ;  /* 0x00008000ff1a77ac */ /* 0x000ea20008000800 */
[----:B------:R-:W3:Y:S01]  /*0460*/  LDCU.64 UR16, c[0x0][0x470] ;  /* 0x00008e00ff1077ac */ /* 0x000ee20008000a00 */
[----:B------:R-:W4:Y:S01]  /*0470*/  LDCU.64 UR24, c[0x0][0x438] ;  /* 0x00008700ff1877ac */ /* 0x000f220008000a00 */
[----:B------:R-:W0:Y:S01]  /*0480*/  LDCU.64 UR10, c[0x0][0x478] ;  /* 0x00008f00ff0a77ac */ /* 0x000e220008000a00 */
[----:B------:R-:W0:Y:S01]  /*0490*/  LDCU.128 UR12, c[0x0][0x3c0] ;  /* 0x00007800ff0c77ac */ /* 0x000e220008000c00 */
[----:B------:R-:W0:Y:S03]  /*04a0*/  LDCU.64 UR22, c[0x0][0x380] ;  /* 0x00007000ff1677ac */ /* 0x000e260008000a00 */
.L_x_79:
[----:B0-----:R-:W-:Y:S02]  /*04b0*/  UIMAD.WIDE UR20, UR9, 0x4, UR14 ;  /* 0x00000004091478a5 */ /* 0x001fe4000f8e020e */
[----:B------:R-:W-:-:S04]  /*04c0*/  UIMAD.WIDE UR4, UR9, 0x4, UR12 ;  /* 0x00000004090478a5 */ /* 0x000fc8000f8e020c */
[----:B---3--:R-:W-:Y:S02]  /*04d0*/  MOV R72, UR20 ;  /* 0x0000001400487c02 */ /* 0x008fe40008000f00 */
[----:B------:R-:W-:Y:S02]  /*04e0*/  MOV R73, UR21 ;  /* 0x0000001500497c02 */ /* 0x000fe40008000f00 */
[----:B------:R-:W-:Y:S02]  /*04f0*/  MOV R74, UR4 ;  /* 0x00000004004a7c02 */ /* 0x000fe40008000f00 */
[----:B------:R-:W-:Y:S01]  /*0500*/  MOV R75, UR5 ;  /* 0x00000005004b7c02 */ /* 0x000fe20008000f00 */
[----:B-----5:R-:W5:Y:S04]  /*0510*/  LDG.E R72, desc[UR18][R72.64] ;  /* 0x0000001248487981 */ /* 0x020f68000c1e1900 */
[----:B------:R-:W2:Y:S01]  /*0520*/  LDG.E R74, desc[UR18][R74.64] ;  /* 0x000000124a4a7981 */ /* 0x000ea2000c1e1900 */
[----:B------:R-:W-:Y:S01]  /*0530*/  UIMAD UR4, UR9, UR6, URZ ;  /* 0x00000006090472a4 */ /* 0x000fe2000f8e02ff */
[----:B------:R-:W-:Y:S01]  /*0540*/  BSSY.RECONVERGENT B0, `(.L_x_53) ;  /* 0x0000070000007945 */ /* 0x000fe20003800200 */
[----:B------:R-:W-:Y:S01]  /*0550*/  HFMA2 R81, -RZ, RZ, 0, 0 ;  /* 0x00000000ff517431 */ /* 0x000fe200000001ff */
[----:B------:R-:W-:Y:S01]  /*0560*/  ISETP.GE.U32.AND P3, PT, R10, 0x200, PT ;  /* 0x000002000a00780c */ /* 0x000fe20003f66070 */
[----:B------:R-:W-:Y:S01]  /*0570*/  USHF.R.S32.HI UR5, URZ, 0x1f, UR4 ;  /* 0x0000001fff057899 */ /* 0x000fe20008011404 */
[----:B------:R-:W-:-:S03]  /*0580*/  MOV R82, RZ ;  /* 0x000000ff00527202 */ /* 0x000fc60000000f00 */
[----:B------:R-:W-:-:S06]  /*0590*/  ULEA.HI UR5, UR5, UR4, URZ, 0x3 ;  /* 0x0000000405057291 */ /* 0x000fcc000f8f18ff */
[----:B------:R-:W-:-:S04]  /*05a0*/  MOV R77, UR5 ;  /* 0x00000005004d7c02 */ /* 0x000fc80008000f00 */
[----:B------:R-:W-:-:S04]  /*05b0*/  LEA.HI.SX32 R0, R77, R114, 0x1d ;  /* 0x000000724d007211 */ /* 0x000fc800078feaff */
[----:B------:R-:W-:Y:S02]  /*05c0*/  MOV R83, R0 ;  /* 0x0000000000537202 */ /* 0x000fe40000000f00 */
[----:B-----5:R-:W-:Y:S02]  /*05d0*/  R2UR UR20, R72 ;  /* 0x00000000481472ca */ /* 0x020fe400000e0000 */
[----:B--2---:R-:W-:Y:S01]  /*05e0*/  FSEL R80, R74, RZ, !P2 ;  /* 0x000000ff4a507208 */ /* 0x004fe20005000000 */
[----:B------:R-:W-:-:S12]  /*05f0*/  @!P4 BRA `(.L_x_54) ;  /* 0x000000040090c947 */ /* 0x000fd80003800000 */
[----:B------:R-:W0:Y:S08]  /*0600*/  LDC.64 R12, c[0x0][0x3a8] ;  /* 0x0000ea00ff0c7b82 */ /* 0x000e300000000a00 */
[----:B------:R-:W2:Y:S01]  /*0610*/  LDC.64 R72, c[0x0][0x428] ;  /* 0x00010a00ff487b82 */ /* 0x000ea20000000a00 */
[----:B0-----:R-:W-:-:S06]  /*0620*/  IMAD.WIDE.U32 R12, R0, 0x10, R12 ;  /* 0x00000010000c7825 */ /* 0x001fcc00078e000c */
[----:B------:R-:W3:Y:S01]  /*0630*/  LDG.E.128 R12, desc[UR18][R12.64] ;  /* 0x000000120c0c7981 */ /* 0x000ee2000c1e1d00 */
[----:B--2---:R-:W-:-:S06]  /*0640*/  IMAD.WIDE.U32 R72, R0, 0x10, R72 ;  /* 0x0000001000487825 */ /* 0x004fcc00078e0048 */
[----:B------:R-:W2:Y:S01]  /*0650*/  LDG.E.128 R72, desc[UR18][R72.64] ;  /* 0x0000001248487981 */ /* 0x000ea2000c1e1d00 */
[----:B----4-:R-:W-:-:S04]  /*0660*/  ISETP.NE.U32.AND P0, PT, RZ, UR24, PT ;  /* 0x00000018ff007c0c */ /* 0x010fc8000bf05070 */
[----:B------:R-:W-:-:S13]  /*0670*/  ISETP.NE.AND.EX P0, PT, RZ, UR25, PT, P0 ;  /* 0x00000019ff007c0c */ /* 0x000fda000bf05300 */
[----:B------:R-:W0:Y:S01]  /*0680*/  @P0 LDC.64 R78, c[0x0][0x438] ;  /* 0x00010e00ff4e0b82 */ /* 0x000e220000000a00 */
[----:B------:R-:W-:Y:S02]  /*0690*/  SHF.L.U32 R109, R57, 0x10, RZ ;  /* 0x00000010396d7819 */ /* 0x000fe400000006ff */
[----:B------:R-:W-:Y:S02]  /*06a0*/  SHF.L.U32 R113, R56, 0x10, RZ ;  /* 0x0000001038717819 */ /* 0x000fe400000006ff */
[----:B------:R-:W-:Y:S01]  /*06b0*/  SHF.L.U32 R110, R6, 0x10, RZ ;  /* 0x00000010066e7819 */ /* 0x000fe200000006ff */
[----:B0-----:R-:W-:-:S05]  /*06c0*/  @P0 IMAD.WIDE.U32 R78, R0, 0x10, R78 ;  /* 0x00000010004e0825 */ /* 0x001fca00078e004e */
[----:B------:R2:W5:Y:S01]  /*06d0*/  @P0 LDG.E.128 R16, desc[UR18][R78.64] ;  /* 0x000000124e100981 */ /* 0x000562000c1e1d00 */
[----:B------:R-:W-:Y:S02]  /*06e0*/  SHF.L.U32 R107, R7, 0x10, RZ ;  /* 0x00000010076b7819 */ /* 0x000fe400000006ff */
[C---:B---3--:R-:W-:Y:S02]  /*06f0*/  PRMT R82, R13.reuse, 0x7632, R82 ;  /* 0x000076320d527816 */ /* 0x048fe40000000052 */
[----:B------:R-:W-:Y:S02]  /*0700*/  SHF.L.U32 R13, R13, 0x10, RZ ;  /* 0x000000100d0d7819 */ /* 0x000fe400000006ff */
[----:B------:R-:W-:Y:S02]  /*0710*/  SHF.L.U32 R11, R12, 0x10, RZ ;  /* 0x000000100c0b7819 */ /* 0x000fe400000006ff */
[----:B------:R-:W-:Y:S01]  /*0720*/  SHF.L.U32 R85, R15, 0x10, RZ ;  /* 0x000000100f557819 */ /* 0x000fe200000006ff */
[C---:B------:R-:W-:Y:S01]  /*0730*/  FADD.FTZ R13, -R80.reuse, R13 ;  /* 0x0000000d500d7221 */ /* 0x040fe20000010100 */
[C---:B--2---:R-:W-:Y:S01]  /*0740*/  PRMT R78, R73.reuse, 0x7632, R78 ;  /* 0x00007632494e7816 */ /* 0x044fe2000000004e */
[----:B------:R-:W-:Y:S01]  /*0750*/  FADD.FTZ R11, -R80, R11 ;  /* 0x0000000b500b7221 */ /* 0x000fe20000010100 */
[----:B------:R-:W-:Y:S01]  /*0760*/  SHF.L.U32 R73, R73, 0x10, RZ ;  /* 0x0000001049497819 */ /* 0x000fe200000006ff */
[----:B------:R-:W-:Y:S01]  /*0770*/  FMUL.FTZ R111, R13, UR20 ;  /* 0x000000140d6f7c20 */ /* 0x000fe20008410000 */
[----:B------:R-:W-:Y:S01]  /*0780*/  PRMT R77, R12, 0x7632, R77 ;  /* 0x000076320c4d7816 */ /* 0x000fe2000000004d */
[----:B------:R-:W-:Y:S01]  /*0790*/  FMUL.FTZ R115, R11, UR20 ;  /* 0x000000140b737c20 */ /* 0x000fe20008410000 */
[----:B------:R-:W-:Y:S01]  /*07a0*/  SHF.L.U32 R12, R72, 0x10, RZ ;  /* 0x00000010480c7819 */ /* 0x000fe200000006ff */
[-C--:B------:R-:W-:Y:S01]  /*07b0*/  FMUL.FTZ R109, R109, R73.reuse ;  /* 0x000000496d6d7220 */ /* 0x080fe20000410000 */
[----:B------:R-:W-:Y:S01]  /*07c0*/  FADD.FTZ R34, R34, R73 ;  /* 0x0000004922227221 */ /* 0x000fe20000010000 */
[----:B------:R-:W-:Y:S01]  /*07d0*/  FFMA.FTZ R50, R111, R73, R50 ;  /* 0x000000496f327223 */ /* 0x000fe20000010032 */
[----:B------:R-:W-:Y:S01]  /*07e0*/  SHF.L.U32 R83, R14, 0x10, RZ ;  /* 0x000000100e537819 */ /* 0x000fe200000006ff */
[----:B------:R-:W-:Y:S01]  /*07f0*/  FADD.FTZ R13, -R80, R85 ;  /* 0x00000055500d7221 */ /* 0x000fe20000010100 */
[----:B------:R-:W-:Y:S01]  /*0800*/  SHF.L.U32 R73, R82, 0x10, RZ ;  /* 0x0000001052497819 */ /* 0x000fe200000006ff */
[-C--:B------:R-:W-:Y:S01]  /*0810*/  FMUL.FTZ R113, R113, R12.reuse ;  /* 0x0000000c71717220 */ /* 0x080fe20000410000 */
[----:B------:R-:W-:Y:S01]  /*0820*/  PRMT R81, R72, 0x7632, R81 ;  /* 0x0000763248517816 */ /* 0x000fe20000000051 */
[----:B------:R-:W-:Y:S01]  /*0830*/  FADD.FTZ R32, R32, R12 ;  /* 0x0000000c20207221 */ /* 0x000fe20000010000 */
[----:B------:R-:W-:Y:S01]  /*0840*/  SHF.L.U32 R77, R77, 0x10, RZ ;  /* 0x000000104d4d7819 */ /* 0x000fe200000006ff */
[----:B------:R-:W-:Y:S01]  /*0850*/  FFMA.FTZ R48, R115, R12, R48 ;  /* 0x0000000c73307223 */ /* 0x000fe20000010030 */
[C---:B------:R-:W-:Y:S01]  /*0860*/  PRMT R72, R75.reuse, 0x7632, R72 ;  /* 0x000076324b487816 */ /* 0x040fe20000000048 */
[C---:B------:R-:W-:Y:S01]  /*0870*/  FADD.FTZ R83, -R80.reuse, R83 ;  /* 0x0000005350537221 */ /* 0x040fe20000010100 */
[----:B------:R-:W-:Y:S01]  /*0880*/  SHF.L.U32 R75, R75, 0x10, RZ ;  /* 0x000000104b4b7819 */ /* 0x000fe200000006ff */
[----:B------:R-:W-:Y:S01]  /*0890*/  FMUL.FTZ R13, R13, UR20 ;  /* 0x000000140d0d7c20 */ /* 0x000fe20008410000 */
[----:B------:R-:W-:Y:S01]  /*08a0*/  SHF.L.U32 R12, R59, 0x10, RZ ;  /* 0x000000103b0c7819 */ /* 0x000fe200000006ff */
[----:B------:R-:W-:Y:S01]  /*08b0*/  FADD.FTZ R73, -R80, R73 ;  /* 0x0000004950497221 */ /* 0x000fe20000010100 */
[----:B------:R-:W-:Y:S01]  /*08c0*/  PRMT R76, R14, 0x7632, R76 ;  /* 0x000076320e4c7816 */ /* 0x000fe2000000004c */
[----:B------:R-:W-:Y:S01]  /*08d0*/  FADD.FTZ R77, -R80, R77 ;  /* 0x0000004d504d7221 */ /* 0x000fe20000010100 */
[----:B------:R-:W-:Y:S01]  /*08e0*/  SHF.L.U32 R81, R81, 0x10, RZ ;  /* 0x0000001051517819 */ /* 0x000fe200000006ff */
[----:B------:R-:W-:Y:S01]  /*08f0*/  FMUL.FTZ R105, R83, UR20 ;  /* 0x0000001453697c20 */ /* 0x000fe20008410000 */
[----:B------:R-:W-:Y:S01]  /*0900*/  PRMT R14, R15, 0x7632, R14 ;  /* 0x000076320f0e7816 */ /* 0x000fe2000000000e */
[-C--:B------:R-:W-:Y:S01]  /*0910*/  FMUL.FTZ R12, R12, R75.reuse ;  /* 0x0000004b0c0c7220 */ /* 0x080fe20000410000 */
[----:B------:R-:W-:Y:S01]  /*0920*/  PRMT R15, R74, 0x7632, R15 ;  /* 0x000076324a0f7816 */ /* 0x000fe2000000000f */
[----:B------:R-:W-:Y:S01]  /*0930*/  FADD.FTZ R30, R30, R75 ;  /* 0x0000004b1e1e7221 */ /* 0x000fe20000010000 */
[----:B------:R-:W-:Y:S01]  /*0940*/  SHF.L.U32 R74, R74, 0x10, RZ ;  /* 0x000000104a4a7819 */ /* 0x000fe200000006ff */
[----:B------:R-:W-:Y:S01]  /*0950*/  FFMA.FTZ R46, R13, R75, R46 ;  /* 0x0000004b0d2e7223 */ /* 0x000fe2000001002e */
[----:B------:R-:W-:Y:S01]  /*0960*/  SHF.L.U32 R11, R58, 0x10, RZ ;  /* 0x000000103a0b7819 */ /* 0x000fe200000006ff */
[----:B------:R-:W-:Y:S01]  /*0970*/  FMUL.FTZ R108, R73, UR20 ;  /* 0x00000014496c7c20 */ /* 0x000fe20008410000 */
[----:B------:R-:W-:Y:S01]  /*0980*/  FMUL.FTZ R112, R77, UR20 ;  /* 0x000000144d707c20 */ /* 0x000fe20008410000 */
[----:B------:R-:W-:Y:S01]  /*0990*/  FMUL.FTZ R110, R110, R81 ;  /* 0x000000516e6e7220 */ /* 0x000fe20000410000 */
[----:B------:R-:W-:Y:S01]  /*09a0*/  FADD.FTZ R73, RZ, R113 ;  /* 0x00000071ff497221 */ /* 0x000fe20000010000 */
[----:B------:R-:W-:Y:S01]  /*09b0*/  FFMA.FTZ R75, R115, R113, RZ ;  /* 0x00000071734b7223 */ /* 0x000fe200000100ff */
[-C--:B------:R-:W-:Y:S01]  /*09c0*/  FMUL.FTZ R11, R11, R74.reuse ;  /* 0x0000004a0b0b7220 */ /* 0x080fe20000410000 */
[----:B------:R-:W-:Y:S01]  /*09d0*/  FADD.FTZ R28, R28, R74 ;  /* 0x0000004a1c1c7221 */ /* 0x000fe20000010000 */
[----:B------:R-:W-:Y:S01]  /*09e0*/  FFMA.FTZ R44, R105, R74, R44 ;  /* 0x0000004a692c7223 */ /* 0x000fe2000001002c */
[----:B------:R-:W-:Y:S01]  /*09f0*/  SHF.L.U32 R78, R78, 0x10, RZ ;  /* 0x000000104e4e7819 */ /* 0x000fe200000006ff */
[----:B------:R-:W-:Y:S01]  /*0a00*/  FFMA.FTZ R74, R112, R110, R75 ;  /* 0x0000006e704a7223 */ /* 0x000fe2000001004b */
[----:B------:R-:W-:Y:S01]  /*0a10*/  SHF.L.U32 R79, R14, 0x10, RZ ;  /* 0x000000100e4f7819 */ /* 0x000fe200000006ff */
[----:B------:R-:W-:Y:S01]  /*0a20*/  FADD.FTZ R14, R73, R110 ;  /* 0x0000006e490e7221 */ /* 0x000fe20000010000 */
[----:B------:R-:W-:Y:S01]  /*0a30*/  SHF.L.U32 R77, R76, 0x10, RZ ;  /* 0x000000104c4d7819 */ /* 0x000fe200000006ff */
[-C--:B------:R-:W-:Y:S01]  /*0a40*/  FMUL.FTZ R107, R107, R78.reuse ;  /* 0x0000004e6b6b7220 */ /* 0x080fe20000410000 */
[----:B------:R-:W-:Y:S01]  /*0a50*/  SHF.L.U32 R76, R15, 0x10, RZ ;  /* 0x000000100f4c7819 */ /* 0x000fe200000006ff */
[----:B------:R-:W-:Y:S01]  /*0a60*/  FFMA.FTZ R15, R111, R109, R74 ;  /* 0x0000006d6f0f7223 */ /* 0x000fe2000001004a */
[----:B------:R-:W-:Y:S01]  /*0a70*/  SHF.L.U32 R82, R72, 0x10, RZ ;  /* 0x0000001048527819 */ /* 0x000fe200000006ff */
[----:B------:R-:W-:Y:S01]  /*0a80*/  FADD.FTZ R72, R14, R109 ;  /* 0x0000006d0e487221 */ /* 0x000fe20000010000 */
[----:B------:R-:W-:Y:S01]  /*0a90*/  FADD.FTZ R35, R35, R78 ;  /* 0x0000004e23237221 */ /* 0x000fe20000010000 */
[----:B------:R-:W-:Y:S01]  /*0aa0*/  FFMA.FTZ R51, R108, R78, R51 ;  /* 0x0000004e6c337223 */ /* 0x000fe20000010033 */
[----:B------:R-:W-:Y:S01]  /*0ab0*/  SHF.L.U32 R78, R8, 0x10, RZ ;  /* 0x00000010084e7819 */ /* 0x000fe200000006ff */
[----:B------:R-:W-:Y:S01]  /*0ac0*/  FADD.FTZ R77, -R80, R77 ;  /* 0x0000004d504d7221 */ /* 0x000fe20000010100 */
[----:B------:R-:W-:Y:S01]  /*0ad0*/  FADD.FTZ R72, R72, R107 ;  /* 0x0000006b48487221 */ /* 0x000fe20000010000 */
[----:B------:R-:W-:Y:S01]  /*0ae0*/  FFMA.FTZ R74, R108, R107, R15 ;  /* 0x0000006b6c4a7223 */ /* 0x000fe2000001000f */
[----:B------:R-:W-:Y:S01]  /*0af0*/  FADD.FTZ R33, R33, R81 ;  /* 0x0000005121217221 */ /* 0x000fe20000010000 */
[----:B------:R-:W-:Y:S01]  /*0b00*/  FMUL.FTZ R14, R78, R76 ;  /* 0x0000004c4e0e7220 */ /* 0x000fe20000410000 */
[----:B------:R-:W-:Y:S01]  /*0b10*/  FMUL.FTZ R88, R77, UR20 ;  /* 0x000000144d587c20 */ /* 0x000fe20008410000 */
[----:B------:R-:W-:Y:S01]  /*0b20*/  FADD.FTZ R73, R72, R11 ;  /* 0x0000000b48497221 */ /* 0x000fe20000010000 */
[----:B------:R-:W-:Y:S01]  /*0b30*/  FFMA.FTZ R75, R105, R11, R74 ;  /* 0x0000000b694b7223 */ /* 0x000fe2000001004a */
[----:B------:R-:W-:Y:S01]  /*0b40*/  FFMA.FTZ R49, R112, R81, R49 ;  /* 0x0000005170317223 */ /* 0x000fe20000010031 */
[----:B------:R-:W-:Y:S01]  /*0b50*/  SHF.L.U32 R81, R9, 0x10, RZ ;  /* 0x0000001009517819 */ /* 0x000fe200000006ff */
[----:B------:R-:W-:Y:S01]  /*0b60*/  FADD.FTZ R79, -R80, R79 ;  /* 0x0000004f504f7221 */ /* 0x000fe20000010100 */
[----:B------:R-:W-:Y:S01]  /*0b70*/  FADD.FTZ R73, R73, R14 ;  /* 0x0000000e49497221 */ /* 0x000fe20000010000 */
[----:B------:R-:W-:Y:S01]  /*0b80*/  FFMA.FTZ R72, R88, R14, R75 ;  /* 0x0000000e58487223 */ /* 0x000fe2000001004b */
[----:B------:R-:W-:Y:S01]  /*0b90*/  FADD.FTZ R31, R31, R82 ;  /* 0x000000521f1f7221 */ /* 0x000fe20000010000 */
[----:B------:R-:W-:Y:S01]  /*0ba0*/  FMUL.FTZ R90, R79, UR20 ;  /* 0x000000144f5a7c20 */ /* 0x000fe20008410000 */
[----:B------:R-:W-:Y:S01]  /*0bb0*/  FMUL.FTZ R15, R81, R82 ;  /* 0x00000052510f7220 */ /* 0x000fe20000410000 */
[----:B------:R-:W-:Y:S01]  /*0bc0*/  FADD.FTZ R74, R73, R12 ;  /* 0x0000000c494a7221 */ /* 0x000fe20000010000 */
[----:B------:R-:W-:Y:S01]  /*0bd0*/  FFMA.FTZ R72, R13, R12, R72 ;  /* 0x0000000c0d487223 */ /* 0x000fe20000010048 */
[----:B------:R-:W-:Y:S01]  /*0be0*/  FFMA.FTZ R47, R90, R82, R47 ;  /* 0x000000525a2f7223 */ /* 0x000fe2000001002f */
[----:B------:R-:W-:Y:S01]  /*0bf0*/  FADD.FTZ R29, R29, R76 ;  /* 0x0000004c1d1d7221 */ /* 0x000fe20000010000 */
[----:B------:R-:W-:Y:S01]  /*0c00*/  FFMA.FTZ R45, R88, R76, R45 ;  /* 0x0000004c582d7223 */ /* 0x000fe2000001002d */
[----:B------:R-:W-:Y:S01]  /*0c10*/  IADD3 R83, PT, PT, R0, 0x100, RZ ;  /* 0x0000010000537810 */ /* 0x000fe20007ffe0ff */
[----:B------:R-:W-:Y:S01]  /*0c20*/  FADD.FTZ R81, R74, R15 ;  /* 0x0000000f4a517221 */ /* 0x000fe20000010000 */
[----:B------:R-:W-:-:S07]  /*0c30*/  FFMA.FTZ R82, R90, R15, R72 ;  /* 0x0000000f5a527223 */ /* 0x000fce0000010048 */
.L_x_54:
[----:B-1-34-:R-:W-:Y:S05]  /*0c40*/  BSYNC.RECONVERGENT B0 ;  /* 0x0000000000007941 */ /* 0x01afea0003800200 */
.L_x_53:
[----:B------:R-:W-:Y:S04]  /*0c50*/  BSSY.RECONVERGENT B0, `(.L_x_55) ;  /* 0x0000065000007945 */ /* 0x000fe80003800200 */
[----:B------:R-:W-:Y:S05]  /*0c60*/  @!P3 BRA `(.L_x_56) ;  /* 0x00000004008cb947 */ /* 0x000fea0003800000 */
[----:B------:R-:W0:Y:S08]  /*0c70*/  LDC.64 R72, c[0x0][0x3a8] ;  /* 0x0000ea00ff487b82 */ /* 0x000e300000000a00 */
[----:B------:R-:W1:Y:S01]  /*0c80*/  LDC.64 R76, c[0x0][0x428] ;  /* 0x00010a00ff4c7b82 */ /* 0x000e620000000a00 */
[----:B0-----:R-:W-:-:S06]  /*0c90*/  IMAD.WIDE.U32 R72, R83, 0x10, R72 ;  /* 0x0000001053487825 */ /* 0x001fcc00078e0048 */
[----:B------:R-:W2:Y:S01]  /*0ca0*/  LDG.E.128 R72, desc[UR18][R72.64] ;  /* 0x0000001248487981 */ /* 0x000ea2000c1e1d00 */
[----:B-1----:R-:W-:-:S06]  /*0cb0*/  IMAD.WIDE.U32 R76, R83, 0x10, R76 ;  /* 0x00000010534c7825 */ /* 0x002fcc00078e004c */
[----:B------:R-:W3:Y:S01]  /*0cc0*/  LDG.E.128 R76, desc[UR18][R76.64] ;  /* 0x000000124c4c7981 */ /* 0x000ee2000c1e1d00 */
[----:B------:R-:W-:-:S04]  /*0cd0*/  ISETP.NE.U32.AND P0, PT, RZ, UR24, PT ;  /* 0x00000018ff007c0c */ /* 0x000fc8000bf05070 */
        /* <DEDUP_REMOVED lines=8> */
[----:B------:R-:W-:Y:S02]  /*0d60*/  SHF.L.U32 R96, R54, 0x10, RZ ;  /* 0x0000001036607819 */ /* 0x000fe400000006ff */
[----:B------:R-:W-:Y:S02]  /*0d70*/  SHF.L.U32 R101, R4, 0x10, RZ ;  /* 0x0000001004657819 */ /* 0x000fe400000006ff */
[----:B------:R-:W-:Y:S02]  /*0d80*/  SHF.L.U32 R98, R55, 0x10, RZ ;  /* 0x0000001037627819 */ /* 0x000fe400000006ff */
[----:B------:R-:W-:Y:S02]  /*0d90*/  SHF.L.U32 R103, R5, 0x10, RZ ;  /* 0x0000001005677819 */ /* 0x000fe400000006ff */
[----:B--2---:R-:W-:-:S02]  /*0da0*/  PRMT R83, R72, 0x7632, R83 ;  /* 0x0000763248537816 */ /* 0x004fc40000000053 */
[----:B------:R-:W-:Y:S02]  /*0db0*/  SHF.L.U32 R87, R72, 0x10, RZ ;  /* 0x0000001048577819 */ /* 0x000fe400000006ff */
[C---:B------:R-:W-:Y:S02]  /*0dc0*/  PRMT R72, R74.reuse, 0x7632, R72 ;  /* 0x000076324a487816 */ /* 0x040fe40000000048 */
[----:B------:R-:W-:Y:S01]  /*0dd0*/  SHF.L.U32 R89, R74, 0x10, RZ ;  /* 0x000000104a597819 */ /* 0x000fe200000006ff */
[C---:B------:R-:W-:Y:S01]  /*0de0*/  FADD.FTZ R87, -R80.reuse, R87 ;  /* 0x0000005750577221 */ /* 0x040fe20000010100 */
[C---:B------:R-:W-:Y:S02]  /*0df0*/  PRMT R74, R75.reuse, 0x7632, R74 ;  /* 0x000076324b4a7816 */ /* 0x040fe4000000004a */
[----:B------:R-:W-:Y:S01]  /*0e00*/  SHF.L.U32 R95, R75, 0x10, RZ ;  /* 0x000000104b5f7819 */ /* 0x000fe200000006ff */
[----:B------:R-:W-:Y:S01]  /*0e10*/  FADD.FTZ R93, -R80, R89 ;  /* 0x00000059505d7221 */ /* 0x000fe20000010100 */
[----:B------:R-:W-:Y:S01]  /*0e20*/  SHF.L.U32 R75, R72, 0x10, RZ ;  /* 0x00000010484b7819 */ /* 0x000fe200000006ff */
[----:B------:R-:W-:Y:S01]  /*0e30*/  FMUL.FTZ R89, R87, UR20 ;  /* 0x0000001457597c20 */ /* 0x000fe20008410000 */
[----:B------:R-:W-:Y:S01]  /*0e40*/  SHF.L.U32 R83, R83, 0x10, RZ ;  /* 0x0000001053537819 */ /* 0x000fe200000006ff */
[C---:B------:R-:W-:Y:S01]  /*0e50*/  FADD.FTZ R95, -R80.reuse, R95 ;  /* 0x0000005f505f7221 */ /* 0x040fe20000010100 */
[C---:B------:R-:W-:Y:S01]  /*0e60*/  PRMT R86, R73.reuse, 0x7632, R86 ;  /* 0x0000763249567816 */ /* 0x040fe20000000056 */
[C---:B------:R-:W-:Y:S01]  /*0e70*/  FADD.FTZ R104, -R80.reuse, R75 ;  /* 0x0000004b50687221 */ /* 0x040fe20000010100 */
[----:B------:R-:W-:Y:S01]  /*0e80*/  SHF.L.U32 R73, R73, 0x10, RZ ;  /* 0x0000001049497819 */ /* 0x000fe200000006ff */
[----:B------:R-:W-:Y:S01]  /*0e90*/  FADD.FTZ R83, -R80, R83 ;  /* 0x0000005350537221 */ /* 0x000fe20000010100 */
[----:B0-----:R-:W-:Y:S01]  /*0ea0*/  SHF.L.U32 R85, R74, 0x10, RZ ;  /* 0x000000104a557819 */ /* 0x001fe200000006ff */
[----:B------:R-:W-:Y:S01]  /*0eb0*/  FMUL.FTZ R93, R93, UR20 ;  /* 0x000000145d5d7c20 */ /* 0x000fe20008410000 */
[----:B---3--:R-:W-:Y:S01]  /*0ec0*/  PRMT R74, R76, 0x7632, R74 ;  /* 0x000076324c4a7816 */ /* 0x008fe2000000004a */
[----:B------:R-:W-:Y:S01]  /*0ed0*/  FADD.FTZ R91, -R80, R73 ;  /* 0x00000049505b7221 */ /* 0x000fe20000010100 */
[----:B------:R-:W-:Y:S01]  /*0ee0*/  SHF.L.U32 R75, R76, 0x10, RZ ;  /* 0x000000104c4b7819 */ /* 0x000fe200000006ff */
[----:B------:R-:W-:Y:S01]  /*0ef0*/  FMUL.FTZ R100, R83, UR20 ;  /* 0x0000001453647c20 */ /* 0x000fe20008410000 */
[----:B------:R-:W-:Y:S01]  /*0f00*/  SHF.L.U32 R74, R74, 0x10, RZ ;  /* 0x000000104a4a7819 */ /* 0x000fe200000006ff */
[----:B------:R-:W-:Y:S01]  /*0f10*/  FMUL.FTZ R91, R91, UR20 ;  /* 0x000000145b5b7c20 */ /* 0x000fe20008410000 */
[----:B------:R-:W-:Y:S01]  /*0f20*/  SHF.L.U32 R73, R86, 0x10, RZ ;  /* 0x0000001056497819 */ /* 0x000fe200000006ff */
[-C--:B------:R-:W-:Y:S01]  /*0f30*/  FMUL.FTZ R92, R92, R75.reuse ;  /* 0x0000004b5c5c7220 */ /* 0x080fe20000410000 */
[----:B------:R-:W-:Y:S01]  /*0f40*/  PRMT R76, R77, 0x7632, R76 ;  /* 0x000076324d4c7816 */ /* 0x000fe2000000004c */
[-C--:B------:R-:W-:Y:S01]  /*0f50*/  FMUL.FTZ R97, R97, R74.reuse ;  /* 0x0000004a61617220 */ /* 0x080fe20000410000 */
[----:B------:R-:W-:Y:S01]  /*0f60*/  SHF.L.U32 R77, R77, 0x10, RZ ;  /* 0x000000104d4d7819 */ /* 0x000fe200000006ff */
[----:B------:R-:W-:Y:S01]  /*0f70*/  FADD.FTZ R25, R25, R74 ;  /* 0x0000004a19197221 */ /* 0x000fe20000010000 */
[----:B------:R-:W-:Y:S01]  /*0f80*/  FFMA.FTZ R41, R100, R74, R41 ;  /* 0x0000004a64297223 */ /* 0x000fe20000010029 */
[----:B------:R-:W-:Y:S01]  /*0f90*/  FADD.FTZ R102, -R80, R73 ;  /* 0x0000004950667221 */ /* 0x000fe20000010100 */
[----:B------:R-:W-:Y:S01]  /*0fa0*/  FADD.FTZ R24, R24, R75 ;  /* 0x0000004b18187221 */ /* 0x000fe20000010000 */
[----:B------:R-:W-:Y:S01]  /*0fb0*/  FFMA.FTZ R40, R89, R75, R40 ;  /* 0x0000004b59287223 */ /* 0x000fe20000010028 */
[----:B------:R-:W-:Y:S01]  /*0fc0*/  FADD.FTZ R74, R81, R92 ;  /* 0x0000005c514a7221 */ /* 0x000fe20000010000 */
[----:B------:R-:W-:Y:S01]  /*0fd0*/  FFMA.FTZ R75, R89, R92, R82 ;  /* 0x0000005c594b7223 */ /* 0x000fe20000010052 */
[-C--:B------:R-:W-:Y:S01]  /*0fe0*/  FMUL.FTZ R94, R94, R77.reuse ;  /* 0x0000004d5e5e7220 */ /* 0x080fe20000410000 */
[----:B------:R-:W-:Y:S01]  /*0ff0*/  FADD.FTZ R26, R26, R77 ;  /* 0x0000004d1a1a7221 */ /* 0x000fe20000010000 */
[----:B------:R-:W-:Y:S01]  /*1000*/  FFMA.FTZ R42, R91, R77, R42 ;  /* 0x0000004d5b2a7223 */ /* 0x000fe2000001002a */
[----:B------:R-:W-:Y:S01]  /*1010*/  SHF.L.U32 R76, R76, 0x10, RZ ;  /* 0x000000104c4c7819 */ /* 0x000fe200000006ff */
[----:B------:R-:W-:Y:S01]  /*1020*/  FMUL.FTZ R102, R102, UR20 ;  /* 0x0000001466667c20 */ /* 0x000fe20008410000 */
[----:B------:R-:W-:Y:S01]  /*1030*/  PRMT R73, R78, 0x7632, R73 ;  /* 0x000076324e497816 */ /* 0x000fe20000000049 */
[----:B------:R-:W-:Y:S01]  /*1040*/  FADD.FTZ R77, R74, R97 ;  /* 0x000000614a4d7221 */ /* 0x000fe20000010000 */
[----:B------:R-:W-:Y:S01]  /*1050*/  FFMA.FTZ R74, R100, R97, R75 ;  /* 0x00000061644a7223 */ /* 0x000fe2000001004b */
[----:B------:R-:W-:Y:S01]  /*1060*/  FADD.FTZ R106, -R80, R85 ;  /* 0x00000055506a7221 */ /* 0x000fe20000010100 */
[----:B------:R-:W-:Y:S01]  /*1070*/  SHF.L.U32 R85, R78, 0x10, RZ ;  /* 0x000000104e557819 */ /* 0x000fe200000006ff */
[-C--:B------:R-:W-:Y:S01]  /*1080*/  FMUL.FTZ R99, R99, R76.reuse ;  /* 0x0000004c63637220 */ /* 0x080fe20000410000 */
[----:B------:R-:W-:Y:S01]  /*1090*/  PRMT R72, R79, 0x7632, R72 ;  /* 0x000076324f487816 */ /* 0x000fe20000000048 */
[----:B------:R-:W-:Y:S01]  /*10a0*/  FADD.FTZ R27, R27, R76 ;  /* 0x0000004c1b1b7221 */ /* 0x000fe20000010000 */
[----:B------:R-:W-:Y:S01]  /*10b0*/  FFMA.FTZ R43, R102, R76, R43 ;  /* 0x0000004c662b7223 */ /* 0x000fe2000001002b */
[----:B------:R-:W-:Y:S01]  /*10c0*/  SHF.L.U32 R78, R73, 0x10, RZ ;  /* 0x00000010494e7819 */ /* 0x000fe200000006ff */
[----:B------:R-:W-:Y:S01]  /*10d0*/  FADD.FTZ R76, R77, R94 ;  /* 0x0000005e4d4c7221 */ /* 0x000fe20000010000 */
[----:B------:R-:W-:Y:S01]  /*10e0*/  FFMA.FTZ R73, R91, R94, R74 ;  /* 0x0000005e5b497223 */ /* 0x000fe2000001004a */
[----:B------:R-:W-:Y:S01]  /*10f0*/  SHF.L.U32 R80, R72, 0x10, RZ ;  /* 0x0000001048507819 */ /* 0x000fe200000006ff */
[----:B------:R-:W-:Y:S01]  /*1100*/  FMUL.FTZ R96, R96, R85 ;  /* 0x0000005560607220 */ /* 0x000fe20000410000 */
[----:B------:R-:W-:Y:S01]  /*1110*/  FADD.FTZ R75, R76, R99 ;  /* 0x000000634c4b7221 */ /* 0x000fe20000010000 */
[----:B------:R-:W-:Y:S01]  /*1120*/  FFMA.FTZ R72, R102, R99, R73 ;  /* 0x0000006366487223 */ /* 0x000fe20000010049 */
[----:B------:R-:W-:Y:S01]  /*1130*/  SHF.L.U32 R79, R79, 0x10, RZ ;  /* 0x000000104f4f7819 */ /* 0x000fe200000006ff */
[----:B------:R-:W-:Y:S01]  /*1140*/  FMUL.FTZ R101, R101, R78 ;  /* 0x0000004e65657220 */ /* 0x000fe20000410000 */
[----:B------:R-:W-:Y:S01]  /*1150*/  FMUL.FTZ R104, R104, UR20 ;  /* 0x0000001468687c20 */ /* 0x000fe20008410000 */
[----:B------:R-:W-:Y:S01]  /*1160*/  FADD.FTZ R74, R75, R96 ;  /* 0x000000604b4a7221 */ /* 0x000fe20000010000 */
[----:B------:R-:W-:Y:S01]  /*1170*/  FFMA.FTZ R72, R93, R96, R72 ;  /* 0x000000605d487223 */ /* 0x000fe20000010048 */
[----:B------:R-:W-:Y:S01]  /*1180*/  FMUL.FTZ R95, R95, UR20 ;  /* 0x000000145f5f7c20 */ /* 0x000fe20008410000 */
[----:B------:R-:W-:Y:S01]  /*1190*/  FMUL.FTZ R98, R98, R79 ;  /* 0x0000004f62627220 */ /* 0x000fe20000410000 */
[----:B------:R-:W-:Y:S01]  /*11a0*/  FADD.FTZ R73, R74, R101 ;  /* 0x000000654a497221 */ /* 0x000fe20000010000 */
[----:B------:R-:W-:Y:S01]  /*11b0*/  FFMA.FTZ R72, R104, R101, R72 ;  /* 0x0000006568487223 */ /* 0x000fe20000010048 */
[----:B------:R-:W-:Y:S01]  /*11c0*/  FMUL.FTZ R103, R103, R80 ;  /* 0x0000005067677220 */ /* 0x000fe20000410000 */
[----:B------:R-:W-:Y:S01]  /*11d0*/  FMUL.FTZ R106, R106, UR20 ;  /* 0x000000146a6a7c20 */ /* 0x000fe20008410000 */
        /* <DEDUP_REMOVED lines=11> */
[----:B------:R-:W-:-:S07]  /*1290*/  FFMA.FTZ R82, R106, R103, R72 ;  /* 0x000000676a527223 */ /* 0x000fce0000010048 */
.L_x_56:
[----:B------:R-:W-:Y:S05]  /*12a0*/  BSYNC.RECONVERGENT B0 ;  /* 0x0000000000007941 */ /* 0x000fea0003800200 */
.L_x_55:
        /* <DEDUP_REMOVED lines=32> */
.L_x_58:
[----:B------:R-:W-:Y:S05]  /*14b0*/  BSYNC.RECONVERGENT B0 ;  /* 0x0000000000007941 */ /* 0x000fea0003800200 */
.L_x_57:
[----:B------:R-:W1:Y:S08]  /*14c0*/  S2UR UR5, SR_CgaCtaId ;  /* 0x00000000000579c3 */ /* 0x000e700000008800 */
[----:B------:R-:W-:Y:S01]  /*14d0*/  BAR.SYNC.DEFER_BLOCKING 0x0 ;  /* 0x0000000000007b1d */ /* 0x000fe20000010000 */
[----:B------:R-:W-:Y:S01]  /*14e0*/  ISETP.GE.U32.AND P4, PT, R10, 0x100, PT ;  /* 0x000001000a00780c */ /* 0x000fe20003f86070 */
[----:B------:R-:W-:Y:S01]  /*14f0*/  UIADD3 UR9, UPT, UPT, UR9, UR22, URZ ;  /* 0x0000001609097290 */ /* 0x000fe2000fffe0ff */
[----:B------:R-:W-:-:S03]  /*1500*/  ISETP.NE.AND P2, PT, RZ, UR27, PT ;  /* 0x0000001bff007c0c */ /* 0x000fc6000bf45270 */
[----:B------:R-:W-:Y:S01]  /*1510*/  UMOV UR4, 0x400 ;  /* 0x0000040000047882 */ /* 0x000fe20000000000 */
[----:B------:R-:W-:Y:S01]  /*1520*/  UISETP.GE.AND UP2, UPT, UR9, UR23, UPT ;  /* 0x000000170900728c */ /* 0x000fe2000bf46270 */
[----:B------:R-:W-:Y:S01]  /*1530*/  BSSY.RECONVERGENT B0, `(.L_x_59) ;  /* 0x0000189000007945 */ /* 0x000fe20003800200 */
[----:B-1----:R-:W-:-:S04]  /*1540*/  ULEA UR4, UR5, UR4, 0x18 ;  /* 0x0000000405047291 */ /* 0x002fc8000f8ec0ff */
[----:B------:R-:W-:Y:S02]  /*1550*/  UIADD3 UR5, UPT, UPT, UR4, 0x4040, URZ ;  /* 0x0000404004057890 */ /* 0x000fe4000fffe0ff */
[----:B------:R-:W-:Y:S02]  /*1560*/  @!UP1 UIADD3 UR5, UPT, UPT, UR4, 0x4000, URZ ;  /* 0x0000400004059890 */ /* 0x000fe4000fffe0ff */
[----:B------:R-:W-:Y:S02]  /*1570*/  UIADD3 UR7, UPT, UPT, UR4, 0x4050, URZ ;  /* 0x0000405004077890 */ /* 0x000fe4000fffe0ff */
[----:B------:R-:W-:-:S05]  /*1580*/  @!UP1 UIADD3 UR7, UPT, UPT, UR4, 0x4010, URZ ;  /* 0x0000401004079890 */ /* 0x000fca000fffe0ff */
[----:B0-----:R-:W0:Y:S01]  /*1590*/  LDS.128 R72, [UR5] ;  /* 0x00000005ff487984 */ /* 0x001e220008000c00 */
[----:B------:R-:W-:Y:S02]  /*15a0*/  UIADD3 UR5, UPT, UPT, UR4, 0x4060, URZ ;  /* 0x0000406004057890 */ /* 0x000fe4000fffe0ff */
[----:B------:R-:W-:Y:S01]  /*15b0*/  @!UP1 UIADD3 UR5, UPT, UPT, UR4, 0x4020, URZ ;  /* 0x0000402004059890 */ /* 0x000fe2000fffe0ff */
[----:B------:R-:W1:Y:S01]  /*15c0*/  LDS.128 R76, [UR7] ;  /* 0x00000007ff4c7984 */ /* 0x000e620008000c00 */
[----:B------:R-:W-:Y:S02]  /*15d0*/  UIADD3 UR7, UPT, UPT, UR4, 0x4070, URZ ;  /* 0x0000407004077890 */ /* 0x000fe4000fffe0ff */
[----:B------:R-:W-:-:S05]  /*15e0*/  @!UP1 UIADD3 UR7, UPT, UPT, UR4, 0x4030, URZ ;  /* 0x0000403004079890 */ /* 0x000fca000fffe0ff */
[----:B------:R-:W2:Y:S04]  /*15f0*/  LDS.128 R80, [UR5] ;  /* 0x00000005ff507984 */ /* 0x000ea80008000c00 */
[----:B------:R-:W3:Y:S01]  /*1600*/  LDS.128 R84, [UR7] ;  /* 0x00000007ff547984 */ /* 0x000ee20008000c00 */
[----:B0-----:R-:W-:Y:S01]  /*1610*/  FADD.FTZ R116, RZ, R73 ;  /* 0x00000049ff747221 */ /* 0x001fe20000010000 */
[----:B------:R-:W-:-:S03]  /*1620*/  FADD.FTZ R73, RZ, R72 ;  /* 0x00000048ff497221 */ /* 0x000fc60000010000 */
[----:B------:R-:W-:Y:S01]  /*1630*/  FADD.FTZ R116, R75, R116 ;  /* 0x000000744b747221 */ /* 0x000fe20000010000 */
[----:B------:R-:W-:-:S03]  /*1640*/  FADD.FTZ R73, R74, R73 ;  /* 0x000000494a497221 */ /* 0x000fc60000010000 */
[----:B-1----:R-:W-:Y:S01]  /*1650*/  FADD.FTZ R116, R116, R77 ;  /* 0x0000004d74747221 */ /* 0x002fe20000010000 */
[----:B------:R-:W-:-:S03]  /*1660*/  FADD.FTZ R73, R73, R76 ;  /* 0x0000004c49497221 */ /* 0x000fc60000010000 */
[----:B------:R-:W-:Y:S01]  /*1670*/  FADD.FTZ R116, R79, R116 ;  /* 0x000000744f747221 */ /* 0x000fe20000010000 */
[----:B------:R-:W-:-:S03]  /*1680*/  FADD.FTZ R73, R78, R73 ;  /* 0x000000494e497221 */ /* 0x000fc60000010000 */
[----:B--2---:R-:W-:Y:S01]  /*1690*/  FADD.FTZ R116, R116, R81 ;  /* 0x0000005174747221 */ /* 0x004fe20000010000 */
[----:B------:R-:W-:-:S03]  /*16a0*/  FADD.FTZ R73, R73, R80 ;  /* 0x0000005049497221 */ /* 0x000fc60000010000 */
[----:B------:R-:W-:Y:S01]  /*16b0*/  FADD.FTZ R116, R83, R116 ;  /* 0x0000007453747221 */ /* 0x000fe20000010000 */
[----:B------:R-:W-:-:S03]  /*16c0*/  FADD.FTZ R73, R82, R73 ;  /* 0x0000004952497221 */ /* 0x000fc60000010000 */
[----:B---3--:R-:W-:Y:S01]  /*16d0*/  FADD.FTZ R116, R116, R85 ;  /* 0x0000005574747221 */ /* 0x008fe20000010000 */
[----:B------:R-:W-:-:S03]  /*16e0*/  FADD.FTZ R73, R73, R84 ;  /* 0x0000005449497221 */ /* 0x000fc60000010000 */
[----:B------:R-:W-:Y:S01]  /*16f0*/  FADD.FTZ R87, R87, R116 ;  /* 0x0000007457577221 */ /* 0x000fe20000010000 */
[----:B------:R-:W-:-:S03]  /*1700*/  FADD.FTZ R73, R86, R73 ;  /* 0x0000004956497221 */ /* 0x000fc60000010000 */
[----:B------:R-:W-:Y:S01]  /*1710*/  FMUL.FTZ R87, R87, UR26 ;  /* 0x0000001a57577c20 */ /* 0x000fe20008410000 */
[----:B------:R-:W-:-:S04]  /*1720*/  FMUL.FTZ R73, R73, UR26 ;  /* 0x0000001a49497c20 */ /* 0x000fc80008410000 */
[----:B------:R-:W-:Y:S02]  /*1730*/  R2UR UR21, R87 ;  /* 0x00000000571572ca */ /* 0x000fe400000e0000 */
[----:B------:R-:W-:Y:S01]  /*1740*/  FSEL R82, R73, RZ, !P2 ;  /* 0x000000ff49527208 */ /* 0x000fe20005000000 */
[----:B------:R-:W-:-:S12]  /*1750*/  @!P4 BRA `(.L_x_60) ;  /* 0x000000140098c947 */ /* 0x000fd80003800000 */
        /* <DEDUP_REMOVED lines=13> */
[--C-:B------:R-:W-:Y:S01]  /*1830*/  FFMA.FTZ R72, R115, UR21, R82.reuse ;  /* 0x0000001573487c23 */ /* 0x100fe20008010052 */
[--C-:B------:R-:W-:Y:S01]  /*1840*/  FFMA.FTZ R73, R112, UR21, R82.reuse ;  /* 0x0000001570497c23 */ /* 0x100fe20008010052 */
[--C-:B------:R-:W-:Y:S01]  /*1850*/  FFMA.FTZ R74, R111, UR21, R82.reuse ;  /* 0x000000156f4a7c23 */ /* 0x100fe20008010052 */
[--C-:B------:R-:W-:Y:S01]  /*1860*/  FFMA.FTZ R76, R108, UR21, R82.reuse ;  /* 0x000000156c4c7c23 */ /* 0x100fe20008010052 */
[--C-:B------:R-:W-:Y:S01]  /*1870*/  FFMA.FTZ R78, R105, UR21, R82.reuse ;  /* 0x00000015694e7c23 */ /* 0x100fe20008010052 */
[--C-:B------:R-:W-:Y:S01]  /*1880*/  FFMA.FTZ R75, R88, UR21, R82.reuse ;  /* 0x00000015584b7c23 */ /* 0x100fe20008010052 */
[--C-:B------:R-:W-:Y:S01]  /*1890*/  FFMA.FTZ R79, R13, UR21, R82.reuse ;  /* 0x000000150d4f7c23 */ /* 0x100fe20008010052 */
[----:B------:R-:W-:Y:S01]  /*18a0*/  FFMA.FTZ R80, R90, UR21, R82 ;  /* 0x000000155a507c23 */ /* 0x000fe20008010052 */
        /* <DEDUP_REMOVED lines=8> */
[----:B------:R-:W-:Y:S01]  /*1930*/  FMUL.FTZ R72, R72, UR20 ;  /* 0x0000001448487c20 */ /* 0x000fe20008410000 */
[----:B------:R-:W-:Y:S01]  /*1940*/  FMUL.FTZ R73, R73, UR20 ;  /* 0x0000001449497c20 */ /* 0x000fe20008410000 */
[----:B------:R-:W-:Y:S01]  /*1950*/  FMUL.FTZ R74, R74, UR20 ;  /* 0x000000144a4a7c20 */ /* 0x000fe20008410000 */
[----:B------:R-:W-:Y:S01]  /*1960*/  FMUL.FTZ R75, R76, UR20 ;  /* 0x000000144c4b7c20 */ /* 0x000fe20008410000 */
[----:B------:R-:W-:Y:S01]  /*1970*/  FMUL.FTZ R78, R78, UR20 ;  /* 0x000000144e4e7c20 */ /* 0x000fe20008410000 */
[----:B------:R-:W-:Y:S01]  /*1980*/  FMUL.FTZ R77, R77, UR20 ;  /* 0x000000144d4d7c20 */ /* 0x000fe20008410000 */
[----:B------:R-:W-:Y:S01]  /*1990*/  FMUL.FTZ R79, R79, UR20 ;  /* 0x000000144f4f7c20 */ /* 0x000fe20008410000 */
[----:B------:R-:W-:Y:S01]  /*19a0*/  FMUL.FTZ R80, R80, UR20 ;  /* 0x0000001450507c20 */ /* 0x000fe20008410000 */
[----:B------:R-:W-:-:S02]  /*19b0*/  F2FP.BF16.F32.PACK_AB R72, R73, R72 ;  /* 0x000000484948723e */ /* 0x000fc400000010ff */
[----:B------:R-:W-:Y:S02]  /*19c0*/  F2FP.BF16.F32.PACK_AB R73, R75, R74 ;  /* 0x0000004a4b49723e */ /* 0x000fe400000010ff */
[----:B------:R-:W-:Y:S02]  /*19d0*/  F2FP.BF16.F32.PACK_AB R74, R77, R78 ;  /* 0x0000004e4d4a723e */ /* 0x000fe400000010ff */
[----:B------:R-:W-:Y:S01]  /*19e0*/  F2FP.BF16.F32.PACK_AB R75, R80, R79 ;  /* 0x0000004f504b723e */ /* 0x000fe200000010ff */
[----:B------:R-:W-:Y:S06]  /*19f0*/  BRA `(.L_x_64) ;  /* 0x0000001000b87947 */ /* 0x000fec0003800000 */
.L_x_63:
        /* <DEDUP_REMOVED lines=23> */
[----:B------:R-:W-:-:S02]  /*1b70*/  FMUL.FTZ R65, R65, UR20 ;  /* 0x0000001441417c20 */ /* 0x000fc40008410000 */
        /* <DEDUP_REMOVED lines=9> */
.L_x_62:
        /* <DEDUP_REMOVED lines=38> */
.L_x_65:
        /* <DEDUP_REMOVED lines=34> */
[----:B------:R-:W-:Y:S02]  /*2090*/  MOV R69, R73 ;  /* 0x0000004900457202 */ /* 0x000fe40000000f00 */
[----:B------:R-:W-:Y:S01]  /*20a0*/  MOV R68, R72 ;  /* 0x0000004800447202 */ /* 0x000fe20000000f00 */
[----:B------:R-:W-:Y:S06]  /*20b0*/  BRA `(.L_x_64) ;  /* 0x0000000c00087947 */ /* 0x000fec0003800000 */
.L_x_61:
        /* <DEDUP_REMOVED lines=11> */
[----:B------:R-:W-:Y:S01]  /*2170*/  FFMA.FTZ R76, R90, UR21, R82 ;  /* 0x000000155a4c7c23 */ /* 0x000fe20008010052 */
[----:B-----5:R-:W-:Y:S01]  /*2180*/  PRMT R74, R19, 0x7632, R74 ;  /* 0x00007632134a7816 */ /* 0x020fe2000000004a */
[----:B------:R-:W-:Y:S01]  /*2190*/  FFMA.FTZ R78, R105, UR21, R82 ;  /* 0x00000015694e7c23 */ /* 0x000fe20008010052 */
[----:B------:R-:W-:Y:S01]  /*21a0*/  FADD.FTZ R80, R12, -R79 ;  /* 0x8000004f0c507221 */ /* 0x000fe20000010000 */
[----:B------:R-:W-:Y:S01]  /*21b0*/  FADD.FTZ R79, R15, -R76 ;  /* 0x8000004c0f4f7221 */ /* 0x000fe20000010000 */
[----:B------:R-:W-:Y:S01]  /*21c0*/  SHF.L.U32 R75, R19, 0x10, RZ ;  /* 0x00000010134b7819 */ /* 0x000fe200000006ff */
[----:B------:R-:W-:Y:S01]  /*21d0*/  FFMA.FTZ R77, R88, UR21, R82 ;  /* 0x00000015584d7c23 */ /* 0x000fe20008010052 */
[----:B------:R-:W-:Y:S01]  /*21e0*/  PRMT R72, R18, 0x7632, R72 ;  /* 0x0000763212487816 */ /* 0x000fe20000000048 */
[----:B------:R-:W-:Y:S01]  /*21f0*/  FADD.FTZ R78, R11, -R78 ;  /* 0x8000004e0b4e7221 */ /* 0x000fe20000010000 */
[----:B------:R-:W-:Y:S01]  /*2200*/  SHF.L.U32 R76, R74, 0x10, RZ ;  /* 0x000000104a4c7819 */ /* 0x000fe200000006ff */
[----:B------:R-:W-:Y:S01]  /*2210*/  FADD.FTZ R77, R14, -R77 ;  /* 0x8000004d0e4d7221 */ /* 0x000fe20000010000 */
[----:B------:R-:W-:Y:S01]  /*2220*/  SHF.L.U32 R73, R18, 0x10, RZ ;  /* 0x0000001012497819 */ /* 0x000fe200000006ff */
[----:B------:R-:W-:Y:S01]  /*2230*/  FFMA.FTZ R75, R80, UR20, R75 ;  /* 0x00000014504b7c23 */ /* 0x000fe2000801004b */
[----:B------:R-:W-:Y:S01]  /*2240*/  SHF.L.U32 R74, R72, 0x10, RZ ;  /* 0x00000010484a7819 */ /* 0x000fe200000006ff */
[--C-:B------:R-:W-:Y:S01]  /*2250*/  FFMA.FTZ R72, R79, UR20, R76.reuse ;  /* 0x000000144f487c23 */ /* 0x100fe2000801004c */
[----:B------:R-:W-:Y:S01]  /*2260*/  PRMT R76, R17, 0x7632, R76 ;  /* 0x00007632114c7816 */ /* 0x000fe2000000004c */
[--C-:B------:R-:W-:Y:S01]  /*2270*/  FFMA.FTZ R80, R78, UR20, R73.reuse ;  /* 0x000000144e507c23 */ /* 0x100fe20008010049 */
[--C-:B------:R-:W-:Y:S01]  /*2280*/  FFMA.FTZ R84, R111, UR21, R82.reuse ;  /* 0x000000156f547c23 */ /* 0x100fe20008010052 */
[--C-:B------:R-:W-:Y:S01]  /*2290*/  FFMA.FTZ R116, R108, UR21, R82.reuse ;  /* 0x000000156c747c23 */ /* 0x100fe20008010052 */
[----:B------:R-:W-:Y:S01]  /*22a0*/  PRMT R73, R16, 0x7632, R73 ;  /* 0x0000763210497816 */ /* 0x000fe20000000049 */
[--C-:B------:R-:W-:Y:S01]  /*22b0*/  FFMA.FTZ R78, R115, UR21, R82.reuse ;  /* 0x00000015734e7c23 */ /* 0x100fe20008010052 */
[----:B------:R-:W-:Y:S01]  /*22c0*/  FFMA.FTZ R79, R112, UR21, R82 ;  /* 0x00000015704f7c23 */ /* 0x000fe20008010052 */
[----:B------:R-:W-:Y:S01]  /*22d0*/  FFMA.FTZ R81, R77, UR20, R74 ;  /* 0x000000144d517c23 */ /* 0x000fe2000801004a */
        /* <DEDUP_REMOVED lines=8> */
[----:B------:R-:W-:Y:S01]  /*2360*/  FFMA.FTZ R78, R86, UR20, R77 ;  /* 0x00000014564e7c23 */ /* 0x000fe2000801004d */
[----:B------:R-:W-:Y:S01]  /*2370*/  FFMA.FTZ R79, R85, UR20, R76 ;  /* 0x00000014554f7c23 */ /* 0x000fe2000801004c */
[----:B------:R-:W-:Y:S01]  /*2380*/  FFMA.FTZ R76, R83, UR20, R74 ;  /* 0x00000014534c7c23 */ /* 0x000fe2000801004a */
[----:B------:R-:W-:Y:S01]  /*2390*/  FFMA.FTZ R77, R84, UR20, R73 ;  /* 0x00000014544d7c23 */ /* 0x000fe20008010049 */
[----:B------:R-:W-:-:S02]  /*23a0*/  F2FP.BF16.F32.PACK_AB R75, R72, R75 ;  /* 0x0000004b484b723e */ /* 0x000fc400000010ff */
[----:B------:R-:W-:Y:S02]  /*23b0*/  F2FP.BF16.F32.PACK_AB R74, R81, R80 ;  /* 0x00000050514a723e */ /* 0x000fe400000010ff */
[----:B------:R-:W-:Y:S02]  /*23c0*/  F2FP.BF16.F32.PACK_AB R73, R79, R78 ;  /* 0x0000004e4f49723e */ /* 0x000fe400000010ff */
[----:B------:R-:W-:Y:S01]  /*23d0*/  F2FP.BF16.F32.PACK_AB R72, R77, R76 ;  /* 0x0000004c4d48723e */ /* 0x000fe200000010ff */
[----:B------:R-:W-:Y:S06]  /*23e0*/  BRA `(.L_x_64) ;  /* 0x00000008003c7947 */ /* 0x000fec0003800000 */
.L_x_67:
[--C-:B------:R-:W-:Y:S01]  /*23f0*/  FFMA.FTZ R66, R111, UR21, R82.reuse ;  /* 0x000000156f427c23 */ /* 0x100fe20008010052 */
[--C-:B------:R-:W-:Y:S01]  /*2400*/  FFMA.FTZ R75, R13, UR21, R82.reuse ;  /* 0x000000150d4b7c23 */ /* 0x100fe20008010052 */
[--C-:B------:R-:W-:Y:S01]  /*2410*/  FFMA.FTZ R64, R115, UR21, R82.reuse ;  /* 0x0000001573407c23 */ /* 0x100fe20008010052 */
[----:B-----5:R-:W-:Y:S01]  /*2420*/  SHF.L.U32 R73, R17, 0x10, RZ ;  /* 0x0000001011497819 */ /* 0x020fe200000006ff */
[----:B------:R-:W-:Y:S01]  /*2430*/  FFMA.FTZ R72, R105, UR21, R82 ;  /* 0x0000001569487c23 */ /* 0x000fe20008010052 */
[----:B------:R-:W-:Y:S01]  /*2440*/  SHF.L.U32 R78, R19, 0x10, RZ ;  /* 0x00000010134e7819 */ /* 0x000fe200000006ff */
[----:B------:R-:W-:Y:S01]  /*2450*/  FADD.FTZ R66, R109, -R66 ;  /* 0x800000426d427221 */ /* 0x000fe20000010000 */
[----:B------:R-:W-:Y:S01]  /*2460*/  SHF.L.U32 R65, R16, 0x10, RZ ;  /* 0x0000001010417819 */ /* 0x000fe200000006ff */
[----:B------:R-:W-:Y:S01]  /*2470*/  FADD.FTZ R75, R12, -R75 ;  /* 0x8000004b0c4b7221 */ /* 0x000fe20000010000 */
[----:B------:R-:W-:Y:S01]  /*2480*/  SHF.L.U32 R74, R18, 0x10, RZ ;  /* 0x00000010124a7819 */ /* 0x000fe200000006ff */
[----:B------:R-:W-:Y:S01]  /*2490*/  FADD.FTZ R64, R113, -R64 ;  /* 0x8000004071407221 */ /* 0x000fe20000010000 */
[----:B------:R-:W-:Y:S01]  /*24a0*/  FADD.FTZ R67, R11, -R72 ;  /* 0x800000480b437221 */ /* 0x000fe20000010000 */
[----:B------:R-:W-:Y:S01]  /*24b0*/  FFMA.FTZ R73, R66, UR20, R73 ;  /* 0x0000001442497c23 */ /* 0x000fe20008010049 */
[----:B------:R-:W-:Y:S01]  /*24c0*/  FFMA.FTZ R79, R75, UR20, R78 ;  /* 0x000000144b4f7c23 */ /* 0x000fe2000801004e */
[----:B------:R-:W-:Y:S01]  /*24d0*/  PRMT R66, R17, 0x7632, R66 ;  /* 0x0000763211427816 */ /* 0x000fe20000000042 */
[----:B------:R-:W-:Y:S01]  /*24e0*/  FFMA.FTZ R72, R64, UR20, R65 ;  /* 0x0000001440487c23 */ /* 0x000fe20008010041 */
[----:B------:R-:W-:Y:S01]  /*24f0*/  PRMT R75, R18, 0x7632, R75 ;  /* 0x00007632124b7816 */ /* 0x000fe2000000004b */
[----:B------:R-:W-:Y:S01]  /*2500*/  FFMA.FTZ R76, R67, UR20, R74 ;  /* 0x00000014434c7c23 */ /* 0x000fe2000801004a */
[----:B------:R-:W-:Y:S01]  /*2510*/  PRMT R64, R16, 0x7632, R64 ;  /* 0x0000763210407816 */ /* 0x000fe20000000040 */
[----:B------:R-:W-:Y:S01]  /*2520*/  FFMA.FTZ R77, R88, UR21, R82 ;  /* 0x00000015584d7c23 */ /* 0x000fe20008010052 */
[----:B------:R-:W-:Y:S01]  /*2530*/  PRMT R78, R19, 0x7632, R78 ;  /* 0x00007632134e7816 */ /* 0x000fe2000000004e */
[--C-:B------:R-:W-:Y:S01]  /*2540*/  FFMA.FTZ R65, R112, UR21, R82.reuse ;  /* 0x0000001570417c23 */ /* 0x100fe20008010052 */
[--C-:B------:R-:W-:Y:S01]  /*2550*/  FFMA.FTZ R74, R108, UR21, R82.reuse ;  /* 0x000000156c4a7c23 */ /* 0x100fe20008010052 */
        /* <DEDUP_REMOVED lines=10> */
[----:B------:R-:W-:-:S02]  /*2600*/  FFMA.FTZ R66, R74, UR20, R67 ;  /* 0x000000144a427c23 */ /* 0x000fc40008010043 */
[----:B------:R-:W-:Y:S01]  /*2610*/  FFMA.FTZ R80, R80, UR20, R75 ;  /* 0x0000001450507c23 */ /* 0x000fe2000801004b */
[----:B------:R-:W-:Y:S01]  /*2620*/  FFMA.FTZ R65, R65, UR20, R64 ;  /* 0x0000001441417c23 */ /* 0x000fe20008010040 */
[----:B------:R-:W-:Y:S02]  /*2630*/  F2FP.BF16.F32.PACK_AB R74, R77, R76 ;  /* 0x0000004c4d4a723e */ /* 0x000fe400000010ff */
[----:B------:R-:W-:Y:S02]  /*2640*/  F2FP.BF16.F32.PACK_AB R73, R66, R73 ;  /* 0x000000494249723e */ /* 0x000fe400000010ff */
[----:B------:R-:W-:Y:S02]  /*2650*/  F2FP.BF16.F32.PACK_AB R75, R80, R79 ;  /* 0x0000004f504b723e */ /* 0x000fe400000010ff */
[----:B------:R-:W-:Y:S02]  /*2660*/  F2FP.BF16.F32.PACK_AB R72, R65, R72 ;  /* 0x000000484148723e */ /* 0x000fe400000010ff */
[----:B------:R-:W-:-:S02]  /*2670*/  MOV R67, R75 ;  /* 0x0000004b00437202 */ /* 0x000fc40000000f00 */
[----:B------:R-:W-:Y:S02]  /*2680*/  MOV R66, R74 ;  /* 0x0000004a00427202 */ /* 0x000fe40000000f00 */
[----:B------:R-:W-:Y:S02]  /*2690*/  MOV R65, R73 ;  /* 0x0000004900417202 */ /* 0x000fe40000000f00 */
[----:B------:R-:W-:Y:S01]  /*26a0*/  MOV R64, R72 ;  /* 0x0000004800407202 */ /* 0x000fe20000000f00 */
[----:B------:R-:W-:Y:S06]  /*26b0*/  BRA `(.L_x_64) ;  /* 0x0000000400887947 */ /* 0x000fec0003800000 */
.L_x_66:
        /* <DEDUP_REMOVED lines=50> */
.L_x_68:
[--C-:B------:R-:W-:Y:S01]  /*29e0*/  FFMA.FTZ R64, R115, UR21, R82.reuse ;  /* 0x0000001573407c23 */ /* 0x100fe20008010052 */
[--C-:B------:R-:W-:Y:S01]  /*29f0*/  FFMA.FTZ R66, R111, UR21, R82.reuse ;  /* 0x000000156f427c23 */ /* 0x100fe20008010052 */
[--C-:B------:R-:W-:Y:S01]  /*2a00*/  FFMA.FTZ R71, R13, UR21, R82.reuse ;  /* 0x000000150d477c23 */ /* 0x100fe20008010052 */
[----:B------:R-:W-:Y:S01]  /*2a10*/  FFMA.FTZ R68, R105, UR21, R82 ;  /* 0x0000001569447c23 */ /* 0x000fe20008010052 */
[----:B-----5:R-:W-:Y:S01]  /*2a20*/  SHF.L.U32 R65, R16, 0x10, RZ ;  /* 0x0000001010417819 */ /* 0x020fe200000006ff */
        /* <DEDUP_REMOVED lines=26> */
[----:B------:R-:W-:-:S02]  /*2bd0*/  FADD.FTZ R67, R110, -R67 ;  /* 0x800000436e437221 */ /* 0x000fc40000010000 */
[----:B------:R-:W-:Y:S01]  /*2be0*/  FFMA.FTZ R71, R71, UR20, R70 ;  /* 0x0000001447477c23 */ /* 0x000fe20008010046 */
[----:B------:R-:W-:Y:S01]  /*2bf0*/  FFMA.FTZ R68, R68, UR20, R69 ;  /* 0x0000001444447c23 */ /* 0x000fe20008010045 */
[----:B------:R-:W-:Y:S01]  /*2c00*/  FFMA.FTZ R76, R76, UR20, R77 ;  /* 0x000000144c4c7c23 */ /* 0x000fe2000801004d */
[----:B------:R-:W-:Y:S02]  /*2c10*/  FFMA.FTZ R64, R67, UR20, R64 ;  /* 0x0000001443407c23 */ /* 0x000fe40008010040 */
[----:B------:R-:W-:Y:S02]  /*2c20*/  F2FP.BF16.F32.PACK_AB R74, R71, R74 ;  /* 0x0000004a474a723e */ /* 0x000fe400000010ff */
[----:B------:R-:W-:Y:S02]  /*2c30*/  F2FP.BF16.F32.PACK_AB R75, R76, R75 ;  /* 0x0000004b4c4b723e */ /* 0x000fe400000010ff */
[----:B------:R-:W-:Y:S02]  /*2c40*/  F2FP.BF16.F32.PACK_AB R73, R68, R73 ;  /* 0x000000494449723e */ /* 0x000fe400000010ff */
[----:B------:R-:W-:-:S02]  /*2c50*/  F2FP.BF16.F32.PACK_AB R72, R64, R65 ;  /* 0x000000414048723e */ /* 0x000fc400000010ff */
[----:B------:R-:W-:Y:S02]  /*2c60*/  MOV R67, R75 ;  /* 0x0000004b00437202 */ /* 0x000fe40000000f00 */
[----:B------:R-:W-:Y:S02]  /*2c70*/  MOV R66, R74 ;  /* 0x0000004a00427202 */ /* 0x000fe40000000f00 */
[----:B------:R-:W-:Y:S02]  /*2c80*/  MOV R65, R73 ;  /* 0x0000004900417202 */ /* 0x000fe40000000f00 */
[----:B------:R-:W-:Y:S02]  /*2c90*/  MOV R64, R72 ;  /* 0x0000004800407202 */ /* 0x000fe40000000f00 */
[----:B------:R-:W-:Y:S02]  /*2ca0*/  MOV R71, R75 ;  /* 0x0000004b00477202 */ /* 0x000fe40000000f00 */
[----:B------:R-:W-:-:S02]  /*2cb0*/  MOV R70, R74 ;  /* 0x0000004a00467202 */ /* 0x000fc40000000f00 */
[----:B------:R-:W-:Y:S02]  /*2cc0*/  MOV R69, R73 ;  /* 0x0000004900457202 */ /* 0x000fe40000000f00 */
[----:B------:R-:W-:-:S07]  /*2cd0*/  MOV R68, R72 ;  /* 0x0000004800447202 */ /* 0x000fce0000000f00 */
.L_x_64:
        /* <DEDUP_REMOVED lines=14> */
.L_x_60:
[----:B------:R-:W-:Y:S05]  /*2dc0*/  BSYNC.RECONVERGENT B0 ;  /* 0x0000000000007941 */ /* 0x000fea0003800200 */
.L_x_59:
        /* <DEDUP_REMOVED lines=13> */
[--C-:B0-----:R-:W-:Y:S01]  /*2ea0*/  FFMA.FTZ R65, R89, UR21, R82.reuse ;  /* 0x0000001559417c23 */ /* 0x101fe20008010052 */
        /* <DEDUP_REMOVED lines=15> */
[--C-:B------:R-:W-:Y:S01]  /*2fa0*/  FFMA.FTZ R66, R100, UR21, R82.reuse ;  /* 0x0000001564427c23 */ /* 0x100fe20008010052 */
[--C-:B------:R-:W-:Y:S01]  /*2fb0*/  FFMA.FTZ R70, R102, UR21, R82.reuse ;  /* 0x0000001566467c23 */ /* 0x100fe20008010052 */
[----:B------:R-:W-:Y:S01]  /*2fc0*/  FFMA.FTZ R72, R104, UR21, R82 ;  /* 0x0000001568487c23 */ /* 0x000fe20008010052 */
[----:B------:R-:W-:Y:S01]  /*2fd0*/  PRMT R64, R60, 0x7632, R64 ;  /* 0x000076323c407816 */ /* 0x000fe20000000040 */
[----:B------:R-:W-:Y:S01]  /*2fe0*/  FFMA.FTZ R82, R106, UR21, R82 ;  /* 0x000000156a527c23 */ /* 0x000fe20008010052 */
        /* <DEDUP_REMOVED lines=8> */
[----:B------:R-:W-:-:S02]  /*3070*/  SHF.L.U32 R69, R68, 0x10, RZ ;  /* 0x0000001044457819 */ /* 0x000fc400000006ff */
[----:B------:R-:W-:Y:S01]  /*3080*/  SHF.L.U32 R71, R71, 0x10, RZ ;  /* 0x0000001047477819 */ /* 0x000fe200000006ff */
[----:B------:R-:W-:Y:S01]  /*3090*/  FFMA.FTZ R66, R66, UR20, R67 ;  /* 0x0000001442427c23 */ /* 0x000fe20008010043 */
[----:B------:R-:W-:Y:S01]  /*30a0*/  SHF.L.U32 R75, R75, 0x10, RZ ;  /* 0x000000104b4b7819 */ /* 0x000fe200000006ff */
[----:B------:R-:W-:Y:S02]  /*30b0*/  FFMA.FTZ R70, R70, UR20, R69 ;  /* 0x0000001446467c23 */ /* 0x000fe40008010045 */
[----:B------:R-:W-:Y:S01]  /*30c0*/  FFMA.FTZ R71, R72, UR20, R71 ;  /* 0x0000001448477c23 */ /* 0x000fe20008010047 */
[----:B------:R-:W-:Y:S01]  /*30d0*/  F2FP.BF16.F32.PACK_AB R72, R66, R65 ;  /* 0x000000414248723e */ /* 0x000fe200000010ff */
[----:B------:R-:W-:Y:S01]  /*30e0*/  FFMA.FTZ R75, R82, UR20, R75 ;  /* 0x00000014524b7c23 */ /* 0x000fe2000801004b */
[----:B------:R-:W-:Y:S02]  /*30f0*/  F2FP.BF16.F32.PACK_AB R73, R70, R73 ;  /* 0x000000494649723e */ /* 0x000fe400000010ff */
[----:B------:R-:W-:-:S02]  /*3100*/  F2FP.BF16.F32.PACK_AB R74, R71, R74 ;  /* 0x0000004a474a723e */ /* 0x000fc400000010ff */
[----:B------:R-:W-:Y:S02]  /*3110*/  F2FP.BF16.F32.PACK_AB R75, R75, R76 ;  /* 0x0000004c4b4b723e */ /* 0x000fe400000010ff */
[----:B------:R-:W-:Y:S02]  /*3120*/  MOV R66, R74 ;  /* 0x0000004a00427202 */ /* 0x000fe40000000f00 */
[----:B------:R-:W-:Y:S02]  /*3130*/  MOV R67, R75 ;  /* 0x0000004b00437202 */ /* 0x000fe40000000f00 */
[----:B------:R-:W-:Y:S02]  /*3140*/  MOV R65, R73 ;  /* 0x0000004900417202 */ /* 0x000fe40000000f00 */
[----:B------:R-:W-:Y:S02]  /*3150*/  MOV R64, R72 ;  /* 0x0000004800407202 */ /* 0x000fe40000000f00 */
[----:B------:R-:W-:-:S02]  /*3160*/  MOV R71, R75 ;  /* 0x0000004b00477202 */ /* 0x000fc40000000f00 */
[----:B------:R-:W-:Y:S02]  /*3170*/  MOV R70, R74 ;  /* 0x0000004a00467202 */ /* 0x000fe40000000f00 */
[----:B------:R-:W-:Y:S02]  /*3180*/  MOV R69, R73 ;  /* 0x0000004900457202 */ /* 0x000fe40000000f00 */
[----:B------:R-:W-:Y:S01]  /*3190*/  MOV R68, R72 ;  /* 0x0000004800447202 */ /* 0x000fe20000000f00 */
[----:B------:R-:W-:Y:S06]  /*31a0*/  BRA `(.L_x_74) ;  /* 0x0000001000587947 */ /* 0x000fec0003800000 */
.L_x_73:
[--C-:B0-----:R-:W-:Y:S01]  /*31b0*/  FFMA.FTZ R73, R93, UR21, R82.reuse ;  /* 0x000000155d497c23 */ /* 0x101fe20008010052 */
[--C-:B------:R-:W-:Y:S01]  /*31c0*/  FFMA.FTZ R77, R95, UR21, R82.reuse ;  /* 0x000000155f4d7c23 */ /* 0x100fe20008010052 */
[--C-:B------:R-:W-:Y:S01]  /*31d0*/  FFMA.FTZ R71, R91, UR21, R82.reuse ;  /* 0x000000155b477c23 */ /* 0x100fe20008010052 */
[----:B-----5:R-:W-:Y:S01]  /*31e0*/  SHF.L.U32 R75, R62, 0x10, RZ ;  /* 0x000000103e4b7819 */ /* 0x020fe200000006ff */
[----:B------:R-:W-:Y:S01]  /*31f0*/  FADD.FTZ R70, R96, -R73 ;  /* 0x8000004960467221 */ /* 0x000fe20000010000 */
[----:B------:R-:W-:Y:S01]  /*3200*/  SHF.L.U32 R74, R63, 0x10, RZ ;  /* 0x000000103f4a7819 */ /* 0x000fe200000006ff */
[----:B------:R-:W-:Y:S01]  /*3210*/  FADD.FTZ R77, R98, -R77 ;  /* 0x8000004d624d7221 */ /* 0x000fe20000010000 */
[----:B------:R-:W-:Y:S01]  /*3220*/  SHF.L.U32 R68, R61, 0x10, RZ ;  /* 0x000000103d447819 */ /* 0x000fe200000006ff */
[----:B------:R-:W-:Y:S01]  /*3230*/  FFMA.FTZ R69, R89, UR21, R82 ;  /* 0x0000001559457c23 */ /* 0x000fe20008010052 */
[----:B------:R-:W-:Y:S01]  /*3240*/  FADD.FTZ R71, R94, -R71 ;  /* 0x800000475e477221 */ /* 0x000fe20000010000 */
[----:B------:R-:W-:Y:S01]  /*3250*/  SHF.L.U32 R72, R60, 0x10, RZ ;  /* 0x000000103c487819 */ /* 0x000fe200000006ff */
[----:B------:R-:W-:Y:S01]  /*3260*/  FFMA.FTZ R76, R70, UR20, R75 ;  /* 0x00000014464c7c23 */ /* 0x000fe2000801004b */
[----:B------:R-:W-:Y:S01]  /*3270*/  FFMA.FTZ R79, R77, UR20, R74 ;  /* 0x000000144d4f7c23 */ /* 0x000fe2000801004a */
[----:B------:R-:W-:Y:S01]  /*3280*/  FADD.FTZ R69, R92, -R69 ;  /* 0x800000455c457221 */ /* 0x000fe20000010000 */
[----:B------:R-:W-:Y:S01]  /*3290*/  FFMA.FTZ R73, R71, UR20, R68 ;  /* 0x0000001447497c23 */ /* 0x000fe20008010044 */
[--C-:B------:R-:W-:Y:S01]  /*32a0*/  FFMA.FTZ R70, R100, UR21, R82.reuse ;  /* 0x0000001564467c23 */ /* 0x100fe20008010052 */
[--C-:B------:R-:W-:Y:S01]  /*32b0*/  FFMA.FTZ R74, R102, UR21, R82.reuse ;  /* 0x00000015664a7c23 */ /* 0x100fe20008010052 */
[--C-:B------:R-:W-:Y:S01]  /*32c0*/  FFMA.FTZ R78, R104, UR21, R82.reuse ;  /* 0x00000015684e7c23 */ /* 0x100fe20008010052 */
[----:B------:R-:W-:Y:S01]  /*32d0*/  PRMT R77, R63, 0x7632, R77 ;  /* 0x000076323f4d7816 */ /* 0x000fe2000000004d */
[----:B------:R-:W-:Y:S01]  /*32e0*/  FFMA.FTZ R82, R106, UR21, R82 ;  /* 0x000000156a527c23 */ /* 0x000fe20008010052 */
[----:B------:R-:W-:Y:S01]  /*32f0*/  PRMT R68, R60, 0x7632, R68 ;  /* 0x000076323c447816 */ /* 0x000fe20000000044 */
[----:B------:R-:W-:Y:S01]  /*3300*/  FFMA.FTZ R72, R69, UR20, R72 ;  /* 0x0000001445487c23 */ /* 0x000fe20008010048 */
        /* <DEDUP_REMOVED lines=9> */
[----:B------:R-:W-:Y:S01]  /*33a0*/  FFMA.FTZ R82, R82, UR20, R77 ;  /* 0x0000001452527c23 */ /* 0x000fe2000801004d */
[----:B------:R-:W-:Y:S01]  /*33b0*/  SHF.L.U32 R75, R75, 0x10, RZ ;  /* 0x000000104b4b7819 */ /* 0x000fe200000006ff */
[----:B------:R-:W-:-:S02]  /*33c0*/  FFMA.FTZ R69, R70, UR20, R69 ;  /* 0x0000001446457c23 */ /* 0x000fc40008010045 */
[----:B------:R-:W-:Y:S02]  /*33d0*/  FFMA.FTZ R68, R74, UR20, R71 ;  /* 0x000000144a447c23 */ /* 0x000fe40008010047 */
        /* <DEDUP_REMOVED lines=10> */
.L_x_72:
[----:B0-----:R-:W0:Y:S02]  /*3480*/  LDC.64 R72, c[0x0][0x470] ;  /* 0x00011c00ff487b82 */ /* 0x001e240000000a00 */
[----:B0-----:R-:W-:-:S04]  /*3490*/  ISETP.NE.U32.AND P1, PT, R72, RZ, PT ;  /* 0x000000ff4800720c */ /* 0x001fc80003f25070 */
[----:B------:R-:W-:-:S13]  /*34a0*/  ISETP.NE.AND.EX P1, PT, R73, RZ, PT, P1 ;  /* 0x000000ff4900720c */ /* 0x000fda0003f25310 */
[----:B------:R-:W-:Y:S05]  /*34b0*/  @!P1 BRA `(.L_x_75) ;  /* 0x0000000000b49947 */ /* 0x000fea0003800000 */
[--C-:B------:R-:W-:Y:S01]  /*34c0*/  FFMA.FTZ R73, R93, UR21, R82.reuse ;  /* 0x000000155d497c23 */ /* 0x100fe20008010052 */
        /* <DEDUP_REMOVED lines=44> */
.L_x_75:
[----:B-----5:R-:W-:Y:S01]  /*3790*/  PRMT R77, R63, 0x7632, R77 ;  /* 0x000076323f4d7816 */ /* 0x020fe2000000004d */
[----:B------:R-:W-:Y:S01]  /*37a0*/  FFMA.FTZ R76, R104, UR21, R82 ;  /* 0x00000015684c7c23 */ /* 0x000fe20008010052 */
[----:B------:R-:W-:Y:S01]  /*37b0*/  PRMT R72, R62, 0x7632, R72 ;  /* 0x000076323e487816 */ /* 0x000fe20000000048 */
[--C-:B------:R-:W-:Y:S01]  /*37c0*/  FFMA.FTZ R80, R106, UR21, R82.reuse ;  /* 0x000000156a507c23 */ /* 0x100fe20008010052 */
[--C-:B------:R-:W-:Y:S01]  /*37d0*/  FFMA.FTZ R73, R93, UR21, R82.reuse ;  /* 0x000000155d497c23 */ /* 0x100fe20008010052 */
[----:B------:R-:W-:Y:S01]  /*37e0*/  SHF.L.U32 R79, R77, 0x10, RZ ;  /* 0x000000104d4f7819 */ /* 0x000fe200000006ff */
[----:B------:R-:W-:Y:S01]  /*37f0*/  FFMA.FTZ R75, R95, UR21, R82 ;  /* 0x000000155f4b7c23 */ /* 0x000fe20008010052 */
[----:B------:R-:W-:Y:S01]  /*3800*/  SHF.L.U32 R77, R72, 0x10, RZ ;  /* 0x00000010484d7819 */ /* 0x000fe200000006ff */
[----:B------:R-:W-:Y:S01]  /*3810*/  FADD.FTZ R76, R101, -R76 ;  /* 0x8000004c654c7221 */ /* 0x000fe20000010000 */
[----:B------:R-:W-:Y:S01]  /*3820*/  SHF.L.U32 R74, R62, 0x10, RZ ;  /* 0x000000103e4a7819 */ /* 0x000fe200000006ff */
[----:B------:R-:W-:Y:S01]  /*3830*/  FADD.FTZ R80, R103, -R80 ;  /* 0x8000005067507221 */ /* 0x000fe20000010000 */
[----:B------:R-:W-:Y:S01]  /*3840*/  FADD.FTZ R73, R96, -R73 ;  /* 0x8000004960497221 */ /* 0x000fe20000010000 */
[----:B------:R-:W-:Y:S01]  /*3850*/  SHF.L.U32 R78, R63, 0x10, RZ ;  /* 0x000000103f4e7819 */ /* 0x000fe200000006ff */
[----:B------:R-:W-:Y:S01]  /*3860*/  FADD.FTZ R75, R98, -R75 ;  /* 0x8000004b624b7221 */ /* 0x000fe20000010000 */
[----:B------:R-:W-:Y:S01]  /*3870*/  FFMA.FTZ R84, R76, UR20, R77 ;  /* 0x000000144c547c23 */ /* 0x000fe2000801004d */
[--C-:B------:R-:W-:Y:S01]  /*3880*/  FFMA.FTZ R72, R80, UR20, R79.reuse ;  /* 0x0000001450487c23 */ /* 0x100fe2000801004f */
        /* <DEDUP_REMOVED lines=16> */
[----:B------:R-:W-:Y:S01]  /*3990*/  FFMA.FTZ R78, R78, UR20, R81 ;  /* 0x000000144e4e7c23 */ /* 0x000fe20008010051 */
[----:B------:R-:W-:Y:S01]  /*39a0*/  FFMA.FTZ R76, R73, UR20, R76 ;  /* 0x00000014494c7c23 */ /* 0x000fe2000801004c */
[----:B------:R-:W-:Y:S01]  /*39b0*/  FFMA.FTZ R79, R80, UR20, R79 ;  /* 0x00000014504f7c23 */ /* 0x000fe2000801004f */
[----:B------:R-:W-:Y:S01]  /*39c0*/  F2FP.BF16.F32.PACK_AB R75, R72, R75 ;  /* 0x0000004b484b723e */ /* 0x000fe200000010ff */
[----:B------:R-:W-:Y:S01]  /*39d0*/  FFMA.FTZ R77, R82, UR20, R77 ;  /* 0x00000014524d7c23 */ /* 0x000fe2000801004d */
[----:B------:R-:W-:-:S02]  /*39e0*/  F2FP.BF16.F32.PACK_AB R74, R84, R83 ;  /* 0x00000053544a723e */ /* 0x000fc400000010ff */
[----:B------:R-:W-:Y:S02]  /*39f0*/  F2FP.BF16.F32.PACK_AB R73, R79, R78 ;  /* 0x0000004e4f49723e */ /* 0x000fe400000010ff */
[----:B------:R-:W-:Y:S01]  /*3a00*/  F2FP.BF16.F32.PACK_AB R72, R77, R76 ;  /* 0x0000004c4d48723e */ /* 0x000fe200000010ff */
[----:B------:R-:W-:Y:S06]  /*3a10*/  BRA `(.L_x_74) ;  /* 0x00000008003c7947 */ /* 0x000fec0003800000 */
.L_x_71:
        /* <DEDUP_REMOVED lines=45> */
.L_x_77:
        /* <DEDUP_REMOVED lines=33> */
.L_x_76:
        /* <DEDUP_REMOVED lines=37> */
.L_x_78:
        /* <DEDUP_REMOVED lines=27> */
[----:B------:R-:W-:-:S07]  /*4300*/  F2FP.BF16.F32.PACK_AB R75, R80, R79 ;  /* 0x0000004f504b723e */ /* 0x000fce00000010ff */
.L_x_74:
        /* <DEDUP_REMOVED lines=9> */
.L_x_70:
[----:B------:R-:W-:Y:S05]  /*43a0*/  BSYNC.RECONVERGENT B0 ;  /* 0x0000000000007941 */ /* 0x000fea0003800200 */
.L_x_69:
[----:B------:R-:W-:Y:S01]  /*43b0*/  UPLOP3.LUT UP1, UPT, UPT, UPT, UP1, 0x40, 0x4 ;  /* 0x000000000004789c */ /* 0x000fe20003f2e810 */
[----:B------:R-:W-:Y:S10]  /*43c0*/  BRA.U !UP2, `(.L_x_79) ;  /* 0xffffffc10a387547 */ /* 0x000ff4000b83ffff */
.L_x_52:
[----:B------:R-:W1:Y:S08]  /*43d0*/  S2UR UR4, SR_CTAID.X ;  /* 0x00000000000479c3 */ /* 0x000e700000002500 */
[----:B------:R-:W2:Y:S08]  /*43e0*/  LDC.64 R2, c[0x0][0x440] ;  /* 0x00011000ff027b82 */ /* 0x000eb00000000a00 */
[----:B------:R-:W4:Y:S01]  /*43f0*/  LDC.64 R4, c[0x0][0x448] ;  /* 0x00011200ff047b82 */ /* 0x000f220000000a00 */
[----:B-1----:R-:W-:-:S06]  /*4400*/  UIMAD UR4, UR4, UR6, URZ ;  /* 0x00000006040472a4 */ /* 0x002fcc000f8e02ff */
[----:B------:R-:W-:-:S04]  /*4410*/  MOV R7, UR4 ;  /* 0x0000000400077c02 */ /* 0x000fc80008000f00 */
[----:B------:R-:W-:-:S05]  /*4420*/  LEA.HI R7, R7, R114, RZ, 0x1d ;  /* 0x0000007207077211 */ /* 0x000fca00078fe8ff */
[----:B--2---:R-:W-:-:S04]  /*4430*/  @P4 IMAD.WIDE.U32 R2, R7, 0x20, R2 ;  /* 0x0000002007024825 */ /* 0x004fc800078e0002 */
[----:B----4-:R-:W-:Y:S01]  /*4440*/  @P4 IMAD.WIDE.U32 R4, R7, 0x20, R4 ;  /* 0x0000002007044825 */ /* 0x010fe200078e0004 */
[----:B------:R1:W-:Y:S04]  /*4450*/  @P4 STG.E.128 desc[UR18][R2.64], R32 ;  /* 0x0000002002004986 */ /* 0x0003e8000c101d12 */
[----:B------:R1:W-:Y:S04]  /*4460*/  @P4 STG.E.128 desc[UR18][R2.64+0x10], R28 ;  /* 0x0000101c02004986 */ /* 0x0003e8000c101d12 */
[----:B------:R1:W-:Y:S04]  /*4470*/  @P4 STG.E.128 desc[UR18][R4.64], R48 ;  /* 0x0000003004004986 */ /* 0x0003e8000c101d12 */
[----:B------:R1:W-:Y:S01]  /*4480*/  @P4 STG.E.128 desc[UR18][R4.64+0x10], R44 ;  /* 0x0000102c04004986 */ /* 0x0003e2000c101d12 */
[----:B------:R-:W-:Y:S05]  /*4490*/  @!P3 EXIT ;  /* 0x000000000000b94d */ /* 0x000fea0003800000 */
[----:B-1----:R-:W1:Y:S01]  /*44a0*/  LDC.64 R2, c[0x0][0x440] ;  /* 0x00011000ff027b82 */ /* 0x002e620000000a00 */
[----:B------:R-:W-:-:S07]  /*44b0*/  @P4 IADD3 R7, PT, PT, R7, 0x100, RZ ;  /* 0x0000010007074810 */ /* 0x000fce0007ffe0ff */
[----:B------:R-:W2:Y:S01]  /*44c0*/  LDC.64 R4, c[0x0][0x448] ;  /* 0x00011200ff047b82 */ /* 0x000ea20000000a00 */
[----:B-1----:R-:W-:-:S05]  /*44d0*/  IMAD.WIDE.U32 R2, R7, 0x20, R2 ;  /* 0x0000002007027825 */ /* 0x002fca00078e0002 */
[----:B------:R-:W-:Y:S01]  /*44e0*/  STG.E.128 desc[UR18][R2.64], R24 ;  /* 0x0000001802007986 */ /* 0x000fe2000c101d12 */
[----:B--2---:R-:W-:-:S03]  /*44f0*/  IMAD.WIDE.U32 R4, R7, 0x20, R4 ;  /* 0x0000002007047825 */ /* 0x004fc600078e0004 */
[----:B------:R-:W-:Y:S04]  /*4500*/  STG.E.128 desc[UR18][R2.64+0x10], R20 ;  /* 0x0000101402007986 */ /* 0x000fe8000c101d12 */
[----:B------:R-:W-:Y:S04]  /*4510*/  STG.E.128 desc[UR18][R4.64], R40 ;  /* 0x0000002804007986 */ /* 0x000fe8000c101d12 */
[----:B------:R-:W-:Y:S01]  /*4520*/  STG.E.128 desc[UR18][R4.64+0x10], R36 ;  /* 0x0000102404007986 */ /* 0x000fe2000c101d12 */
[----:B------:R-:W-:Y:S05]  /*4530*/  EXIT ;  /* 0x000000000000794d */ /* 0x000fea0003800000 */
.L_x_80:
        /* <DEDUP_REMOVED lines=12> */
.L_x_2782:


//--------------------- .text._ZN10layer_norm31ln_parallel_residual_bwd_kernelINS_13Kernel_traitsI13__nv_bfloat16S2_S2_S2_fjLj4096ELj1ELj1ELj8ELj16ENS_18Kernel_traits_baseILj4096ES2_S2_S2_S2_fjLj256EEEEELb0ELb1ELb1EEEvNS_9BwdParamsE --------------------------
	.section	.text._ZN10layer_norm31ln_parallel_residual_bwd_kernelINS_13Kernel_traitsI13__nv_bfloat16S2_S2_S2_fjLj4096ELj1ELj1ELj8ELj16ENS_18Kernel_traits_baseILj4096ES2_S2_S2_S2_fjLj256EEEEELb0ELb1ELb1EEEvNS_9BwdParamsE,"ax",@progbits
	.align	128
        .global         _ZN10layer_norm31ln_parallel_residual_bwd_kernelINS_13Kernel_traitsI13__nv_bfloat16S2_S2_S2_fjLj4096ELj1ELj1ELj8ELj16ENS_18Kernel_traits_baseILj4096ES2_S2_S2_S2_fjLj256EEEEELb0ELb1ELb1EEEvNS_9BwdParamsE
        .type           _ZN10layer_norm31ln_parallel_residual_bwd_kernelINS_13Kernel_traitsI13__nv_bfloat16S2_S2_S2_fjLj4096ELj1ELj1ELj8ELj16ENS_18Kernel_traits_baseILj4096ES2_S2_S2_S2_fjLj256EEEEELb0ELb1ELb1EEEvNS_9BwdParamsE,@function
        .size           _ZN10layer_norm31ln_parallel_residual_bwd_kernelINS_13Kernel_traitsI13__nv_bfloat16S2_S2_S2_fjLj4096ELj1ELj1ELj8ELj16ENS_18Kernel_traits_baseILj4096ES2_S2_S2_S2_fjLj256EEEEELb0ELb1ELb1EEEvNS_9BwdParamsE,(.L_x_2783 - _ZN10layer_norm31ln_parallel_residual_bwd_kernelINS_13Kernel_traitsI13__nv_bfloat16S2_S2_S2_fjLj4096ELj1ELj1ELj8ELj16ENS_18Kernel_traits_baseILj4096ES2_S2_S2_S2_fjLj256EEEEELb0ELb1ELb1EEEvNS_9BwdParamsE)
        .other          _ZN10layer_norm31ln_parallel_residual_bwd_kernelINS_13Kernel_traitsI13__nv_bfloat16S2_S2_S2_fjLj4096ELj1ELj1ELj8ELj16ENS_18Kernel_traits_baseILj4096ES2_S2_S2_S2_fjLj256EEEEELb0ELb1ELb1EEEvNS_9BwdParamsE,@"STO_CUDA_ENTRY STV_DEFAULT"
_ZN10layer_norm31ln_parallel_residual_bwd_kernelINS_13Kernel_traitsI13__nv_bfloat16S2_S2_S2_fjLj4096ELj1ELj1ELj8ELj16ENS_18Kernel_traits_baseILj4096ES2_S2_S2_S2_fjLj256EEEEELb0ELb1ELb1EEEvNS_9BwdParamsE:
.text._ZN10layer_norm31ln_parallel_residual_bwd_kernelINS_13Kernel_traitsI13__nv_bfloat16S2_S2_S2_fjLj4096ELj1ELj1ELj8ELj16ENS_18Kernel_traits_baseILj4096ES2_S2_S2_S2_fjLj256EEEEELb0ELb1ELb1EEEvNS_9BwdParamsE:
        /* <DEDUP_REMOVED lines=19> */
[----:B------:R-:W-:Y:S01]  /*0130*/  CS2R R24, SRZ ;  /* 0x0000000000187805 */ /* 0x000fe2000001ff00 */
[----:B------:R-:W2:Y:S01]  /*0140*/  LDCU.64 UR12, c[0x0][0x358] ;  /* 0x00006b00ff0c77ac */ /* 0x000ea20008000a00 */
[----:B0-----:R-:W-:-:S09]  /*0150*/  UISETP.GE.AND UP0, UPT, UR4, UR5, UPT ;  /* 0x000000050400728c */ /* 0x001fd2000bf06270 */
[----:B-1----:R-:W-:Y:S05]  /*0160*/  BRA.U UP0, `(.L_x_81) ;  /* 0x00000041001c7547 */ /* 0x002fea000b800000 */
[----:B------:R-:W0:Y:S01]  /*0170*/  LDC.64 R2, c[0x0][0x3d0] ;  /* 0x0000f400ff027b82 */ /* 0x000e220000000a00 */
[----:B------:R-:W1:Y:S01]  /*0180*/  LDCU.64 UR6, c[0x0][0x438] ;  /* 0x00008700ff0677ac */ /* 0x000e620008000a00 */
[----:B------:R-:W3:Y:S01]  /*0190*/  LDCU.U8 UR5, c[0x0][0x410] ;  /* 0x00008200ff0577ac */ /* 0x000ee20008000000 */
[----:B------:R-:W-:Y:S01]  /*01a0*/  HFMA2 R64, -RZ, RZ, 0, 0 ;  /* 0x00000000ff407431 */ /* 0x000fe200000001ff */
[----:B------:R-:W-:Y:S02]  /*01b0*/  MOV R74, UR4 ;  /* 0x00000004004a7c02 */ /* 0x000fe40008000f00 */
        /* <DEDUP_REMOVED lines=10> */
[----:B------:R-:W-:Y:S01]  /*0260*/  UPLOP3.LUT UP1, UPT, UPT, UPT, UPT, 0x40, 0x4 ;  /* 0x000000000004789c */ /* 0x000fe20003f2e870 */
[----:B------:R-:W4:Y:S01]  /*0270*/  LDCU UR11, c[0x0][0x388] ;  /* 0x00007100ff0b77ac */ /* 0x000f220008000800 */
[----:B0-----:R-:W-:Y:S01]  /*0280*/  IMAD.WIDE.U32 R2, R52, 0x10, R2 ;  /* 0x0000001034027825 */ /* 0x001fe200078e0002 */
[----:B------:R-:W0:Y:S04]  /*0290*/  LDCU UR14, c[0x0][0x400] ;  /* 0x00008000ff0e77ac */ /* 0x000e280008000800 */
[----:B--2---:R-:W2:Y:S01]  /*02a0*/  LDG.E.128 R8, desc[UR12][R2.64] ;  /* 0x0000000c02087981 */ /* 0x004ea2000c1e1d00 */
[----:B------:R-:W0:Y:S03]  /*02b0*/  LDCU.64 UR8, c[0x0][0x478] ;  /* 0x00008f00ff0877ac */ /* 0x000e260008000a00 */
[----:B------:R5:W4:Y:S01]  /*02c0*/  LDG.E.128 R4, desc[UR12][R2.64+0x1000] ;  /* 0x0010000c02047981 */ /* 0x000b22000c1e1d00 */
[----:B-1----:R-:W-:Y:S01]  /*02d0*/  UISETP.NE.U32.AND UP0, UPT, UR6, URZ, UPT ;  /* 0x000000ff0600728c */ /* 0x002fe2000bf05070 */
[----:B------:R-:W-:Y:S01]  /*02e0*/  MOV R75, RZ ;  /* 0x000000ff004b7202 */ /* 0x000fe20000000f00 */
[----:B---3--:R-:W-:-:S02]  /*02f0*/  UISETP.NE.AND UP2, UPT, UR5, URZ, UPT ;  /* 0x000000ff0500728c */ /* 0x008fc4000bf45270 */
[----:B------:R-:W-:Y:S01]  /*0300*/  UISETP.NE.AND.EX UP0, UPT, UR7, URZ, UPT, UP0 ;  /* 0x000000ff0700728c */ /* 0x000fe2000bf05300 */
[----:B------:R-:W1:Y:S03]  /*0310*/  LDCU.64 UR6, c[0x0][0x470] ;  /* 0x00008e00ff0677ac */ /* 0x000e660008000a00 */
[----:B------:R-:W-:Y:S02]  /*0320*/  PLOP3.LUT P3, PT, PT, PT, UP2, 0x80, 0x8 ;  /* 0x000000000008781c */ /* 0x000fe40003f6f028 */
[----:B-----5:R-:W-:Y:S02]  /*0330*/  CS2R R2, SRZ ;  /* 0x0000000000027805 */ /* 0x020fe4000001ff00 */
[----:B------:R-:W-:Y:S02]  /*0340*/  PLOP3.LUT P0, PT, PT, PT, UP0, 0x80, 0x8 ;  /* 0x000000000008781c */ /* 0x000fe40003f0f008 */
[----:B--2---:R-:W-:-:S02]  /*0350*/  PRMT R73, R8, 0x7632, R73 ;  /* 0x0000763208497816 */ /* 0x004fc40000000049 */
[----:B------:R-:W-:Y:S02]  /*0360*/  PRMT R72, R9, 0x7632, R72 ;  /* 0x0000763209487816 */ /* 0x000fe40000000048 */
[----:B------:R-:W-:Y:S02]  /*0370*/  PRMT R71, R10, 0x7632, R71 ;  /* 0x000076320a477816 */ /* 0x000fe40000000047 */
[----:B------:R-:W-:Y:S02]  /*0380*/  PRMT R70, R11, 0x7632, R70 ;  /* 0x000076320b467816 */ /* 0x000fe40000000046 */
[----:B----4-:R-:W-:Y:S02]  /*0390*/  PRMT R69, R4, 0x7632, R69 ;  /* 0x0000763204457816 */ /* 0x010fe40000000045 */
[----:B------:R-:W-:Y:S02]  /*03a0*/  PRMT R68, R5, 0x7632, R68 ;  /* 0x0000763205447816 */ /* 0x000fe40000000044 */
[----:B------:R-:W-:-:S02]  /*03b0*/  PRMT R67, R6, 0x7632, R67 ;  /* 0x0000763206437816 */ /* 0x000fc40000000043 */
[----:B------:R-:W-:Y:S02]  /*03c0*/  PRMT R66, R7, 0x7632, R66 ;  /* 0x0000763207427816 */ /* 0x000fe40000000042 */
[----:B------:R-:W-:Y:S02]  /*03d0*/  SHF.L.U32 R87, R8, 0x10, RZ ;  /* 0x0000001008577819 */ /* 0x000fe400000006ff */
[----:B------:R-:W-:Y:S02]  /*03e0*/  SHF.L.U32 R86, R9, 0x10, RZ ;  /* 0x0000001009567819 */ /* 0x000fe400000006ff */
[----:B------:R-:W-:Y:S02]  /*03f0*/  CS2R R8, SRZ ;  /* 0x0000000000087805 */ /* 0x000fe4000001ff00 */
[----:B------:R-:W-:Y:S02]  /*0400*/  SHF.L.U32 R85, R10, 0x10, RZ ;  /* 0x000000100a557819 */ /* 0x000fe400000006ff */
[----:B------:R-:W-:-:S02]  /*0410*/  SHF.L.U32 R84, R11, 0x10, RZ ;  /* 0x000000100b547819 */ /* 0x000fc400000006ff */
[----:B------:R-:W-:Y:S02]  /*0420*/  CS2R R10, SRZ ;  /* 0x00000000000a7805 */ /* 0x000fe4000001ff00 */
        /* <DEDUP_REMOVED lines=8> */
[----:B------:R-:W-:Y:S02]  /*04b0*/  SHF.L.U32 R71, R71, 0x10, RZ ;  /* 0x0000001047477819 */ /* 0x000fe400000006ff */
[----:B------:R-:W-:Y:S02]  /*04c0*/  SHF.L.U32 R70, R70, 0x10, RZ ;  /* 0x0000001046467819 */ /* 0x000fe400000006ff */
[----:B------:R-:W-:-:S02]  /*04d0*/  SHF.L.U32 R69, R69, 0x10, RZ ;  /* 0x0000001045457819 */ /* 0x000fc400000006ff */
[----:B------:R-:W-:Y:S02]  /*04e0*/  SHF.L.U32 R68, R68, 0x10, RZ ;  /* 0x0000001044447819 */ /* 0x000fe400000006ff */
[----:B------:R-:W-:Y:S02]  /*04f0*/  SHF.L.U32 R67, R67, 0x10, RZ ;  /* 0x0000001043437819 */ /* 0x000fe400000006ff */
[----:B01----:R-:W-:-:S07]  /*0500*/  SHF.L.U32 R66, R66, 0x10, RZ ;  /* 0x0000001042427819 */ /* 0x003fce00000006ff */
.L_x_100:
[----:B0-----:R-:W0:Y:S01]  /*0510*/  LDC.64 R48, c[0x0][0x3a8] ;  /* 0x0000ea00ff307b82 */ /* 0x001e220000000a00 */
[----:B------:R-:W-:-:S05]  /*0520*/  IMAD R0, R74, UR11, RZ ;  /* 0x0000000b4a007c24 */ /* 0x000fca000f8e02ff */
[----:B------:R-:W-:Y:S02]  /*0530*/  SHF.R.S32.HI R41, RZ, 0x1f, R0 ;  /* 0x0000001fff297819 */ /* 0x000fe40000011400 */
[----:B------:R-:W1:Y:S02]  /*0540*/  LDC.64 R54, c[0x0][0x428] ;  /* 0x00010a00ff367b82 */ /* 0x000e640000000a00 */
[----:B------:R-:W-:-:S04]  /*0550*/  LEA.HI R41, R41, R0, RZ, 0x3 ;  /* 0x0000000029297211 */ /* 0x000fc800078f18ff */
[----:B------:R-:W-:Y:S02]  /*0560*/  LEA.HI.SX32 R89, R41, R52, 0x1d ;  /* 0x0000003429597211 */ /* 0x000fe400078feaff */
[----:B------:R-:W2:Y:S02]  /*0570*/  LDC.64 R50, c[0x0][0x3c0] ;  /* 0x0000f000ff327b82 */ /* 0x000ea40000000a00 */
[C---:B------:R-:W-:Y:S01]  /*0580*/  IADD3 R65, PT, PT, R89.reuse, 0x100, RZ ;  /* 0x0000010059417810 */ /* 0x040fe20007ffe0ff */
[----:B0-----:R-:W-:-:S05]  /*0590*/  IMAD.WIDE.U32 R40, R89, 0x10, R48 ;  /* 0x0000001059287825 */ /* 0x001fca00078e0030 */
[----:B------:R-:W0:Y:S01]  /*05a0*/  LDC.64 R78, c[0x0][0x3c8] ;  /* 0x0000f200ff4e7b82 */ /* 0x000e220000000a00 */
[----:B------:R-:W-:Y:S01]  /*05b0*/  IMAD.WIDE.U32 R48, R65, 0x10, R48 ;  /* 0x0000001041307825 */ /* 0x000fe200078e0030 */
[----:B------:R-:W3:Y:S03]  /*05c0*/  LDG.E.128 R40, desc[UR12][R40.64] ;  /* 0x0000000c28287981 */ /* 0x000ee6000c1e1d00 */
[----:B-1----:R-:W-:-:S03]  /*05d0*/  IMAD.WIDE.U32 R44, R89, 0x10, R54 ;  /* 0x00000010592c7825 */ /* 0x002fc600078e0036 */
[----:B------:R-:W1:Y:S03]  /*05e0*/  @P0 LDC.64 R90, c[0x0][0x438] ;  /* 0x00010e00ff5a0b82 */ /* 0x000e660000000a00 */
[----:B------:R-:W4:Y:S01]  /*05f0*/  LDG.E.128 R44, desc[UR12][R44.64] ;  /* 0x0000000c2c2c7981 */ /* 0x000f22000c1e1d00 */
[----:B--2---:R-:W-:-:S04]  /*0600*/  IMAD.WIDE R94, R74, 0x4, R50 ;  /* 0x000000044a5e7825 */ /* 0x004fc800078e0232 */
[----:B------:R-:W2:Y:S01]  /*0610*/  LDC.64 R80, c[0x0][0x380] ;  /* 0x0000e000ff507b82 */ /* 0x000ea20000000a00 */
[----:B------:R-:W4:Y:S04]  /*0620*/  LDG.E.128 R48, desc[UR12][R48.64] ;  /* 0x0000000c30307981 */ /* 0x000f28000c1e1d00 */
[----:B------:R-:W4:Y:S01]  /*0630*/  LDG.E R94, desc[UR12][R94.64] ;  /* 0x0000000c5e5e7981 */ /* 0x000f22000c1e1900 */
[----:B------:R-:W-:-:S06]  /*0640*/  IMAD.WIDE.U32 R54, R65, 0x10, R54 ;  /* 0x0000001041367825 */ /* 0x000fcc00078e0036 */
[----:B------:R-:W4:Y:S01]  /*0650*/  LDG.E.128 R52, desc[UR12][R54.64] ;  /* 0x0000000c36347981 */ /* 0x000f22000c1e1d00 */
[----:B0-----:R-:W-:Y:S02]  /*0660*/  IMAD.WIDE R92, R74, 0x4, R78 ;  /* 0x000000044a5c7825 */ /* 0x001fe400078e024e */
[----:B------:R-:W0:Y:S03]  /*0670*/  LDC.64 R78, c[0x0][0x438] ;  /* 0x00010e00ff4e7b82 */ /* 0x000e260000000a00 */
[----:B------:R4:W4:Y:S01]  /*0680*/  LDG.E R88, desc[UR12][R92.64] ;  /* 0x0000000c5c587981 */ /* 0x000922000c1e1900 */
[----:B-1----:R-:W-:-:S05]  /*0690*/  @P0 IMAD.WIDE.U32 R90, R89, 0x10, R90 ;  /* 0x00000010595a0825 */ /* 0x002fca00078e005a */
[----:B-----5:R1:W5:Y:S01]  /*06a0*/  @P0 LDG.E.128 R24, desc[UR12][R90.64] ;  /* 0x0000000c5a180981 */ /* 0x020362000c1e1d00 */
[----:B--2---:R-:W-:Y:S02]  /*06b0*/  IADD3 R74, PT, PT, R74, R80, RZ ;  /* 0x000000504a4a7210 */ /* 0x004fe40007ffe0ff */
[----:B0-----:R-:W-:-:S04]  /*06c0*/  ISETP.NE.U32.AND P0, PT, R78, RZ, PT ;  /* 0x000000ff4e00720c */ /* 0x001fc80003f05070 */
[----:B------:R-:W-:Y:S02]  /*06d0*/  ISETP.NE.AND.EX P0, PT, R79, RZ, PT, P0 ;  /* 0x000000ff4f00720c */ /* 0x000fe40003f05300 */
[----:B------:R-:W-:Y:S02]  /*06e0*/  ISETP.GE.AND P4, PT, R74, R81, PT ;  /* 0x000000514a00720c */ /* 0x000fe40003f86270 */
[C---:B---3--:R-:W-:Y:S02]  /*06f0*/  PRMT R97, R43.reuse, 0x7632, R97 ;  /* 0x000076322b617816 */ /* 0x048fe40000000061 */
[----:B------:R-:W-:Y:S02]  /*0700*/  SHF.L.U32 R102, R43, 0x10, RZ ;  /* 0x000000102b667819 */ /* 0x000fe400000006ff */
[C---:B----4-:R-:W-:Y:S02]  /*0710*/  PRMT R80, R45.reuse, 0x7632, R80 ;  /* 0x000076322d507816 */ /* 0x050fe40000000050 */
[----:B------:R-:W-:-:S02]  /*0720*/  SHF.L.U32 R43, R45, 0x10, RZ ;  /* 0x000000102d2b7819 */ /* 0x000fc400000006ff */
[C---:B------:R-:W-:Y:S02]  /*0730*/  SHF.L.U32 R104, R49.reuse, 0x10, RZ ;  /* 0x0000001031687819 */ /* 0x040fe400000006ff */
[----:B------:R-:W-:Y:S02]  /*0740*/  FSEL R45, R94, RZ, !P3 ;  /* 0x000000ff5e2d7208 */ /* 0x000fe40005800000 */
[----:B------:R-:W-:Y:S02]  /*0750*/  PRMT R94, R49, 0x7632, R94 ;  /* 0x00007632315e7816 */ /* 0x000fe4000000005e */
[C---:B------:R-:W-:Y:S02]  /*0760*/  PRMT R49, R50.reuse, 0x7632, R49 ;  /* 0x0000763232317816 */ /* 0x040fe40000000031 */
[----:B------:R-:W-:Y:S02]  /*0770*/  SHF.L.U32 R50, R50, 0x10, RZ ;  /* 0x0000001032327819 */ /* 0x000fe400000006ff */
[----:B------:R-:W-:-:S02]  /*0780*/  PRMT R92, R44, 0x7632, R92 ;  /* 0x000076322c5c7816 */ /* 0x000fc4000000005c */
[----:B------:R-:W-:Y:S02]  /*0790*/  SHF.L.U32 R44, R44, 0x10, RZ ;  /* 0x000000102c2c7819 */ /* 0x000fe400000006ff */
[C---:B------:R-:W-:Y:S02]  /*07a0*/  PRMT R81, R40.reuse, 0x7632, R81 ;  /* 0x0000763228517816 */ /* 0x040fe40000000051 */
[----:B------:R-:W-:Y:S02]  /*07b0*/  SHF.L.U32 R96, R40, 0x10, RZ ;  /* 0x0000001028607819 */ /* 0x000fe400000006ff */
[C---:B------:R-:W-:Y:S02]  /*07c0*/  PRMT R95, R41.reuse, 0x7632, R95 ;  /* 0x00007632295f7816 */ /* 0x040fe4000000005f */
[----:B------:R-:W-:Y:S02]  /*07d0*/  SHF.L.U32 R98, R41, 0x10, RZ ;  /* 0x0000001029627819 */ /* 0x000fe400000006ff */
[----:B------:R-:W-:Y:S01]  /*07e0*/  SHF.L.U32 R120, R97, 0x10, RZ ;  /* 0x0000001061787819 */ /* 0x000fe200000006ff */
[----:B------:R-:W0:Y:S01]  /*07f0*/  @P0 LDC.64 R40, c[0x0][0x438] ;  /* 0x00010e00ff280b82 */ /* 0x000e220000000a00 */
[----:B------:R-:W-:Y:S01]  /*0800*/  FADD.FTZ R97, -R45, R50 ;  /* 0x000000322d617221 */ /* 0x000fe20000010100 */
[----:B------:R-:W-:Y:S01]  /*0810*/  SHF.L.U32 R50, R49, 0x10, RZ ;  /* 0x0000001031327819 */ /* 0x000fe200000006ff */
[----:B------:R-:W-:Y:S01]  /*0820*/  FMUL.FTZ R101, R87, R44 ;  /* 0x0000002c57657220 */ /* 0x000fe20000410000 */
[----:B------:R-:W-:-:S02]  /*0830*/  SHF.L.U32 R49, R92, 0x10, RZ ;  /* 0x000000105c317819 */ /* 0x000fc400000006ff */
[----:B------:R-:W-:Y:S02]  /*0840*/  PRMT R93, R42, 0x7632, R93 ;  /* 0x000076322a5d7816 */ /* 0x000fe4000000005d */
[C---:B------:R-:W-:Y:S02]  /*0850*/  PRMT R0, R47.reuse, 0x7632, R0 ;  /* 0x000076322f007816 */ /* 0x040fe40000000000 */
[----:B------:R-:W-:Y:S02]  /*0860*/  SHF.L.U32 R121, R47, 0x10, RZ ;  /* 0x000000102f797819 */ /* 0x000fe400000006ff */
[----:B------:R-:W-:Y:S01]  /*0870*/  SHF.L.U32 R106, R95, 0x10, RZ ;  /* 0x000000105f6a7819 */ /* 0x000fe200000006ff */
[----:B------:R-:W-:Y:S01]  /*0880*/  FADD.FTZ R95, -R45, R104 ;  /* 0x000000682d5f7221 */ /* 0x000fe20000010100 */
[C---:B------:R-:W-:Y:S01]  /*0890*/  PRMT R47, R48.reuse, 0x7632, R47 ;  /* 0x00007632302f7816 */ /* 0x040fe2000000002f */
[----:B------:R-:W-:Y:S01]  /*08a0*/  FMUL.FTZ R104, R73, R49 ;  /* 0x0000003149687220 */ /* 0x000fe20000410000 */
[----:B-1----:R-:W-:-:S02]  /*08b0*/  SHF.L.U32 R90, R48, 0x10, RZ ;  /* 0x00000010305a7819 */ /* 0x002fc400000006ff */
[C---:B------:R-:W-:Y:S02]  /*08c0*/  PRMT R119, R53.reuse, 0x7632, R119 ;  /* 0x0000763235777816 */ /* 0x040fe40000000077 */
[----:B------:R-:W-:Y:S01]  /*08d0*/  SHF.L.U32 R103, R53, 0x10, RZ ;  /* 0x0000001035677819 */ /* 0x000fe200000006ff */
[----:B------:R-:W-:Y:S01]  /*08e0*/  FADD.FTZ R53, RZ, R101 ;  /* 0x00000065ff357221 */ /* 0x000fe20000010000 */
[----:B------:R-:W-:Y:S01]  /*08f0*/  SHF.L.U32 R48, R93, 0x10, RZ ;  /* 0x000000105d307819 */ /* 0x000fe200000006ff */
[----:B------:R-:W-:Y:S01]  /*0900*/  FADD.FTZ R107, -R45, R102 ;  /* 0x000000662d6b7221 */ /* 0x000fe20000010100 */
[C---:B------:R-:W-:Y:S02]  /*0910*/  PRMT R99, R51.reuse, 0x7632, R99 ;  /* 0x0000763233637816 */ /* 0x040fe40000000063 */
[----:B------:R-:W-:Y:S01]  /*0920*/  SHF.L.U32 R110, R51, 0x10, RZ ;  /* 0x00000010336e7819 */ /* 0x000fe200000006ff */
[----:B------:R-:W-:Y:S01]  /*0930*/  FMUL.FTZ R102, R86, R43 ;  /* 0x0000002b56667220 */ /* 0x000fe20000410000 */
[----:B------:R-:W-:Y:S01]  /*0940*/  SHF.L.U32 R51, R80, 0x10, RZ ;  /* 0x0000001050337819 */ /* 0x000fe200000006ff */
[----:B------:R-:W-:Y:S01]  /*0950*/  FADD.FTZ R53, R104, R53 ;  /* 0x0000003568357221 */ /* 0x000fe20000010000 */
[----:B------:R-:W-:Y:S01]  /*0960*/  SHF.L.U32 R108, R81, 0x10, RZ ;  /* 0x00000010516c7819 */ /* 0x000fe200000006ff */
[----:B------:R-:W-:Y:S01]  /*0970*/  FADD.FTZ R81, -R45, R48 ;  /* 0x000000302d517221 */ /* 0x000fe20000010100 */
[----:B------:R-:W-:-:S02]  /*0980*/  SHF.L.U32 R100, R42, 0x10, RZ ;  /* 0x000000102a647819 */ /* 0x000fc400000006ff */
[----:B------:R-:W-:Y:S01]  /*0990*/  SHF.L.U32 R48, R47, 0x10, RZ ;  /* 0x000000102f307819 */ /* 0x000fe200000006ff */
[----:B------:R-:W-:Y:S01]  /*09a0*/  FADD.FTZ R47, -R45, R50 ;  /* 0x000000322d2f7221 */ /* 0x000fe20000010100 */
[----:B------:R-:W-:Y:S01]  /*09b0*/  PRMT R123, R46, 0x7632, R123 ;  /* 0x000076322e7b7816 */ /* 0x000fe2000000007b */
[----:B------:R-:W-:Y:S01]  /*09c0*/  FMUL.FTZ R113, R72, R51 ;  /* 0x0000003348717220 */ /* 0x000fe20000410000 */
[----:B------:R-:W-:Y:S01]  /*09d0*/  SHF.L.U32 R42, R46, 0x10, RZ ;  /* 0x000000102e2a7819 */ /* 0x000fe200000006ff */
[----:B------:R-:W-:Y:S01]  /*09e0*/  FADD.FTZ R50, R102, R53 ;  /* 0x0000003566327221 */ /* 0x000fe20000010000 */
[----:B------:R-:W-:-:S03]  /*09f0*/  SHF.L.U32 R123, R123, 0x10, RZ ;  /* 0x000000107b7b7819 */ /* 0x000fc600000006ff */
[----:B------:R-:W-:Y:S01]  /*0a00*/  FMUL.FTZ R116, R85, R42 ;  /* 0x0000002a55747220 */ /* 0x000fe20000410000 */
[----:B------:R-:W-:Y:S01]  /*0a10*/  FADD.FTZ R53, R113, R50 ;  /* 0x0000003271357221 */ /* 0x000fe20000010000 */
[----:B------:R-:W-:Y:S01]  /*0a20*/  FADD.FTZ R109, -R45, R96 ;  /* 0x000000602d6d7221 */ /* 0x000fe20000010100 */
[----:B------:R-:W-:Y:S01]  /*0a30*/  FMUL.FTZ R112, R71, R123 ;  /* 0x0000007b47707220 */ /* 0x000fe20000410000 */
[----:B0-----:R-:W-:-:S04]  /*0a40*/  @P0 IMAD.WIDE.U32 R40, R65, 0x10, R40 ;  /* 0x0000001041280825 */ /* 0x001fc800078e0028 */
[----:B------:R-:W-:Y:S01]  /*0a50*/  FADD.FTZ R53, R116, R53 ;  /* 0x0000003574357221 */ /* 0x000fe20000010000 */
[----:B------:R-:W-:Y:S01]  /*0a60*/  SHF.L.U32 R50, R0, 0x10, RZ ;  /* 0x0000001000327819 */ /* 0x000fe200000006ff */
[C---:B------:R-:W-:Y:S01]  /*0a70*/  FADD.FTZ R108, -R45.reuse, R108 ;  /* 0x0000006c2d6c7221 */ /* 0x040fe20000010100 */
[----:B------:R-:W-:Y:S01]  /*0a80*/  FMUL.FTZ R0, R88, R109 ;  /* 0x0000006d58007220 */ /* 0x000fe20000410000 */
[----:B------:R-:W-:Y:S01]  /*0a90*/  FMUL.FTZ R114, R84, R121 ;  /* 0x0000007954727220 */ /* 0x000fe20000410000 */
[----:B------:R-:W-:Y:S01]  /*0aa0*/  FADD.FTZ R53, R112, R53 ;  /* 0x0000003570357221 */ /* 0x000fe20000010000 */
[C---:B------:R-:W-:Y:S01]  /*0ab0*/  FADD.FTZ R93, -R45.reuse, R48 ;  /* 0x000000302d5d7221 */ /* 0x040fe20000010100 */
[----:B------:R0:W5:Y:S01]  /*0ac0*/  @P0 LDG.E.128 R36, desc[UR12][R40.64] ;  /* 0x0000000c28240981 */ /* 0x000162000c1e1d00 */
[C---:B------:R-:W-:Y:S01]  /*0ad0*/  FADD.FTZ R111, -R45.reuse, R98 ;  /* 0x000000622d6f7221 */ /* 0x040fe20000010100 */
[----:B------:R-:W-:Y:S01]  /*0ae0*/  PRMT R124, R52, 0x7632, R124 ;  /* 0x00007632347c7816 */ /* 0x000fe2000000007c */
[----:B------:R-:W-:Y:S01]  /*0af0*/  FMUL.FTZ R108, R88, R108 ;  /* 0x0000006c586c7220 */ /* 0x000fe20000410000 */
[----:B------:R-:W-:Y:S01]  /*0b00*/  SHF.L.U32 R48, R52, 0x10, RZ ;  /* 0x0000001034307819 */ /* 0x000fe200000006ff */
[----:B------:R-:W-:Y:S01]  /*0b10*/  FADD.FTZ R91, -R45, R90 ;  /* 0x0000005a2d5b7221 */ /* 0x000fe20000010100 */
[----:B------:R-:W-:Y:S01]  /*0b20*/  FMUL.FTZ R109, R70, R50 ;  /* 0x00000032466d7220 */ /* 0x000fe20000410000 */
[----:B------:R-:W-:Y:S01]  /*0b30*/  SHF.L.U32 R90, R99, 0x10, RZ ;  /* 0x00000010635a7819 */ /* 0x000fe200000006ff */
[----:B0-----:R-:W-:Y:S01]  /*0b40*/  FFMA.FTZ R41, R0, R101, RZ ;  /* 0x0000006500297223 */ /* 0x001fe200000100ff */
[----:B------:R-:W-:Y:S01]  /*0b50*/  FADD.FTZ R40, R114, R53 ;  /* 0x0000003572287221 */ /* 0x000fe20000010000 */
[C---:B------:R-:W-:Y:S01]  /*0b60*/  FADD.FTZ R99, -R45.reuse, R110 ;  /* 0x0000006e2d637221 */ /* 0x040fe20000010100 */
[----:B------:R-:W-:Y:S01]  /*0b70*/  FADD.FTZ R106, -R45, R106 ;  /* 0x0000006a2d6a7221 */ /* 0x000fe20000010100 */
[----:B------:R-:W-:Y:S01]  /*0b80*/  FMUL.FTZ R110, R88, R111 ;  /* 0x0000006f586e7220 */ /* 0x000fe20000410000 */
[----:B------:R-:W-:Y:S01]  /*0b90*/  SHF.L.U32 R124, R124, 0x10, RZ ;  /* 0x000000107c7c7819 */ /* 0x000fe200000006ff */
[----:B------:R-:W-:Y:S01]  /*0ba0*/  FFMA.FTZ R41, R108, R104, R41 ;  /* 0x000000686c297223 */ /* 0x000fe20000010029 */
[----:B------:R-:W-:Y:S01]  /*0bb0*/  FMUL.FTZ R53, R83, R48 ;  /* 0x0000003053357220 */ /* 0x000fe20000410000 */
[----:B------:R-:W-:Y:S01]  /*0bc0*/  FADD.FTZ R40, R109, R40 ;  /* 0x000000286d287221 */ /* 0x000fe20000010000 */
[----:B------:R-:W-:Y:S01]  /*0bd0*/  PRMT R117, R55, 0x7632, R117 ;  /* 0x0000763237757816 */ /* 0x000fe20000000075 */
[----:B------:R-:W-:Y:S01]  /*0be0*/  FADD.FTZ R46, -R45, R100 ;  /* 0x000000642d2e7221 */ /* 0x000fe20000010100 */
[----:B------:R-:W-:Y:S01]  /*0bf0*/  SHF.L.U32 R115, R55, 0x10, RZ ;  /* 0x0000001037737819 */ /* 0x000fe200000006ff */
[----:B------:R-:W-:Y:S01]  /*0c00*/  FMUL.FTZ R106, R88, R106 ;  /* 0x0000006a586a7220 */ /* 0x000fe20000410000 */
[----:B------:R-:W-:Y:S01]  /*0c10*/  PRMT R122, R54, 0x7632, R122 ;  /* 0x00007632367a7816 */ /* 0x000fe2000000007a */
[----:B------:R-:W-:Y:S01]  /*0c20*/  FFMA.FTZ R55, R110, R102, R41 ;  /* 0x000000666e377223 */ /* 0x000fe20000010029 */
[----:B------:R-:W-:Y:S01]  /*0c30*/  SHF.L.U32 R105, R54, 0x10, RZ ;  /* 0x0000001036697819 */ /* 0x000fe200000006ff */
[----:B------:R-:W-:Y:S01]  /*0c40*/  FADD.FTZ R41, R53, R40 ;  /* 0x0000002835297221 */ /* 0x000fe20000010000 */
[----:B------:R-:W-:Y:S01]  /*0c50*/  FMUL.FTZ R54, R69, R124 ;  /* 0x0000007c45367220 */ /* 0x000fe20000410000 */
[----:B------:R-:W-:Y:S01]  /*0c60*/  FMUL.FTZ R111, R88, R46 ;  /* 0x0000002e586f7220 */ /* 0x000fe20000410000 */
[----:B------:R-:W-:Y:S01]  /*0c70*/  SHF.L.U32 R119, R119, 0x10, RZ ;  /* 0x0000001077777819 */ /* 0x000fe200000006ff */
[----:B------:R-:W-:Y:S01]  /*0c80*/  FFMA.FTZ R40, R106, R113, R55 ;  /* 0x000000716a287223 */ /* 0x000fe20000010037 */
[----:B------:R-:W-:Y:S01]  /*0c90*/  FADD.FTZ R46, R41, R54 ;  /* 0x00000036292e7221 */ /* 0x000fe20000010000 */
[----:B------:R-:W-:Y:S01]  /*0ca0*/  FMUL.FTZ R55, R82, R103 ;  /* 0x0000006752377220 */ /* 0x000fe20000410000 */
[----:B------:R-:W-:Y:S01]  /*0cb0*/  FMUL.FTZ R118, R88, R81 ;  /* 0x0000005158767220 */ /* 0x000fe20000410000 */
[----:B------:R-:W-:Y:S01]  /*0cc0*/  FFMA.FTZ R41, R111, R116, R40 ;  /* 0x000000746f297223 */ /* 0x000fe20000010028 */
[----:B------:R-:W-:Y:S01]  /*0cd0*/  FMUL.FTZ R80, R68, R119 ;  /* 0x0000007744507220 */ /* 0x000fe20000410000 */
[----:B------:R-:W-:Y:S01]  /*0ce0*/  FADD.FTZ R81, R46, R55 ;  /* 0x000000372e517221 */ /* 0x000fe20000010000 */
[----:B------:R-:W-:Y:S01]  /*0cf0*/  SHF.L.U32 R94, R94, 0x10, RZ ;  /* 0x000000105e5e7819 */ /* 0x000fe200000006ff */
[----:B------:R-:W-:Y:S01]  /*0d00*/  FADD.FTZ R120, -R45, R120 ;  /* 0x000000782d787221 */ /* 0x000fe20000010100 */
[----:B------:R-:W-:Y:S01]  /*0d10*/  FMUL.FTZ R107, R88, R107 ;  /* 0x0000006b586b7220 */ /* 0x000fe20000410000 */
[----:B------:R-:W-:Y:S01]  /*0d20*/  SHF.L.U32 R122, R122, 0x10, RZ ;  /* 0x000000107a7a7819 */ /* 0x000fe200000006ff */
[----:B------:R-:W-:Y:S01]  /*0d30*/  FFMA.FTZ R40, R118, R112, R41 ;  /* 0x0000007076287223 */ /* 0x000fe20000010029 */
[----:B------:R-:W-:Y:S01]  /*0d40*/  FADD.FTZ R46, R81, R80 ;  /* 0x00000050512e7221 */ /* 0x000fe20000010000 */
[----:B------:R-:W-:Y:S01]  /*0d50*/  FMUL.FTZ R81, R77, R105 ;  /* 0x000000694d517220 */ /* 0x000fe20000410000 */
[C---:B------:R-:W-:Y:S01]  /*0d60*/  FADD.FTZ R125, -R45.reuse, R94 ;  /* 0x0000005e2d7d7221 */ /* 0x040fe20000010100 */
[----:B------:R-:W-:Y:S01]  /*0d70*/  FADD.FTZ R45, -R45, R90 ;  /* 0x0000005a2d2d7221 */ /* 0x000fe20000010100 */
[----:B------:R-:W-:Y:S01]  /*0d80*/  FMUL.FTZ R120, R88, R120 ;  /* 0x0000007858787220 */ /* 0x000fe20000410000 */
[----:B------:R-:W-:Y:S01]  /*0d90*/  FFMA.FTZ R41, R107, R114, R40 ;  /* 0x000000726b297223 */ /* 0x000fe20000010028 */
[----:B------:R-:W-:Y:S01]  /*0da0*/  FADD.FTZ R46, R46, R81 ;  /* 0x000000512e2e7221 */ /* 0x000fe20000010000 */
[----:B------:R-:W-:Y:S01]  /*0db0*/  FMUL.FTZ R90, R67, R122 ;  /* 0x0000007a435a7220 */ /* 0x000fe20000410000 */
[----:B------:R-:W-:Y:S01]  /*0dc0*/  SHF.L.U32 R117, R117, 0x10, RZ ;  /* 0x0000001075757819 */ /* 0x000fe200000006ff */
[----:B------:R-:W-:Y:S01]  /*0dd0*/  FMUL.FTZ R91, R88, R91 ;  /* 0x0000005b585b7220 */ /* 0x000fe20000410000 */
[----:B------:R-:W-:Y:S01]  /*0de0*/  FFMA.FTZ R40, R120, R109, R41 ;  /* 0x0000006d78287223 */ /* 0x000fe20000010029 */
[----:B------:R-:W-:Y:S01]  /*0df0*/  FADD.FTZ R46, R46, R90 ;  /* 0x0000005a2e2e7221 */ /* 0x000fe20000010000 */
[----:B------:R-:W-:Y:S01]  /*0e00*/  FMUL.FTZ R92, R76, R115 ;  /* 0x000000734c5c7220 */ /* 0x000fe20000410000 */
[----:B------:R-:W-:Y:S01]  /*0e10*/  FMUL.FTZ R94, R88, R93 ;  /* 0x0000005d585e7220 */ /* 0x000fe20000410000 */
[----:B------:R-:W-:Y:S01]  /*0e20*/  FFMA.FTZ R41, R91, R53, R40 ;  /* 0x000000355b297223 */ /* 0x000fe20000010028 */
[----:B------:R-:W-:Y:S01]  /*0e30*/  FMUL.FTZ R93, R66, R117 ;  /* 0x00000075425d7220 */ /* 0x000fe20000410000 */
[----:B------:R-:W-:Y:S01]  /*0e40*/  FADD.FTZ R40, R46, R92 ;  /* 0x0000005c2e287221 */ /* 0x000fe20000010000 */
[----:B------:R-:W-:Y:S01]  /*0e50*/  FMUL.FTZ R95, R88, R95 ;  /* 0x0000005f585f7220 */ /* 0x000fe20000410000 */
[----:B------:R-:W-:-:S02]  /*0e60*/  FFMA.FTZ R46, R94, R54, R41 ;  /* 0x000000365e2e7223 */ /* 0x000fc40000010029 */
[----:B------:R-:W-:Y:S01]  /*0e70*/  FADD.FTZ R40, R40, R93 ;  /* 0x0000005d28287221 */ /* 0x000fe20000010000 */
[----:B------:R-:W-:Y:S01]  /*0e80*/  FMUL.FTZ R96, R88, R125 ;  /* 0x0000007d58607220 */ /* 0x000fe20000410000 */
[----:B------:R-:W-:-:S03]  /*0e90*/  FFMA.FTZ R125, R95, R55, R46 ;  /* 0x000000375f7d7223 */ /* 0x000fc6000001002e */
[----:B------:R-:W0:Y:S01]  /*0ea0*/  SHFL.DOWN PT, R41, R40, 0x10, 0x1f ;  /* 0x0a001f0028297f89 */ /* 0x000e2200000e0000 */
[----:B------:R-:W-:Y:S01]  /*0eb0*/  FMUL.FTZ R97, R88, R97 ;  /* 0x0000006158617220 */ /* 0x000fe20000410000 */
[----:B------:R-:W-:Y:S01]  /*0ec0*/  FFMA.FTZ R46, R96, R80, R125 ;  /* 0x00000050602e7223 */ /* 0x000fe2000001007d */
[----:B------:R-:W-:-:S03]  /*0ed0*/  FMUL.FTZ R98, R88, R47 ;  /* 0x0000002f58627220 */ /* 0x000fc60000410000 */
[----:B------:R-:W-:Y:S01]  /*0ee0*/  FFMA.FTZ R47, R97, R81, R46 ;  /* 0x00000051612f7223 */ /* 0x000fe2000001002e */
[----:B------:R-:W-:-:S03]  /*0ef0*/  FMUL.FTZ R99, R88, R99 ;  /* 0x0000006358637220 */ /* 0x000fc60000410000 */
[----:B------:R-:W-:Y:S01]  /*0f00*/  FFMA.FTZ R46, R98, R90, R47 ;  /* 0x0000005a622e7223 */ /* 0x000fe2000001002f */
[----:B------:R-:W-:-:S03]  /*0f10*/  FMUL.FTZ R100, R88, R45 ;  /* 0x0000002d58647220 */ /* 0x000fc60000410000 */
[----:B------:R-:W-:-:S04]  /*0f20*/  FFMA.FTZ R45, R99, R92, R46 ;  /* 0x0000005c632d7223 */ /* 0x000fc8000001002e */
[----:B------:R-:W-:Y:S01]  /*0f30*/  FFMA.FTZ R45, R100, R93, R45 ;  /* 0x0000005d642d7223 */ /* 0x000fe2000001002d */
[----:B0-----:R-:W-:-:S04]  /*0f40*/  FADD.FTZ R41, R40, R41 ;  /* 0x0000002928297221 */ /* 0x001fc80000010000 */
[----:B------:R-:W0:Y:S02]  /*0f50*/  SHFL.DOWN PT, R40, R45, 0x10, 0x1f ;  /* 0x0a001f002d287f89 */ /* 0x000e2400000e0000 */
[----:B0-----:R-:W-:-:S05]  /*0f60*/  FADD.FTZ R40, R45, R40 ;  /* 0x000000282d287221 */ /* 0x001fca0000010000 */
[----:B------:R-:W0:Y:S04]  /*0f70*/  SHFL.DOWN PT, R47, R40, 0x8, 0x1f ;  /* 0x09001f00282f7f89 */ /* 0x000e2800000e0000 */
[----:B------:R-:W1:Y:S01]  /*0f80*/  SHFL.DOWN PT, R46, R41, 0x8, 0x1f ;  /* 0x09001f00292e7f89 */ /* 0x000e6200000e0000 */
[----:B0-----:R-:W-:-:S05]  /*0f90*/  FADD.FTZ R47, R40, R47 ;  /* 0x0000002f282f7221 */ /* 0x001fca0000010000 */
[----:B------:R-:W0:Y:S01]  /*0fa0*/  SHFL.DOWN PT, R52, R47, 0x4, 0x1f ;  /* 0x08801f002f347f89 */ /* 0x000e2200000e0000 */
[----:B-1----:R-:W-:-:S05]  /*0fb0*/  FADD.FTZ R46, R41, R46 ;  /* 0x0000002e292e7221 */ /* 0x002fca0000010000 */
[----:B------:R-:W1:Y:S01]  /*0fc0*/  SHFL.DOWN PT, R125, R46, 0x4, 0x1f ;  /* 0x08801f002e7d7f89 */ /* 0x000e6200000e0000 */
[----:B0-----:R-:W-:-:S05]  /*0fd0*/  FADD.FTZ R52, R47, R52 ;  /* 0x000000342f347221 */ /* 0x001fca0000010000 */
[----:B------:R-:W0:Y:S01]  /*0fe0*/  SHFL.DOWN PT, R45, R52, 0x2, 0x1f ;  /* 0x08401f00342d7f89 */ /* 0x000e2200000e0000 */
[----:B-1----:R-:W-:-:S05]  /*0ff0*/  FADD.FTZ R125, R46, R125 ;  /* 0x0000007d2e7d7221 */ /* 0x002fca0000010000 */
[----:B------:R-:W1:Y:S01]  /*1000*/  SHFL.DOWN PT, R40, R125, 0x2, 0x1f ;  /* 0x08401f007d287f89 */ /* 0x000e6200000e0000 */
[----:B0-----:R-:W-:Y:S02]  /*1010*/  FADD.FTZ R45, R52, R45 ;  /* 0x0000002d342d7221 */ /* 0x001fe40000010000 */
[----:B------:R-:W0:Y:S01]  /*1020*/  S2R R52, SR_TID.X ;  /* 0x0000000000347919 */ /* 0x000e220000002100 */
[----:B-1----:R-:W-:Y:S01]  /*1030*/  FADD.FTZ R125, R125, R40 ;  /* 0x000000287d7d7221 */ /* 0x002fe20000010000 */
[----:B------:R-:W-:Y:S01]  /*1040*/  FADD.FTZ R64, R44, R64 ;  /* 0x000000402c407221 */ /* 0x000fe20000010000 */
[----:B------:R-:W-:Y:S02]  /*1050*/  FFMA.FTZ R75, R0, R44, R75 ;  /* 0x0000002c004b7223 */ /* 0x000fe4000001004b */
[----:B------:R-:W1:Y:S04]  /*1060*/  SHFL.DOWN PT, R44, R45, 0x1, 0x1f ;  /* 0x08201f002d2c7f89 */ /* 0x000e6800000e0000 */
[----:B------:R-:W2:Y:S01]  /*1070*/  SHFL.DOWN PT, R40, R125, 0x1, 0x1f ;  /* 0x08201f007d287f89 */ /* 0x000ea200000e0000 */
[----:B------:R-:W-:Y:S01]  /*1080*/  BSSY.RECONVERGENT B0, `(.L_x_82) ;  /* 0x000000d000007945 */ /* 0x000fe20003800200 */
[----:B0-----:R-:W-:Y:S01]  /*1090*/  LOP3.LUT P1, RZ, R52, 0x1f, RZ, 0xc0, !PT ;  /* 0x0000001f34ff7812 */ /* 0x001fe2000782c0ff */
[----:B-1----:R-:W-:Y:S01]  /*10a0*/  FADD.FTZ R41, R45, R44 ;  /* 0x0000002c2d297221 */ /* 0x002fe20000010000 */
[----:B--2---:R-:W-:-:S11]  /*10b0*/  FADD.FTZ R40, R125, R40 ;  /* 0x000000287d287221 */ /* 0x004fd60000010000 */
        /* <DEDUP_REMOVED lines=9> */
.L_x_83:
[----:B------:R-:W-:Y:S05]  /*1150*/  BSYNC.RECONVERGENT B0 ;  /* 0x0000000000007941 */ /* 0x000fea0003800200 */
.L_x_82:
[----:B------:R-:W1:Y:S08]  /*1160*/  S2UR UR5, SR_CgaCtaId ;  /* 0x00000000000579c3 */ /* 0x000e700000008800 */
[----:B------:R-:W-:Y:S01]  /*1170*/  BAR.SYNC.DEFER_BLOCKING 0x0 ;  /* 0x0000000000007b1d */ /* 0x000fe20000010000 */
[----:B------:R-:W-:Y:S01]  /*1180*/  FADD.FTZ R60, R43, R60 ;  /* 0x0000003c2b3c7221 */ /* 0x000fe20000010000 */
[----:B------:R-:W-:Y:S01]  /*1190*/  FFMA.FTZ R61, R110, R43, R61 ;  /* 0x0000002b6e3d7223 */ /* 0x000fe2000001003d */
[----:B------:R-:W-:Y:S01]  /*11a0*/  FADD.FTZ R14, R42, R14 ;  /* 0x0000000e2a0e7221 */ /* 0x000fe20000010000 */
[----:B------:R-:W-:Y:S01]  /*11b0*/  FFMA.FTZ R2, R111, R42, R2 ;  /* 0x0000002a6f027223 */ /* 0x000fe20000010002 */
[----:B------:R-:W-:Y:S01]  /*11c0*/  FADD.FTZ R62, R49, R62 ;  /* 0x0000003e313e7221 */ /* 0x000fe20000010000 */
[----:B------:R-:W-:Y:S01]  /*11d0*/  UMOV UR4, 0x400 ;  /* 0x0000040000047882 */ /* 0x000fe20000000000 */
[----:B------:R-:W-:Y:S01]  /*11e0*/  FFMA.FTZ R63, R108, R49, R63 ;  /* 0x000000316c3f7223 */ /* 0x000fe2000001003f */
[----:B------:R-:W-:Y:S01]  /*11f0*/  ISETP.NE.U32.AND P1, PT, R78, RZ, PT ;  /* 0x000000ff4e00720c */ /* 0x000fe20003f25070 */
[----:B------:R-:W-:Y:S01]  /*1200*/  FADD.FTZ R58, R51, R58 ;  /* 0x0000003a333a7221 */ /* 0x000fe20000010000 */
[----:B------:R-:W-:Y:S01]  /*1210*/  FFMA.FTZ R59, R106, R51, R59 ;  /* 0x000000336a3b7223 */ /* 0x000fe2000001003b */
[----:B------:R-:W-:Y:S01]  /*1220*/  FADD.FTZ R17, R50, R17 ;  /* 0x0000001132117221 */ /* 0x000fe20000010000 */
[----:B------:R-:W-:Y:S01]  /*1230*/  ISETP.NE.AND.EX P1, PT, R79, RZ, PT, P1 ;  /* 0x000000ff4f00720c */ /* 0x000fe20003f25310 */
        /* <DEDUP_REMOVED lines=10> */
[----:B-1----:R-:W-:Y:S01]  /*12e0*/  ULEA UR4, UR5, UR4, 0x18 ;  /* 0x0000000405047291 */ /* 0x002fe2000f8ec0ff */
[----:B------:R-:W-:Y:S01]  /*12f0*/  FFMA.FTZ R10, R97, R105, R10 ;  /* 0x00000069610a7223 */ /* 0x000fe2000001000a */
[----:B------:R-:W-:Y:S01]  /*1300*/  FADD.FTZ R56, R115, R56 ;  /* 0x0000003873387221 */ /* 0x000fe20000010000 */
[----:B------:R-:W-:Y:S01]  /*1310*/  FFMA.FTZ R12, R99, R115, R12 ;  /* 0x00000073630c7223 */ /* 0x000fe2000001000c */
[----:B------:R-:W-:Y:S01]  /*1320*/  UIADD3 UR5, UPT, UPT, UR4, 0x4040, URZ ;  /* 0x0000404004057890 */ /* 0x000fe2000fffe0ff */
[----:B------:R-:W-:Y:S01]  /*1330*/  FADD.FTZ R19, R124, R19 ;  /* 0x000000137c137221 */ /* 0x000fe20000010000 */
[----:B------:R-:W-:Y:S01]  /*1340*/  @!UP1 UIADD3 UR5, UPT, UPT, UR4, 0x4000, URZ ;  /* 0x0000400004059890 */ /* 0x000fe2000fffe0ff */
[----:B------:R-:W-:Y:S01]  /*1350*/  FFMA.FTZ R7, R94, R124, R7 ;  /* 0x0000007c5e077223 */ /* 0x000fe20000010007 */
[----:B------:R-:W-:Y:S01]  /*1360*/  UIADD3 UR10, UPT, UPT, UR4, 0x4050, URZ ;  /* 0x00004050040a7890 */ /* 0x000fe2000fffe0ff */
[----:B------:R-:W-:Y:S01]  /*1370*/  FADD.FTZ R21, R119, R21 ;  /* 0x0000001577157221 */ /* 0x000fe20000010000 */
[----:B------:R-:W-:Y:S01]  /*1380*/  @!UP1 UIADD3 UR10, UPT, UPT, UR4, 0x4010, URZ ;  /* 0x00004010040a9890 */ /* 0x000fe2000fffe0ff */
[----:B------:R-:W-:Y:S01]  /*1390*/  FFMA.FTZ R9, R96, R119, R9 ;  /* 0x0000007760097223 */ /* 0x000fe20000010009 */
[----:B------:R-:W-:Y:S01]  /*13a0*/  FADD.FTZ R23, R122, R23 ;  /* 0x000000177a177221 */ /* 0x000fe20000010000 */
[----:B------:R-:W-:Y:S01]  /*13b0*/  FFMA.FTZ R11, R98, R122, R11 ;  /* 0x0000007a620b7223 */ /* 0x000fe2000001000b */
[----:B------:R-:W-:Y:S01]  /*13c0*/  FADD.FTZ R57, R117, R57 ;  /* 0x0000003975397221 */ /* 0x000fe20000010000 */
[----:B0-----:R-:W0:Y:S01]  /*13d0*/  LDS.128 R44, [UR5] ;  /* 0x00000005ff2c7984 */ /* 0x001e220008000c00 */
[----:B------:R-:W-:Y:S01]  /*13e0*/  UIADD3 UR5, UPT, UPT, UR4, 0x4060, URZ ;  /* 0x0000406004057890 */ /* 0x000fe2000fffe0ff */
[----:B------:R-:W-:Y:S01]  /*13f0*/  FFMA.FTZ R13, R100, R117, R13 ;  /* 0x00000075640d7223 */ /* 0x000fe2000001000d */
[----:B------:R-:W-:Y:S01]  /*1400*/  @!UP1 UIADD3 UR5, UPT, UPT, UR4, 0x4020, URZ ;  /* 0x0000402004059890 */ /* 0x000fe2000fffe0ff */
[----:B------:R-:W1:Y:S01]  /*1410*/  LDS.128 R40, [UR10] ;  /* 0x0000000aff287984 */ /* 0x000e620008000c00 */
[----:B------:R-:W-:-:S02]  /*1420*/  UIADD3 UR10, UPT, UPT, UR4, 0x4070, URZ ;  /* 0x00004070040a7890 */ /* 0x000fc4000fffe0ff */
[----:B------:R-:W-:Y:S01]  /*1430*/  @!UP1 UIADD3 UR10, UPT, UPT, UR4, 0x4030, URZ ;  /* 0x00004030040a9890 */ /* 0x000fe2000fffe0ff */
[----:B0-----:R-:W-:Y:S01]  /*1440*/  FADD.FTZ R49, RZ, R44 ;  /* 0x0000002cff317221 */ /* 0x001fe20000010000 */
[----:B------:R-:W-:-:S03]  /*1450*/  FADD.FTZ R44, RZ, R45 ;  /* 0x0000002dff2c7221 */ /* 0x000fc60000010000 */
[----:B------:R-:W-:Y:S01]  /*1460*/  FADD.FTZ R49, R46, R49 ;  /* 0x000000312e317221 */ /* 0x000fe20000010000 */
[----:B------:R-:W-:Y:S02]  /*1470*/  FADD.FTZ R78, R47, R44 ;  /* 0x0000002c2f4e7221 */ /* 0x000fe40000010000 */
[----:B------:R-:W0:Y:S01]  /*1480*/  LDS.128 R44, [UR5] ;  /* 0x00000005ff2c7984 */ /* 0x000e220008000c00 */
[----:B-1----:R-:W-:Y:S01]  /*1490*/  FADD.FTZ R79, R49, R40 ;  /* 0x00000028314f7221 */ /* 0x002fe20000010000 */
[----:B------:R-:W-:Y:S01]  /*14a0*/  FADD.FTZ R78, R78, R41 ;  /* 0x000000294e4e7221 */ /* 0x000fe20000010000 */
[----:B------:R-:W1:Y:S01]  /*14b0*/  LDC.U8 R40, c[0x0][0x410] ;  /* 0x00010400ff287b82 */ /* 0x000e620000000000 */
[----:B------:R-:W2:Y:S01]  /*14c0*/  LDS.128 R48, [UR10] ;  /* 0x0000000aff307984 */ /* 0x000ea20008000c00 */
[----:B------:R-:W-:Y:S01]  /*14d0*/  FADD.FTZ R79, R42, R79 ;  /* 0x0000004f2a4f7221 */ /* 0x000fe20000010000 */
[----:B------:R-:W-:Y:S01]  /*14e0*/  FADD.FTZ R78, R43, R78 ;  /* 0x0000004e2b4e7221 */ /* 0x000fe20000010000 */
[----:B-1----:R-:W-:-:S02]  /*14f0*/  ISETP.NE.AND P3, PT, R40, RZ, PT ;  /* 0x000000ff2800720c */ /* 0x002fc40003f65270 */
[----:B0-----:R-:W-:Y:S01]  /*1500*/  FADD.FTZ R79, R79, R44 ;  /* 0x0000002c4f4f7221 */ /* 0x001fe20000010000 */
[----:B------:R-:W-:-:S03]  /*1510*/  FADD.FTZ R78, R78, R45 ;  /* 0x0000002d4e4e7221 */ /* 0x000fc60000010000 */
[----:B------:R-:W-:Y:S01]  /*1520*/  FADD.FTZ R79, R46, R79 ;  /* 0x0000004f2e4f7221 */ /* 0x000fe20000010000 */
[----:B------:R-:W-:-:S03]  /*1530*/  FADD.FTZ R78, R47, R78 ;  /* 0x0000004e2f4e7221 */ /* 0x000fc60000010000 */
[----:B--2---:R-:W-:Y:S01]  /*1540*/  FADD.FTZ R79, R79, R48 ;  /* 0x000000304f4f7221 */ /* 0x004fe20000010000 */
[----:B------:R-:W-:-:S03]  /*1550*/  FADD.FTZ R78, R78, R49 ;  /* 0x000000314e4e7221 */ /* 0x000fc60000010000 */
[----:B------:R-:W-:Y:S01]  /*1560*/  FADD.FTZ R50, R50, R79 ;  /* 0x0000004f32327221 */ /* 0x000fe20000010000 */
[----:B------:R-:W-:-:S03]  /*1570*/  FADD.FTZ R51, R51, R78 ;  /* 0x0000004e33337221 */ /* 0x000fc60000010000 */
[----:B------:R-:W-:Y:S01]  /*1580*/  FMUL.FTZ R50, R50, UR14 ;  /* 0x0000000e32327c20 */ /* 0x000fe20008410000 */
[----:B------:R-:W-:-:S04]  /*1590*/  FMUL.FTZ R79, R51, UR14 ;  /* 0x0000000e334f7c20 */ /* 0x000fc80008410000 */
[----:B------:R-:W-:Y:S01]  /*15a0*/  FSEL R78, R50, RZ, !P3 ;  /* 0x000000ff324e7208 */ /* 0x000fe20005800000 */
[----:B------:R-:W-:Y:S06]  /*15b0*/  @P1 BRA `(.L_x_84) ;  /* 0x00000008003c1947 */ /* 0x000fec0003800000 */
        /* <DEDUP_REMOVED lines=35> */
[----:B------:R-:W-:Y:S01]  /*17f0*/  F2FP.BF16.F32.PACK_AB R40, R45, R40 ;  /* 0x000000282d28723e */ /* 0x000fe200000010ff */
[----:B------:R-:W-:Y:S06]  /*1800*/  BRA `(.L_x_87) ;  /* 0x0000001000a07947 */ /* 0x000fec0003800000 */
.L_x_86:
        /* <DEDUP_REMOVED lines=33> */
.L_x_85:
        /* <DEDUP_REMOVED lines=36> */
.L_x_88:
        /* <DEDUP_REMOVED lines=37> */
.L_x_84:
        /* <DEDUP_REMOVED lines=12> */
[--C-:B------:R-:W-:Y:S01]  /*1f70*/  FADD.FTZ R101, R101, -R0.reuse ;  /* 0x8000000065657221 */ /* 0x100fe20000010000 */
[----:B-----5:R-:W-:Y:S01]  /*1f80*/  PRMT R0, R27, 0x7632, R0 ;  /* 0x000076321b007816 */ /* 0x020fe20000000000 */
[-C--:B------:R-:W-:Y:S01]  /*1f90*/  FFMA.FTZ R111, R111, R79.reuse, R78 ;  /* 0x0000004f6f6f7223 */ /* 0x080fe2000001004e */
[----:B------:R-:W-:Y:S01]  /*1fa0*/  FADD.FTZ R44, R102, -R43 ;  /* 0x8000002b662c7221 */ /* 0x000fe20000010000 */
[----:B------:R-:W-:Y:S01]  /*1fb0*/  SHF.L.U32 R45, R27, 0x10, RZ ;  /* 0x000000101b2d7819 */ /* 0x000fe200000006ff */
[----:B------:R-:W-:Y:S01]  /*1fc0*/  FADD.FTZ R120, R109, -R120 ;  /* 0x800000786d787221 */ /* 0x000fe20000010000 */
[----:B------:R-:W-:Y:S01]  /*1fd0*/  SHF.L.U32 R47, R0, 0x10, RZ ;  /* 0x00000010002f7819 */ /* 0x000fe200000006ff */
[----:B------:R-:W-:Y:S01]  /*1fe0*/  FADD.FTZ R48, R114, -R107 ;  /* 0x8000006b72307221 */ /* 0x000fe20000010000 */
[----:B------:R-:W-:Y:S01]  /*1ff0*/  SHF.L.U32 R43, R26, 0x10, RZ ;  /* 0x000000101a2b7819 */ /* 0x000fe200000006ff */
[----:B------:R-:W-:Y:S01]  /*2000*/  FADD.FTZ R46, R116, -R111 ;  /* 0x8000006f742e7221 */ /* 0x000fe20000010000 */
[----:B------:R-:W-:Y:S01]  /*2010*/  PRMT R42, R26, 0x7632, R42 ;  /* 0x000076321a2a7816 */ /* 0x000fe2000000002a */
[-C--:B------:R-:W-:Y:S01]  /*2020*/  FFMA.FTZ R49, R118, R79.reuse, R78 ;  /* 0x0000004f76317223 */ /* 0x080fe2000001004e */
[----:B------:R-:W-:Y:S01]  /*2030*/  PRMT R40, R25, 0x7632, R40 ;  /* 0x0000763219287816 */ /* 0x000fe20000000028 */
[-C--:B------:R-:W-:Y:S01]  /*2040*/  FFMA.FTZ R106, R106, R79.reuse, R78 ;  /* 0x0000004f6a6a7223 */ /* 0x080fe2000001004e */
[----:B------:R-:W-:Y:S01]  /*2050*/  PRMT R0, R24, 0x7632, R0 ;  /* 0x0000763218007816 */ /* 0x000fe20000000000 */
[----:B------:R-:W-:Y:S01]  /*2060*/  FFMA.FTZ R41, R108, R79, R78 ;  /* 0x0000004f6c297223 */ /* 0x000fe2000001004e */
[C---:B------:R-:W-:Y:S01]  /*2070*/  FFMA.FTZ R51, R88.reuse, R120, R47 ;  /* 0x0000007858337223 */ /* 0x040fe2000001002f */
[----:B------:R-:W-:Y:S01]  /*2080*/  FFMA.FTZ R48, R88, R48, R45 ;  /* 0x0000003058307223 */ /* 0x000fe2000001002d */
[----:B------:R-:W-:Y:S01]  /*2090*/  SHF.L.U32 R47, R42, 0x10, RZ ;  /* 0x000000102a2f7819 */ /* 0x000fe200000006ff */
[----:B------:R-:W-:Y:S01]  /*20a0*/  FADD.FTZ R49, R112, -R49 ;  /* 0x8000003170317221 */ /* 0x000fe20000010000 */
[----:B------:R-:W-:Y:S01]  /*20b0*/  FFMA.FTZ R46, R88, R46, R43 ;  /* 0x0000002e582e7223 */ /* 0x000fe2000001002b */
        /* <DEDUP_REMOVED lines=9> */
[C---:B------:R-:W-:Y:S01]  /*2150*/  FFMA.FTZ R40, R88.reuse, R101, R40 ;  /* 0x0000006558287223 */ /* 0x040fe20000010028 */
[----:B------:R-:W-:Y:S01]  /*2160*/  F2FP.BF16.F32.PACK_AB R43, R51, R48 ;  /* 0x00000030332b723e */ /* 0x000fe200000010ff */
[----:B------:R-:W-:Y:S01]  /*2170*/  FFMA.FTZ R45, R88, R41, R0 ;  /* 0x00000029582d7223 */ /* 0x000fe20000010000 */
[----:B------:R-:W-:-:S02]  /*2180*/  F2FP.BF16.F32.PACK_AB R42, R49, R46 ;  /* 0x0000002e312a723e */ /* 0x000fc400000010ff */
[----:B------:R-:W-:Y:S02]  /*2190*/  F2FP.BF16.F32.PACK_AB R41, R47, R44 ;  /* 0x0000002c2f29723e */ /* 0x000fe400000010ff */
[----:B------:R-:W-:Y:S01]  /*21a0*/  F2FP.BF16.F32.PACK_AB R40, R45, R40 ;  /* 0x000000282d28723e */ /* 0x000fe200000010ff */
[----:B------:R-:W-:Y:S06]  /*21b0*/  BRA `(.L_x_87) ;  /* 0x0000000800347947 */ /* 0x000fec0003800000 */
.L_x_90:
        /* <DEDUP_REMOVED lines=12> */
[-C--:B------:R-:W-:Y:S01]  /*2280*/  FFMA.FTZ R120, R120, R79.reuse, R78 ;  /* 0x0000004f78787223 */ /* 0x080fe2000001004e */
[----:B------:R-:W-:Y:S01]  /*2290*/  PRMT R0, R24, 0x7632, R0 ;  /* 0x0000763218007816 */ /* 0x000fe20000000000 */
[-C--:B------:R-:W-:Y:S01]  /*22a0*/  FFMA.FTZ R33, R108, R79.reuse, R78 ;  /* 0x0000004f6c217223 */ /* 0x080fe2000001004e */
[----:B------:R-:W-:Y:S01]  /*22b0*/  PRMT R34, R26, 0x7632, R34 ;  /* 0x000076321a227816 */ /* 0x000fe20000000022 */
[-C--:B------:R-:W-:Y:S01]  /*22c0*/  FFMA.FTZ R106, R106, R79.reuse, R78 ;  /* 0x0000004f6a6a7223 */ /* 0x080fe2000001004e */
        /* <DEDUP_REMOVED lines=28> */
.L_x_89:
        /* <DEDUP_REMOVED lines=48> */
.L_x_91:
[-CC-:B------:R-:W-:Y:S01]  /*2790*/  FFMA.FTZ R0, R0, R79.reuse, R78.reuse ;  /* 0x0000004f00007223 */ /* 0x180fe2000001004e */
[-CC-:B------:R-:W-:Y:S01]  /*27a0*/  FFMA.FTZ R33, R110, R79.reuse, R78.reuse ;  /* 0x0000004f6e217223 */ /* 0x180fe2000001004e */
[-CC-:B------:R-:W-:Y:S01]  /*27b0*/  FFMA.FTZ R111, R111, R79.reuse, R78.reuse ;  /* 0x0000004f6f6f7223 */ /* 0x180fe2000001004e */
[-C--:B------:R-:W-:Y:S01]  /*27c0*/  FFMA.FTZ R29, R108, R79.reuse, R78 ;  /* 0x0000004f6c1d7223 */ /* 0x080fe2000001004e */
[----:B------:R-:W-:Y:S01]  /*27d0*/  FADD.FTZ R101, R101, -R0 ;  /* 0x8000000065657221 */ /* 0x000fe20000010000 */
[----:B-----5:R-:W-:Y:S01]  /*27e0*/  SHF.L.U32 R0, R25, 0x10, RZ ;  /* 0x0000001019007819 */ /* 0x020fe200000006ff */
[----:B------:R-:W-:Y:S01]  /*27f0*/  FADD.FTZ R33, R102, -R33 ;  /* 0x8000002166217221 */ /* 0x000fe20000010000 */
[----:B------:R-:W-:Y:S01]  /*2800*/  SHF.L.U32 R28, R26, 0x10, RZ ;  /* 0x000000101a1c7819 */ /* 0x000fe200000006ff */
[----:B------:R-:W-:Y:S01]  /*2810*/  FADD.FTZ R111, R116, -R111 ;  /* 0x8000006f746f7221 */ /* 0x000fe20000010000 */
[----:B------:R-:W-:Y:S01]  /*2820*/  FADD.FTZ R31, R104, -R29 ;  /* 0x8000001d681f7221 */ /* 0x000fe20000010000 */
[----:B------:R-:W-:Y:S01]  /*2830*/  FFMA.FTZ R29, R118, R79, R78 ;  /* 0x0000004f761d7223 */ /* 0x000fe2000001004e */
[C---:B------:R-:W-:Y:S01]  /*2840*/  FFMA.FTZ R33, R88.reuse, R33, R0 ;  /* 0x0000002158217223 */ /* 0x040fe20000010000 */
[----:B------:R-:W-:Y:S01]  /*2850*/  FFMA.FTZ R42, R88, R111, R28 ;  /* 0x0000006f582a7223 */ /* 0x000fe2000001001c */
[----:B------:R-:W-:Y:S01]  /*2860*/  PRMT R32, R27, 0x7632, R32 ;  /* 0x000076321b207816 */ /* 0x000fe20000000020 */
[-CC-:B------:R-:W-:Y:S01]  /*2870*/  FFMA.FTZ R107, R107, R79.reuse, R78.reuse ;  /* 0x0000004f6b6b7223 */ /* 0x180fe2000001004e */
[-C--:B------:R-:W-:Y:S01]  /*2880*/  FFMA.FTZ R120, R120, R79.reuse, R78 ;  /* 0x0000004f78787223 */ /* 0x080fe2000001004e */
        /* <DEDUP_REMOVED lines=15> */
[----:B------:R-:W-:Y:S01]  /*2980*/  FFMA.FTZ R29, R88, R101, R29 ;  /* 0x00000065581d7223 */ /* 0x000fe2000001001d */
[----:B------:R-:W-:Y:S01]  /*2990*/  SHF.L.U32 R0, R0, 0x10, RZ ;  /* 0x0000001000007819 */ /* 0x000fe200000006ff */
[----:B------:R-:W-:Y:S01]  /*29a0*/  FFMA.FTZ R35, R88, R35, R30 ;  /* 0x0000002358237223 */ /* 0x000fe2000001001e */
[----:B------:R-:W-:Y:S01]  /*29b0*/  F2FP.BF16.F32.PACK_AB R43, R32, R41 ;  /* 0x00000029202b723e */ /* 0x000fe200000010ff */
[----:B------:R-:W-:-:S02]  /*29c0*/  FFMA.FTZ R28, R88, R113, R28 ;  /* 0x00000071581c7223 */ /* 0x000fc4000001001c */
[----:B------:R-:W-:Y:S01]  /*29d0*/  FFMA.FTZ R0, R88, R31, R0 ;  /* 0x0000001f58007223 */ /* 0x000fe20000010000 */
        /* <DEDUP_REMOVED lines=11> */
.L_x_87:
        /* <DEDUP_REMOVED lines=17> */
[-CC-:B0-----:R-:W-:Y:S01]  /*2ba0*/  FFMA.FTZ R28, R95, R79.reuse, R78.reuse ;  /* 0x0000004f5f1c7223 */ /* 0x181fe2000001004e */
[-CC-:B------:R-:W-:Y:S01]  /*2bb0*/  FFMA.FTZ R30, R97, R79.reuse, R78.reuse ;  /* 0x0000004f611e7223 */ /* 0x180fe2000001004e */
[-C--:B------:R-:W-:Y:S01]  /*2bc0*/  FFMA.FTZ R29, R94, R79.reuse, R78 ;  /* 0x0000004f5e1d7223 */ /* 0x080fe2000001004e */
[----:B------:R-:W-:Y:S01]  /*2bd0*/  FADD.FTZ R53, R53, -R0 ;  /* 0x8000000035357221 */ /* 0x000fe20000010000 */
[----:B------:R-:W-:Y:S01]  /*2be0*/  FADD.FTZ R55, R55, -R28 ;  /* 0x8000001c37377221 */ /* 0x000fe20000010000 */
[----:B-----5:R-:W-:Y:S01]  /*2bf0*/  SHF.L.U32 R0, R37, 0x10, RZ ;  /* 0x0000001025007819 */ /* 0x020fe200000006ff */
[----:B------:R-:W-:Y:S01]  /*2c00*/  FADD.FTZ R81, R81, -R30 ;  /* 0x8000001e51517221 */ /* 0x000fe20000010000 */
[----:B------:R-:W-:Y:S01]  /*2c10*/  SHF.L.U32 R28, R38, 0x10, RZ ;  /* 0x00000010261c7819 */ /* 0x000fe200000006ff */
[----:B------:R-:W-:Y:S01]  /*2c20*/  FFMA.FTZ R33, R96, R79, R78 ;  /* 0x0000004f60217223 */ /* 0x000fe2000001004e */
[----:B------:R-:W-:Y:S01]  /*2c30*/  PRMT R32, R39, 0x7632, R32 ;  /* 0x0000763227207816 */ /* 0x000fe20000000020 */
[----:B------:R-:W-:Y:S01]  /*2c40*/  FFMA.FTZ R41, R88, R55, R0 ;  /* 0x0000003758297223 */ /* 0x000fe20000010000 */
[----:B------:R-:W-:Y:S01]  /*2c50*/  FFMA.FTZ R35, R98, R79, R78 ;  /* 0x0000004f62237223 */ /* 0x000fe2000001004e */
[----:B------:R-:W-:Y:S01]  /*2c60*/  FFMA.FTZ R42, R88, R81, R28 ;  /* 0x00000051582a7223 */ /* 0x000fe2000001001c */
        /* <DEDUP_REMOVED lines=35> */
.L_x_94:
        /* <DEDUP_REMOVED lines=9> */
[----:B------:R-:W-:Y:S01]  /*2f30*/  FADD.FTZ R43, R80, -R41 ;  /* 0x80000029502b7221 */ /* 0x000fe20000010000 */
[----:B------:R-:W-:Y:S01]  /*2f40*/  PRMT R40, R39, 0x7632, R40 ;  /* 0x0000763227287816 */ /* 0x000fe20000000028 */
[-CC-:B------:R-:W-:Y:S01]  /*2f50*/  FFMA.FTZ R29, R94, R79.reuse, R78.reuse ;  /* 0x0000004f5e1d7223 */ /* 0x180fe2000001004e */
[-CC-:B------:R-:W-:Y:S01]  /*2f60*/  FFMA.FTZ R47, R98, R79.reuse, R78.reuse ;  /* 0x0000004f622f7223 */ /* 0x180fe2000001004e */
[----:B------:R-:W-:Y:S01]  /*2f70*/  FFMA.FTZ R99, R99, R79, R78 ;  /* 0x0000004f63637223 */ /* 0x000fe2000001004e */
[C---:B------:R-:W-:Y:S01]  /*2f80*/  FFMA.FTZ R41, R88.reuse, R55, R0 ;  /* 0x0000003758297223 */ /* 0x040fe20000010000 */
[----:B------:R-:W-:Y:S01]  /*2f90*/  FFMA.FTZ R42, R88, R81, R28 ;  /* 0x00000051582a7223 */ /* 0x000fe2000001001c */
        /* <DEDUP_REMOVED lines=11> */
[----:B------:R-:W-:Y:S01]  /*3050*/  FFMA.FTZ R49, R88, R93, R49 ;  /* 0x0000005d58317223 */ /* 0x000fe20000010031 */
[----:B------:R-:W-:Y:S01]  /*3060*/  SHF.L.U32 R30, R30, 0x10, RZ ;  /* 0x000000101e1e7819 */ /* 0x000fe200000006ff */
[----:B------:R-:W-:Y:S01]  /*3070*/  FFMA.FTZ R40, R88, R99, R40 ;  /* 0x0000006358287223 */ /* 0x000fe20000010028 */
[----:B------:R-:W-:Y:S01]  /*3080*/  SHF.L.U32 R28, R28, 0x10, RZ ;  /* 0x000000101c1c7819 */ /* 0x000fe200000006ff */
[----:B------:R-:W-:Y:S01]  /*3090*/  FFMA.FTZ R29, R88, R53, R29 ;  /* 0x00000035581d7223 */ /* 0x000fe2000001001d */
[----:B------:R-:W-:Y:S01]  /*30a0*/  SHF.L.U32 R0, R0, 0x10, RZ ;  /* 0x0000001000007819 */ /* 0x000fe200000006ff */
[C---:B------:R-:W-:Y:S02]  /*30b0*/  FFMA.FTZ R47, R88.reuse, R47, R30 ;  /* 0x0000002f582f7223 */ /* 0x040fe4000001001e */
[C---:B------:R-:W-:Y:S01]  /*30c0*/  FFMA.FTZ R28, R88.reuse, R43, R28 ;  /* 0x0000002b581c7223 */ /* 0x040fe2000001001c */
[----:B------:R-:W-:Y:S01]  /*30d0*/  F2FP.BF16.F32.PACK_AB R43, R49, R40 ;  /* 0x00000028312b723e */ /* 0x000fe200000010ff */
        /* <DEDUP_REMOVED lines=9> */
.L_x_93:
        /* <DEDUP_REMOVED lines=46> */
.L_x_96:
[-CC-:B------:R-:W-:Y:S01]  /*3450*/  FFMA.FTZ R0, R91, R79.reuse, R78.reuse ;  /* 0x0000004f5b007223 */ /* 0x180fe2000001004e */
[-CC-:B0-----:R-:W-:Y:S01]  /*3460*/  FFMA.FTZ R40, R95, R79.reuse, R78.reuse ;  /* 0x0000004f5f287223 */ /* 0x181fe2000001004e */
[-CC-:B------:R-:W-:Y:S01]  /*3470*/  FFMA.FTZ R99, R99, R79.reuse, R78.reuse ;  /* 0x0000004f63637223 */ /* 0x180fe2000001004e */
[-C--:B------:R-:W-:Y:S01]  /*3480*/  FFMA.FTZ R42, R97, R79.reuse, R78 ;  /* 0x0000004f612a7223 */ /* 0x080fe2000001004e */
[--C-:B------:R-:W-:Y:S01]  /*3490*/  FADD.FTZ R53, R53, -R0.reuse ;  /* 0x8000000035357221 */ /* 0x100fe20000010000 */
[----:B-----5:R-:W-:Y:S01]  /*34a0*/  PRMT R0, R39, 0x7632, R0 ;  /* 0x0000763227007816 */ /* 0x020fe20000000000 */
[----:B------:R-:W-:Y:S01]  /*34b0*/  FADD.FTZ R55, R55, -R40 ;  /* 0x8000002837377221 */ /* 0x000fe20000010000 */
[-CC-:B------:R-:W-:Y:S01]  /*34c0*/  FFMA.FTZ R41, R94, R79.reuse, R78.reuse ;  /* 0x0000004f5e297223 */ /* 0x180fe2000001004e */
[-CC-:B------:R-:W-:Y:S01]  /*34d0*/  FFMA.FTZ R43, R96, R79.reuse, R78.reuse ;  /* 0x0000004f602b7223 */ /* 0x180fe2000001004e */
[-CC-:B------:R-:W-:Y:S01]  /*34e0*/  FFMA.FTZ R47, R98, R79.reuse, R78.reuse ;  /* 0x0000004f622f7223 */ /* 0x180fe2000001004e */
[----:B------:R-:W-:Y:S01]  /*34f0*/  SHF.L.U32 R49, R0, 0x10, RZ ;  /* 0x0000001000317819 */ /* 0x000fe200000006ff */
[----:B------:R-:W-:Y:S01]  /*3500*/  FFMA.FTZ R78, R100, R79, R78 ;  /* 0x0000004f644e7223 */ /* 0x000fe2000001004e */
[----:B------:R-:W-:Y:S01]  /*3510*/  SHF.L.U32 R40, R39, 0x10, RZ ;  /* 0x0000001027287819 */ /* 0x000fe200000006ff */
[----:B------:R-:W-:Y:S01]  /*3520*/  FADD.FTZ R99, R92, -R99 ;  /* 0x800000635c637221 */ /* 0x000fe20000010000 */
[----:B------:R-:W-:Y:S01]  /*3530*/  SHF.L.U32 R0, R38, 0x10, RZ ;  /* 0x0000001026007819 */ /* 0x000fe200000006ff */
[----:B------:R-:W-:Y:S01]  /*3540*/  FADD.FTZ R81, R81, -R42 ;  /* 0x8000002a51517221 */ /* 0x000fe20000010000 */
[----:B------:R-:W-:Y:S01]  /*3550*/  FADD.FTZ R93, R93, -R78 ;  /* 0x8000004e5d5d7221 */ /* 0x000fe20000010000 */
[----:B------:R-:W-:Y:S01]  /*3560*/  FFMA.FTZ R99, R88, R99, R40 ;  /* 0x0000006358637223 */ /* 0x000fe20000010028 */
[----:B------:R-:W-:Y:S01]  /*3570*/  PRMT R42, R38, 0x7632, R42 ;  /* 0x00007632262a7816 */ /* 0x000fe2000000002a */
[C---:B------:R-:W-:Y:S01]  /*3580*/  FFMA.FTZ R81, R88.reuse, R81, R0 ;  /* 0x0000005158517223 */ /* 0x040fe20000010000 */
[C---:B------:R-:W-:Y:S01]  /*3590*/  PRMT R40, R37.reuse, 0x7632, R40 ;  /* 0x0000763225287816 */ /* 0x040fe20000000028 */
[----:B------:R-:W-:Y:S01]  /*35a0*/  FFMA.FTZ R50, R88, R93, R49 ;  /* 0x0000005d58327223 */ /* 0x000fe20000010031 */
        /* <DEDUP_REMOVED lines=12> */
[----:B------:R-:W-:Y:S01]  /*3670*/  F2FP.BF16.F32.PACK_AB R43, R50, R99 ;  /* 0x00000063322b723e */ /* 0x000fe200000010ff */
[----:B------:R-:W-:Y:S01]  /*3680*/  FFMA.FTZ R40, R88, R53, R40 ;  /* 0x0000003558287223 */ /* 0x000fe20000010028 */
[----:B------:R-:W-:Y:S01]  /*3690*/  F2FP.BF16.F32.PACK_AB R42, R48, R81 ;  /* 0x00000051302a723e */ /* 0x000fe200000010ff */
[----:B------:R-:W-:Y:S01]  /*36a0*/  FFMA.FTZ R47, R88, R41, R0 ;  /* 0x00000029582f7223 */ /* 0x000fe20000010000 */
[----:B------:R-:W-:-:S04]  /*36b0*/  F2FP.BF16.F32.PACK_AB R41, R46, R55 ;  /* 0x000000372e29723e */ /* 0x000fc800000010ff */
[----:B------:R-:W-:Y:S01]  /*36c0*/  F2FP.BF16.F32.PACK_AB R40, R47, R40 ;  /* 0x000000282f28723e */ /* 0x000fe200000010ff */
[----:B------:R-:W-:Y:S06]  /*36d0*/  BRA `(.L_x_95) ;  /* 0x0000000800187947 */ /* 0x000fec0003800000 */
.L_x_92:
[----:B------:R-:W-:Y:S05]  /*36e0*/  @!P1 BRA `(.L_x_97) ;  /* 0x00000004001c9947 */ /* 0x000fea0003800000 */
[----:B------:R-:W-:Y:S05]  /*36f0*/  @!P2 BRA `(.L_x_98) ;  /* 0x000000000094a947 */ /* 0x000fea0003800000 */
[-CC-:B------:R-:W-:Y:S01]  /*3700*/  FFMA.FTZ R0, R91, R79.reuse, R78.reuse ;  /* 0x0000004f5b007223 */ /* 0x180fe2000001004e */
[-CC-:B0-----:R-:W-:Y:S01]  /*3710*/  FFMA.FTZ R29, R94, R79.reuse, R78.reuse ;  /* 0x0000004f5e1d7223 */ /* 0x181fe2000001004e */
        /* <DEDUP_REMOVED lines=35> */
.L_x_98:
        /* <DEDUP_REMOVED lines=33> */
.L_x_97:
        /* <DEDUP_REMOVED lines=34> */
.L_x_99:
        /* <DEDUP_REMOVED lines=28> */
.L_x_95:
        /* <DEDUP_REMOVED lines=10> */
[----:B0-----:R-:W-:Y:S02]  /*3fe0*/  MOV R34, R4 ;  /* 0x0000000400227202 */ /* 0x001fe40000000f00 */
        /* <DEDUP_REMOVED lines=31> */
.L_x_81:
[----:B------:R-:W0:Y:S08]  /*41e0*/  S2UR UR4, SR_CTAID.X ;  /* 0x00000000000479c3 */ /* 0x000e300000002500 */
[----:B------:R-:W0:Y:S08]  /*41f0*/  LDC R11, c[0x0][0x388] ;  /* 0x0000e200ff0b7b82 */ /* 0x000e300000000800 */
[----:B------:R-:W1:Y:S08]  /*4200*/  LDC.64 R2, c[0x0][0x440] ;  /* 0x00011000ff027b82 */ /* 0x000e700000000a00 */
[----:B------:R-:W3:Y:S01]  /*4210*/  LDC.64 R8, c[0x0][0x448] ;  /* 0x00011200ff087b82 */ /* 0x000ee20000000a00 */
[----:B0-----:R-:W-:-:S05]  /*4220*/  IMAD R11, R11, UR4, RZ ;  /* 0x000000040b0b7c24 */ /* 0x001fca000f8e02ff */
[----:B------:R-:W-:-:S05]  /*4230*/  LEA.HI R11, R11, R52, RZ, 0x1d ;  /* 0x000000340b0b7211 */ /* 0x000fca00078fe8ff */
[----:B-1----:R-:W-:-:S05]  /*4240*/  IMAD.WIDE.U32 R2, R11, 0x20, R2 ;  /* 0x000000200b027825 */ /* 0x002fca00078e0002 */
[----:B--2---:R-:W-:Y:S01]  /*4250*/  STG.E.128 desc[UR12][R2.64], R28 ;  /* 0x0000001c02007986 */ /* 0x004fe2000c101d0c */
[----:B---3--:R-:W-:-:S03]  /*4260*/  IMAD.WIDE.U32 R8, R11, 0x20, R8 ;  /* 0x000000200b087825 */ /* 0x008fc600078e0008 */
        /* <DEDUP_REMOVED lines=8> */
.L_x_101:
        /* <DEDUP_REMOVED lines=9> */
.L_x_2783:


//--------------------- .text._ZN10layer_norm31ln_parallel_residual_bwd_kernelINS_13Kernel_traitsI13__nv_bfloat16S2_S2_S2_fjLj4096ELj1ELj1ELj8ELj16ENS_18Kernel_traits_baseILj4096ES2_S2_S2_S2_fjLj256EEEEELb1ELb0ELb0EEEvNS_9BwdParamsE --------------------------
	.section	.text._ZN10layer_norm31ln_parallel_residual_bwd_kernelINS_13Kernel_traitsI13__nv_bfloat16S2_S2_S2_fjLj4096ELj1ELj1ELj8ELj16ENS_18Kernel_traits_baseILj4096ES2_S2_S2_S2_fjLj256EEEEELb1ELb0ELb0EEEvNS_9BwdParamsE,"ax",@progbits
	.align	128
        .global         _ZN10layer_norm31ln_parallel_residual_bwd_kernelINS_13Kernel_traitsI13__nv_bfloat16S2_S2_S2_fjLj4096ELj1ELj1ELj8ELj16ENS_18Kernel_traits_baseILj4096ES2_S2_S2_S2_fjLj256EEEEELb1ELb0ELb0EEEvNS_9BwdParamsE
        .type           _ZN10layer_norm31ln_parallel_residual_bwd_kernelINS_13Kernel_traitsI13__nv_bfloat16S2_S2_S2_fjLj4096ELj1ELj1ELj8ELj16ENS_18Kernel_traits_baseILj4096ES2_S2_S2_S2_fjLj256EEEEELb1ELb0ELb0EEEvNS_9BwdParamsE,@function
        .size           _ZN10layer_norm31ln_parallel_residual_bwd_kernelINS_13Kernel_traitsI13__nv_bfloat16S2_S2_S2_fjLj4096ELj1ELj1ELj8ELj16ENS_18Kernel_traits_baseILj4096ES2_S2_S2_S2_fjLj256EEEEELb1ELb0ELb0EEEvNS_9BwdParamsE,(.L_x_2784 - _ZN10layer_norm31ln_parallel_residual_bwd_kernelINS_13Kernel_traitsI13__nv_bfloat16S2_S2_S2_fjLj4096ELj1ELj1ELj8ELj16ENS_18Kernel_traits_baseILj4096ES2_S2_S2_S2_fjLj256EEEEELb1ELb0ELb0EEEvNS_9BwdParamsE)
        .other          _ZN10layer_norm31ln_parallel_residual_bwd_kernelINS_13Kernel_traitsI13__nv_bfloat16S2_S2_S2_fjLj4096ELj1ELj1ELj8ELj16ENS_18Kernel_traits_baseILj4096ES2_S2_S2_S2_fjLj256EEEEELb1ELb0ELb0EEEvNS_9BwdParamsE,@"STO_CUDA_ENTRY STV_DEFAULT"
_ZN10layer_norm31ln_parallel_residual_bwd_kernelINS_13Kernel_traitsI13__nv_bfloat16S2_S2_S2_fjLj4096ELj1ELj1ELj8ELj16ENS_18Kernel_traits_baseILj4096ES2_S2_S2_S2_fjLj256EEEEELb1ELb0ELb0EEEvNS_9BwdParamsE:
.text._ZN10layer_norm31ln_parallel_residual_bwd_kernelINS_13Kernel_traitsI13__nv_bfloat16S2_S2_S2_fjLj4096ELj1ELj1ELj8ELj16ENS_18Kernel_traits_baseILj4096ES2_S2_S2_S2_fjLj256EEEEELb1ELb0ELb0EEEvNS_9BwdParamsE:
[----:B------:R-:W-:Y:S01]  /*0000*/  LDC R1, c[0x0][0x37c] ;  /* 0x0000df00ff017b82 */ /* 0x000fe20000000800 */
[----:B------:R-:W0:Y:S01]  /*0010*/  S2R R0, SR_TID.X ;  /* 0x0000000000007919 */ /* 0x000e220000002100 */
[----:B------:R-:W1:Y:S06]  /*0020*/  LDCU UR4, c[0x0][0x388] ;  /* 0x00007100ff0477ac */ /* 0x000e6c0008000800 */
[----:B------:R-:W2:Y:S01]  /*0030*/  LDC.64 R6, c[0x0][0x3d8] ;  /* 0x0000f600ff067b82 */ /* 0x000ea20000000a00 */
[----:B------:R-:W3:Y:S07]  /*0040*/  LDCU.64 UR6, c[0x0][0x358] ;  /* 0x00006b00ff0677ac */ /* 0x000eee0008000a00 */
[----:B------:R-:W4:Y:S08]  /*0050*/  LDC.64 R8, c[0x0][0x3d0] ;  /* 0x0000f400ff087b82 */ /* 0x000f300000000a00 */
[----:B------:R-:W4:Y:S01]  /*0060*/  LDC.64 R10, c[0x0][0x3d8] ;  /* 0x0000f600ff0a7b82 */ /* 0x000f220000000a00 */
[----:B-1----:R-:W-:Y:S01]  /*0070*/  MOV R116, UR4 ;  /* 0x0000000400747c02 */ /* 0x002fe20008000f00 */
[----:B------:R-:W1:Y:S03]  /*0080*/  LDCU UR4, c[0x0][0x384] ;  /* 0x00007080ff0477ac */ /* 0x000e660008000800 */
[----:B------:R-:W-:-:S04]  /*0090*/  SHF.R.S32.HI R3, RZ, 0x1f, R116 ;  /* 0x0000001fff037819 */ /* 0x000fc80000011474 */
[----:B------:R-:W-:Y:S02]  /*00a0*/  LEA.HI R2, R3, R116, RZ, 0x3 ;  /* 0x0000007403027211 */ /* 0x000fe400078f18ff */
[----:B0-----:R-:W-:Y:S01]  /*00b0*/  LOP3.LUT R5, R0, 0xff, RZ, 0x3c, !PT ;  /* 0x000000ff00057812 */ /* 0x001fe200078e3cff */
[----:B------:R-:W1:Y:S01]  /*00c0*/  S2UR UR8, SR_CTAID.X ;  /* 0x00000000000879c3 */ /* 0x000e620000002500 */
[----:B------:R-:W-:Y:S02]  /*00d0*/  IMAD.MOV.U32 R3, RZ, RZ, R0 ;  /* 0x000000ffff037224 */ /* 0x000fe400078e0000 */
[----:B------:R-:W-:-:S04]  /*00e0*/  LEA.HI.SX32 R2, R2, R5, 0x1d ;  /* 0x0000000502027211 */ /* 0x000fc800078feaff */
[C---:B------:R-:W-:Y:S01]  /*00f0*/  ISETP.GE.U32.AND P1, PT, R2.reuse, 0x100, PT ;  /* 0x000001000200780c */ /* 0x040fe20003f26070 */
[----:B------:R-:W0:Y:S01]  /*0100*/  LDC.64 R4, c[0x0][0x3d0] ;  /* 0x0000f400ff047b82 */ /* 0x000e220000000a00 */
[----:B------:R-:W-:-:S11]  /*0110*/  ISETP.GE.U32.AND P2, PT, R2, 0x200, PT ;  /* 0x000002000200780c */ /* 0x000fd60003f46070 */
[C---:B--2---:R-:W-:Y:S01]  /*0120*/  @P1 IMAD.WIDE.U32 R6, R0.reuse, 0x10, R6 ;  /* 0x0000001000061825 */ /* 0x044fe200078e0006 */
[----:B------:R-:W-:-:S04]  /*0130*/  @P1 LOP3.LUT R3, R0, 0x100, RZ, 0xfc, !PT ;  /* 0x0000010000031812 */ /* 0x000fc800078efcff */
[----:B---3--:R-:W5:Y:S01]  /*0140*/  @P1 LDG.E.128 R72, desc[UR6][R6.64] ;  /* 0x0000000606481981 */ /* 0x008f62000c1e1d00 */
[----:B-1----:R-:W-:Y:S01]  /*0150*/  UISETP.GE.AND UP0, UPT, UR8, UR4, UPT ;  /* 0x000000040800728c */ /* 0x002fe2000bf06270 */
[----:B----4-:R-:W-:-:S04]  /*0160*/  @P2 IMAD.WIDE.U32 R8, R3, 0x10, R8 ;  /* 0x0000001003082825 */ /* 0x010fc800078e0008 */
[----:B------:R-:W-:Y:S01]  /*0170*/  @P2 IMAD.WIDE.U32 R10, R3, 0x10, R10 ;  /* 0x00000010030a2825 */ /* 0x000fe200078e000a */
[----:B------:R1:W5:Y:S03]  /*0180*/  @P2 LDG.E.128 R140, desc[UR6][R8.64] ;  /* 0x00000006088c2981 */ /* 0x000366000c1e1d00 */
[----:B0-----:R-:W-:Y:S01]  /*0190*/  @P1 IMAD.WIDE.U32 R4, R0, 0x10, R4 ;  /* 0x0000001000041825 */ /* 0x001fe200078e0004 */
[----:B------:R0:W5:Y:S04]  /*01a0*/  @P2 LDG.E.128 R80, desc[UR6][R10.64] ;  /* 0x000000060a502981 */ /* 0x000168000c1e1d00 */
[----:B------:R2:W5:Y:S01]  /*01b0*/  @P1 LDG.E.128 R76, desc[UR6][R4.64] ;  /* 0x00000006044c1981 */ /* 0x000562000c1e1d00 */
        /* <DEDUP_REMOVED lines=30> */
[----:B-1----:R-:W-:-:S02]  /*03a0*/  CS2R R8, SRZ ;  /* 0x0000000000087805 */ /* 0x002fc4000001ff00 */
[----:B0-----:R-:W-:Y:S01]  /*03b0*/  CS2R R10, SRZ ;  /* 0x00000000000a7805 */ /* 0x001fe2000001ff00 */
[----:B--2---:R-:W-:Y:S06]  /*03c0*/  BRA.U UP0, `(.L_x_102) ;  /* 0x0000006900287547 */ /* 0x004fec000b800000 */
[----:B------:R-:W0:Y:S01]  /*03d0*/  LDCU.U8 UR9, c[0x0][0x410] ;  /* 0x00008200ff0977ac */ /* 0x000e220008000000 */
[----:B------:R-:W-:Y:S02]  /*03e0*/  PLOP3.LUT P3, PT, PT, PT, PT, 0x8, 0x80 ;  /* 0x000000000080781c */ /* 0x000fe40003f6e170 */
[----:B------:R-:W-:Y:S02]  /*03f0*/  CS2R R68, SRZ ;  /* 0x0000000000447805 */ /* 0x000fe4000001ff00 */
[----:B------:R-:W-:Y:S02]  /*0400*/  SHF.R.U32.HI R117, RZ, 0x5, R0 ;  /* 0x00000005ff757819 */ /* 0x000fe40000011600 */
[----:B------:R-:W-:Y:S02]  /*0410*/  CS2R R70, SRZ ;  /* 0x0000000000467805 */ /* 0x000fe4000001ff00 */
[----:B------:R-:W-:Y:S02]  /*0420*/  MOV R119, UR8 ;  /* 0x0000000800777c02 */ /* 0x000fe40008000f00 */
[----:B------:R-:W-:-:S02]  /*0430*/  CS2R R64, SRZ ;  /* 0x0000000000407805 */ /* 0x000fc4000001ff00 */
        /* <DEDUP_REMOVED lines=43> */
[----:B------:R-:W-:Y:S02]  /*06f0*/  PLOP3.LUT P4, PT, PT, PT, UP0, 0x80, 0x8 ;  /* 0x000000000008781c */ /* 0x000fe40003f8f008 */
[----:B------:R-:W-:Y:S02]  /*0700*/  CS2R R14, SRZ ;  /* 0x00000000000e7805 */ /* 0x000fe4000001ff00 */
[----:B------:R-:W-:Y:S02]  /*0710*/  CS2R R8, SRZ ;  /* 0x0000000000087805 */ /* 0x000fe4000001ff00 */
[----:B------:R-:W-:Y:S01]  /*0720*/  CS2R R10, SRZ ;  /* 0x00000000000a7805 */ /* 0x000fe2000001ff00 */
[----:B------:R-:W0:Y:S01]  /*0730*/  LDCU UR13, c[0x0][0x408] ;  /* 0x00008100ff0d77ac */ /* 0x000e220008000800 */
[----:B------:R-:W1:Y:S01]  /*0740*/  LDCU UR12, c[0x0][0x400] ;  /* 0x00008000ff0c77ac */ /* 0x000e620008000800 */
[----:B------:R-:W2:Y:S01]  /*0750*/  LDCU.64 UR4, c[0x0][0x478] ;  /* 0x00008f00ff0477ac */ /* 0x000ea20008000a00 */
[----:B------:R-:W3:Y:S01]  /*0760*/  LDCU.64 UR14, c[0x0][0x438] ;  /* 0x00008700ff0e77ac */ /* 0x000ee20008000a00 */
[----:B------:R-:W4:Y:S02]  /*0770*/  LDCU.64 UR10, c[0x0][0x470] ;  /* 0x00008e00ff0a77ac */ /* 0x000f240008000a00 */
.L_x_127:
[----:B0--3--:R-:W0:Y:S08]  /*0780*/  LDC.64 R96, c[0x0][0x3c0] ;  /* 0x0000f000ff607b82 */ /* 0x009e300000000a00 */
[----:B------:R-:W1:Y:S08]  /*0790*/  LDC.64 R98, c[0x0][0x3c8] ;  /* 0x0000f200ff627b82 */ /* 0x000e700000000a00 */
[----:B------:R-:W2:Y:S01]  /*07a0*/  LDC R116, c[0x0][0x388] ;  /* 0x0000e200ff747b82 */ /* 0x000ea20000000800 */
[----:B0-----:R-:W-:-:S06]  /*07b0*/  IMAD.WIDE R96, R119, 0x4, R96 ;  /* 0x0000000477607825 */ /* 0x001fcc00078e0260 */
[----:B------:R-:W3:Y:S01]  /*07c0*/  LDG.E R96, desc[UR6][R96.64] ;  /* 0x0000000660607981 */ /* 0x000ee2000c1e1900 */
[----:B-1----:R-:W-:-:S05]  /*07d0*/  IMAD.WIDE R98, R119, 0x4, R98 ;  /* 0x0000000477627825 */ /* 0x002fca00078e0262 */
[----:B-----5:R0:W5:Y:S01]  /*07e0*/  LDG.E R120, desc[UR6][R98.64] ;  /* 0x0000000662787981 */ /* 0x020162000c1e1900 */
[----:B------:R-:W-:Y:S01]  /*07f0*/  BSSY.RECONVERGENT B0, `(.L_x_103) ;  /* 0x00000a6000007945 */ /* 0x000fe20003800200 */
[----:B------:R-:W-:Y:S02]  /*0800*/  HFMA2 R110, -RZ, RZ, 0, 0 ;  /* 0x00000000ff6e7431 */ /* 0x000fe400000001ff */
[----:B--2---:R-:W-:Y:S01]  /*0810*/  IMAD R100, R119, R116, RZ ;  /* 0x0000007477647224 */ /* 0x004fe200078e02ff */
[----:B------:R-:W-:Y:S01]  /*0820*/  ISETP.GE.U32.AND P2, PT, R2, 0x200, PT ;  /* 0x000002000200780c */ /* 0x000fe20003f46070 */
[----:B------:R-:W-:-:S03]  /*0830*/  IMAD.MOV.U32 R158, RZ, RZ, RZ ;  /* 0x000000ffff9e7224 */ /* 0x000fc600078e00ff */
[----:B------:R-:W-:-:S04]  /*0840*/  SHF.R.S32.HI R101, RZ, 0x1f, R100 ;  /* 0x0000001fff657819 */ /* 0x000fc80000011464 */
[----:B------:R-:W-:-:S04]  /*0850*/  LEA.HI R101, R101, R100, RZ, 0x3 ;  /* 0x0000006465657211 */ /* 0x000fc800078f18ff */
[----:B------:R-:W-:-:S05]  /*0860*/  LEA.HI.SX32 R118, R101, R0, 0x1d ;  /* 0x0000000065767211 */ /* 0x000fca00078feaff */
[----:B------:R-:W-:Y:S01]  /*0870*/  IMAD.MOV.U32 R109, RZ, RZ, R118 ;  /* 0x000000ffff6d7224 */ /* 0x000fe200078e0076 */
[----:B---3--:R-:W-:Y:S01]  /*0880*/  FSEL R108, R96, RZ, !P4 ;  /* 0x000000ff606c7208 */ /* 0x008fe20006000000 */
[----:B0-----:R-:W-:Y:S06]  /*0890*/  @!P1 BRA `(.L_x_104) ;  /* 0x00000008006c9947 */ /* 0x001fec0003800000 */
[----:B------:R-:W0:Y:S08]  /*08a0*/  LDC.64 R100, c[0x0][0x428] ;  /* 0x00010a00ff647b82 */ /* 0x000e300000000a00 */
[----:B------:R-:W1:Y:S08]  /*08b0*/  LDC.64 R104, c[0x0][0x430] ;  /* 0x00010c00ff687b82 */ /* 0x000e700000000a00 */
[----:B------:R-:W2:Y:S01]  /*08c0*/  LDC.64 R96, c[0x0][0x3a8] ;  /* 0x0000ea00ff607b82 */ /* 0x000ea20000000a00 */
[----:B0-----:R-:W-:-:S07]  /*08d0*/  IMAD.WIDE.U32 R100, R118, 0x10, R100 ;  /* 0x0000001076647825 */ /* 0x001fce00078e0064 */
[----:B------:R-:W0:Y:S01]  /*08e0*/  LDC.64 R114, c[0x0][0x3b0] ;  /* 0x0000ec00ff727b82 */ /* 0x000e220000000a00 */
[----:B------:R-:W3:Y:S01]  /*08f0*/  LDG.E.128 R100, desc[UR6][R100.64] ;  /* 0x0000000664647981 */ /* 0x000ee2000c1e1d00 */
[----:B-1----:R-:W-:-:S06]  /*0900*/  IMAD.WIDE.U32 R104, R118, 0x10, R104 ;  /* 0x0000001076687825 */ /* 0x002fcc00078e0068 */
[----:B------:R-:W3:Y:S01]  /*0910*/  LDG.E.128 R104, desc[UR6][R104.64] ;  /* 0x0000000668687981 */ /* 0x000ee2000c1e1d00 */
[----:B--2---:R-:W-:-:S06]  /*0920*/  IMAD.WIDE.U32 R96, R118, 0x10, R96 ;  /* 0x0000001076607825 */ /* 0x004fcc00078e0060 */
[----:B------:R-:W2:Y:S01]  /*0930*/  LDG.E.128 R96, desc[UR6][R96.64] ;  /* 0x0000000660607981 */ /* 0x000ea2000c1e1d00 */
[----:B----4-:R-:W-:Y:S01]  /*0940*/  ISETP.NE.U32.AND P1, PT, RZ, UR10, PT ;  /* 0x0000000aff007c0c */ /* 0x010fe2000bf25070 */
[C---:B0-----:R-:W-:Y:S01]  /*0950*/  IMAD.WIDE.U32 R114, R118.reuse, 0x8, R114 ;  /* 0x0000000876727825 */ /* 0x041fe200078e0072 */
[----:B------:R-:W-:Y:S02]  /*0960*/  ISETP.NE.U32.AND P0, PT, RZ, UR14, PT ;  /* 0x0000000eff007c0c */ /* 0x000fe4000bf05070 */
[----:B------:R-:W-:Y:S02]  /*0970*/  ISETP.NE.AND.EX P1, PT, RZ, UR11, PT, P1 ;  /* 0x0000000bff007c0c */ /* 0x000fe4000bf25310 */
[----:B------:R-:W-:Y:S01]  /*0980*/  ISETP.NE.AND.EX P0, PT, RZ, UR15, PT, P0 ;  /* 0x0000000fff007c0c */ /* 0x000fe2000bf05300 */
[----:B------:R-:W5:Y:S10]  /*0990*/  LDG.E.64 R114, desc[UR6][R114.64] ;  /* 0x0000000672727981 */ /* 0x000f74000c1e1b00 */
[----:B------:R-:W0:Y:S08]  /*09a0*/  @P1 LDC.64 R138, c[0x0][0x3b8] ;  /* 0x0000ee00ff8a1b82 */ /* 0x000e300000000a00 */
[----:B------:R-:W1:Y:S01]  /*09b0*/  @P0 LDC.64 R110, c[0x0][0x438] ;  /* 0x00010e00ff6e0b82 */ /* 0x000e620000000a00 */
[----:B------:R-:W-:Y:S01]  /*09c0*/  IMAD.U32 R145, R169, 0x10000, RZ ;  /* 0x00010000a9917824 */ /* 0x000fe200078e00ff */
[----:B------:R-:W-:Y:S01]  /*09d0*/  SHF.L.U32 R151, R75, 0x10, RZ ;  /* 0x000000104b977819 */ /* 0x000fe200000006ff */
[----:B0-----:R-:W-:-:S05]  /*09e0*/  @P1 IMAD.WIDE.U32 R138, R118, 0x8, R138 ;  /* 0x00000008768a1825 */ /* 0x001fca00078e008a */
[----:B------:R0:W5:Y:S01]  /*09f0*/  @P1 LDG.E.64 R162, desc[UR6][R138.64] ;  /* 0x000000068aa21981 */ /* 0x000162000c1e1b00 */
[----:B-1----:R-:W-:-:S05]  /*0a00*/  @P0 IMAD.WIDE.U32 R110, R118, 0x10, R110 ;  /* 0x00000010766e0825 */ /* 0x002fca00078e006e */
[----:B------:R1:W5:Y:S01]  /*0a10*/  @P0 LDG.E.128 R4, desc[UR6][R110.64] ;  /* 0x000000066e040981 */ /* 0x000362000c1e1d00 */
[----:B0-----:R-:W-:Y:S02]  /*0a20*/  IMAD.U32 R138, R76, 0x10000, RZ ;  /* 0x000100004c8a7824 */ /* 0x001fe400078e00ff */
[----:B------:R-:W-:Y:S02]  /*0a30*/  IMAD.U32 R137, R77, 0x10000, RZ ;  /* 0x000100004d897824 */ /* 0x000fe400078e00ff */
[----:B------:R-:W-:Y:S02]  /*0a40*/  IMAD.U32 R139, R78, 0x10000, RZ ;  /* 0x000100004e8b7824 */ /* 0x000fe400078e00ff */
[----:B------:R-:W-:Y:S01]  /*0a50*/  IMAD.U32 R148, R79, 0x10000, RZ ;  /* 0x000100004f947824 */ /* 0x000fe200078e00ff */
[----:B------:R-:W-:Y:S02]  /*0a60*/  SHF.L.U32 R179, R155, 0x10, RZ ;  /* 0x000000109bb37819 */ /* 0x000fe400000006ff */
[C---:B---3--:R-:W-:Y:S01]  /*0a70*/  PRMT R3, R100.reuse, 0x7632, R3 ;  /* 0x0000763264037816 */ /* 0x048fe20000000003 */
[----:B------:R-:W-:Y:S01]  /*0a80*/  IMAD.U32 R150, R101, 0x10000, RZ ;  /* 0x0001000065967824 */ /* 0x000fe200078e00ff */
[----:B------:R-:W-:-:S02]  /*0a90*/  SHF.L.U32 R109, R100, 0x10, RZ ;  /* 0x00000010646d7819 */ /* 0x000fc400000006ff */
[----:B------:R-:W-:Y:S02]  /*0aa0*/  PRMT R146, R101, 0x7632, R146 ;  /* 0x0000763265927816 */ /* 0x000fe40000000092 */
[----:B------:R-:W-:Y:S02]  /*0ab0*/  SHF.L.U32 R100, R72, 0x10, RZ ;  /* 0x0000001048647819 */ /* 0x000fe400000006ff */
[C---:B------:R-:W-:Y:S02]  /*0ac0*/  SHF.L.U32 R101, R104.reuse, 0x10, RZ ;  /* 0x0000001068657819 */ /* 0x040fe400000006ff */
[----:B------:R-:W-:Y:S01]  /*0ad0*/  PRMT R104, R104, 0x7632, R104 ;  /* 0x0000763268687816 */ /* 0x000fe20000000068 */
[C---:B------:R-:W-:Y:S01]  /*0ae0*/  IMAD.U32 R159, R103.reuse, 0x10000, RZ ;  /* 0x00010000679f7824 */ /* 0x040fe200078e00ff */
[----:B------:R-:W-:Y:S01]  /*0af0*/  PRMT R149, R103, 0x7632, R149 ;  /* 0x0000763267957816 */ /* 0x000fe20000000095 */
[----:B------:R-:W-:Y:S01]  /*0b00*/  FMUL.FTZ R103, R100, R101 ;  /* 0x0000006564677220 */ /* 0x000fe20000410000 */
[----:B------:R-:W-:-:S02]  /*0b10*/  PRMT R147, R102, 0x7632, R147 ;  /* 0x0000763266937816 */ /* 0x000fc40000000093 */
[----:B------:R-:W-:Y:S02]  /*0b20*/  SHF.L.U32 R152, R102, 0x10, RZ ;  /* 0x0000001066987819 */ /* 0x000fe400000006ff */
[----:B------:R-:W-:Y:S02]  /*0b30*/  SHF.L.U32 R102, R168, 0x10, RZ ;  /* 0x00000010a8667819 */ /* 0x000fe400000006ff */
[----:B------:R-:W-:Y:S01]  /*0b40*/  SHF.L.U32 R104, R104, 0x10, RZ ;  /* 0x0000001068687819 */ /* 0x000fe200000006ff */
[C---:B------:R-:W-:Y:S01]  /*0b50*/  IMAD.U32 R178, R107.reuse, 0x10000, RZ ;  /* 0x000100006bb27824 */ /* 0x040fe200078e00ff */
[----:B------:R-:W-:Y:S01]  /*0b60*/  PRMT R154, R107, 0x7632, R154 ;  /* 0x000076326b9a7816 */ /* 0x000fe2000000009a */
[----:B------:R-:W-:Y:S01]  /*0b70*/  FFMA.FTZ R138, R138, R109, R103 ;  /* 0x0000006d8a8a7223 */ /* 0x000fe20000010067 */
[C---:B-1----:R-:W-:Y:S01]  /*0b80*/  PRMT R110, R105.reuse, 0x7632, R110 ;  /* 0x00007632696e7816 */ /* 0x042fe2000000006e */
[----:B------:R-:W-:Y:S01]  /*0b90*/  IMAD.U32 R105, R105, 0x10000, RZ ;  /* 0x0001000069697824 */ /* 0x000fe200078e00ff */
[----:B------:R-:W-:Y:S01]  /*0ba0*/  SHF.L.U32 R153, R106, 0x10, RZ ;  /* 0x000000106a997819 */ /* 0x000fe200000006ff */
[----:B------:R-:W-:Y:S01]  /*0bb0*/  IMAD.U32 R100, R3, 0x10000, RZ ;  /* 0x0001000003647824 */ /* 0x000fe200078e00ff */
[----:B------:R-:W-:Y:S01]  /*0bc0*/  SHF.L.U32 R103, R73, 0x10, RZ ;  /* 0x0000001049677819 */ /* 0x000fe200000006ff */
[----:B------:R-:W-:Y:S01]  /*0bd0*/  FMUL.FTZ R102, R102, R104 ;  /* 0x0000006866667220 */ /* 0x000fe20000410000 */
[----:B------:R-:W-:-:S02]  /*0be0*/  SHF.L.U32 R107, R74, 0x10, RZ ;  /* 0x000000104a6b7819 */ /* 0x000fc400000006ff */
[----:B------:R-:W-:Y:S01]  /*0bf0*/  PRMT R111, R106, 0x7632, R111 ;  /* 0x000076326a6f7816 */ /* 0x000fe2000000006f */
[----:B------:R-:W-:Y:S01]  /*0c00*/  FMUL.FTZ R106, R103, R105 ;  /* 0x00000069676a7220 */ /* 0x000fe20000410000 */
[----:B------:R-:W-:Y:S01]  /*0c10*/  FFMA.FTZ R145, R145, R100, R102 ;  /* 0x0000006491917223 */ /* 0x000fe20000010066 */
[----:B------:R-:W-:Y:S01]  /*0c20*/  FMUL.FTZ R144, R107, R153 ;  /* 0x000000996b907220 */ /* 0x000fe20000410000 */
[----:B------:R-:W-:Y:S01]  /*0c30*/  FMUL.FTZ R151, R151, R178 ;  /* 0x000000b297977220 */ /* 0x000fe20000410000 */
[----:B------:R-:W-:Y:S01]  /*0c40*/  SHF.L.U32 R102, R166, 0x10, RZ ;  /* 0x00000010a6667819 */ /* 0x000fe200000006ff */
[----:B------:R-:W-:Y:S01]  /*0c50*/  IMAD.U32 R158, R111, 0x10000, RZ ;  /* 0x000100006f9e7824 */ /* 0x000fe200078e00ff */
[----:B------:R-:W-:Y:S02]  /*0c60*/  SHF.L.U32 R107, R164, 0x10, RZ ;  /* 0x00000010a46b7819 */ /* 0x000fe400000006ff */
[----:B------:R-:W-:Y:S01]  /*0c70*/  SHF.L.U32 R110, R110, 0x10, RZ ;  /* 0x000000106e6e7819 */ /* 0x000fe200000006ff */
[----:B------:R-:W-:Y:S01]  /*0c80*/  FFMA.FTZ R137, R137, R150, R106 ;  /* 0x0000009689897223 */ /* 0x000fe2000001006a */
[----:B------:R-:W-:Y:S01]  /*0c90*/  FFMA.FTZ R139, R139, R152, R144 ;  /* 0x000000988b8b7223 */ /* 0x000fe20000010090 */
[----:B------:R-:W-:Y:S01]  /*0ca0*/  FFMA.FTZ R144, R148, R159, R151 ;  /* 0x0000009f94907223 */ /* 0x000fe20000010097 */
[----:B------:R-:W-:Y:S01]  /*0cb0*/  SHF.L.U32 R106, R146, 0x10, RZ ;  /* 0x00000010926a7819 */ /* 0x000fe200000006ff */
[----:B------:R-:W-:Y:S01]  /*0cc0*/  IMAD.U32 R3, R167, 0x10000, RZ ;  /* 0x00010000a7037824 */ /* 0x000fe200078e00ff */
[----:B------:R-:W-:Y:S01]  /*0cd0*/  SHF.L.U32 R156, R147, 0x10, RZ ;  /* 0x00000010939c7819 */ /* 0x000fe200000006ff */
[----:B------:R-:W-:-:S02]  /*0ce0*/  IMAD.U32 R103, R165, 0x10000, RZ ;  /* 0x00010000a5677824 */ /* 0x000fc400078e00ff */
[----:B------:R-:W-:Y:S01]  /*0cf0*/  FMUL.FTZ R102, R102, R110 ;  /* 0x0000006e66667220 */ /* 0x000fe20000410000 */
[----:B------:R-:W-:Y:S01]  /*0d00*/  FMUL.FTZ R148, R107, R158 ;  /* 0x0000009e6b947220 */ /* 0x000fe20000410000 */
[----:B------:R-:W-:Y:S02]  /*0d10*/  IMAD.U32 R182, R154, 0x10000, RZ ;  /* 0x000100009ab67824 */ /* 0x000fe400078e00ff */
[----:B------:R-:W-:Y:S01]  /*0d20*/  FFMA.FTZ R146, R3, R106, R102 ;  /* 0x0000006a03927223 */ /* 0x000fe20000010066 */
[----:B------:R-:W-:Y:S01]  /*0d30*/  FFMA.FTZ R147, R103, R156, R148 ;  /* 0x0000009c67937223 */ /* 0x000fe20000010094 */
[C---:B--2---:R-:W-:Y:S01]  /*0d40*/  IMAD.U32 R103, R97.reuse, 0x10000, RZ ;  /* 0x0001000061677824 */ /* 0x044fe200078e00ff */
[----:B------:R-:W-:Y:S02]  /*0d50*/  PRMT R102, R97, 0x7632, R102 ;  /* 0x0000763261667816 */ /* 0x000fe40000000066 */
[----:B------:R-:W-:Y:S01]  /*0d60*/  SHF.L.U32 R97, R98, 0x10, RZ ;  /* 0x0000001062617819 */ /* 0x000fe200000006ff */
[----:B------:R-:W-:-:S02]  /*0d70*/  IMAD.U32 R151, R157, 0x10000, RZ ;  /* 0x000100009d977824 */ /* 0x000fc400078e00ff */
[----:B------:R-:W-:Y:S01]  /*0d80*/  FMUL.FTZ R154, R179, R182 ;  /* 0x000000b6b39a7220 */ /* 0x000fe20000410000 */
[----:B------:R-:W-:Y:S01]  /*0d90*/  IMAD.U32 R180, R149, 0x10000, RZ ;  /* 0x0001000095b47824 */ /* 0x000fe200078e00ff */
[----:B------:R-:W-:Y:S01]  /*0da0*/  SHF.L.U32 R3, R96, 0x10, RZ ;  /* 0x0000001060037819 */ /* 0x000fe200000006ff */
[----:B------:R-:W-:Y:S01]  /*0db0*/  FADD.FTZ R97, -R108, R97 ;  /* 0x000000616c617221 */ /* 0x000fe20000010100 */
[----:B------:R-:W-:Y:S01]  /*0dc0*/  PRMT R96, R96, 0x7632, R96 ;  /* 0x0000763260607816 */ /* 0x000fe20000000060 */
[----:B------:R-:W-:Y:S01]  /*0dd0*/  FFMA.FTZ R148, R151, R180, R154 ;  /* 0x000000b497947223 */ /* 0x000fe2000001009a */
[----:B------:R-:W-:Y:S01]  /*0de0*/  PRMT R107, R98, 0x7632, R107 ;  /* 0x00007632626b7816 */ /* 0x000fe2000000006b */
[----:B-----5:R-:W-:Y:S01]  /*0df0*/  FMUL.FTZ R151, R120, R97 ;  /* 0x0000006178977220 */ /* 0x020fe20000410000 */
[C---:B------:R-:W-:Y:S01]  /*0e00*/  PRMT R98, R99.reuse, 0x7632, R98 ;  /* 0x0000763263627816 */ /* 0x040fe20000000062 */
[----:B------:R-:W-:Y:S02]  /*0e10*/  IMAD.U32 R99, R99, 0x10000, RZ ;  /* 0x0001000063637824 */ /* 0x000fe400078e00ff */
[----:B------:R-:W-:Y:S01]  /*0e20*/  FADD.FTZ R103, -R108, R103 ;  /* 0x000000676c677221 */ /* 0x000fe20000010100 */
[----:B------:R-:W-:Y:S01]  /*0e30*/  SHF.L.U32 R97, R96, 0x10, RZ ;  /* 0x0000001060617819 */ /* 0x000fe200000006ff */
[C---:B------:R-:W-:Y:S01]  /*0e40*/  FADD.FTZ R3, -R108.reuse, R3 ;  /* 0x000000036c037221 */ /* 0x040fe20000010100 */
[----:B------:R-:W-:Y:S01]  /*0e50*/  FADD.FTZ R99, -R108, R99 ;  /* 0x000000636c637221 */ /* 0x000fe20000010100 */
[----:B------:R-:W-:-:S02]  /*0e60*/  FMUL.FTZ R149, R120, R103 ;  /* 0x0000006778957220 */ /* 0x000fc40000410000 */
[----:B------:R-:W-:Y:S01]  /*0e70*/  FADD.FTZ R97, -R108, R97 ;  /* 0x000000616c617221 */ /* 0x000fe20000010100 */
[----:B------:R-:W-:Y:S01]  /*0e80*/  FMUL.FTZ R3, R120, R3 ;  /* 0x0000000378037220 */ /* 0x000fe20000410000 */
[----:B------:R-:W-:Y:S01]  /*0e90*/  FADD.FTZ R16, R16, R153 ;  /* 0x0000009910107221 */ /* 0x000fe20000010000 */
[----:B------:R-:W-:Y:S01]  /*0ea0*/  FFMA.FTZ R32, R151, R153, R32 ;  /* 0x0000009997207223 */ /* 0x000fe20000010020 */
[----:B------:R-:W-:Y:S01]  /*0eb0*/  FADD.FTZ R54, R54, R150 ;  /* 0x0000009636367221 */ /* 0x000fe20000010000 */
[----:B------:R-:W-:Y:S01]  /*0ec0*/  FFMA.FTZ R70, R149, R150, R70 ;  /* 0x0000009695467223 */ /* 0x000fe20000010046 */
[----:B------:R-:W-:Y:S01]  /*0ed0*/  FMUL.FTZ R153, R120, R99 ;  /* 0x0000006378997220 */ /* 0x000fe20000410000 */
[----:B------:R-:W-:Y:S02]  /*0ee0*/  IMAD.U32 R99, R102, 0x10000, RZ ;  /* 0x0001000066637824 */ /* 0x000fe400078e00ff */
[----:B------:R-:W-:Y:S01]  /*0ef0*/  FMUL.FTZ R150, R120, R97 ;  /* 0x0000006178967220 */ /* 0x000fe20000410000 */
[----:B------:R-:W-:Y:S01]  /*0f00*/  FADD.FTZ R96, RZ, R138 ;  /* 0x0000008aff607221 */ /* 0x000fe20000010000 */
[C---:B------:R-:W-:Y:S01]  /*0f10*/  FFMA.FTZ R97, R3.reuse, R138, RZ ;  /* 0x0000008a03617223 */ /* 0x040fe200000100ff */
[----:B------:R-:W-:Y:S01]  /*0f20*/  FADD.FTZ R20, R20, R101 ;  /* 0x0000006514147221 */ /* 0x000fe20000010000 */
[----:B------:R-:W-:Y:S01]  /*0f30*/  FFMA.FTZ R36, R3, R101, R36 ;  /* 0x0000006503247223 */ /* 0x000fe20000010024 */
[----:B------:R-:W-:Y:S01]  /*0f40*/  FADD.FTZ R99, -R108, R99 ;  /* 0x000000636c637221 */ /* 0x000fe20000010100 */
[----:B------:R-:W-:-:S02]  /*0f50*/  IMAD.U32 R101, R98, 0x10000, RZ ;  /* 0x0001000062657824 */ /* 0x000fc400078e00ff */
[----:B------:R-:W-:Y:S01]  /*0f60*/  FADD.FTZ R96, R96, R145 ;  /* 0x0000009160607221 */ /* 0x000fe20000010000 */
[----:B------:R-:W-:Y:S01]  /*0f70*/  FFMA.FTZ R98, R150, R145, R97 ;  /* 0x0000009196627223 */ /* 0x000fe20000010061 */
[----:B------:R-:W-:Y:S01]  /*0f80*/  FADD.FTZ R48, R48, R152 ;  /* 0x0000009830307221 */ /* 0x000fe20000010000 */
[----:B------:R-:W-:Y:S01]  /*0f90*/  FFMA.FTZ R64, R151, R152, R64 ;  /* 0x0000009897407223 */ /* 0x000fe20000010040 */
[----:B------:R-:W-:Y:S01]  /*0fa0*/  FMUL.FTZ R152, R120, R99 ;  /* 0x0000006378987220 */ /* 0x000fe20000410000 */
[----:B------:R-:W-:Y:S01]  /*0fb0*/  SHF.L.U32 R107, R107, 0x10, RZ ;  /* 0x000000106b6b7819 */ /* 0x000fe200000006ff */
[----:B------:R-:W-:Y:S01]  /*0fc0*/  FADD.FTZ R97, R96, R137 ;  /* 0x0000008960617221 */ /* 0x000fe20000010000 */
[----:B------:R-:W-:-:S03]  /*0fd0*/  FFMA.FTZ R99, R149, R137, R98 ;  /* 0x0000008995637223 */ /* 0x000fc60000010062 */
[----:B------:R-:W-:Y:S01]  /*0fe0*/  FADD.FTZ R96, R97, R146 ;  /* 0x0000009261607221 */ /* 0x000fe20000010000 */
[----:B------:R-:W-:Y:S01]  /*0ff0*/  FADD.FTZ R107, -R108, R107 ;  /* 0x0000006b6c6b7221 */ /* 0x000fe20000010100 */
[----:B------:R-:W-:Y:S02]  /*1000*/  FFMA.FTZ R98, R152, R146, R99 ;  /* 0x0000009298627223 */ /* 0x000fe40000010063 */
[----:B------:R-:W-:Y:S01]  /*1010*/  FADD.FTZ R96, R96, R139 ;  /* 0x0000008b60607221 */ /* 0x000fe20000010000 */
[----:B------:R-:W-:Y:S01]  /*1020*/  FMUL.FTZ R154, R120, R107 ;  /* 0x0000006b789a7220 */ /* 0x000fe20000410000 */
[----:B------:R-:W-:Y:S01]  /*1030*/  FFMA.FTZ R97, R151, R139, R98 ;  /* 0x0000008b97617223 */ /* 0x000fe20000010062 */
[----:B------:R-:W-:Y:S01]  /*1040*/  FADD.FTZ R101, -R108, R101 ;  /* 0x000000656c657221 */ /* 0x000fe20000010100 */
[----:B------:R-:W-:Y:S02]  /*1050*/  FADD.FTZ R99, R96, R147 ;  /* 0x0000009360637221 */ /* 0x000fe40000010000 */
[C---:B------:R-:W-:Y:S01]  /*1060*/  FFMA.FTZ R96, R154.reuse, R147, R97 ;  /* 0x000000939a607223 */ /* 0x040fe20000010061 */
[----:B------:R-:W-:Y:S01]  /*1070*/  FADD.FTZ R49, R49, R156 ;  /* 0x0000009c31317221 */ /* 0x000fe20000010000 */
[----:B------:R-:W-:Y:S01]  /*1080*/  FFMA.FTZ R65, R154, R156, R65 ;  /* 0x0000009c9a417223 */ /* 0x000fe20000010041 */
[----:B------:R-:W-:Y:S01]  /*1090*/  FMUL.FTZ R156, R120, R101 ;  /* 0x00000065789c7220 */ /* 0x000fe20000410000 */
        /* <DEDUP_REMOVED lines=11> */
[C---:B------:R-:W-:Y:S01]  /*1150*/  FFMA.FTZ R66, R153.reuse, R159, R66 ;  /* 0x0000009f99427223 */ /* 0x040fe20000010042 */
[----:B------:R-:W-:Y:S01]  /*1160*/  FADD.FTZ R18, R18, R178 ;  /* 0x000000b212127221 */ /* 0x000fe20000010000 */
[----:B------:R-:W-:Y:S01]  /*1170*/  FFMA.FTZ R34, R153, R178, R34 ;  /* 0x000000b299227223 */ /* 0x000fe20000010022 */
[----:B------:R-:W-:Y:S01]  /*1180*/  FADD.FTZ R53, R53, R100 ;  /* 0x0000006435357221 */ /* 0x000fe20000010000 */
[C---:B------:R-:W-:Y:S01]  /*1190*/  FFMA.FTZ R69, R150.reuse, R100, R69 ;  /* 0x0000006496457223 */ /* 0x040fe20000010045 */
        /* <DEDUP_REMOVED lines=8> */
[----:B------:R-:W-:Y:S01]  /*1220*/  IADD3 R109, PT, PT, R118, 0x100, RZ ;  /* 0x00000100766d7810 */ /* 0x000fe20007ffe0ff */
[----:B------:R-:W-:Y:S01]  /*1230*/  FADD.FTZ R158, R99, R148 ;  /* 0x00000094639e7221 */ /* 0x000fe20000010000 */
[----:B------:R-:W-:-:S07]  /*1240*/  FFMA.FTZ R110, R156, R148, R97 ;  /* 0x000000949c6e7223 */ /* 0x000fce0000010061 */
.L_x_104:
[----:B----4-:R-:W-:Y:S05]  /*1250*/  BSYNC.RECONVERGENT B0 ;  /* 0x0000000000007941 */ /* 0x010fea0003800200 */
.L_x_103:
[----:B------:R-:W-:Y:S04]  /*1260*/  BSSY.RECONVERGENT B0, `(.L_x_105) ;  /* 0x000009c000007945 */ /* 0x000fe80003800200 */
[----:B------:R-:W-:Y:S05]  /*1270*/  @!P2 BRA `(.L_x_106) ;  /* 0x000000080068a947 */ /* 0x000fea0003800000 */
[----:B------:R-:W0:Y:S08]  /*1280*/  LDC.64 R100, c[0x0][0x428] ;  /* 0x00010a00ff647b82 */ /* 0x000e300000000a00 */
[----:B------:R-:W1:Y:S08]  /*1290*/  LDC.64 R104, c[0x0][0x430] ;  /* 0x00010c00ff687b82 */ /* 0x000e700000000a00 */
[----:B------:R-:W2:Y:S01]  /*12a0*/  LDC.64 R96, c[0x0][0x3a8] ;  /* 0x0000ea00ff607b82 */ /* 0x000ea20000000a00 */
[----:B0-----:R-:W-:-:S07]  /*12b0*/  IMAD.WIDE.U32 R100, R109, 0x10, R100 ;  /* 0x000000106d647825 */ /* 0x001fce00078e0064 */
[----:B------:R-:W0:Y:S01]  /*12c0*/  LDC.64 R112, c[0x0][0x3b0] ;  /* 0x0000ec00ff707b82 */ /* 0x000e220000000a00 */
[----:B------:R-:W3:Y:S01]  /*12d0*/  LDG.E.128 R100, desc[UR6][R100.64] ;  /* 0x0000000664647981 */ /* 0x000ee2000c1e1d00 */
[----:B-1----:R-:W-:-:S06]  /*12e0*/  IMAD.WIDE.U32 R104, R109, 0x10, R104 ;  /* 0x000000106d687825 */ /* 0x002fcc00078e0068 */
[----:B------:R-:W4:Y:S01]  /*12f0*/  LDG.E.128 R104, desc[UR6][R104.64] ;  /* 0x0000000668687981 */ /* 0x000f22000c1e1d00 */
[----:B--2---:R-:W-:-:S06]  /*1300*/  IMAD.WIDE.U32 R96, R109, 0x10, R96 ;  /* 0x000000106d607825 */ /* 0x004fcc00078e0060 */
[----:B------:R-:W2:Y:S01]  /*1310*/  LDG.E.128 R96, desc[UR6][R96.64] ;  /* 0x0000000660607981 */ /* 0x000ea2000c1e1d00 */
[----:B------:R-:W-:Y:S01]  /*1320*/  ISETP.NE.U32.AND P0, PT, RZ, UR14, PT ;  /* 0x0000000eff007c0c */ /* 0x000fe2000bf05070 */
[C---:B0-----:R-:W-:Y:S01]  /*1330*/  IMAD.WIDE.U32 R112, R109.reuse, 0x8, R112 ;  /* 0x000000086d707825 */ /* 0x041fe200078e0070 */
[----:B------:R-:W-:Y:S02]  /*1340*/  ISETP.NE.U32.AND P1, PT, RZ, UR10, PT ;  /* 0x0000000aff007c0c */ /* 0x000fe4000bf25070 */
[----:B------:R-:W-:Y:S02]  /*1350*/  ISETP.NE.AND.EX P0, PT, RZ, UR15, PT, P0 ;  /* 0x0000000fff007c0c */ /* 0x000fe4000bf05300 */
[----:B------:R-:W-:Y:S01]  /*1360*/  ISETP.NE.AND.EX P1, PT, RZ, UR11, PT, P1 ;  /* 0x0000000bff007c0c */ /* 0x000fe2000bf25310 */
[----:B------:R-:W5:Y:S10]  /*1370*/  LDG.E.64 R112, desc[UR6][R112.64] ;  /* 0x0000000670707981 */ /* 0x000f74000c1e1b00 */
[----:B------:R-:W0:Y:S08]  /*1380*/  @P0 LDC.64 R122, c[0x0][0x438] ;  /* 0x00010e00ff7a0b82 */ /* 0x000e300000000a00 */
[----:B------:R-:W1:Y:S01]  /*1390*/  @P1 LDC.64 R124, c[0x0][0x3b8] ;  /* 0x0000ee00ff7c1b82 */ /* 0x000e620000000a00 */
[----:B------:R-:W-:Y:S01]  /*13a0*/  SHF.L.U32 R121, R140, 0x10, RZ ;  /* 0x000000108c797819 */ /* 0x000fe200000006ff */
[----:B0-----:R-:W-:-:S05]  /*13b0*/  @P0 IMAD.WIDE.U32 R122, R109, 0x10, R122 ;  /* 0x000000106d7a0825 */ /* 0x001fca00078e007a */
[----:B------:R0:W5:Y:S01]  /*13c0*/  @P0 LDG.E.128 R84, desc[UR6][R122.64] ;  /* 0x000000067a540981 */ /* 0x000162000c1e1d00 */
[----:B-1----:R-:W-:-:S05]  /*13d0*/  @P1 IMAD.WIDE.U32 R124, R109, 0x8, R124 ;  /* 0x000000086d7c1825 */ /* 0x002fca00078e007c */
[----:B------:R1:W5:Y:S01]  /*13e0*/  @P1 LDG.E.64 R160, desc[UR6][R124.64] ;  /* 0x000000067ca01981 */ /* 0x000362000c1e1b00 */
[----:B0-----:R-:W-:Y:S02]  /*13f0*/  SHF.L.U32 R123, R142, 0x10, RZ ;  /* 0x000000108e7b7819 */ /* 0x001fe400000006ff */
[----:B-1----:R-:W-:Y:S02]  /*1400*/  SHF.L.U32 R124, R143, 0x10, RZ ;  /* 0x000000108f7c7819 */ /* 0x002fe400000006ff */
[----:B------:R-:W-:Y:S01]  /*1410*/  SHF.L.U32 R125, R177, 0x10, RZ ;  /* 0x00000010b17d7819 */ /* 0x000fe200000006ff */
[----:B------:R-:W-:Y:S01]  /*1420*/  IMAD.U32 R131, R172, 0x10000, RZ ;  /* 0x00010000ac837824 */ /* 0x000fe200078e00ff */
[----:B------:R-:W-:Y:S02]  /*1430*/  SHF.L.U32 R122, R141, 0x10, RZ ;  /* 0x000000108d7a7819 */ /* 0x000fe400000006ff */
[----:B------:R-:W-:Y:S01]  /*1440*/  SHF.L.U32 R129, R173, 0x10, RZ ;  /* 0x00000010ad817819 */ /* 0x000fe200000006ff */
[----:B------:R-:W-:Y:S01]  /*1450*/  IMAD.U32 R185, R170, 0x10000, RZ ;  /* 0x00010000aab97824 */ /* 0x000fe200078e00ff */
[----:B------:R-:W-:-:S02]  /*1460*/  SHF.L.U32 R182, R171, 0x10, RZ ;  /* 0x00000010abb67819 */ /* 0x000fc400000006ff */
[C---:B---3--:R-:W-:Y:S01]  /*1470*/  PRMT R111, R101.reuse, 0x7632, R111 ;  /* 0x00007632656f7816 */ /* 0x048fe2000000006f */
[----:B------:R-:W-:Y:S01]  /*1480*/  IMAD.U32 R130, R102, 0x10000, RZ ;  /* 0x0001000066827824 */ /* 0x000fe200078e00ff */
[----:B------:R-:W-:Y:S01]  /*1490*/  SHF.L.U32 R133, R101, 0x10, RZ ;  /* 0x0000001065857819 */ /* 0x000fe200000006ff */
[----:B------:R-:W-:Y:S01]  /*14a0*/  IMAD.U32 R101, R80, 0x10000, RZ ;  /* 0x0001000050657824 */ /* 0x000fe200078e00ff */
[C---:B------:R-:W-:Y:S02]  /*14b0*/  PRMT R132, R103.reuse, 0x7632, R132 ;  /* 0x0000763267847816 */ /* 0x040fe40000000084 */
[----:B------:R-:W-:Y:S02]  /*14c0*/  SHF.L.U32 R179, R103, 0x10, RZ ;  /* 0x0000001067b37819 */ /* 0x000fe400000006ff */
[----:B------:R-:W-:Y:S01]  /*14d0*/  PRMT R127, R102, 0x7632, R127 ;  /* 0x00007632667f7816 */ /* 0x000fe2000000007f */
[----:B----4-:R-:W-:Y:S01]  /*14e0*/  IMAD.U32 R103, R104, 0x10000, RZ ;  /* 0x0001000068677824 */ /* 0x010fe200078e00ff */
[C---:B------:R-:W-:Y:S01]  /*14f0*/  PRMT R128, R106.reuse, 0x7632, R128 ;  /* 0x000076326a807816 */ /* 0x040fe20000000080 */
[----:B------:R-:W-:Y:S01]  /*1500*/  IMAD.U32 R159, R106, 0x10000, RZ ;  /* 0x000100006a9f7824 */ /* 0x000fe200078e00ff */
[----:B------:R-:W-:Y:S01]  /*1510*/  PRMT R102, R104, 0x7632, R102 ;  /* 0x0000763268667816 */ /* 0x000fe20000000066 */
[----:B------:R-:W-:Y:S01]  /*1520*/  IMAD.U32 R106, R82, 0x10000, RZ ;  /* 0x00010000526a7824 */ /* 0x000fe200078e00ff */
[----:B------:R-:W-:-:S02]  /*1530*/  PRMT R181, R107, 0x7632, R181 ;  /* 0x000076326bb57816 */ /* 0x000fc400000000b5 */
[----:B------:R-:W-:Y:S01]  /*1540*/  SHF.L.U32 R183, R107, 0x10, RZ ;  /* 0x000000106bb77819 */ /* 0x000fe200000006ff */
[----:B------:R-:W-:Y:S01]  /*1550*/  IMAD.U32 R107, R83, 0x10000, RZ ;  /* 0x00010000536b7824 */ /* 0x000fe200078e00ff */
[C---:B------:R-:W-:Y:S01]  /*1560*/  PRMT R109, R100.reuse, 0x7632, R109 ;  /* 0x00007632646d7816 */ /* 0x040fe2000000006d */
[----:B------:R-:W-:Y:S02]  /*1570*/  IMAD.U32 R100, R100, 0x10000, RZ ;  /* 0x0001000064647824 */ /* 0x000fe400078e00ff */
[----:B------:R-:W-:Y:S01]  /*1580*/  FMUL.FTZ R104, R101, R103 ;  /* 0x0000006765687220 */ /* 0x000fe20000410000 */
[----:B------:R-:W-:Y:S01]  /*1590*/  FMUL.FTZ R106, R106, R159 ;  /* 0x0000009f6a6a7220 */ /* 0x000fe20000410000 */
[----:B------:R-:W-:Y:S01]  /*15a0*/  SHF.L.U32 R102, R102, 0x10, RZ ;  /* 0x0000001066667819 */ /* 0x000fe200000006ff */
[----:B------:R-:W-:Y:S01]  /*15b0*/  IMAD.U32 R101, R176, 0x10000, RZ ;  /* 0x00010000b0657824 */ /* 0x000fe200078e00ff */
[----:B------:R-:W-:Y:S01]  /*15c0*/  PRMT R126, R105, 0x7632, R126 ;  /* 0x00007632697e7816 */ /* 0x000fe2000000007e */
[----:B------:R-:W-:Y:S01]  /*15d0*/  FMUL.FTZ R107, R107, R183 ;  /* 0x000000b76b6b7220 */ /* 0x000fe20000410000 */
[----:B------:R-:W-:Y:S01]  /*15e0*/  FFMA.FTZ R121, R121, R100, R104 ;  /* 0x0000006479797223 */ /* 0x000fe20000010068 */
[----:B------:R-:W-:Y:S01]  /*15f0*/  FFMA.FTZ R123, R123, R130, R106 ;  /* 0x000000827b7b7223 */ /* 0x000fe2000001006a */
[----:B------:R-:W-:Y:S01]  /*1600*/  SHF.L.U32 R104, R109, 0x10, RZ ;  /* 0x000000106d687819 */ /* 0x000fe200000006ff */
[----:B------:R-:W-:Y:S01]  /*1610*/  FMUL.FTZ R106, R101, R102 ;  /* 0x00000066656a7220 */ /* 0x000fe20000410000 */
[----:B------:R-:W-:Y:S01]  /*1620*/  SHF.L.U32 R135, R105, 0x10, RZ ;  /* 0x0000001069877819 */ /* 0x000fe200000006ff */
[----:B------:R-:W-:-:S02]  /*1630*/  IMAD.U32 R105, R81, 0x10000, RZ ;  /* 0x0001000051697824 */ /* 0x000fc400078e00ff */
[----:B------:R-:W-:Y:S01]  /*1640*/  FFMA.FTZ R124, R124, R179, R107 ;  /* 0x000000b37c7c7223 */ /* 0x000fe2000001006b */
[----:B------:R-:W-:Y:S02]  /*1650*/  IMAD.U32 R107, R174, 0x10000, RZ ;  /* 0x00010000ae6b7824 */ /* 0x000fe400078e00ff */
[----:B------:R-:W-:Y:S01]  /*1660*/  IMAD.U32 R136, R126, 0x10000, RZ ;  /* 0x000100007e887824 */ /* 0x000fe200078e00ff */
[----:B------:R-:W-:Y:S01]  /*1670*/  SHF.L.U32 R180, R128, 0x10, RZ ;  /* 0x0000001080b47819 */ /* 0x000fe200000006ff */
[--C-:B------:R-:W-:Y:S01]  /*1680*/  FFMA.FTZ R125, R125, R104, R106.reuse ;  /* 0x000000687d7d7223 */ /* 0x100fe2000001006a */
[----:B------:R-:W-:Y:S01]  /*1690*/  FMUL.FTZ R105, R105, R135 ;  /* 0x0000008769697220 */ /* 0x000fe20000410000 */
[C---:B--2---:R-:W-:Y:S01]  /*16a0*/  PRMT R106, R98.reuse, 0x7632, R106 ;  /* 0x00007632626a7816 */ /* 0x044fe2000000006a */
[----:B------:R-:W-:Y:S02]  /*16b0*/  IMAD.U32 R109, R98, 0x10000, RZ ;  /* 0x00010000626d7824 */ /* 0x000fe400078e00ff */
[----:B------:R-:W-:Y:S01]  /*16c0*/  FMUL.FTZ R126, R107, R136 ;  /* 0x000000886b7e7220 */ /* 0x000fe20000410000 */
[----:B------:R-:W-:-:S02]  /*16d0*/  PRMT R98, R99, 0x7632, R98 ;  /* 0x0000763263627816 */ /* 0x000fc40000000062 */
[----:B------:R-:W-:Y:S01]  /*16e0*/  SHF.L.U32 R107, R97, 0x10, RZ ;  /* 0x00000010616b7819 */ /* 0x000fe200000006ff */
[----:B------:R-:W-:Y:S01]  /*16f0*/  FFMA.FTZ R122, R122, R133, R105 ;  /* 0x000000857a7a7223 */ /* 0x000fe20000010069 */
[----:B------:R-:W-:Y:S01]  /*1700*/  FMUL.FTZ R128, R131, R180 ;  /* 0x000000b483807220 */ /* 0x000fe20000410000 */
[----:B------:R-:W-:Y:S01]  /*1710*/  SHF.L.U32 R105, R175, 0x10, RZ ;  /* 0x00000010af697819 */ /* 0x000fe200000006ff */
[----:B------:R-:W-:Y:S01]  /*1720*/  IMAD.U32 R134, R111, 0x10000, RZ ;  /* 0x000100006f867824 */ /* 0x000fe200078e00ff */
[----:B------:R-:W-:Y:S01]  /*1730*/  SHF.L.U32 R131, R98, 0x10, RZ ;  /* 0x0000001062837819 */ /* 0x000fe200000006ff */
[----:B------:R-:W-:Y:S01]  /*1740*/  FADD.FTZ R107, -R108, R107 ;  /* 0x0000006b6c6b7221 */ /* 0x000fe20000010100 */
[C---:B------:R-:W-:Y:S02]  /*1750*/  SHF.L.U32 R101, R96.reuse, 0x10, RZ ;  /* 0x0000001060657819 */ /* 0x040fe400000006ff */
[----:B------:R-:W-:Y:S01]  /*1760*/  PRMT R96, R96, 0x7632, R96 ;  /* 0x0000763260607816 */ /* 0x000fe20000000060 */
[----:B------:R-:W-:Y:S01]  /*1770*/  FFMA.FTZ R126, R105, R134, R126 ;  /* 0x00000086697e7223 */ /* 0x000fe2000001007e */
[----:B------:R-:W-:Y:S01]  /*1780*/  SHF.L.U32 R186, R181, 0x10, RZ ;  /* 0x00000010b5ba7819 */ /* 0x000fe200000006ff */
[----:B------:R-:W-:Y:S01]  /*1790*/  FADD.FTZ R181, -R108, R131 ;  /* 0x000000836cb57221 */ /* 0x000fe20000010100 */
[----:B------:R-:W-:Y:S01]  /*17a0*/  PRMT R105, R97, 0x7632, R105 ;  /* 0x0000763261697816 */ /* 0x000fe20000000069 */
[----:B-----5:R-:W-:Y:S01]  /*17b0*/  FMUL.FTZ R131, R120, R107 ;  /* 0x0000006b78837220 */ /* 0x020fe20000410000 */
[----:B------:R-:W-:Y:S01]  /*17c0*/  SHF.L.U32 R178, R127, 0x10, RZ ;  /* 0x000000107fb27819 */ /* 0x000fe200000006ff */
[----:B------:R-:W-:Y:S01]  /*17d0*/  FADD.FTZ R109, -R108, R109 ;  /* 0x0000006d6c6d7221 */ /* 0x000fe20000010100 */
[----:B------:R-:W-:Y:S01]  /*17e0*/  SHF.L.U32 R97, R96, 0x10, RZ ;  /* 0x0000001060617819 */ /* 0x000fe200000006ff */
[----:B------:R-:W-:Y:S01]  /*17f0*/  FADD.FTZ R101, -R108, R101 ;  /* 0x000000656c657221 */ /* 0x000fe20000010100 */
[----:B------:R-:W-:Y:S01]  /*1800*/  FADD.FTZ R46, R46, R133 ;  /* 0x000000852e2e7221 */ /* 0x000fe20000010000 */
[----:B------:R-:W-:Y:S01]  /*1810*/  FFMA.FTZ R62, R131, R133, R62 ;  /* 0x00000085833e7223 */ /* 0x000fe2000001003e */
[----:B------:R-:W-:Y:S01]  /*1820*/  FMUL.FTZ R133, R120, R109 ;  /* 0x0000006d78857220 */ /* 0x000fe20000410000 */
[----:B------:R-:W-:Y:S01]  /*1830*/  FFMA.FTZ R127, R129, R178, R128 ;  /* 0x000000b2817f7223 */ /* 0x000fe20000010080 */
[----:B------:R-:W-:Y:S01]  /*1840*/  FADD.FTZ R97, -R108, R97 ;  /* 0x000000616c617221 */ /* 0x000fe20000010100 */
[----:B------:R-:W-:Y:S01]  /*1850*/  FMUL.FTZ R129, R120, R101 ;  /* 0x0000006578817220 */ /* 0x000fe20000410000 */
[----:B------:R-:W-:Y:S01]  /*1860*/  SHF.L.U32 R111, R99, 0x10, RZ ;  /* 0x00000010636f7819 */ /* 0x000fe200000006ff */
[----:B------:R-:W-:Y:S01]  /*1870*/  FADD.FTZ R40, R40, R130 ;  /* 0x0000008228287221 */ /* 0x000fe20000010000 */
[----:B------:R-:W-:Y:S01]  /*1880*/  SHF.L.U32 R99, R106, 0x10, RZ ;  /* 0x000000106a637819 */ /* 0x000fe200000006ff */
[----:B------:R-:W-:Y:S01]  /*1890*/  FFMA.FTZ R56, R133, R130, R56 ;  /* 0x0000008285387223 */ /* 0x000fe20000010038 */
[----:B------:R-:W-:Y:S01]  /*18a0*/  FMUL.FTZ R130, R120, R97 ;  /* 0x0000006178827220 */ /* 0x000fe20000410000 */
[----:B------:R-:W-:-:S02]  /*18b0*/  IMAD.U32 R105, R105, 0x10000, RZ ;  /* 0x0001000069697824 */ /* 0x000fc400078e00ff */
[----:B------:R-:W-:Y:S01]  /*18c0*/  FADD.FTZ R158, R158, R121 ;  /* 0x000000799e9e7221 */ /* 0x000fe20000010000 */
[----:B------:R-:W-:Y:S01]  /*18d0*/  FFMA.FTZ R97, R129, R121, R110 ;  /* 0x0000007981617223 */ /* 0x000fe2000001006e */
[C---:B------:R-:W-:Y:S01]  /*18e0*/  FADD.FTZ R101, -R108.reuse, R99 ;  /* 0x000000636c657221 */ /* 0x040fe20000010100 */
[----:B------:R-:W-:Y:S01]  /*18f0*/  FADD.FTZ R105, -R108, R105 ;  /* 0x000000696c697221 */ /* 0x000fe20000010100 */
[----:B------:R-:W-:Y:S01]  /*1900*/  FADD.FTZ R99, R158, R125 ;  /* 0x0000007d9e637221 */ /* 0x000fe20000010000 */
[----:B------:R-:W-:Y:S01]  /*1910*/  FFMA.FTZ R96, R130, R125, R97 ;  /* 0x0000007d82607223 */ /* 0x000fe20000010061 */
[----:B------:R-:W-:Y:S02]  /*1920*/  IMAD.U32 R184, R132, 0x10000, RZ ;  /* 0x0001000084b87824 */ /* 0x000fe400078e00ff */
[----:B------:R-:W-:Y:S01]  /*1930*/  FMUL.FTZ R132, R120, R105 ;  /* 0x0000006978847220 */ /* 0x000fe20000410000 */
[----:B------:R-:W-:Y:S01]  /*1940*/  FADD.FTZ R99, R99, R122 ;  /* 0x0000007a63637221 */ /* 0x000fe20000010000 */
[----:B------:R-:W-:-:S03]  /*1950*/  FFMA.FTZ R97, R131, R122, R96 ;  /* 0x0000007a83617223 */ /* 0x000fc60000010060 */
[----:B------:R-:W-:Y:S01]  /*1960*/  FADD.FTZ R96, R99, R126 ;  /* 0x0000007e63607221 */ /* 0x000fe20000010000 */
[C---:B------:R-:W-:Y:S01]  /*1970*/  FFMA.FTZ R98, R132.reuse, R126, R97 ;  /* 0x0000007e84627223 */ /* 0x040fe20000010061 */
[----:B------:R-:W-:Y:S01]  /*1980*/  FADD.FTZ R47, R47, R134 ;  /* 0x000000862f2f7221 */ /* 0x000fe20000010000 */
[----:B------:R-:W-:Y:S01]  /*1990*/  FFMA.FTZ R63, R132, R134, R63 ;  /* 0x00000086843f7223 */ /* 0x000fe2000001003f */
[----:B------:R-:W-:Y:S01]  /*19a0*/  FADD.FTZ R111, -R108, R111 ;  /* 0x0000006f6c6f7221 */ /* 0x000fe20000010100 */
[----:B------:R-:W-:Y:S01]  /*19b0*/  FMUL.FTZ R134, R120, R101 ;  /* 0x0000006578867220 */ /* 0x000fe20000410000 */
[----:B------:R-:W-:Y:S01]  /*19c0*/  FADD.FTZ R96, R96, R123 ;  /* 0x0000007b60607221 */ /* 0x000fe20000010000 */
[----:B------:R-:W-:Y:S01]  /*19d0*/  FFMA.FTZ R98, R133, R123, R98 ;  /* 0x0000007b85627223 */ /* 0x000fe20000010062 */
[----:B------:R-:W-:Y:S01]  /*19e0*/  FADD.FTZ R14, R14, R135 ;  /* 0x000000870e0e7221 */ /* 0x000fe20000010000 */
[----:B------:R-:W-:Y:S01]  /*19f0*/  FFMA.FTZ R30, R131, R135, R30 ;  /* 0x00000087831e7223 */ /* 0x000fe2000001001e */
[----:B------:R-:W-:Y:S01]  /*1a00*/  FMUL.FTZ R185, R185, R186 ;  /* 0x000000bab9b97220 */ /* 0x000fe20000410000 */
[----:B------:R-:W-:Y:S01]  /*1a10*/  FMUL.FTZ R135, R120, R111 ;  /* 0x0000006f78877220 */ /* 0x000fe20000410000 */
[----:B------:R-:W-:Y:S01]  /*1a20*/  FADD.FTZ R97, R96, R127 ;  /* 0x0000007f60617221 */ /* 0x000fe20000010000 */
[----:B------:R-:W-:Y:S01]  /*1a30*/  FFMA.FTZ R98, R134, R127, R98 ;  /* 0x0000007f86627223 */ /* 0x000fe20000010062 */
[----:B------:R-:W-:Y:S01]  /*1a40*/  FADD.FTZ R15, R15, R136 ;  /* 0x000000880f0f7221 */ /* 0x000fe20000010000 */
[----:B------:R-:W-:Y:S01]  /*1a50*/  FFMA.FTZ R31, R132, R136, R31 ;  /* 0x00000088841f7223 */ /* 0x000fe2000001001f */
[----:B------:R-:W-:Y:S01]  /*1a60*/  FFMA.FTZ R128, R182, R184, R185 ;  /* 0x000000b8b6807223 */ /* 0x000fe200000100b9 */
[----:B------:R-:W-:Y:S01]  /*1a70*/  FMUL.FTZ R136, R120, R181 ;  /* 0x000000b578887220 */ /* 0x000fe20000410000 */
        /* <DEDUP_REMOVED lines=23> */
[C---:B------:R-:W-:Y:S01]  /*1bf0*/  FFMA.FTZ R27, R136.reuse, R186, R27 ;  /* 0x000000ba881b7223 */ /* 0x040fe2000001001b */
[----:B------:R-:W-:Y:S01]  /*1c00*/  FADD.FTZ R158, R97, R128 ;  /* 0x00000080619e7221 */ /* 0x000fe20000010000 */
[----:B------:R-:W-:-:S07]  /*1c10*/  FFMA.FTZ R110, R136, R128, R99 ;  /* 0x00000080886e7223 */ /* 0x000fce0000010063 */
.L_x_106:
[----:B------:R-:W-:Y:S05]  /*1c20*/  BSYNC.RECONVERGENT B0 ;  /* 0x0000000000007941 */ /* 0x000fea0003800200 */
.L_x_105:
[----:B------:R-:W0:Y:S01]  /*1c30*/  SHFL.DOWN PT, R97, R158, 0x10, 0x1f ;  /* 0x0a001f009e617f89 */ /* 0x000e2200000e0000 */
[----:B------:R-:W-:Y:S01]  /*1c40*/  LOP3.LUT P1, RZ, R0, 0x1f, RZ, 0xc0, !PT ;  /* 0x0000001f00ff7812 */ /* 0x000fe2000782c0ff */
[----:B------:R-:W-:Y:S01]  /*1c50*/  BSSY.RECONVERGENT B0, `(.L_x_107) ;  /* 0x00002a6000007945 */ /* 0x000fe20003800200 */
[----:B------:R-:W-:Y:S01]  /*1c60*/  PLOP3.LUT P0, PT, PT, PT, PT, 0x80, 0x8 ;  /* 0x000000000008781c */ /* 0x000fe20003f0f070 */
[----:B------:R-:W1:Y:S01]  /*1c70*/  SHFL.DOWN PT, R99, R110, 0x10, 0x1f ;  /* 0x0a001f006e637f89 */ /* 0x000e6200000e0000 */
[----:B------:R-:W-:Y:S01]  /*1c80*/  ISETP.NE.AND P4, PT, RZ, UR9, PT ;  /* 0x00000009ff007c0c */ /* 0x000fe2000bf85270 */
[----:B------:R-:W2:Y:S08]  /*1c90*/  S2R R105, SR_CgaCtaId ;  /* 0x0000000000697919 */ /* 0x000eb00000008800 */
[----:B------:R-:W-:Y:S01]  /*1ca0*/  @!P1 PLOP3.LUT P0, PT, P3, PT, PT, 0x80, 0x8 ;  /* 0x000000000008981c */ /* 0x000fe20001f0f070 */
        /* <DEDUP_REMOVED lines=9> */
[----:B------:R-:W-:Y:S01]  /*1d40*/  MOV R96, 0x400 ;  /* 0x0000040000607802 */ /* 0x000fe20000000f00 */
[----:B-1----:R-:W-:-:S03]  /*1d50*/  FADD.FTZ R103, R98, R103 ;  /* 0x0000006762677221 */ /* 0x002fc60000010000 */
[----:B------:R-:W0:Y:S01]  /*1d60*/  SHFL.DOWN PT, R100, R101, 0x2, 0x1f ;  /* 0x08401f0065647f89 */ /* 0x000e2200000e0000 */
[----:B--2---:R-:W-:-:S03]  /*1d70*/  LEA R108, R105, R96, 0x18 ;  /* 0x00000060696c7211 */ /* 0x004fc600078ec0ff */
[----:B------:R-:W1:Y:S01]  /*1d80*/  SHFL.DOWN PT, R102, R103, 0x2, 0x1f ;  /* 0x08401f0067667f89 */ /* 0x000e6200000e0000 */
[C---:B------:R-:W-:Y:S01]  /*1d90*/  IADD3 R104, PT, PT, R108.reuse, 0x4060, RZ ;  /* 0x000040606c687810 */ /* 0x040fe20007ffe0ff */
[C---:B------:R-:W-:Y:S01]  /*1da0*/  VIADD R98, R108.reuse, 0x4040 ;  /* 0x000040406c627836 */ /* 0x040fe20000000000 */
[C---:B------:R-:W-:Y:S01]  /*1db0*/  @!P3 IADD3 R104, PT, PT, R108.reuse, 0x4020, RZ ;  /* 0x000040206c68b810 */ /* 0x040fe20007ffe0ff */
[C---:B------:R-:W-:Y:S01]  /*1dc0*/  VIADD R109, R108.reuse, 0x4070 ;  /* 0x000040706c6d7836 */ /* 0x040fe20000000000 */
[C---:B------:R-:W-:Y:S02]  /*1dd0*/  @!P3 IADD3 R109, PT, PT, R108.reuse, 0x4030, RZ ;  /* 0x000040306c6db810 */ /* 0x040fe40007ffe0ff */
[----:B------:R-:W-:Y:S02]  /*1de0*/  @!P1 MOV R96, R98 ;  /* 0x0000006200609202 */ /* 0x000fe40000000f00 */
[C---:B------:R-:W-:Y:S02]  /*1df0*/  @!P0 IADD3 R96, PT, PT, R108.reuse, 0x4000, RZ ;  /* 0x000040006c608810 */ /* 0x040fe40007ffe0ff */
[----:B------:R-:W-:-:S03]  /*1e00*/  @!P3 IADD3 R98, PT, PT, R108, 0x4000, RZ ;  /* 0x000040006c62b810 */ /* 0x000fc60007ffe0ff */
[----:B------:R-:W-:Y:S02]  /*1e10*/  @!P1 IMAD R158, R117, 0x8, R96 ;  /* 0x00000008759e9824 */ /* 0x000fe400078e0260 */
[----:B0-----:R-:W-:Y:S01]  /*1e20*/  FADD.FTZ R100, R101, R100 ;  /* 0x0000006465647221 */ /* 0x001fe20000010000 */
[----:B-1----:R-:W-:-:S04]  /*1e30*/  FADD.FTZ R102, R103, R102 ;  /* 0x0000006667667221 */ /* 0x002fc80000010000 */
[----:B------:R-:W0:Y:S04]  /*1e40*/  SHFL.DOWN PT, R97, R100, 0x1, 0x1f ;  /* 0x08201f0064617f89 */ /* 0x000e2800000e0000 */
[----:B------:R-:W1:Y:S01]  /*1e50*/  SHFL.DOWN PT, R99, R102, 0x1, 0x1f ;  /* 0x08201f0066637f89 */ /* 0x000e6200000e0000 */
[----:B0-----:R-:W-:Y:S01]  /*1e60*/  FADD.FTZ R178, R100, R97 ;  /* 0x0000006164b27221 */ /* 0x001fe20000010000 */
[C---:B------:R-:W-:Y:S01]  /*1e70*/  IADD3 R100, PT, PT, R108.reuse, 0x4050, RZ ;  /* 0x000040506c647810 */ /* 0x040fe20007ffe0ff */
[----:B------:R-:W-:Y:S02]  /*1e80*/  @!P3 VIADD R100, R108, 0x4010 ;  /* 0x000040106c64b836 */ /* 0x000fe40000000000 */
[----:B-1----:R-:W-:-:S05]  /*1e90*/  FADD.FTZ R179, R102, R99 ;  /* 0x0000006366b37221 */ /* 0x002fca0000010000 */
[----:B------:R0:W-:Y:S01]  /*1ea0*/  @!P1 STS.64 [R158], R178 ;  /* 0x000000b29e009388 */ /* 0x0001e20000000a00 */
[----:B------:R-:W-:Y:S01]  /*1eb0*/  BAR.SYNC.DEFER_BLOCKING 0x0 ;  /* 0x0000000000007b1d */ /* 0x000fe20000010000 */
[----:B------:R-:W-:-:S07]  /*1ec0*/  ISETP.GE.U32.AND P1, PT, R2, 0x100, PT ;  /* 0x000001000200780c */ /* 0x000fce0003f26070 */
[----:B0-----:R-:W0:Y:S01]  /*1ed0*/  LDC.64 R158, c[0x0][0x380] ;  /* 0x0000e000ff9e7b82 */ /* 0x001e220000000a00 */
[----:B------:R-:W1:Y:S04]  /*1ee0*/  LDS.128 R96, [R98] ;  /* 0x0000000062607984 */ /* 0x000e680000000c00 */
[----:B------:R-:W2:Y:S04]  /*1ef0*/  LDS.128 R100, [R100] ;  /* 0x0000000064647984 */ /* 0x000ea80000000c00 */
[----:B------:R-:W3:Y:S01]  /*1f00*/  LDS.128 R104, [R104] ;  /* 0x0000000068687984 */ /* 0x000ee20000000c00 */
[----:B0-----:R-:W-:-:S03]  /*1f10*/  IADD3 R119, PT, PT, R119, R158, RZ ;  /* 0x0000009e77777210 */ /* 0x001fc60007ffe0ff */
[----:B------:R-:W0:Y:S01]  /*1f20*/  LDS.128 R108, [R109] ;  /* 0x000000006d6c7984 */ /* 0x000e220000000c00 */
[----:B------:R-:W-:Y:S02]  /*1f30*/  ISETP.GE.AND P0, PT, R119, R159, PT ;  /* 0x0000009f7700720c */ /* 0x000fe40003f06270 */
[----:B------:R-:W-:Y:S02]  /*1f40*/  PRMT R159, R5, 0x7632, R159 ;  /* 0x00007632059f7816 */ /* 0x000fe4000000009f */
[----:B------:R-:W-:Y:S01]  /*1f50*/  P2R R158, PR, RZ, 0x1 ;  /* 0x00000001ff9e7803 */ /* 0x000fe20000000000 */
[----:B-1----:R-:W-:Y:S01]  /*1f60*/  FADD.FTZ R179, RZ, R96 ;  /* 0x00000060ffb37221 */ /* 0x002fe20000010000 */
[--C-:B------:R-:W-:Y:S01]  /*1f70*/  FADD.FTZ R96, RZ, R97.reuse ;  /* 0x00000061ff607221 */ /* 0x100fe20000010000 */
[----:B------:R-:W-:Y:S02]  /*1f80*/  PRMT R97, R7, 0x7632, R97 ;  /* 0x0000763207617816 */ /* 0x000fe40000000061 */
[----:B------:R-:W-:Y:S01]  /*1f90*/  FADD.FTZ R179, R98, R179 ;  /* 0x000000b362b37221 */ /* 0x000fe20000010000 */
[----:B------:R-:W-:Y:S01]  /*1fa0*/  FADD.FTZ R96, R99, R96 ;  /* 0x0000006063607221 */ /* 0x000fe20000010000 */
[----:B------:R-:W-:-:S02]  /*1fb0*/  PRMT R98, R6, 0x7632, R98 ;  /* 0x0000763206627816 */ /* 0x000fc40000000062 */
[----:B--2---:R-:W-:Y:S01]  /*1fc0*/  FADD.FTZ R179, R179, R100 ;  /* 0x00000064b3b37221 */ /* 0x004fe20000010000 */
[----:B------:R-:W-:Y:S01]  /*1fd0*/  FADD.FTZ R96, R96, R101 ;  /* 0x0000006560607221 */ /* 0x000fe20000010000 */
[----:B------:R-:W-:Y:S02]  /*1fe0*/  PRMT R99, R5, 0x7632, R99 ;  /* 0x0000763205637816 */ /* 0x000fe40000000063 */
[----:B------:R-:W-:Y:S01]  /*1ff0*/  FADD.FTZ R179, R102, R179 ;  /* 0x000000b366b37221 */ /* 0x000fe20000010000 */
[----:B------:R-:W-:Y:S01]  /*2000*/  FADD.FTZ R96, R103, R96 ;  /* 0x0000006067607221 */ /* 0x000fe20000010000 */
[----:B------:R-:W-:Y:S02]  /*2010*/  PRMT R100, R87, 0x7632, R100 ;  /* 0x0000763257647816 */ /* 0x000fe40000000064 */
[----:B---3--:R-:W-:Y:S01]  /*2020*/  FADD.FTZ R179, R179, R104 ;  /* 0x00000068b3b37221 */ /* 0x008fe20000010000 */
[----:B------:R-:W-:Y:S01]  /*2030*/  FADD.FTZ R96, R96, R105 ;  /* 0x0000006960607221 */ /* 0x000fe20000010000 */
[----:B------:R-:W-:-:S02]  /*2040*/  PRMT R101, R86, 0x7632, R101 ;  /* 0x0000763256657816 */ /* 0x000fc40000000065 */
[----:B------:R-:W-:Y:S01]  /*2050*/  FADD.FTZ R179, R106, R179 ;  /* 0x000000b36ab37221 */ /* 0x000fe20000010000 */
[----:B------:R-:W-:Y:S01]  /*2060*/  FADD.FTZ R96, R107, R96 ;  /* 0x000000606b607221 */ /* 0x000fe20000010000 */
[----:B------:R-:W-:Y:S02]  /*2070*/  PRMT R107, R6, 0x7632, R107 ;  /* 0x00007632066b7816 */ /* 0x000fe4000000006b */
[----:B0-----:R-:W-:Y:S01]  /*2080*/  FADD.FTZ R179, R179, R108 ;  /* 0x0000006cb3b37221 */ /* 0x001fe20000010000 */
[----:B------:R-:W-:Y:S01]  /*2090*/  FADD.FTZ R96, R96, R109 ;  /* 0x0000006d60607221 */ /* 0x000fe20000010000 */
[----:B------:R-:W-:Y:S02]  /*20a0*/  PRMT R106, R4, 0x7632, R106 ;  /* 0x00007632046a7816 */ /* 0x000fe4000000006a */
[----:B------:R-:W-:Y:S01]  /*20b0*/  FADD.FTZ R110, R110, R179 ;  /* 0x000000b36e6e7221 */ /* 0x000fe20000010000 */
[----:B------:R-:W-:Y:S01]  /*20c0*/  FADD.FTZ R104, R111, R96 ;  /* 0x000000606f687221 */ /* 0x000fe20000010000 */
[----:B------:R-:W-:-:S02]  /*20d0*/  PRMT R111, R7, 0x7632, R111 ;  /* 0x00007632076f7816 */ /* 0x000fc4000000006f */
[----:B------:R-:W-:Y:S01]  /*20e0*/  FMUL.FTZ R105, R110, UR12 ;  /* 0x0000000c6e697c20 */ /* 0x000fe20008410000 */
[----:B------:R-:W-:Y:S01]  /*20f0*/  PRMT R96, R4, 0x7632, R96 ;  /* 0x0000763204607816 */ /* 0x000fe20000000060 */
[----:B------:R-:W-:Y:S01]  /*2100*/  FMUL.FTZ R104, R104, UR12 ;  /* 0x0000000c68687c20 */ /* 0x000fe20008410000 */
[----:B------:R-:W-:Y:S02]  /*2110*/  PRMT R102, R85, 0x7632, R102 ;  /* 0x0000763255667816 */ /* 0x000fe40000000066 */
[----:B------:R-:W-:Y:S02]  /*2120*/  PRMT R103, R84, 0x7632, R103 ;  /* 0x0000763254677816 */ /* 0x000fe40000000067 */
[----:B------:R-:W-:Y:S01]  /*2130*/  FSEL R105, R105, RZ, !P4 ;  /* 0x000000ff69697208 */ /* 0x000fe20006000000 */
[----:B------:R-:W-:Y:S06]  /*2140*/  @!P1 BRA `(.L_x_108) ;  /* 0x0000002400589947 */ /* 0x000fec0003800000 */
[----:B------:R-:W-:-:S04]  /*2150*/  UISETP.NE.U32.AND UP0, UPT, UR10, URZ, UPT ;  /* 0x000000ff0a00728c */ /* 0x000fc8000bf05070 */
[----:B------:R-:W-:-:S09]  /*2160*/  UISETP.NE.AND.EX UP0, UPT, UR11, URZ, UPT, UP0 ;  /* 0x000000ff0b00728c */ /* 0x000fd2000bf05300 */
[----:B------:R-:W-:Y:S05]  /*2170*/  BRA.U UP0, `(.L_x_109) ;  /* 0x0000000d00e47547 */ /* 0x000fea000b800000 */
        /* <DEDUP_REMOVED lines=8> */
[-C--:B------:R-:W-:Y:S01]  /*2200*/  FFMA.FTZ R107, R156, R104.reuse, R105 ;  /* 0x000000689c6b7223 */ /* 0x080fe20000010069 */
[----:B------:R-:W-:Y:S01]  /*2210*/  LOP3.LUT P5, RZ, R115, 0xff0000, RZ, 0xc0, !PT ;  /* 0x00ff000073ff7812 */ /* 0x000fe200078ac0ff */
[----:B------:R-:W-:Y:S01]  /*2220*/  FADD.FTZ R99, R144, -R97 ;  /* 0x8000006190637221 */ /* 0x000fe20000010000 */
[----:B------:R-:W-:Y:S01]  /*2230*/  FADD.FTZ R97, R139, -R96 ;  /* 0x800000608b617221 */ /* 0x000fe20000010000 */
[----:B------:R-:W-:Y:S01]  /*2240*/  FADD.FTZ R107, R148, -R107 ;  /* 0x8000006b946b7221 */ /* 0x000fe20000010000 */
[----:B------:R-:W-:Y:S01]  /*2250*/  ISETP.GE.U32.AND P0, PT, R114, RZ, PT ;  /* 0x000000ff7200720c */ /* 0x000fe20003f06070 */
[C---:B-----5:R-:W-:Y:S01]  /*2260*/  FMUL.FTZ R99, R120.reuse, R99 ;  /* 0x0000006378637220 */ /* 0x060fe20000410000 */
[C---:B------:R-:W-:Y:S01]  /*2270*/  FMUL.FTZ R97, R120.reuse, R97 ;  /* 0x0000006178617220 */ /* 0x040fe20000410000 */
[----:B------:R-:W-:Y:S01]  /*2280*/  FMUL.FTZ R107, R120, R107 ;  /* 0x0000006b786b7220 */ /* 0x000fe20000410000 */
[----:B------:R-:W-:Y:S01]  /*2290*/  ISETP.GE.U32.AND.EX P0, PT, R115, 0x1000000, PT, P0 ;  /* 0x010000007300780c */ /* 0x000fe20003f06100 */
[----:B------:R-:W-:Y:S01]  /*22a0*/  FMUL.FTZ R99, R99, UR13 ;  /* 0x0000000d63637c20 */ /* 0x000fe20008410000 */
[----:B------:R-:W-:Y:S01]  /*22b0*/  FMUL.FTZ R97, R97, UR13 ;  /* 0x0000000d61617c20 */ /* 0x000fe20008410000 */
[----:B------:R-:W-:Y:S01]  /*22c0*/  FMUL.FTZ R107, R107, UR13 ;  /* 0x0000000d6b6b7c20 */ /* 0x000fe20008410000 */
[-CC-:B------:R-:W-:Y:S01]  /*22d0*/  FFMA.FTZ R96, R154, R104.reuse, R105.reuse ;  /* 0x000000689a607223 */ /* 0x180fe20000010069 */
[----:B------:R-:W-:Y:S01]  /*22e0*/  FFMA.FTZ R98, R149, R104, R105 ;  /* 0x0000006895627223 */ /* 0x000fe20000010069 */
[----:B------:R-:W-:-:S02]  /*22f0*/  FSEL R110, R99, RZ, P5 ;  /* 0x000000ff636e7208 */ /* 0x000fc40002800000 */
[----:B------:R-:W-:Y:S01]  /*2300*/  LOP3.LUT P5, RZ, R115, 0xff, RZ, 0xc0, !PT ;  /* 0x000000ff73ff7812 */ /* 0x000fe200078ac0ff */
[----:B------:R-:W-:Y:S01]  /*2310*/  FADD.FTZ R99, R137, -R98 ;  /* 0x8000006289637221 */ /* 0x000fe20000010000 */
[----:B------:R-:W-:Y:S01]  /*2320*/  FSEL R159, R107, RZ, P0 ;  /* 0x000000ff6b9f7208 */ /* 0x000fe20000000000 */
[-CC-:B------:R-:W-:Y:S01]  /*2330*/  FFMA.FTZ R107, R152, R104.reuse, R105.reuse ;  /* 0x00000068986b7223 */ /* 0x180fe20000010069 */
[----:B------:R-:W-:Y:S01]  /*2340*/  FSEL R108, R97, RZ, P5 ;  /* 0x000000ff616c7208 */ /* 0x000fe20002800000 */
[----:B------:R-:W-:Y:S01]  /*2350*/  FADD.FTZ R97, R147, -R96 ;  /* 0x8000006093617221 */ /* 0x000fe20000010000 */
[-C--:B------:R-:W-:Y:S01]  /*2360*/  FFMA.FTZ R96, R150, R104.reuse, R105 ;  /* 0x0000006896607223 */ /* 0x080fe20000010069 */
[----:B------:R-:W-:Y:S01]  /*2370*/  FADD.FTZ R107, R146, -R107 ;  /* 0x8000006b926b7221 */ /* 0x000fe20000010000 */
[----:B------:R-:W-:Y:S01]  /*2380*/  LOP3.LUT P0, RZ, R115, 0xff00, RZ, 0xc0, !PT ;  /* 0x0000ff0073ff7812 */ /* 0x000fe2000780c0ff */
[C---:B------:R-:W-:Y:S01]  /*2390*/  FMUL.FTZ R106, R120.reuse, R97 ;  /* 0x00000061786a7220 */ /* 0x040fe20000410000 */
[----:B------:R-:W-:Y:S01]  /*23a0*/  FFMA.FTZ R97, R3, R104, R105 ;  /* 0x0000006803617223 */ /* 0x000fe20000010069 */
[C---:B------:R-:W-:Y:S01]  /*23b0*/  FMUL.FTZ R98, R120.reuse, R99 ;  /* 0x0000006378627220 */ /* 0x040fe20000410000 */
[----:B------:R-:W-:Y:S01]  /*23c0*/  FMUL.FTZ R107, R120, R107 ;  /* 0x0000006b786b7220 */ /* 0x000fe20000410000 */
[----:B------:R-:W-:Y:S01]  /*23d0*/  FMUL.FTZ R106, R106, UR13 ;  /* 0x0000000d6a6a7c20 */ /* 0x000fe20008410000 */
[----:B------:R-:W-:Y:S01]  /*23e0*/  FADD.FTZ R99, R145, -R96 ;  /* 0x8000006091637221 */ /* 0x000fe20000010000 */
[----:B------:R-:W-:Y:S01]  /*23f0*/  FADD.FTZ R97, R138, -R97 ;  /* 0x800000618a617221 */ /* 0x000fe20000010000 */
[----:B------:R-:W-:Y:S01]  /*2400*/  FMUL.FTZ R98, R98, UR13 ;  /* 0x0000000d62627c20 */ /* 0x000fe20008410000 */
[----:B------:R-:W-:Y:S01]  /*2410*/  FMUL.FTZ R107, R107, UR13 ;  /* 0x0000000d6b6b7c20 */ /* 0x000fe20008410000 */
[----:B------:R-:W-:Y:S01]  /*2420*/  FSEL R111, R106, RZ, P0 ;  /* 0x000000ff6a6f7208 */ /* 0x000fe20000000000 */
[----:B------:R-:W-:Y:S01]  /*2430*/  FMUL.FTZ R99, R120, R99 ;  /* 0x0000006378637220 */ /* 0x000fe20000410000 */
[----:B------:R-:W-:Y:S01]  /*2440*/  LOP3.LUT P5, RZ, R114, 0xff0000, RZ, 0xc0, !PT ;  /* 0x00ff000072ff7812 */ /* 0x000fe200078ac0ff */
[----:B------:R-:W-:Y:S01]  /*2450*/  FMUL.FTZ R97, R120, R97 ;  /* 0x0000006178617220 */ /* 0x000fe20000410000 */
[----:B------:R-:W-:Y:S01]  /*2460*/  LOP3.LUT P0, RZ, R114, 0xff000000, RZ, 0xc0, !PT ;  /* 0xff00000072ff7812 */ /* 0x000fe2000780c0ff */
[----:B------:R-:W-:Y:S01]  /*2470*/  FMUL.FTZ R99, R99, UR13 ;  /* 0x0000000d63637c20 */ /* 0x000fe20008410000 */
[----:B------:R-:W-:Y:S01]  /*2480*/  FSEL R106, R98, RZ, P5 ;  /* 0x000000ff626a7208 */ /* 0x000fe20002800000 */
[----:B------:R-:W-:Y:S01]  /*2490*/  FMUL.FTZ R97, R97, UR13 ;  /* 0x0000000d61617c20 */ /* 0x000fe20008410000 */
[----:B------:R-:W-:-:S02]  /*24a0*/  FSEL R109, R107, RZ, P0 ;  /* 0x000000ff6b6d7208 */ /* 0x000fc40000000000 */
[C---:B------:R-:W-:Y:S02]  /*24b0*/  LOP3.LUT P5, RZ, R114.reuse, 0xff00, RZ, 0xc0, !PT ;  /* 0x0000ff0072ff7812 */ /* 0x040fe400078ac0ff */
[----:B------:R-:W-:Y:S02]  /*24c0*/  LOP3.LUT P0, RZ, R114, 0xff, RZ, 0xc0, !PT ;  /* 0x000000ff72ff7812 */ /* 0x000fe4000780c0ff */
[----:B------:R-:W-:Y:S02]  /*24d0*/  FSEL R107, R99, RZ, P5 ;  /* 0x000000ff636b7208 */ /* 0x000fe40002800000 */
[----:B------:R-:W-:Y:S02]  /*24e0*/  FSEL R96, R97, RZ, P0 ;  /* 0x000000ff61607208 */ /* 0x000fe40000000000 */
[----:B------:R-:W-:Y:S02]  /*24f0*/  F2FP.BF16.F32.PACK_AB R99, R159, R110 ;  /* 0x0000006e9f63723e */ /* 0x000fe400000010ff */
[----:B------:R-:W-:-:S02]  /*2500*/  F2FP.BF16.F32.PACK_AB R98, R111, R108 ;  /* 0x0000006c6f62723e */ /* 0x000fc400000010ff */
[----:B------:R-:W-:Y:S02]  /*2510*/  F2FP.BF16.F32.PACK_AB R97, R109, R106 ;  /* 0x0000006a6d61723e */ /* 0x000fe400000010ff */
[----:B------:R-:W-:Y:S01]  /*2520*/  F2FP.BF16.F32.PACK_AB R96, R107, R96 ;  /* 0x000000606b60723e */ /* 0x000fe200000010ff */
[----:B------:R-:W-:Y:S06]  /*2530*/  BRA `(.L_x_112) ;  /* 0x0000002000247947 */ /* 0x000fec0003800000 */
.L_x_111:
[-CC-:B------:R-:W-:Y:S01]  /*2540*/  FFMA.FTZ R89, R153, R104.reuse, R105.reuse ;  /* 0x0000006899597223 */ /* 0x180fe20000010069 */
[-CC-:B------:R-:W-:Y:S01]  /*2550*/  FFMA.FTZ R91, R156, R104.reuse, R105.reuse ;  /* 0x000000689c5b7223 */ /* 0x180fe20000010069 */
[-C--:B------:R-:W-:Y:S01]  /*2560*/  FFMA.FTZ R88, R151, R104.reuse, R105 ;  /* 0x0000006897587223 */ /* 0x080fe20000010069 */
[----:B------:R-:W-:Y:S01]  /*2570*/  LOP3.LUT P5, RZ, R115, 0xff0000, RZ, 0xc0, !PT ;  /* 0x00ff000073ff7812 */ /* 0x000fe200078ac0ff */
[----:B------:R-:W-:Y:S01]  /*2580*/  FADD.FTZ R89, R144, -R89 ;  /* 0x8000005990597221 */ /* 0x000fe20000010000 */
[----:B------:R-:W-:Y:S01]  /*2590*/  FADD.FTZ R97, R148, -R91 ;  /* 0x8000005b94617221 */ /* 0x000fe20000010000 */
[----:B------:R-:W-:Y:S01]  /*25a0*/  ISETP.GE.U32.AND P0, PT, R114, RZ, PT ;  /* 0x000000ff7200720c */ /* 0x000fe20003f06070 */
[-CC-:B------:R-:W-:Y:S01]  /*25b0*/  FFMA.FTZ R99, R152, R104.reuse, R105.reuse ;  /* 0x0000006898637223 */ /* 0x180fe20000010069 */
[C---:B-----5:R-:W-:Y:S01]  /*25c0*/  FMUL.FTZ R91, R120.reuse, R89 ;  /* 0x00000059785b7220 */ /* 0x060fe20000410000 */
[----:B------:R-:W-:Y:S01]  /*25d0*/  FMUL.FTZ R96, R120, R97 ;  /* 0x0000006178607220 */ /* 0x000fe20000410000 */
[----:B------:R-:W-:Y:S01]  /*25e0*/  FADD.FTZ R89, R139, -R88 ;  /* 0x800000588b597221 */ /* 0x000fe20000010000 */
[----:B------:R-:W-:Y:S01]  /*25f0*/  ISETP.GE.U32.AND.EX P0, PT, R115, 0x1000000, PT, P0 ;  /* 0x010000007300780c */ /* 0x000fe20003f06100 */
[----:B------:R-:W-:Y:S01]  /*2600*/  FMUL.FTZ R88, R91, UR13 ;  /* 0x0000000d5b587c20 */ /* 0x000fe20008410000 */
[C---:B------:R-:W-:Y:S01]  /*2610*/  FMUL.FTZ R97, R96.reuse, UR13 ;  /* 0x0000000d60617c20 */ /* 0x040fe20008410000 */
[----:B------:R-:W-:Y:S01]  /*2620*/  F2FP.BF16.F32.PACK_AB R91, R96, R91 ;  /* 0x0000005b605b723e */ /* 0x000fe200000010ff */
[----:B------:R-:W-:Y:S01]  /*2630*/  FMUL.FTZ R90, R120, R89 ;  /* 0x00000059785a7220 */ /* 0x000fe20000410000 */
[-CC-:B------:R-:W-:Y:S01]  /*2640*/  FFMA.FTZ R96, R154, R104.reuse, R105.reuse ;  /* 0x000000689a607223 */ /* 0x180fe20000010069 */
[----:B------:R-:W-:Y:S01]  /*2650*/  FSEL R159, R88, RZ, P5 ;  /* 0x000000ff589f7208 */ /* 0x000fe20002800000 */
[----:B------:R-:W-:Y:S01]  /*2660*/  FFMA.FTZ R88, R149, R104, R105 ;  /* 0x0000006895587223 */ /* 0x000fe20000010069 */
[----:B------:R-:W-:Y:S01]  /*2670*/  FMUL.FTZ R89, R90, UR13 ;  /* 0x0000000d5a597c20 */ /* 0x000fe20008410000 */
[----:B------:R-:W-:Y:S01]  /*2680*/  FADD.FTZ R107, R147, -R96 ;  /* 0x80000060936b7221 */ /* 0x000fe20000010000 */
[----:B------:R-:W-:-:S02]  /*2690*/  LOP3.LUT P5, RZ, R115, 0xff, RZ, 0xc0, !PT ;  /* 0x000000ff73ff7812 */ /* 0x000fc400078ac0ff */
[----:B------:R-:W-:Y:S01]  /*26a0*/  FSEL R178, R97, RZ, P0 ;  /* 0x000000ff61b27208 */ /* 0x000fe20000000000 */
[----:B------:R-:W-:Y:S01]  /*26b0*/  FMUL.FTZ R109, R120, R107 ;  /* 0x0000006b786d7220 */ /* 0x000fe20000410000 */
[----:B------:R-:W-:Y:S01]  /*26c0*/  FSEL R110, R89, RZ, P5 ;  /* 0x000000ff596e7208 */ /* 0x000fe20002800000 */
[----:B------:R-:W-:Y:S01]  /*26d0*/  FADD.FTZ R97, R137, -R88 ;  /* 0x8000005889617221 */ /* 0x000fe20000010000 */
[-C--:B------:R-:W-:Y:S01]  /*26e0*/  FFMA.FTZ R89, R3, R104.reuse, R105 ;  /* 0x0000006803597223 */ /* 0x080fe20000010069 */
[----:B------:R-:W-:Y:S01]  /*26f0*/  FADD.FTZ R107, R146, -R99 ;  /* 0x80000063926b7221 */ /* 0x000fe20000010000 */
[----:B------:R-:W-:Y:S01]  /*2700*/  FFMA.FTZ R88, R150, R104, R105 ;  /* 0x0000006896587223 */ /* 0x000fe20000010069 */
[C---:B------:R-:W-:Y:S01]  /*2710*/  F2FP.BF16.F32.PACK_AB R90, R109.reuse, R90 ;  /* 0x0000005a6d5a723e */ /* 0x040fe200000010ff */
[----:B------:R-:W-:Y:S01]  /*2720*/  FMUL.FTZ R99, R120, R97 ;  /* 0x0000006178637220 */ /* 0x000fe20000410000 */
[----:B------:R-:W-:Y:S01]  /*2730*/  FMUL.FTZ R109, R109, UR13 ;  /* 0x0000000d6d6d7c20 */ /* 0x000fe20008410000 */
[----:B------:R-:W-:Y:S01]  /*2740*/  FADD.FTZ R89, R138, -R89 ;  /* 0x800000598a597221 */ /* 0x000fe20000010000 */
[----:B------:R-:W-:Y:S01]  /*2750*/  LOP3.LUT P0, RZ, R115, 0xff00, RZ, 0xc0, !PT ;  /* 0x0000ff0073ff7812 */ /* 0x000fe2000780c0ff */
[C---:B------:R-:W-:Y:S01]  /*2760*/  FMUL.FTZ R108, R120.reuse, R107 ;  /* 0x0000006b786c7220 */ /* 0x040fe20000410000 */
[----:B------:R-:W-:Y:S01]  /*2770*/  FADD.FTZ R97, R145, -R88 ;  /* 0x8000005891617221 */ /* 0x000fe20000010000 */
[----:B------:R-:W-:Y:S01]  /*2780*/  FMUL.FTZ R96, R99, UR13 ;  /* 0x0000000d63607c20 */ /* 0x000fe20008410000 */
[----:B------:R-:W-:Y:S01]  /*2790*/  FMUL.FTZ R88, R120, R89 ;  /* 0x0000005978587220 */ /* 0x000fe20000410000 */
[----:B------:R-:W-:Y:S01]  /*27a0*/  LOP3.LUT P5, RZ, R114, 0xff0000, RZ, 0xc0, !PT ;  /* 0x00ff000072ff7812 */ /* 0x000fe200078ac0ff */
[----:B------:R-:W-:Y:S01]  /*27b0*/  FMUL.FTZ R89, R108, UR13 ;  /* 0x0000000d6c597c20 */ /* 0x000fe20008410000 */
[----:B------:R-:W-:Y:S01]  /*27c0*/  FSEL R111, R109, RZ, P0 ;  /* 0x000000ff6d6f7208 */ /* 0x000fe20000000000 */
[----:B------:R-:W-:Y:S01]  /*27d0*/  FMUL.FTZ R97, R120, R97 ;  /* 0x0000006178617220 */ /* 0x000fe20000410000 */
[----:B------:R-:W-:-:S02]  /*27e0*/  LOP3.LUT P0, RZ, R114, 0xff000000, RZ, 0xc0, !PT ;  /* 0xff00000072ff7812 */ /* 0x000fc4000780c0ff */
[----:B------:R-:W-:Y:S01]  /*27f0*/  FSEL R106, R96, RZ, P5 ;  /* 0x000000ff606a7208 */ /* 0x000fe20002800000 */
[----:B------:R-:W-:Y:S01]  /*2800*/  FMUL.FTZ R96, R88, UR13 ;  /* 0x0000000d58607c20 */ /* 0x000fe20008410000 */
[----:B------:R-:W-:Y:S01]  /*2810*/  FMUL.FTZ R98, R97, UR13 ;  /* 0x0000000d61627c20 */ /* 0x000fe20008410000 */
[----:B------:R-:W-:Y:S02]  /*2820*/  FSEL R109, R89, RZ, P0 ;  /* 0x000000ff596d7208 */ /* 0x000fe40000000000 */
[C---:B------:R-:W-:Y:S02]  /*2830*/  LOP3.LUT P5, RZ, R114.reuse, 0xff, RZ, 0xc0, !PT ;  /* 0x000000ff72ff7812 */ /* 0x040fe400078ac0ff */
[----:B------:R-:W-:Y:S02]  /*2840*/  LOP3.LUT P0, RZ, R114, 0xff00, RZ, 0xc0, !PT ;  /* 0x0000ff0072ff7812 */ /* 0x000fe4000780c0ff */
[----:B------:R-:W-:Y:S02]  /*2850*/  FSEL R96, R96, RZ, P5 ;  /* 0x000000ff60607208 */ /* 0x000fe40002800000 */
[----:B------:R-:W-:-:S02]  /*2860*/  FSEL R107, R98, RZ, P0 ;  /* 0x000000ff626b7208 */ /* 0x000fc40000000000 */
[----:B------:R-:W-:Y:S02]  /*2870*/  F2FP.BF16.F32.PACK_AB R89, R108, R99 ;  /* 0x000000636c59723e */ /* 0x000fe400000010ff */
[----:B------:R-:W-:Y:S02]  /*2880*/  F2FP.BF16.F32.PACK_AB R88, R97, R88 ;  /* 0x000000586158723e */ /* 0x000fe400000010ff */
[----:B------:R-:W-:Y:S02]  /*2890*/  F2FP.BF16.F32.PACK_AB R99, R178, R159 ;  /* 0x0000009fb263723e */ /* 0x000fe400000010ff */
[----:B------:R-:W-:Y:S02]  /*28a0*/  F2FP.BF16.F32.PACK_AB R98, R111, R110 ;  /* 0x0000006e6f62723e */ /* 0x000fe400000010ff */
[----:B------:R-:W-:Y:S02]  /*28b0*/  F2FP.BF16.F32.PACK_AB R97, R109, R106 ;  /* 0x0000006a6d61723e */ /* 0x000fe400000010ff */
[----:B------:R-:W-:Y:S01]  /*28c0*/  F2FP.BF16.F32.PACK_AB R96, R107, R96 ;  /* 0x000000606b60723e */ /* 0x000fe200000010ff */
[----:B------:R-:W-:Y:S06]  /*28d0*/  BRA `(.L_x_112) ;  /* 0x0000001c003c7947 */ /* 0x000fec0003800000 */
.L_x_110:
[----:B------:R-:W-:-:S04]  /*28e0*/  UISETP.NE.U32.AND UP0, UPT, UR4, URZ, UPT ;  /* 0x000000ff0400728c */ /* 0x000fc8000bf05070 */
[----:B------:R-:W-:-:S09]  /*28f0*/  UISETP.NE.AND.EX UP0, UPT, UR5, URZ, UPT, UP0 ;  /* 0x000000ff0500728c */ /* 0x000fd2000bf05300 */
[----:B------:R-:W-:Y:S05]  /*2900*/  BRA.U UP0, `(.L_x_113) ;  /* 0x0000000100f87547 */ /* 0x000fea000b800000 */
[-CC-:B------:R-:W-:Y:S01]  /*2910*/  FFMA.FTZ R109, R153, R104.reuse, R105.reuse ;  /* 0x00000068996d7223 */ /* 0x180fe20000010069 */
[-CC-:B------:R-:W-:Y:S01]  /*2920*/  FFMA.FTZ R98, R151, R104.reuse, R105.reuse ;  /* 0x0000006897627223 */ /* 0x180fe20000010069 */
[----:B------:R-:W-:Y:S02]  /*2930*/  IMAD.U32 R99, R107, 0x10000, RZ ;  /* 0x000100006b637824 */ /* 0x000fe400078e00ff */
[-CC-:B------:R-:W-:Y:S01]  /*2940*/  FFMA.FTZ R179, R156, R104.reuse, R105.reuse ;  /* 0x000000689cb37223 */ /* 0x180fe20000010069 */
[----:B------:R-:W-:Y:S01]  /*2950*/  SHF.L.U32 R107, R7, 0x10, RZ ;  /* 0x00000010076b7819 */ /* 0x000fe200000006ff */
[----:B------:R-:W-:Y:S01]  /*2960*/  FFMA.FTZ R106, R154, R104, R105 ;  /* 0x000000689a6a7223 */ /* 0x000fe20000010069 */
[----:B------:R-:W-:Y:S02]  /*2970*/  IMAD.U32 R97, R6, 0x10000, RZ ;  /* 0x0001000006617824 */ /* 0x000fe400078e00ff */
[----:B------:R-:W-:Y:S01]  /*2980*/  FADD.FTZ R109, R144, -R109 ;  /* 0x8000006d906d7221 */ /* 0x000fe20000010000 */
[----:B------:R-:W-:Y:S01]  /*2990*/  FADD.FTZ R98, R139, -R98 ;  /* 0x800000628b627221 */ /* 0x000fe20000010000 */
[----:B------:R-:W-:Y:S01]  /*29a0*/  SHF.L.U32 R111, R111, 0x10, RZ ;  /* 0x000000106f6f7819 */ /* 0x000fe200000006ff */
[----:B------:R-:W-:Y:S01]  /*29b0*/  FADD.FTZ R110, R148, -R179 ;  /* 0x800000b3946e7221 */ /* 0x000fe20000010000 */
[----:B------:R-:W-:Y:S01]  /*29c0*/  FADD.FTZ R108, R147, -R106 ;  /* 0x8000006a936c7221 */ /* 0x000fe20000010000 */
[C---:B-----5:R-:W-:Y:S01]  /*29d0*/  FFMA.FTZ R109, R120.reuse, R109, R107 ;  /* 0x0000006d786d7223 */ /* 0x060fe2000001006b */
[C---:B------:R-:W-:Y:S01]  /*29e0*/  FFMA.FTZ R106, R120.reuse, R98, R97 ;  /* 0x00000062786a7223 */ /* 0x040fe20000010061 */
[----:B------:R-:W-:Y:S01]  /*29f0*/  SHF.L.U32 R107, R159, 0x10, RZ ;  /* 0x000000109f6b7819 */ /* 0x000fe200000006ff */
[----:B------:R-:W-:Y:S01]  /*2a00*/  FFMA.FTZ R98, R149, R104, R105 ;  /* 0x0000006895627223 */ /* 0x000fe20000010069 */
[C---:B------:R-:W-:Y:S01]  /*2a10*/  FFMA.FTZ R111, R120.reuse, R110, R111 ;  /* 0x0000006e786f7223 */ /* 0x040fe2000001006f */
[----:B------:R-:W-:Y:S01]  /*2a20*/  FFMA.FTZ R159, R3, R104, R105 ;  /* 0x00000068039f7223 */ /* 0x000fe20000010069 */
[----:B------:R-:W-:Y:S01]  /*2a30*/  FFMA.FTZ R108, R120, R108, R99 ;  /* 0x0000006c786c7223 */ /* 0x000fe20000010063 */
[----:B------:R-:W-:Y:S01]  /*2a40*/  ISETP.GE.U32.AND P0, PT, R114, RZ, PT ;  /* 0x000000ff7200720c */ /* 0x000fe20003f06070 */
[----:B------:R-:W-:Y:S01]  /*2a50*/  FFMA.FTZ R179, R152, R104, R105 ;  /* 0x0000006898b37223 */ /* 0x000fe20000010069 */
[----:B------:R-:W-:Y:S01]  /*2a60*/  SHF.L.U32 R99, R5, 0x10, RZ ;  /* 0x0000001005637819 */ /* 0x000fe200000006ff */
[----:B------:R-:W-:Y:S01]  /*2a70*/  FADD.FTZ R98, R137, -R98 ;  /* 0x8000006289627221 */ /* 0x000fe20000010000 */
[----:B------:R-:W-:-:S02]  /*2a80*/  IMAD.U32 R97, R4, 0x10000, RZ ;  /* 0x0001000004617824 */ /* 0x000fc400078e00ff */
[----:B------:R-:W-:Y:S01]  /*2a90*/  FADD.FTZ R110, R138, -R159 ;  /* 0x8000009f8a6e7221 */ /* 0x000fe20000010000 */
[----:B------:R-:W-:Y:S01]  /*2aa0*/  FMUL.FTZ R109, R109, UR13 ;  /* 0x0000000d6d6d7c20 */ /* 0x000fe20008410000 */
[----:B------:R-:W-:Y:S01]  /*2ab0*/  FMUL.FTZ R111, R111, UR13 ;  /* 0x0000000d6f6f7c20 */ /* 0x000fe20008410000 */
[C---:B------:R-:W-:Y:S01]  /*2ac0*/  LOP3.LUT P5, RZ, R115.reuse, 0xff0000, RZ, 0xc0, !PT ;  /* 0x00ff000073ff7812 */ /* 0x040fe200078ac0ff */
[----:B------:R-:W-:Y:S01]  /*2ad0*/  FADD.FTZ R180, R146, -R179 ;  /* 0x800000b392b47221 */ /* 0x000fe20000010000 */
[----:B------:R-:W-:Y:S01]  /*2ae0*/  ISETP.GE.U32.AND.EX P0, PT, R115, 0x1000000, PT, P0 ;  /* 0x010000007300780c */ /* 0x000fe20003f06100 */
[----:B------:R-:W-:Y:S01]  /*2af0*/  FFMA.FTZ R98, R120, R98, R99 ;  /* 0x0000006278627223 */ /* 0x000fe20000010063 */
[----:B------:R-:W-:Y:S01]  /*2b00*/  FFMA.FTZ R178, R150, R104, R105 ;  /* 0x0000006896b27223 */ /* 0x000fe20000010069 */
[----:B------:R-:W-:Y:S01]  /*2b10*/  FFMA.FTZ R97, R120, R110, R97 ;  /* 0x0000006e78617223 */ /* 0x000fe20000010061 */
[----:B------:R-:W-:Y:S01]  /*2b20*/  SHF.L.U32 R99, R96, 0x10, RZ ;  /* 0x0000001060637819 */ /* 0x000fe200000006ff */
[----:B------:R-:W-:Y:S01]  /*2b30*/  FMUL.FTZ R106, R106, UR13 ;  /* 0x0000000d6a6a7c20 */ /* 0x000fe20008410000 */
[----:B------:R-:W-:Y:S01]  /*2b40*/  FSEL R110, R109, RZ, P5 ;  /* 0x000000ff6d6e7208 */ /* 0x000fe20002800000 */
[----:B------:R-:W-:Y:S01]  /*2b50*/  FMUL.FTZ R96, R108, UR13 ;  /* 0x0000000d6c607c20 */ /* 0x000fe20008410000 */
[----:B------:R-:W-:Y:S01]  /*2b60*/  FSEL R159, R111, RZ, P0 ;  /* 0x000000ff6f9f7208 */ /* 0x000fe20000000000 */
[----:B------:R-:W-:Y:S01]  /*2b70*/  FFMA.FTZ R107, R120, R180, R107 ;  /* 0x000000b4786b7223 */ /* 0x000fe2000001006b */
[----:B------:R-:W-:Y:S01]  /*2b80*/  LOP3.LUT P5, RZ, R115, 0xff, RZ, 0xc0, !PT ;  /* 0x000000ff73ff7812 */ /* 0x000fe200078ac0ff */
[----:B------:R-:W-:Y:S01]  /*2b90*/  FADD.FTZ R178, R145, -R178 ;  /* 0x800000b291b27221 */ /* 0x000fe20000010000 */
[----:B------:R-:W-:Y:S01]  /*2ba0*/  LOP3.LUT P0, RZ, R115, 0xff00, RZ, 0xc0, !PT ;  /* 0x0000ff0073ff7812 */ /* 0x000fe2000780c0ff */
[----:B------:R-:W-:Y:S01]  /*2bb0*/  FMUL.FTZ R98, R98, UR13 ;  /* 0x0000000d62627c20 */ /* 0x000fe20008410000 */
[----:B------:R-:W-:Y:S01]  /*2bc0*/  FSEL R108, R106, RZ, P5 ;  /* 0x000000ff6a6c7208 */ /* 0x000fe20002800000 */
[----:B------:R-:W-:Y:S01]  /*2bd0*/  FMUL.FTZ R107, R107, UR13 ;  /* 0x0000000d6b6b7c20 */ /* 0x000fe20008410000 */
[----:B------:R-:W-:Y:S01]  /*2be0*/  FSEL R111, R96, RZ, P0 ;  /* 0x000000ff606f7208 */ /* 0x000fe20000000000 */
[----:B------:R-:W-:Y:S01]  /*2bf0*/  FFMA.FTZ R99, R120, R178, R99 ;  /* 0x000000b278637223 */ /* 0x000fe20000010063 */
[C---:B------:R-:W-:Y:S01]  /*2c00*/  LOP3.LUT P5, RZ, R114.reuse, 0xff0000, RZ, 0xc0, !PT ;  /* 0x00ff000072ff7812 */ /* 0x040fe200078ac0ff */
[----:B------:R-:W-:Y:S01]  /*2c10*/  FMUL.FTZ R97, R97, UR13 ;  /* 0x0000000d61617c20 */ /* 0x000fe20008410000 */
[----:B------:R-:W-:Y:S01]  /*2c20*/  LOP3.LUT P0, RZ, R114, 0xff000000, RZ, 0xc0, !PT ;  /* 0xff00000072ff7812 */ /* 0x000fe2000780c0ff */
[----:B------:R-:W-:Y:S01]  /*2c30*/  FMUL.FTZ R99, R99, UR13 ;  /* 0x0000000d63637c20 */ /* 0x000fe20008410000 */
[----:B------:R-:W-:-:S02]  /*2c40*/  FSEL R106, R98, RZ, P5 ;  /* 0x000000ff626a7208 */ /* 0x000fc40002800000 */
[----:B------:R-:W-:Y:S02]  /*2c50*/  FSEL R109, R107, RZ, P0 ;  /* 0x000000ff6b6d7208 */ /* 0x000fe40000000000 */
[C---:B------:R-:W-:Y:S02]  /*2c60*/  LOP3.LUT P5, RZ, R114.reuse, 0xff00, RZ, 0xc0, !PT ;  /* 0x0000ff0072ff7812 */ /* 0x040fe400078ac0ff */
[----:B------:R-:W-:Y:S02]  /*2c70*/  LOP3.LUT P0, RZ, R114, 0xff, RZ, 0xc0, !PT ;  /* 0x000000ff72ff7812 */ /* 0x000fe4000780c0ff */
[----:B------:R-:W-:Y:S02]  /*2c80*/  FSEL R107, R99, RZ, P5 ;  /* 0x000000ff636b7208 */ /* 0x000fe40002800000 */
[----:B------:R-:W-:Y:S02]  /*2c90*/  FSEL R96, R97, RZ, P0 ;  /* 0x000000ff61607208 */ /* 0x000fe40000000000 */
[----:B------:R-:W-:-:S02]  /*2ca0*/  F2FP.BF16.F32.PACK_AB R99, R159, R110 ;  /* 0x0000006e9f63723e */ /* 0x000fc400000010ff */
[----:B------:R-:W-:Y:S02]  /*2cb0*/  F2FP.BF16.F32.PACK_AB R98, R111, R108 ;  /* 0x0000006c6f62723e */ /* 0x000fe400000010ff */
[----:B------:R-:W-:Y:S02]  /*2cc0*/  F2FP.BF16.F32.PACK_AB R97, R109, R106 ;  /* 0x0000006a6d61723e */ /* 0x000fe400000010ff */
[----:B------:R-:W-:Y:S01]  /*2cd0*/  F2FP.BF16.F32.PACK_AB R96, R107, R96 ;  /* 0x000000606b60723e */ /* 0x000fe200000010ff */
[----:B------:R-:W-:Y:S06]  /*2ce0*/  BRA `(.L_x_112) ;  /* 0x0000001800387947 */ /* 0x000fec0003800000 */
.L_x_113:
[-CC-:B------:R-:W-:Y:S01]  /*2cf0*/  FFMA.FTZ R89, R153, R104.reuse, R105.reuse ;  /* 0x0000006899597223 */ /* 0x180fe20000010069 */
[----:B------:R-:W-:Y:S01]  /*2d00*/  SHF.L.U32 R107, R7, 0x10, RZ ;  /* 0x00000010076b7819 */ /* 0x000fe200000006ff */
[-C--:B------:R-:W-:Y:S01]  /*2d10*/  FFMA.FTZ R108, R154, R104.reuse, R105 ;  /* 0x000000689a6c7223 */ /* 0x080fe20000010069 */
[----:B------:R-:W-:Y:S01]  /*2d20*/  SHF.L.U32 R97, R97, 0x10, RZ ;  /* 0x0000001061617819 */ /* 0x000fe200000006ff */
[----:B------:R-:W-:Y:S01]  /*2d30*/  FADD.FTZ R91, R144, -R89 ;  /* 0x80000059905b7221 */ /* 0x000fe20000010000 */
[----:B------:R-:W-:Y:S02]  /*2d40*/  IMAD.U32 R89, R98, 0x10000, RZ ;  /* 0x0001000062597824 */ /* 0x000fe400078e00ff */
[-CC-:B------:R-:W-:Y:S01]  /*2d50*/  FFMA.FTZ R98, R151, R104.reuse, R105.reuse ;  /* 0x0000006897627223 */ /* 0x180fe20000010069 */
[-C--:B------:R-:W-:Y:S01]  /*2d60*/  FFMA.FTZ R88, R149, R104.reuse, R105 ;  /* 0x0000006895587223 */ /* 0x080fe20000010069 */
[----:B-----5:R-:W-:Y:S01]  /*2d70*/  FFMA.FTZ R178, R120, R91, R107 ;  /* 0x0000005b78b27223 */ /* 0x020fe2000001006b */
[----:B------:R-:W-:Y:S01]  /*2d80*/  FFMA.FTZ R91, R156, R104, R105 ;  /* 0x000000689c5b7223 */ /* 0x000fe20000010069 */
[----:B------:R-:W-:Y:S01]  /*2d90*/  FADD.FTZ R108, R147, -R108 ;  /* 0x8000006c936c7221 */ /* 0x000fe20000010000 */
[----:B------:R-:W-:Y:S01]  /*2da0*/  SHF.L.U32 R106, R6, 0x10, RZ ;  /* 0x00000010066a7819 */ /* 0x000fe200000006ff */
[----:B------:R-:W-:Y:S01]  /*2db0*/  FADD.FTZ R109, R139, -R98 ;  /* 0x800000628b6d7221 */ /* 0x000fe20000010000 */
[----:B------:R-:W-:Y:S01]  /*2dc0*/  FADD.FTZ R91, R148, -R91 ;  /* 0x8000005b945b7221 */ /* 0x000fe20000010000 */
[----:B------:R-:W-:Y:S01]  /*2dd0*/  FADD.FTZ R107, R137, -R88 ;  /* 0x80000058896b7221 */ /* 0x000fe20000010000 */
[----:B------:R-:W-:-:S02]  /*2de0*/  IMAD.U32 R90, R5, 0x10000, RZ ;  /* 0x00010000055a7824 */ /* 0x000fc400078e00ff */
[C---:B------:R-:W-:Y:S01]  /*2df0*/  FFMA.FTZ R88, R120.reuse, R108, R89 ;  /* 0x0000006c78587223 */ /* 0x040fe20000010059 */
[----:B------:R-:W-:Y:S01]  /*2e00*/  FFMA.FTZ R91, R120, R91, R97 ;  /* 0x0000005b785b7223 */ /* 0x000fe20000010061 */
[-CC-:B------:R-:W-:Y:S01]  /*2e10*/  FFMA.FTZ R97, R152, R104.reuse, R105.reuse ;  /* 0x0000006898617223 */ /* 0x180fe20000010069 */
[-CC-:B------:R-:W-:Y:S01]  /*2e20*/  FFMA.FTZ R89, R3, R104.reuse, R105.reuse ;  /* 0x0000006803597223 */ /* 0x180fe20000010069 */
[----:B------:R-:W-:Y:S01]  /*2e30*/  FFMA.FTZ R109, R120, R109, R106 ;  /* 0x0000006d786d7223 */ /* 0x000fe2000001006a */
[----:B------:R-:W-:Y:S01]  /*2e40*/  SHF.L.U32 R98, R96, 0x10, RZ ;  /* 0x0000001060627819 */ /* 0x000fe200000006ff */
[----:B------:R-:W-:Y:S01]  /*2e50*/  FFMA.FTZ R110, R120, R107, R90 ;  /* 0x0000006b786e7223 */ /* 0x000fe2000001005a */
[----:B------:R-:W-:Y:S01]  /*2e60*/  FFMA.FTZ R96, R150, R104, R105 ;  /* 0x0000006896607223 */ /* 0x000fe20000010069 */
[----:B------:R-:W-:Y:S01]  /*2e70*/  FADD.FTZ R106, R146, -R97 ;  /* 0x80000061926a7221 */ /* 0x000fe20000010000 */
[----:B------:R-:W-:Y:S02]  /*2e80*/  IMAD.U32 R90, R4, 0x10000, RZ ;  /* 0x00010000045a7824 */ /* 0x000fe400078e00ff */
[----:B------:R-:W-:Y:S01]  /*2e90*/  FADD.FTZ R97, R138, -R89 ;  /* 0x800000598a617221 */ /* 0x000fe20000010000 */
[----:B------:R-:W-:Y:S01]  /*2ea0*/  ISETP.GE.U32.AND P0, PT, R114, RZ, PT ;  /* 0x000000ff7200720c */ /* 0x000fe20003f06070 */
[----:B------:R-:W-:Y:S01]  /*2eb0*/  FADD.FTZ R107, R145, -R96 ;  /* 0x80000060916b7221 */ /* 0x000fe20000010000 */
[----:B------:R-:W-:Y:S01]  /*2ec0*/  SHF.L.U32 R99, R99, 0x10, RZ ;  /* 0x0000001063637819 */ /* 0x000fe200000006ff */
[C---:B------:R-:W-:Y:S01]  /*2ed0*/  FFMA.FTZ R96, R120.reuse, R97, R90 ;  /* 0x0000006178607223 */ /* 0x040fe2000001005a */
[----:B------:R-:W-:Y:S01]  /*2ee0*/  FMUL.FTZ R90, R91, UR13 ;  /* 0x0000000d5b5a7c20 */ /* 0x000fe20008410000 */
[----:B------:R-:W-:Y:S01]  /*2ef0*/  ISETP.GE.U32.AND.EX P0, PT, R115, 0x1000000, PT, P0 ;  /* 0x010000007300780c */ /* 0x000fe20003f06100 */
[----:B------:R-:W-:Y:S01]  /*2f00*/  FFMA.FTZ R107, R120, R107, R98 ;  /* 0x0000006b786b7223 */ /* 0x000fe20000010062 */
[----:B------:R-:W-:Y:S01]  /*2f10*/  F2FP.BF16.F32.PACK_AB R91, R91, R178 ;  /* 0x000000b25b5b723e */ /* 0x000fe200000010ff */
[----:B------:R-:W-:Y:S01]  /*2f20*/  FMUL.FTZ R178, R178, UR13 ;  /* 0x0000000db2b27c20 */ /* 0x000fe20008410000 */
[----:B------:R-:W-:Y:S01]  /*2f30*/  LOP3.LUT P5, RZ, R115, 0xff0000, RZ, 0xc0, !PT ;  /* 0x00ff000073ff7812 */ /* 0x000fe200078ac0ff */
[----:B------:R-:W-:Y:S01]  /*2f40*/  FFMA.FTZ R89, R120, R106, R99 ;  /* 0x0000006a78597223 */ /* 0x000fe20000010063 */
[----:B------:R-:W-:Y:S01]  /*2f50*/  FSEL R99, R90, RZ, P0 ;  /* 0x000000ff5a637208 */ /* 0x000fe20000000000 */
[----:B------:R-:W-:Y:S01]  /*2f60*/  FMUL.FTZ R98, R109, UR13 ;  /* 0x0000000d6d627c20 */ /* 0x000fe20008410000 */
[C---:B------:R-:W-:Y:S01]  /*2f70*/  F2FP.BF16.F32.PACK_AB R90, R88.reuse, R109 ;  /* 0x0000006d585a723e */ /* 0x040fe200000010ff */
[----:B------:R-:W-:Y:S01]  /*2f80*/  FMUL.FTZ R88, R88, UR13 ;  /* 0x0000000d58587c20 */ /* 0x000fe20008410000 */
[C---:B------:R-:W-:Y:S01]  /*2f90*/  LOP3.LUT P0, RZ, R115.reuse, 0xff, RZ, 0xc0, !PT ;  /* 0x000000ff73ff7812 */ /* 0x040fe2000780c0ff */
[----:B------:R-:W-:Y:S01]  /*2fa0*/  FMUL.FTZ R97, R110, UR13 ;  /* 0x0000000d6e617c20 */ /* 0x000fe20008410000 */
[----:B------:R-:W-:Y:S01]  /*2fb0*/  FSEL R180, R178, RZ, P5 ;  /* 0x000000ffb2b47208 */ /* 0x000fe20002800000 */
[----:B------:R-:W-:Y:S01]  /*2fc0*/  FMUL.FTZ R106, R96, UR13 ;  /* 0x0000000d606a7c20 */ /* 0x000fe20008410000 */
[----:B------:R-:W-:Y:S01]  /*2fd0*/  LOP3.LUT P5, RZ, R115, 0xff00, RZ, 0xc0, !PT ;  /* 0x0000ff0073ff7812 */ /* 0x000fe200078ac0ff */
[----:B------:R-:W-:Y:S01]  /*2fe0*/  FMUL.FTZ R108, R107, UR13 ;  /* 0x0000000d6b6c7c20 */ /* 0x000fe20008410000 */
[----:B------:R-:W-:-:S02]  /*2ff0*/  FSEL R109, R98, RZ, P0 ;  /* 0x000000ff626d7208 */ /* 0x000fc40000000000 */
[----:B------:R-:W-:Y:S01]  /*3000*/  FSEL R98, R88, RZ, P5 ;  /* 0x000000ff58627208 */ /* 0x000fe20002800000 */
[----:B------:R-:W-:Y:S01]  /*3010*/  FMUL.FTZ R88, R89, UR13 ;  /* 0x0000000d59587c20 */ /* 0x000fe20008410000 */
[C---:B------:R-:W-:Y:S02]  /*3020*/  LOP3.LUT P0, RZ, R114.reuse, 0xff0000, RZ, 0xc0, !PT ;  /* 0x00ff000072ff7812 */ /* 0x040fe4000780c0ff */
[----:B------:R-:W-:Y:S02]  /*3030*/  LOP3.LUT P5, RZ, R114, 0xff000000, RZ, 0xc0, !PT ;  /* 0xff00000072ff7812 */ /* 0x000fe400078ac0ff */
[----:B------:R-:W-:Y:S02]  /*3040*/  FSEL R178, R97, RZ, P0 ;  /* 0x000000ff61b27208 */ /* 0x000fe40000000000 */
[----:B------:R-:W-:Y:S02]  /*3050*/  FSEL R97, R88, RZ, P5 ;  /* 0x000000ff58617208 */ /* 0x000fe40002800000 */
[----:B------:R-:W-:-:S02]  /*3060*/  LOP3.LUT P0, RZ, R114, 0xff, RZ, 0xc0, !PT ;  /* 0x000000ff72ff7812 */ /* 0x000fc4000780c0ff */
[----:B------:R-:W-:Y:S02]  /*3070*/  LOP3.LUT P5, RZ, R114, 0xff00, RZ, 0xc0, !PT ;  /* 0x0000ff0072ff7812 */ /* 0x000fe400078ac0ff */
[----:B------:R-:W-:Y:S02]  /*3080*/  F2FP.BF16.F32.PACK_AB R88, R107, R96 ;  /* 0x000000606b58723e */ /* 0x000fe400000010ff */
[----:B------:R-:W-:Y:S02]  /*3090*/  FSEL R96, R106, RZ, P0 ;  /* 0x000000ff6a607208 */ /* 0x000fe40000000000 */
[----:B------:R-:W-:Y:S02]  /*30a0*/  FSEL R107, R108, RZ, P5 ;  /* 0x000000ff6c6b7208 */ /* 0x000fe40002800000 */
[----:B------:R-:W-:Y:S02]  /*30b0*/  F2FP.BF16.F32.PACK_AB R89, R89, R110 ;  /* 0x0000006e5959723e */ /* 0x000fe400000010ff */
[----:B------:R-:W-:-:S02]  /*30c0*/  F2FP.BF16.F32.PACK_AB R99, R99, R180 ;  /* 0x000000b46363723e */ /* 0x000fc400000010ff */
[----:B------:R-:W-:Y:S02]  /*30d0*/  F2FP.BF16.F32.PACK_AB R98, R98, R109 ;  /* 0x0000006d6262723e */ /* 0x000fe400000010ff */
[----:B------:R-:W-:Y:S02]  /*30e0*/  F2FP.BF16.F32.PACK_AB R97, R97, R178 ;  /* 0x000000b26161723e */ /* 0x000fe400000010ff */
[----:B------:R-:W-:Y:S01]  /*30f0*/  F2FP.BF16.F32.PACK_AB R96, R107, R96 ;  /* 0x000000606b60723e */ /* 0x000fe200000010ff */
[----:B------:R-:W-:Y:S06]  /*3100*/  BRA `(.L_x_112) ;  /* 0x0000001400307947 */ /* 0x000fec0003800000 */
.L_x_109:
        /* <DEDUP_REMOVED lines=8> */
[----:B------:R-:W-:Y:S01]  /*3190*/  LOP3.LUT P5, RZ, R115, 0xff0000, RZ, 0xc0, !PT ;  /* 0x00ff000073ff7812 */ /* 0x000fe200078ac0ff */
[----:B------:R-:W-:Y:S01]  /*31a0*/  FFMA.FTZ R92, R151, R104, R105 ;  /* 0x00000068975c7223 */ /* 0x000fe20000010069 */
[----:B------:R-:W-:Y:S01]  /*31b0*/  FADD.FTZ R93, R144, -R93 ;  /* 0x8000005d905d7221 */ /* 0x000fe20000010000 */
[----:B------:R-:W-:Y:S01]  /*31c0*/  FADD.FTZ R95, R148, -R95 ;  /* 0x8000005f945f7221 */ /* 0x000fe20000010000 */
[----:B------:R-:W-:Y:S02]  /*31d0*/  LOP3.LUT P0, RZ, R163, 0xff0000, RZ, 0xc0, !PT ;  /* 0x00ff0000a3ff7812 */ /* 0x000fe4000780c0ff */
[C---:B-----5:R-:W-:Y:S01]  /*31e0*/  FMUL.FTZ R93, R120.reuse, R93 ;  /* 0x0000005d785d7220 */ /* 0x060fe20000410000 */
[----:B------:R-:W-:-:S03]  /*31f0*/  FMUL.FTZ R94, R120, R95 ;  /* 0x0000005f785e7220 */ /* 0x000fc60000410000 */
[----:B------:R-:W-:Y:S01]  /*3200*/  FMUL.FTZ R93, R93, UR13 ;  /* 0x0000000d5d5d7c20 */ /* 0x000fe20008410000 */
[----:B------:R-:W-:-:S04]  /*3210*/  FMUL.FTZ R94, R94, UR13 ;  /* 0x0000000d5e5e7c20 */ /* 0x000fc80008410000 */
[C---:B------:R-:W-:Y:S02]  /*3220*/  FSEL R99, R93.reuse, RZ, P5 ;  /* 0x000000ff5d637208 */ /* 0x040fe40002800000 */
[----:B------:R-:W-:Y:S01]  /*3230*/  FSEL R95, R93, RZ, P0 ;  /* 0x000000ff5d5f7208 */ /* 0x000fe20000000000 */
[----:B------:R-:W-:Y:S01]  /*3240*/  FADD.FTZ R93, R139, -R92 ;  /* 0x8000005c8b5d7221 */ /* 0x000fe20000010000 */
[----:B------:R-:W-:Y:S02]  /*3250*/  ISETP.GE.U32.AND P5, PT, R162, RZ, PT ;  /* 0x000000ffa200720c */ /* 0x000fe40003fa6070 */
[----:B------:R-:W-:Y:S01]  /*3260*/  ISETP.GE.U32.AND P0, PT, R114, RZ, PT ;  /* 0x000000ff7200720c */ /* 0x000fe20003f06070 */
[----:B------:R-:W-:Y:S01]  /*3270*/  FMUL.FTZ R93, R120, R93 ;  /* 0x0000005d785d7220 */ /* 0x000fe20000410000 */
[----:B------:R-:W-:Y:S02]  /*3280*/  ISETP.GE.U32.AND.EX P5, PT, R163, 0x1000000, PT, P5 ;  /* 0x01000000a300780c */ /* 0x000fe40003fa6150 */
[----:B------:R-:W-:-:S02]  /*3290*/  ISETP.GE.U32.AND.EX P0, PT, R115, 0x1000000, PT, P0 ;  /* 0x010000007300780c */ /* 0x000fc40003f06100 */
[C---:B------:R-:W-:Y:S02]  /*32a0*/  FSEL R92, R94.reuse, RZ, P5 ;  /* 0x000000ff5e5c7208 */ /* 0x040fe40002800000 */
[----:B------:R-:W-:Y:S01]  /*32b0*/  FSEL R96, R94, RZ, P0 ;  /* 0x000000ff5e607208 */ /* 0x000fe20000000000 */
[-CC-:B------:R-:W-:Y:S01]  /*32c0*/  FFMA.FTZ R94, R154, R104.reuse, R105.reuse ;  /* 0x000000689a5e7223 */ /* 0x180fe20000010069 */
[----:B------:R-:W-:Y:S01]  /*32d0*/  F2FP.BF16.F32.PACK_AB R95, R92, R95 ;  /* 0x0000005f5c5f723e */ /* 0x000fe200000010ff */
[-CC-:B------:R-:W-:Y:S01]  /*32e0*/  FFMA.FTZ R92, R149, R104.reuse, R105.reuse ;  /* 0x00000068955c7223 */ /* 0x180fe20000010069 */
[----:B------:R-:W-:Y:S01]  /*32f0*/  LOP3.LUT P0, RZ, R115, 0xff, RZ, 0xc0, !PT ;  /* 0x000000ff73ff7812 */ /* 0x000fe2000780c0ff */
[----:B------:R-:W-:Y:S01]  /*3300*/  FADD.FTZ R97, R147, -R94 ;  /* 0x8000005e93617221 */ /* 0x000fe20000010000 */
[----:B------:R-:W-:Y:S01]  /*3310*/  FMUL.FTZ R94, R93, UR13 ;  /* 0x0000000d5d5e7c20 */ /* 0x000fe20008410000 */
[----:B------:R-:W-:Y:S01]  /*3320*/  LOP3.LUT P5, RZ, R163, 0xff, RZ, 0xc0, !PT ;  /* 0x000000ffa3ff7812 */ /* 0x000fe200078ac0ff */
[----:B------:R-:W-:Y:S01]  /*3330*/  FADD.FTZ R93, R137, -R92 ;  /* 0x8000005c895d7221 */ /* 0x000fe20000010000 */
[----:B------:R-:W-:Y:S01]  /*3340*/  FMUL.FTZ R97, R120, R97 ;  /* 0x0000006178617220 */ /* 0x000fe20000410000 */
[-CC-:B------:R-:W-:Y:S01]  /*3350*/  FFMA.FTZ R92, R150, R104.reuse, R105.reuse ;  /* 0x00000068965c7223 */ /* 0x180fe20000010069 */
[----:B------:R-:W-:Y:S01]  /*3360*/  FSEL R110, R94, RZ, P0 ;  /* 0x000000ff5e6e7208 */ /* 0x000fe20000000000 */
[----:B------:R-:W-:Y:S01]  /*3370*/  FMUL.FTZ R93, R120, R93 ;  /* 0x0000005d785d7220 */ /* 0x000fe20000410000 */
[----:B------:R-:W-:Y:S01]  /*3380*/  FMUL.FTZ R98, R97, UR13 ;  /* 0x0000000d61627c20 */ /* 0x000fe20008410000 */
[----:B------:R-:W-:Y:S01]  /*3390*/  FFMA.FTZ R97, R152, R104, R105 ;  /* 0x0000006898617223 */ /* 0x000fe20000010069 */
[----:B------:R-:W-:-:S02]  /*33a0*/  FSEL R94, R94, RZ, P5 ;  /* 0x000000ff5e5e7208 */ /* 0x000fc40002800000 */
[----:B------:R-:W-:Y:S01]  /*33b0*/  LOP3.LUT P0, RZ, R115, 0xff00, RZ, 0xc0, !PT ;  /* 0x0000ff0073ff7812 */ /* 0x000fe2000780c0ff */
[----:B------:R-:W-:Y:S01]  /*33c0*/  FADD.FTZ R107, R146, -R97 ;  /* 0x80000061926b7221 */ /* 0x000fe20000010000 */
[----:B------:R-:W-:Y:S02]  /*33d0*/  LOP3.LUT P5, RZ, R163, 0xff00, RZ, 0xc0, !PT ;  /* 0x0000ff00a3ff7812 */ /* 0x000fe400078ac0ff */
[----:B------:R-:W-:Y:S01]  /*33e0*/  F2FP.BF16.F32.PACK_AB R99, R96, R99 ;  /* 0x000000636063723e */ /* 0x000fe200000010ff */
[----:B------:R-:W-:Y:S01]  /*33f0*/  FMUL.FTZ R96, R93, UR13 ;  /* 0x0000000d5d607c20 */ /* 0x000fe20008410000 */
[C---:B------:R-:W-:Y:S01]  /*3400*/  FSEL R159, R98.reuse, RZ, P0 ;  /* 0x000000ff629f7208 */ /* 0x040fe20000000000 */
[----:B------:R-:W-:Y:S01]  /*3410*/  FADD.FTZ R93, R145, -R92 ;  /* 0x8000005c915d7221 */ /* 0x000fe20000010000 */
[----:B------:R-:W-:Y:S01]  /*3420*/  FSEL R97, R98, RZ, P5 ;  /* 0x000000ff62617208 */ /* 0x000fe20002800000 */
[----:B------:R-:W-:Y:S01]  /*3430*/  FMUL.FTZ R98, R120, R107 ;  /* 0x0000006b78627220 */ /* 0x000fe20000410000 */
[----:B------:R-:W-:Y:S01]  /*3440*/  LOP3.LUT P0, RZ, R114, 0xff0000, RZ, 0xc0, !PT ;  /* 0x00ff000072ff7812 */ /* 0x000fe2000780c0ff */
[----:B------:R-:W-:Y:S01]  /*3450*/  FFMA.FTZ R107, R3, R104, R105 ;  /* 0x00000068036b7223 */ /* 0x000fe20000010069 */
[----:B------:R-:W-:Y:S01]  /*3460*/  LOP3.LUT P5, RZ, R162, 0xff0000, RZ, 0xc0, !PT ;  /* 0x00ff0000a2ff7812 */ /* 0x000fe200078ac0ff */
[----:B------:R-:W-:Y:S01]  /*3470*/  FMUL.FTZ R92, R120, R93 ;  /* 0x0000005d785c7220 */ /* 0x000fe20000410000 */
[----:B------:R-:W-:Y:S01]  /*3480*/  FSEL R108, R96, RZ, P0 ;  /* 0x000000ff606c7208 */ /* 0x000fe20000000000 */
[----:B------:R-:W-:Y:S01]  /*3490*/  FMUL.FTZ R98, R98, UR13 ;  /* 0x0000000d62627c20 */ /* 0x000fe20008410000 */
[----:B------:R-:W-:Y:S01]  /*34a0*/  LOP3.LUT P0, RZ, R114, 0xff000000, RZ, 0xc0, !PT ;  /* 0xff00000072ff7812 */ /* 0x000fe2000780c0ff */
[----:B------:R-:W-:Y:S01]  /*34b0*/  FADD.FTZ R107, R138, -R107 ;  /* 0x8000006b8a6b7221 */ /* 0x000fe20000010000 */
[----:B------:R-:W-:Y:S01]  /*34c0*/  FSEL R93, R96, RZ, P5 ;  /* 0x000000ff605d7208 */ /* 0x000fe20002800000 */
[----:B------:R-:W-:Y:S01]  /*34d0*/  FMUL.FTZ R92, R92, UR13 ;  /* 0x0000000d5c5c7c20 */ /* 0x000fe20008410000 */
[----:B------:R-:W-:Y:S01]  /*34e0*/  LOP3.LUT P5, RZ, R162, 0xff000000, RZ, 0xc0, !PT ;  /* 0xff000000a2ff7812 */ /* 0x000fe200078ac0ff */
[----:B------:R-:W-:Y:S01]  /*34f0*/  FMUL.FTZ R107, R120, R107 ;  /* 0x0000006b786b7220 */ /* 0x000fe20000410000 */
[----:B------:R-:W-:-:S02]  /*3500*/  FSEL R111, R98, RZ, P0 ;  /* 0x000000ff626f7208 */ /* 0x000fc40000000000 */
[----:B------:R-:W-:Y:S01]  /*3510*/  LOP3.LUT P0, RZ, R114, 0xff00, RZ, 0xc0, !PT ;  /* 0x0000ff0072ff7812 */ /* 0x000fe2000780c0ff */
[----:B------:R-:W-:Y:S01]  /*3520*/  FMUL.FTZ R106, R107, UR13 ;  /* 0x0000000d6b6a7c20 */ /* 0x000fe20008410000 */
[----:B------:R-:W-:Y:S02]  /*3530*/  FSEL R96, R98, RZ, P5 ;  /* 0x000000ff62607208 */ /* 0x000fe40002800000 */
[----:B------:R-:W-:Y:S02]  /*3540*/  LOP3.LUT P5, RZ, R162, 0xff00, RZ, 0xc0, !PT ;  /* 0x0000ff00a2ff7812 */ /* 0x000fe400078ac0ff */
[----:B------:R-:W-:Y:S02]  /*3550*/  FSEL R109, R92, RZ, P0 ;  /* 0x000000ff5c6d7208 */ /* 0x000fe40000000000 */
[----:B------:R-:W-:Y:S02]  /*3560*/  LOP3.LUT P0, RZ, R162, 0xff, RZ, 0xc0, !PT ;  /* 0x000000ffa2ff7812 */ /* 0x000fe4000780c0ff */
[----:B------:R-:W-:-:S02]  /*3570*/  FSEL R107, R92, RZ, P5 ;  /* 0x000000ff5c6b7208 */ /* 0x000fc40002800000 */
[----:B------:R-:W-:Y:S02]  /*3580*/  LOP3.LUT P5, RZ, R114, 0xff, RZ, 0xc0, !PT ;  /* 0x000000ff72ff7812 */ /* 0x000fe400078ac0ff */
[C---:B------:R-:W-:Y:S02]  /*3590*/  FSEL R92, R106.reuse, RZ, P0 ;  /* 0x000000ff6a5c7208 */ /* 0x040fe40000000000 */
[----:B------:R-:W-:Y:S02]  /*35a0*/  FSEL R106, R106, RZ, P5 ;  /* 0x000000ff6a6a7208 */ /* 0x000fe40002800000 */
[----:B------:R-:W-:Y:S02]  /*35b0*/  F2FP.BF16.F32.PACK_AB R94, R97, R94 ;  /* 0x0000005e615e723e */ /* 0x000fe400000010ff */
[----:B------:R-:W-:Y:S02]  /*35c0*/  F2FP.BF16.F32.PACK_AB R93, R96, R93 ;  /* 0x0000005d605d723e */ /* 0x000fe400000010ff */
[----:B------:R-:W-:-:S02]  /*35d0*/  F2FP.BF16.F32.PACK_AB R98, R159, R110 ;  /* 0x0000006e9f62723e */ /* 0x000fc400000010ff */
[----:B------:R-:W-:Y:S02]  /*35e0*/  F2FP.BF16.F32.PACK_AB R97, R111, R108 ;  /* 0x0000006c6f61723e */ /* 0x000fe400000010ff */
[----:B------:R-:W-:Y:S02]  /*35f0*/  F2FP.BF16.F32.PACK_AB R92, R107, R92 ;  /* 0x0000005c6b5c723e */ /* 0x000fe400000010ff */
[----:B------:R-:W-:Y:S01]  /*3600*/  F2FP.BF16.F32.PACK_AB R96, R109, R106 ;  /* 0x0000006a6d60723e */ /* 0x000fe200000010ff */
[----:B------:R-:W-:Y:S06]  /*3610*/  BRA `(.L_x_112) ;  /* 0x0000000c00ec7947 */ /* 0x000fec0003800000 */
.L_x_115:
[-CC-:B------:R-:W-:Y:S01]  /*3620*/  FFMA.FTZ R89, R153, R104.reuse, R105.reuse ;  /* 0x0000006899597223 */ /* 0x180fe20000010069 */
[----:B------:R-:W-:Y:S01]  /*3630*/  FFMA.FTZ R91, R156, R104, R105 ;  /* 0x000000689c5b7223 */ /* 0x000fe20000010069 */
[----:B------:R-:W-:Y:S02]  /*3640*/  LOP3.LUT P5, RZ, R115, 0xff0000, RZ, 0xc0, !PT ;  /* 0x00ff000073ff7812 */ /* 0x000fe400078ac0ff */
[----:B------:R-:W-:Y:S01]  /*3650*/  FADD.FTZ R89, R144, -R89 ;  /* 0x8000005990597221 */ /* 0x000fe20000010000 */
[----:B------:R-:W-:Y:S01]  /*3660*/  FADD.FTZ R91, R148, -R91 ;  /* 0x8000005b945b7221 */ /* 0x000fe20000010000 */
[----:B------:R-:W-:Y:S02]  /*3670*/  LOP3.LUT P0, RZ, R163, 0xff0000, RZ, 0xc0, !PT ;  /* 0x00ff0000a3ff7812 */ /* 0x000fe4000780c0ff */
[C---:B-----5:R-:W-:Y:S01]  /*3680*/  FMUL.FTZ R89, R120.reuse, R89 ;  /* 0x0000005978597220 */ /* 0x060fe20000410000 */
[----:B------:R-:W-:-:S03]  /*3690*/  FMUL.FTZ R90, R120, R91 ;  /* 0x0000005b785a7220 */ /* 0x000fc60000410000 */
[----:B------:R-:W-:Y:S01]  /*36a0*/  FMUL.FTZ R88, R89, UR13 ;  /* 0x0000000d59587c20 */ /* 0x000fe20008410000 */
[C---:B------:R-:W-:Y:S01]  /*36b0*/  FMUL.FTZ R92, R90.reuse, UR13 ;  /* 0x0000000d5a5c7c20 */ /* 0x040fe20008410000 */
[----:B------:R-:W-:-:S03]  /*36c0*/  F2FP.BF16.F32.PACK_AB R91, R90, R89 ;  /* 0x000000595a5b723e */ /* 0x000fc600000010ff */
[C---:B------:R-:W-:Y:S02]  /*36d0*/  FSEL R99, R88.reuse, RZ, P5 ;  /* 0x000000ff58637208 */ /* 0x040fe40002800000 */
[----:B------:R-:W-:Y:S01]  /*36e0*/  FSEL R95, R88, RZ, P0 ;  /* 0x000000ff585f7208 */ /* 0x000fe20000000000 */
[-CC-:B------:R-:W-:Y:S01]  /*36f0*/  FFMA.FTZ R88, R151, R104.reuse, R105.reuse ;  /* 0x0000006897587223 */ /* 0x180fe20000010069 */
[----:B------:R-:W-:Y:S02]  /*3700*/  ISETP.GE.U32.AND P5, PT, R162, RZ, PT ;  /* 0x000000ffa200720c */ /* 0x000fe40003fa6070 */
[----:B------:R-:W-:Y:S01]  /*3710*/  ISETP.GE.U32.AND P0, PT, R114, RZ, PT ;  /* 0x000000ff7200720c */ /* 0x000fe20003f06070 */
[----:B------:R-:W-:Y:S01]  /*3720*/  FADD.FTZ R89, R139, -R88 ;  /* 0x800000588b597221 */ /* 0x000fe20000010000 */
[-CC-:B------:R-:W-:Y:S01]  /*3730*/  FFMA.FTZ R88, R154, R104.reuse, R105.reuse ;  /* 0x000000689a587223 */ /* 0x180fe20000010069 */
[----:B------:R-:W-:Y:S02]  /*3740*/  ISETP.GE.U32.AND.EX P5, PT, R163, 0x1000000, PT, P5 ;  /* 0x01000000a300780c */ /* 0x000fe40003fa6150 */
[----:B------:R-:W-:Y:S01]  /*3750*/  ISETP.GE.U32.AND.EX P0, PT, R115, 0x1000000, PT, P0 ;  /* 0x010000007300780c */ /* 0x000fe20003f06100 */
[----:B------:R-:W-:Y:S01]  /*3760*/  FMUL.FTZ R90, R120, R89 ;  /* 0x00000059785a7220 */ /* 0x000fe20000410000 */
[----:B------:R-:W-:Y:S01]  /*3770*/  FADD.FTZ R89, R147, -R88 ;  /* 0x8000005893597221 */ /* 0x000fe20000010000 */
[C---:B------:R-:W-:Y:S01]  /*3780*/  FSEL R94, R92.reuse, RZ, P5 ;  /* 0x000000ff5c5e7208 */ /* 0x040fe20002800000 */
[--C-:B------:R-:W-:Y:S01]  /*3790*/  FFMA.FTZ R88, R149, R104, R105.reuse ;  /* 0x0000006895587223 */ /* 0x100fe20000010069 */
[----:B------:R-:W-:Y:S01]  /*37a0*/  FSEL R92, R92, RZ, P0 ;  /* 0x000000ff5c5c7208 */ /* 0x000fe20000000000 */
[----:B------:R-:W-:Y:S01]  /*37b0*/  FMUL.FTZ R93, R120, R89 ;  /* 0x00000059785d7220 */ /* 0x000fe20000410000 */
[----:B------:R-:W-:Y:S01]  /*37c0*/  LOP3.LUT P0, RZ, R115, 0xff, RZ, 0xc0, !PT ;  /* 0x000000ff73ff7812 */ /* 0x000fe2000780c0ff */
[----:B------:R-:W-:Y:S01]  /*37d0*/  FADD.FTZ R89, R137, -R88 ;  /* 0x8000005889597221 */ /* 0x000fe20000010000 */
[----:B------:R-:W-:Y:S01]  /*37e0*/  F2FP.BF16.F32.PACK_AB R99, R92, R99 ;  /* 0x000000635c63723e */ /* 0x000fe200000010ff */
[----:B------:R-:W-:Y:S01]  /*37f0*/  FMUL.FTZ R92, R90, UR13 ;  /* 0x0000000d5a5c7c20 */ /* 0x000fe20008410000 */
[C---:B------:R-:W-:Y:S01]  /*3800*/  F2FP.BF16.F32.PACK_AB R90, R93.reuse, R90 ;  /* 0x0000005a5d5a723e */ /* 0x040fe200000010ff */
[----:B------:R-:W-:Y:S01]  /*3810*/  FMUL.FTZ R97, R93, UR13 ;  /* 0x0000000d5d617c20 */ /* 0x000fe20008410000 */
[----:B------:R-:W-:Y:S01]  /*3820*/  LOP3.LUT P5, RZ, R163, 0xff, RZ, 0xc0, !PT ;  /* 0x000000ffa3ff7812 */ /* 0x000fe200078ac0ff */
[-CC-:B------:R-:W-:Y:S01]  /*3830*/  FFMA.FTZ R93, R152, R104.reuse, R105.reuse ;  /* 0x00000068985d7223 */ /* 0x180fe20000010069 */
[----:B------:R-:W-:Y:S01]  /*3840*/  FSEL R98, R92, RZ, P0 ;  /* 0x000000ff5c627208 */ /* 0x000fe20000000000 */
[-C--:B------:R-:W-:Y:S01]  /*3850*/  FFMA.FTZ R88, R150, R104.reuse, R105 ;  /* 0x0000006896587223 */ /* 0x080fe20000010069 */
[----:B------:R-:W-:Y:S01]  /*3860*/  FSEL R96, R92, RZ, P5 ;  /* 0x000000ff5c607208 */ /* 0x000fe20002800000 */
[----:B------:R-:W-:Y:S01]  /*3870*/  FADD.FTZ R93, R146, -R93 ;  /* 0x8000005d925d7221 */ /* 0x000fe20000010000 */
[----:B------:R-:W-:Y:S01]  /*3880*/  LOP3.LUT P0, RZ, R115, 0xff00, RZ, 0xc0, !PT ;  /* 0x0000ff0073ff7812 */ /* 0x000fe2000780c0ff */
[----:B------:R-:W-:Y:S01]  /*3890*/  FMUL.FTZ R92, R120, R89 ;  /* 0x00000059785c7220 */ /* 0x000fe20000410000 */
[----:B------:R-:W-:Y:S01]  /*38a0*/  LOP3.LUT P5, RZ, R163, 0xff00, RZ, 0xc0, !PT ;  /* 0x0000ff00a3ff7812 */ /* 0x000fe200078ac0ff */
[----:B------:R-:W-:Y:S01]  /*38b0*/  FADD.FTZ R89, R145, -R88 ;  /* 0x8000005891597221 */ /* 0x000fe20000010000 */
[----:B------:R-:W-:Y:S01]  /*38c0*/  F2FP.BF16.F32.PACK_AB R95, R94, R95 ;  /* 0x0000005f5e5f723e */ /* 0x000fe200000010ff */
[----:B------:R-:W-:Y:S01]  /*38d0*/  FMUL.FTZ R107, R120, R93 ;  /* 0x0000005d786b7220 */ /* 0x000fe20000410000 */
[C---:B------:R-:W-:Y:S01]  /*38e0*/  FSEL R159, R97.reuse, RZ, P0 ;  /* 0x000000ff619f7208 */ /* 0x040fe20000000000 */
[----:B------:R-:W-:Y:S01]  /*38f0*/  FMUL.FTZ R94, R92, UR13 ;  /* 0x0000000d5c5e7c20 */ /* 0x000fe20008410000 */
[----:B------:R-:W-:Y:S01]  /*3900*/  FSEL R179, R97, RZ, P5 ;  /* 0x000000ff61b37208 */ /* 0x000fe20002800000 */
[----:B------:R-:W-:Y:S01]  /*3910*/  FFMA.FTZ R93, R3, R104, R105 ;  /* 0x00000068035d7223 */ /* 0x000fe20000010069 */
[----:B------:R-:W-:Y:S01]  /*3920*/  LOP3.LUT P0, RZ, R114, 0xff0000, RZ, 0xc0, !PT ;  /* 0x00ff000072ff7812 */ /* 0x000fe2000780c0ff */
[----:B------:R-:W-:Y:S01]  /*3930*/  FMUL.FTZ R88, R120, R89 ;  /* 0x0000005978587220 */ /* 0x000fe20000410000 */
[----:B------:R-:W-:Y:S01]  /*3940*/  LOP3.LUT P5, RZ, R162, 0xff0000, RZ, 0xc0, !PT ;  /* 0x00ff0000a2ff7812 */ /* 0x000fe200078ac0ff */
[----:B------:R-:W-:Y:S01]  /*3950*/  FADD.FTZ R93, R138, -R93 ;  /* 0x8000005d8a5d7221 */ /* 0x000fe20000010000 */
[C---:B------:R-:W-:Y:S01]  /*3960*/  F2FP.BF16.F32.PACK_AB R89, R107.reuse, R92 ;  /* 0x0000005c6b59723e */ /* 0x040fe200000010ff */
[----:B------:R-:W-:Y:S01]  /*3970*/  FMUL.FTZ R107, R107, UR13 ;  /* 0x0000000d6b6b7c20 */ /* 0x000fe20008410000 */
[----:B------:R-:W-:Y:S01]  /*3980*/  FSEL R97, R94, RZ, P0 ;  /* 0x000000ff5e617208 */ /* 0x000fe20000000000 */
[----:B------:R-:W-:Y:S01]  /*3990*/  FMUL.FTZ R93, R120, R93 ;  /* 0x0000005d785d7220 */ /* 0x000fe20000410000 */
[----:B------:R-:W-:Y:S01]  /*39a0*/  FSEL R106, R94, RZ, P5 ;  /* 0x000000ff5e6a7208 */ /* 0x000fe20002800000 */
[----:B------:R-:W-:Y:S01]  /*39b0*/  FMUL.FTZ R92, R88, UR13 ;  /* 0x0000000d585c7c20 */ /* 0x000fe20008410000 */
[----:B------:R-:W-:-:S02]  /*39c0*/  LOP3.LUT P0, RZ, R114, 0xff000000, RZ, 0xc0, !PT ;  /* 0xff00000072ff7812 */ /* 0x000fc4000780c0ff */
[----:B------:R-:W-:Y:S02]  /*39d0*/  LOP3.LUT P5, RZ, R162, 0xff000000, RZ, 0xc0, !PT ;  /* 0xff000000a2ff7812 */ /* 0x000fe400078ac0ff */
[C---:B------:R-:W-:Y:S02]  /*39e0*/  FSEL R108, R107.reuse, RZ, P0 ;  /* 0x000000ff6b6c7208 */ /* 0x040fe40000000000 */
[----:B------:R-:W-:Y:S02]  /*39f0*/  FSEL R111, R107, RZ, P5 ;  /* 0x000000ff6b6f7208 */ /* 0x000fe40002800000 */
[----:B------:R-:W-:Y:S02]  /*3a00*/  LOP3.LUT P0, RZ, R114, 0xff00, RZ, 0xc0, !PT ;  /* 0x0000ff0072ff7812 */ /* 0x000fe4000780c0ff */
[----:B------:R-:W-:Y:S02]  /*3a10*/  LOP3.LUT P5, RZ, R162, 0xff00, RZ, 0xc0, !PT ;  /* 0x0000ff00a2ff7812 */ /* 0x000fe400078ac0ff */
[----:B------:R-:W-:Y:S01]  /*3a20*/  F2FP.BF16.F32.PACK_AB R88, R88, R93 ;  /* 0x0000005d5858723e */ /* 0x000fe200000010ff */
[----:B------:R-:W-:Y:S01]  /*3a30*/  FMUL.FTZ R93, R93, UR13 ;  /* 0x0000000d5d5d7c20 */ /* 0x000fe20008410000 */
[----:B------:R-:W-:-:S02]  /*3a40*/  FSEL R107, R92, RZ, P0 ;  /* 0x000000ff5c6b7208 */ /* 0x000fc40000000000 */
[----:B------:R-:W-:Y:S02]  /*3a50*/  FSEL R109, R92, RZ, P5 ;  /* 0x000000ff5c6d7208 */ /* 0x000fe40002800000 */
[----:B------:R-:W-:Y:S02]  /*3a60*/  LOP3.LUT P0, RZ, R162, 0xff, RZ, 0xc0, !PT ;  /* 0x000000ffa2ff7812 */ /* 0x000fe4000780c0ff */
[----:B------:R-:W-:Y:S02]  /*3a70*/  LOP3.LUT P5, RZ, R114, 0xff, RZ, 0xc0, !PT ;  /* 0x000000ff72ff7812 */ /* 0x000fe400078ac0ff */
[----:B------:R-:W-:Y:S02]  /*3a80*/  F2FP.BF16.F32.PACK_AB R94, R179, R96 ;  /* 0x00000060b35e723e */ /* 0x000fe400000010ff */
[C---:B------:R-:W-:Y:S02]  /*3a90*/  FSEL R92, R93.reuse, RZ, P0 ;  /* 0x000000ff5d5c7208 */ /* 0x040fe40000000000 */
[----:B------:R-:W-:-:S02]  /*3aa0*/  FSEL R96, R93, RZ, P5 ;  /* 0x000000ff5d607208 */ /* 0x000fc40002800000 */
[----:B------:R-:W-:Y:S02]  /*3ab0*/  F2FP.BF16.F32.PACK_AB R98, R159, R98 ;  /* 0x000000629f62723e */ /* 0x000fe400000010ff */
[----:B------:R-:W-:Y:S02]  /*3ac0*/  F2FP.BF16.F32.PACK_AB R93, R111, R106 ;  /* 0x0000006a6f5d723e */ /* 0x000fe400000010ff */
[----:B------:R-:W-:Y:S02]  /*3ad0*/  F2FP.BF16.F32.PACK_AB R97, R108, R97 ;  /* 0x000000616c61723e */ /* 0x000fe400000010ff */
[----:B------:R-:W-:Y:S02]  /*3ae0*/  F2FP.BF16.F32.PACK_AB R92, R109, R92 ;  /* 0x0000005c6d5c723e */ /* 0x000fe400000010ff */
[----:B------:R-:W-:Y:S01]  /*3af0*/  F2FP.BF16.F32.PACK_AB R96, R107, R96 ;  /* 0x000000606b60723e */ /* 0x000fe200000010ff */
[----:B------:R-:W-:Y:S06]  /*3b00*/  BRA `(.L_x_112) ;  /* 0x0000000800b07947 */ /* 0x000fec0003800000 */
.L_x_114:
[----:B------:R-:W-:-:S04]  /*3b10*/  UISETP.NE.U32.AND UP0, UPT, UR4, URZ, UPT ;  /* 0x000000ff0400728c */ /* 0x000fc8000bf05070 */
[----:B------:R-:W-:-:S09]  /*3b20*/  UISETP.NE.AND.EX UP0, UPT, UR5, URZ, UPT, UP0 ;  /* 0x000000ff0500728c */ /* 0x000fd2000bf05300 */
[----:B------:R-:W-:Y:S05]  /*3b30*/  BRA.U UP0, `(.L_x_116) ;  /* 0x00000005004c7547 */ /* 0x000fea000b800000 */
[-CC-:B------:R-:W-:Y:S01]  /*3b40*/  FFMA.FTZ R93, R153, R104.reuse, R105.reuse ;  /* 0x00000068995d7223 */ /* 0x180fe20000010069 */
[-CC-:B------:R-:W-:Y:S01]  /*3b50*/  FFMA.FTZ R107, R156, R104.reuse, R105.reuse ;  /* 0x000000689c6b7223 */ /* 0x180fe20000010069 */
[-C--:B------:R-:W-:Y:S01]  /*3b60*/  FFMA.FTZ R92, R151, R104.reuse, R105 ;  /* 0x00000068975c7223 */ /* 0x080fe20000010069 */
[----:B------:R-:W-:Y:S01]  /*3b70*/  SHF.L.U32 R96, R97, 0x10, RZ ;  /* 0x0000001061607819 */ /* 0x000fe200000006ff */
[----:B------:R-:W-:Y:S01]  /*3b80*/  FADD.FTZ R95, R144, -R93 ;  /* 0x8000005d905f7221 */ /* 0x000fe20000010000 */
[----:B------:R-:W-:Y:S01]  /*3b90*/  FADD.FTZ R107, R148, -R107 ;  /* 0x8000006b946b7221 */ /* 0x000fe20000010000 */
[----:B------:R-:W-:Y:S02]  /*3ba0*/  IMAD.U32 R94, R6, 0x10000, RZ ;  /* 0x00010000065e7824 */ /* 0x000fe400078e00ff */
[----:B------:R-:W-:Y:S01]  /*3bb0*/  FADD.FTZ R93, R139, -R92 ;  /* 0x8000005c8b5d7221 */ /* 0x000fe20000010000 */
[----:B------:R-:W-:Y:S01]  /*3bc0*/  SHF.L.U32 R109, R98, 0x10, RZ ;  /* 0x00000010626d7819 */ /* 0x000fe200000006ff */
[C---:B-----5:R-:W-:Y:S01]  /*3bd0*/  FFMA.FTZ R111, R120.reuse, R107, R96 ;  /* 0x0000006b786f7223 */ /* 0x060fe20000010060 */
[----:B------:R-:W-:Y:S01]  /*3be0*/  SHF.L.U32 R97, R7, 0x10, RZ ;  /* 0x0000001007617819 */ /* 0x000fe200000006ff */
[----:B------:R-:W-:Y:S01]  /*3bf0*/  FFMA.FTZ R107, R120, R93, R94 ;  /* 0x0000005d786b7223 */ /* 0x000fe2000001005e */
[-CC-:B------:R-:W-:Y:S01]  /*3c00*/  FFMA.FTZ R93, R3, R104.reuse, R105.reuse ;  /* 0x00000068035d7223 */ /* 0x180fe20000010069 */
[-C--:B------:R-:W-:Y:S01]  /*3c10*/  FFMA.FTZ R98, R154, R104.reuse, R105 ;  /* 0x000000689a627223 */ /* 0x080fe20000010069 */
[----:B------:R-:W-:Y:S01]  /*3c20*/  SHF.L.U32 R92, R4, 0x10, RZ ;  /* 0x00000010045c7819 */ /* 0x000fe200000006ff */
[----:B------:R-:W-:Y:S01]  /*3c30*/  FFMA.FTZ R110, R120, R95, R97 ;  /* 0x0000005f786e7223 */ /* 0x000fe20000010061 */
[----:B------:R-:W-:Y:S01]  /*3c40*/  FADD.FTZ R93, R138, -R93 ;  /* 0x8000005d8a5d7221 */ /* 0x000fe20000010000 */
[----:B------:R-:W-:Y:S01]  /*3c50*/  SHF.L.U32 R108, R99, 0x10, RZ ;  /* 0x00000010636c7819 */ /* 0x000fe200000006ff */
[----:B------:R-:W-:Y:S01]  /*3c60*/  FADD.FTZ R99, R147, -R98 ;  /* 0x8000006293637221 */ /* 0x000fe20000010000 */
[----:B------:R-:W-:Y:S01]  /*3c70*/  ISETP.GE.U32.AND P0, PT, R162, RZ, PT ;  /* 0x000000ffa200720c */ /* 0x000fe20003f06070 */
[-CC-:B------:R-:W-:Y:S01]  /*3c80*/  FFMA.FTZ R94, R149, R104.reuse, R105.reuse ;  /* 0x00000068955e7223 */ /* 0x180fe20000010069 */
[----:B------:R-:W-:Y:S01]  /*3c90*/  FFMA.FTZ R98, R120, R93, R92 ;  /* 0x0000005d78627223 */ /* 0x000fe2000001005c */
[----:B------:R-:W-:Y:S01]  /*3ca0*/  FFMA.FTZ R92, R150, R104, R105 ;  /* 0x00000068965c7223 */ /* 0x000fe20000010069 */
[----:B------:R-:W-:Y:S01]  /*3cb0*/  FMUL.FTZ R111, R111, UR13 ;  /* 0x0000000d6f6f7c20 */ /* 0x000fe20008410000 */
[----:B------:R-:W-:Y:S01]  /*3cc0*/  ISETP.GE.U32.AND.EX P0, PT, R163, 0x1000000, PT, P0 ;  /* 0x01000000a300780c */ /* 0x000fe20003f06100 */
[----:B------:R-:W-:-:S02]  /*3cd0*/  IMAD.U32 R96, R5, 0x10000, RZ ;  /* 0x0001000005607824 */ /* 0x000fc400078e00ff */
[----:B------:R-:W-:Y:S01]  /*3ce0*/  FADD.FTZ R95, R137, -R94 ;  /* 0x8000005e895f7221 */ /* 0x000fe20000010000 */
[----:B------:R-:W-:Y:S01]  /*3cf0*/  FMUL.FTZ R110, R110, UR13 ;  /* 0x0000000d6e6e7c20 */ /* 0x000fe20008410000 */
[----:B------:R-:W-:Y:S01]  /*3d00*/  FFMA.FTZ R97, R152, R104, R105 ;  /* 0x0000006898617223 */ /* 0x000fe20000010069 */
[----:B------:R-:W-:Y:S01]  /*3d10*/  LOP3.LUT P5, RZ, R163, 0xff0000, RZ, 0xc0, !PT ;  /* 0x00ff0000a3ff7812 */ /* 0x000fe200078ac0ff */
[----:B------:R-:W-:Y:S01]  /*3d20*/  FADD.FTZ R94, R145, -R92 ;  /* 0x8000005c915e7221 */ /* 0x000fe20000010000 */
[----:B------:R-:W-:Y:S01]  /*3d30*/  FSEL R92, R111, RZ, P0 ;  /* 0x000000ff6f5c7208 */ /* 0x000fe20000000000 */
[----:B------:R-:W-:Y:S01]  /*3d40*/  FFMA.FTZ R96, R120, R95, R96 ;  /* 0x0000005f78607223 */ /* 0x000fe20000010060 */
[----:B------:R-:W-:Y:S01]  /*3d50*/  ISETP.GE.U32.AND P0, PT, R114, RZ, PT ;  /* 0x000000ff7200720c */ /* 0x000fe20003f06070 */
[----:B------:R-:W-:Y:S01]  /*3d60*/  FADD.FTZ R97, R146, -R97 ;  /* 0x8000006192617221 */ /* 0x000fe20000010000 */
[----:B------:R-:W-:Y:S01]  /*3d70*/  FSEL R95, R110, RZ, P5 ;  /* 0x000000ff6e5f7208 */ /* 0x000fe20002800000 */
[----:B------:R-:W-:Y:S01]  /*3d80*/  FMUL.FTZ R107, R107, UR13 ;  /* 0x0000000d6b6b7c20 */ /* 0x000fe20008410000 */
[C---:B------:R-:W-:Y:S01]  /*3d90*/  LOP3.LUT P5, RZ, R115.reuse, 0xff0000, RZ, 0xc0, !PT ;  /* 0x00ff000073ff7812 */ /* 0x040fe200078ac0ff */
[C---:B------:R-:W-:Y:S01]  /*3da0*/  FFMA.FTZ R97, R120.reuse, R97, R108 ;  /* 0x0000006178617223 */ /* 0x040fe2000001006c */
[----:B------:R-:W-:Y:S01]  /*3db0*/  ISETP.GE.U32.AND.EX P0, PT, R115, 0x1000000, PT, P0 ;  /* 0x010000007300780c */ /* 0x000fe20003f06100 */
[----:B------:R-:W-:Y:S01]  /*3dc0*/  FFMA.FTZ R99, R120, R99, R109 ;  /* 0x0000006378637223 */ /* 0x000fe2000001006d */
[----:B------:R-:W-:Y:S01]  /*3dd0*/  SHF.L.U32 R93, R106, 0x10, RZ ;  /* 0x000000106a5d7819 */ /* 0x000fe200000006ff */
[----:B------:R-:W-:Y:S01]  /*3de0*/  FMUL.FTZ R96, R96, UR13 ;  /* 0x0000000d60607c20 */ /* 0x000fe20008410000 */
[----:B------:R-:W-:Y:S01]  /*3df0*/  FSEL R108, R110, RZ, P5 ;  /* 0x000000ff6e6c7208 */ /* 0x000fe20002800000 */
[----:B------:R-:W-:Y:S01]  /*3e00*/  FMUL.FTZ R99, R99, UR13 ;  /* 0x0000000d63637c20 */ /* 0x000fe20008410000 */
[----:B------:R-:W-:Y:S01]  /*3e10*/  LOP3.LUT P5, RZ, R115, 0xff, RZ, 0xc0, !PT ;  /* 0x000000ff73ff7812 */ /* 0x000fe200078ac0ff */
[----:B------:R-:W-:Y:S01]  /*3e20*/  FFMA.FTZ R93, R120, R94, R93 ;  /* 0x0000005e785d7223 */ /* 0x000fe2000001005d */
[----:B------:R-:W-:Y:S01]  /*3e30*/  FSEL R179, R111, RZ, P0 ;  /* 0x000000ff6fb37208 */ /* 0x000fe20000000000 */
[----:B------:R-:W-:Y:S01]  /*3e40*/  FMUL.FTZ R106, R97, UR13 ;  /* 0x0000000d616a7c20 */ /* 0x000fe20008410000 */
[----:B------:R-:W-:Y:S01]  /*3e50*/  LOP3.LUT P0, RZ, R163, 0xff, RZ, 0xc0, !PT ;  /* 0x000000ffa3ff7812 */ /* 0x000fe2000780c0ff */
[----:B------:R-:W-:Y:S01]  /*3e60*/  FMUL.FTZ R93, R93, UR13 ;  /* 0x0000000d5d5d7c20 */ /* 0x000fe20008410000 */
[----:B------:R-:W-:-:S02]  /*3e70*/  F2FP.BF16.F32.PACK_AB R95, R92, R95 ;  /* 0x0000005f5c5f723e */ /* 0x000fc400000010ff */
[----:B------:R-:W-:Y:S02]  /*3e80*/  FSEL R92, R107, RZ, P5 ;  /* 0x000000ff6b5c7208 */ /* 0x000fe40002800000 */
[----:B------:R-:W-:Y:S02]  /*3e90*/  LOP3.LUT P5, RZ, R115, 0xff00, RZ, 0xc0, !PT ;  /* 0x0000ff0073ff7812 */ /* 0x000fe400078ac0ff */
[----:B------:R-:W-:Y:S02]  /*3ea0*/  FSEL R94, R107, RZ, P0 ;  /* 0x000000ff6b5e7208 */ /* 0x000fe40000000000 */
[----:B------:R-:W-:Y:S02]  /*3eb0*/  LOP3.LUT P0, RZ, R163, 0xff00, RZ, 0xc0, !PT ;  /* 0x0000ff00a3ff7812 */ /* 0x000fe4000780c0ff */
[----:B------:R-:W-:Y:S02]  /*3ec0*/  FSEL R159, R99, RZ, P5 ;  /* 0x000000ff639f7208 */ /* 0x000fe40002800000 */
[----:B------:R-:W-:-:S02]  /*3ed0*/  LOP3.LUT P5, RZ, R114, 0xff0000, RZ, 0xc0, !PT ;  /* 0x00ff000072ff7812 */ /* 0x000fc400078ac0ff */
[----:B------:R-:W-:Y:S02]  /*3ee0*/  FSEL R109, R99, RZ, P0 ;  /* 0x000000ff636d7208 */ /* 0x000fe40000000000 */
[----:B------:R-:W-:Y:S02]  /*3ef0*/  LOP3.LUT P0, RZ, R162, 0xff0000, RZ, 0xc0, !PT ;  /* 0x00ff0000a2ff7812 */ /* 0x000fe4000780c0ff */
[----:B------:R-:W-:Y:S02]  /*3f00*/  FSEL R110, R96, RZ, P5 ;  /* 0x000000ff606e7208 */ /* 0x000fe40002800000 */
[----:B------:R-:W-:Y:S02]  /*3f10*/  LOP3.LUT P5, RZ, R114, 0xff000000, RZ, 0xc0, !PT ;  /* 0xff00000072ff7812 */ /* 0x000fe400078ac0ff */
[----:B------:R-:W-:Y:S02]  /*3f20*/  FSEL R97, R96, RZ, P0 ;  /* 0x000000ff60617208 */ /* 0x000fe40000000000 */
[----:B------:R-:W-:-:S02]  /*3f30*/  LOP3.LUT P0, RZ, R162, 0xff000000, RZ, 0xc0, !PT ;  /* 0xff000000a2ff7812 */ /* 0x000fc4000780c0ff */
        /* <DEDUP_REMOVED lines=11> */
[----:B------:R-:W-:Y:S02]  /*3ff0*/  F2FP.BF16.F32.PACK_AB R98, R159, R92 ;  /* 0x0000005c9f62723e */ /* 0x000fe400000010ff */
[----:B------:R-:W-:-:S02]  /*4000*/  FSEL R92, R108, RZ, P5 ;  /* 0x000000ff6c5c7208 */ /* 0x000fc40002800000 */
[----:B------:R-:W-:Y:S02]  /*4010*/  FSEL R109, R108, RZ, P0 ;  /* 0x000000ff6c6d7208 */ /* 0x000fe40000000000 */
[----:B------:R-:W-:Y:S02]  /*4020*/  F2FP.BF16.F32.PACK_AB R93, R106, R97 ;  /* 0x000000616a5d723e */ /* 0x000fe400000010ff */
[----:B------:R-:W-:Y:S02]  /*4030*/  F2FP.BF16.F32.PACK_AB R97, R111, R110 ;  /* 0x0000006e6f61723e */ /* 0x000fe400000010ff */
[----:B------:R-:W-:Y:S02]  /*4040*/  F2FP.BF16.F32.PACK_AB R92, R107, R92 ;  /* 0x0000005c6b5c723e */ /* 0x000fe400000010ff */
[----:B------:R-:W-:Y:S01]  /*4050*/  F2FP.BF16.F32.PACK_AB R96, R96, R109 ;  /* 0x0000006d6060723e */ /* 0x000fe200000010ff */
[----:B------:R-:W-:Y:S06]  /*4060*/  BRA `(.L_x_112) ;  /* 0x0000000400587947 */ /* 0x000fec0003800000 */
.L_x_116:
[-CC-:B------:R-:W-:Y:S01]  /*4070*/  FFMA.FTZ R89, R153, R104.reuse, R105.reuse ;  /* 0x0000006899597223 */ /* 0x180fe20000010069 */
[-CC-:B------:R-:W-:Y:S01]  /*4080*/  FFMA.FTZ R95, R156, R104.reuse, R105.reuse ;  /* 0x000000689c5f7223 */ /* 0x180fe20000010069 */
[-C--:B------:R-:W-:Y:S01]  /*4090*/  FFMA.FTZ R88, R151, R104.reuse, R105 ;  /* 0x0000006897587223 */ /* 0x080fe20000010069 */
[----:B------:R-:W-:Y:S01]  /*40a0*/  IMAD.U32 R92, R97, 0x10000, RZ ;  /* 0x00010000615c7824 */ /* 0x000fe200078e00ff */
[----:B------:R-:W-:Y:S01]  /*40b0*/  SHF.L.U32 R90, R6, 0x10, RZ ;  /* 0x00000010065a7819 */ /* 0x000fe200000006ff */
[----:B------:R-:W-:Y:S01]  /*40c0*/  FADD.FTZ R91, R144, -R89 ;  /* 0x80000059905b7221 */ /* 0x000fe20000010000 */
[----:B------:R-:W-:Y:S01]  /*40d0*/  FADD.FTZ R95, R148, -R95 ;  /* 0x8000005f945f7221 */ /* 0x000fe20000010000 */
[----:B------:R-:W-:Y:S01]  /*40e0*/  FADD.FTZ R89, R139, -R88 ;  /* 0x800000588b597221 */ /* 0x000fe20000010000 */
[----:B------:R-:W-:Y:S01]  /*40f0*/  SHF.L.U32 R93, R7, 0x10, RZ ;  /* 0x00000010075d7819 */ /* 0x000fe200000006ff */
[-CC-:B------:R-:W-:Y:S01]  /*4100*/  FFMA.FTZ R94, R154, R104.reuse, R105.reuse ;  /* 0x000000689a5e7223 */ /* 0x180fe20000010069 */
[C---:B-----5:R-:W-:Y:S01]  /*4110*/  FFMA.FTZ R108, R120.reuse, R95, R92 ;  /* 0x0000005f786c7223 */ /* 0x060fe2000001005c */
[C---:B------:R-:W-:Y:S01]  /*4120*/  FFMA.FTZ R95, R120.reuse, R89, R90 ;  /* 0x00000059785f7223 */ /* 0x040fe2000001005a */
[-CC-:B------:R-:W-:Y:S01]  /*4130*/  FFMA.FTZ R90, R149, R104.reuse, R105.reuse ;  /* 0x00000068955a7223 */ /* 0x180fe20000010069 */
[----:B------:R-:W-:Y:S01]  /*4140*/  FFMA.FTZ R89, R3, R104, R105 ;  /* 0x0000006803597223 */ /* 0x000fe20000010069 */
[----:B------:R-:W-:Y:S01]  /*4150*/  FFMA.FTZ R107, R120, R91, R93 ;  /* 0x0000005b786b7223 */ /* 0x000fe2000001005d */
[----:B------:R-:W-:Y:S01]  /*4160*/  SHF.L.U32 R92, R5, 0x10, RZ ;  /* 0x00000010055c7819 */ /* 0x000fe200000006ff */
[----:B------:R-:W-:-:S02]  /*4170*/  IMAD.U32 R106, R99, 0x10000, RZ ;  /* 0x00010000636a7824 */ /* 0x000fc400078e00ff */
[----:B------:R-:W-:Y:S01]  /*4180*/  FADD.FTZ R91, R137, -R90 ;  /* 0x8000005a895b7221 */ /* 0x000fe20000010000 */
[----:B------:R-:W-:Y:S01]  /*4190*/  SHF.L.U32 R99, R98, 0x10, RZ ;  /* 0x0000001062637819 */ /* 0x000fe200000006ff */
[----:B------:R-:W-:Y:S02]  /*41a0*/  IMAD.U32 R88, R4, 0x10000, RZ ;  /* 0x0001000004587824 */ /* 0x000fe400078e00ff */
[----:B------:R-:W-:Y:S01]  /*41b0*/  FADD.FTZ R89, R138, -R89 ;  /* 0x800000598a597221 */ /* 0x000fe20000010000 */
[----:B------:R-:W-:Y:S01]  /*41c0*/  FADD.FTZ R97, R147, -R94 ;  /* 0x8000005e93617221 */ /* 0x000fe20000010000 */
[----:B------:R-:W-:Y:S01]  /*41d0*/  FMUL.FTZ R90, R107, UR13 ;  /* 0x0000000d6b5a7c20 */ /* 0x000fe20008410000 */
[----:B------:R-:W-:Y:S01]  /*41e0*/  LOP3.LUT P0, RZ, R115, 0xff0000, RZ, 0xc0, !PT ;  /* 0x00ff000073ff7812 */ /* 0x000fe2000780c0ff */
[----:B------:R-:W-:Y:S01]  /*41f0*/  FFMA.FTZ R94, R120, R91, R92 ;  /* 0x0000005b785e7223 */ /* 0x000fe2000001005c */
[----:B------:R-:W-:Y:S01]  /*4200*/  LOP3.LUT P5, RZ, R163, 0xff0000, RZ, 0xc0, !PT ;  /* 0x00ff0000a3ff7812 */ /* 0x000fe200078ac0ff */
[-C--:B------:R-:W-:Y:S01]  /*4210*/  FFMA.FTZ R93, R152, R104.reuse, R105 ;  /* 0x00000068985d7223 */ /* 0x080fe20000010069 */
[C---:B------:R-:W-:Y:S01]  /*4220*/  FFMA.FTZ R92, R120.reuse, R89, R88 ;  /* 0x00000059785c7223 */ /* 0x040fe20000010058 */
[----:B------:R-:W-:Y:S01]  /*4230*/  FFMA.FTZ R98, R120, R97, R99 ;  /* 0x0000006178627223 */ /* 0x000fe20000010063 */
[----:B------:R-:W-:Y:S01]  /*4240*/  SHF.L.U32 R91, R96, 0x10, RZ ;  /* 0x00000010605b7819 */ /* 0x000fe200000006ff */
[----:B------:R-:W-:Y:S01]  /*4250*/  FFMA.FTZ R88, R150, R104, R105 ;  /* 0x0000006896587223 */ /* 0x000fe20000010069 */
[----:B------:R-:W-:Y:S01]  /*4260*/  FSEL R99, R90, RZ, P0 ;  /* 0x000000ff5a637208 */ /* 0x000fe20000000000 */
[----:B------:R-:W-:Y:S01]  /*4270*/  FADD.FTZ R93, R146, -R93 ;  /* 0x8000005d925d7221 */ /* 0x000fe20000010000 */
[----:B------:R-:W-:Y:S01]  /*4280*/  FSEL R96, R90, RZ, P5 ;  /* 0x000000ff5a607208 */ /* 0x000fe20002800000 */
[----:B------:R-:W-:Y:S01]  /*4290*/  FADD.FTZ R89, R145, -R88 ;  /* 0x8000005891597221 */ /* 0x000fe20000010000 */
[----:B------:R-:W-:Y:S01]  /*42a0*/  ISETP.GE.U32.AND P0, PT, R114, RZ, PT ;  /* 0x000000ff7200720c */ /* 0x000fe20003f06070 */
[----:B------:R-:W-:Y:S01]  /*42b0*/  FMUL.FTZ R90, R108, UR13 ;  /* 0x0000000d6c5a7c20 */ /* 0x000fe20008410000 */
[----:B------:R-:W-:Y:S01]  /*42c0*/  ISETP.GE.U32.AND P5, PT, R162, RZ, PT ;  /* 0x000000ffa200720c */ /* 0x000fe20003fa6070 */
[C---:B------:R-:W-:Y:S01]  /*42d0*/  FFMA.FTZ R97, R120.reuse, R93, R106 ;  /* 0x0000005d78617223 */ /* 0x040fe2000001006a */
[----:B------:R-:W-:Y:S01]  /*42e0*/  ISETP.GE.U32.AND.EX P0, PT, R115, 0x1000000, PT, P0 ;  /* 0x010000007300780c */ /* 0x000fe20003f06100 */
[----:B------:R-:W-:Y:S01]  /*42f0*/  FFMA.FTZ R93, R120, R89, R91 ;  /* 0x00000059785d7223 */ /* 0x000fe2000001005b */
[----:B------:R-:W-:Y:S01]  /*4300*/  ISETP.GE.U32.AND.EX P5, PT, R163, 0x1000000, PT, P5 ;  /* 0x01000000a300780c */ /* 0x000fe20003fa6150 */
[----:B------:R-:W-:Y:S01]  /*4310*/  FMUL.FTZ R88, R95, UR13 ;  /* 0x0000000d5f587c20 */ /* 0x000fe20008410000 */
[----:B------:R-:W-:Y:S01]  /*4320*/  F2FP.BF16.F32.PACK_AB R91, R108, R107 ;  /* 0x0000006b6c5b723e */ /* 0x000fe200000010ff */
[----:B------:R-:W-:Y:S01]  /*4330*/  FMUL.FTZ R89, R98, UR13 ;  /* 0x0000000d62597c20 */ /* 0x000fe20008410000 */
[----:B------:R-:W-:-:S02]  /*4340*/  FSEL R178, R90, RZ, P0 ;  /* 0x000000ff5ab27208 */ /* 0x000fc40000000000 */
[----:B------:R-:W-:Y:S02]  /*4350*/  FSEL R107, R90, RZ, P5 ;  /* 0x000000ff5a6b7208 */ /* 0x000fe40002800000 */
[----:B------:R-:W-:Y:S02]  /*4360*/  LOP3.LUT P0, RZ, R115, 0xff, RZ, 0xc0, !PT ;  /* 0x000000ff73ff7812 */ /* 0x000fe4000780c0ff */
[----:B------:R-:W-:Y:S02]  /*4370*/  LOP3.LUT P5, RZ, R163, 0xff, RZ, 0xc0, !PT ;  /* 0x000000ffa3ff7812 */ /* 0x000fe400078ac0ff */
[----:B------:R-:W-:Y:S02]  /*4380*/  F2FP.BF16.F32.PACK_AB R90, R98, R95 ;  /* 0x0000005f625a723e */ /* 0x000fe400000010ff */
[----:B------:R-:W-:Y:S01]  /*4390*/  F2FP.BF16.F32.PACK_AB R95, R107, R96 ;  /* 0x000000606b5f723e */ /* 0x000fe200000010ff */
[----:B------:R-:W-:Y:S01]  /*43a0*/  FMUL.FTZ R96, R97, UR13 ;  /* 0x0000000d61607c20 */ /* 0x000fe20008410000 */
[----:B------:R-:W-:-:S02]  /*43b0*/  FSEL R98, R88, RZ, P0 ;  /* 0x000000ff58627208 */ /* 0x000fc40000000000 */
[----:B------:R-:W-:Y:S01]  /*43c0*/  FSEL R107, R88, RZ, P5 ;  /* 0x000000ff586b7208 */ /* 0x000fe20002800000 */
[----:B------:R-:W-:Y:S01]  /*43d0*/  FMUL.FTZ R88, R94, UR13 ;  /* 0x0000000d5e587c20 */ /* 0x000fe20008410000 */
[----:B------:R-:W-:Y:S02]  /*43e0*/  LOP3.LUT P0, RZ, R115, 0xff00, RZ, 0xc0, !PT ;  /* 0x0000ff0073ff7812 */ /* 0x000fe4000780c0ff */
[----:B------:R-:W-:Y:S02]  /*43f0*/  LOP3.LUT P5, RZ, R163, 0xff00, RZ, 0xc0, !PT ;  /* 0x0000ff00a3ff7812 */ /* 0x000fe400078ac0ff */
[C---:B------:R-:W-:Y:S02]  /*4400*/  FSEL R159, R89.reuse, RZ, P0 ;  /* 0x000000ff599f7208 */ /* 0x040fe40000000000 */
[----:B------:R-:W-:Y:S02]  /*4410*/  FSEL R110, R89, RZ, P5 ;  /* 0x000000ff596e7208 */ /* 0x000fe40002800000 */
[----:B------:R-:W-:-:S02]  /*4420*/  LOP3.LUT P0, RZ, R114, 0xff0000, RZ, 0xc0, !PT ;  /* 0x00ff000072ff7812 */ /* 0x000fc4000780c0ff */
[----:B------:R-:W-:Y:S02]  /*4430*/  LOP3.LUT P5, RZ, R162, 0xff0000, RZ, 0xc0, !PT ;  /* 0x00ff0000a2ff7812 */ /* 0x000fe400078ac0ff */
[----:B------:R-:W-:Y:S01]  /*4440*/  F2FP.BF16.F32.PACK_AB R89, R97, R94 ;  /* 0x0000005e6159723e */ /* 0x000fe200000010ff */
[----:B------:R-:W-:Y:S01]  /*4450*/  FMUL.FTZ R94, R93, UR13 ;  /* 0x0000000d5d5e7c20 */ /* 0x000fe20008410000 */
[C---:B------:R-:W-:Y:S02]  /*4460*/  FSEL R97, R88.reuse, RZ, P0 ;  /* 0x000000ff58617208 */ /* 0x040fe40000000000 */
[----:B------:R-:W-:Y:S02]  /*4470*/  FSEL R106, R88, RZ, P5 ;  /* 0x000000ff586a7208 */ /* 0x000fe40002800000 */
[----:B------:R-:W-:Y:S02]  /*4480*/  LOP3.LUT P0, RZ, R114, 0xff000000, RZ, 0xc0, !PT ;  /* 0xff00000072ff7812 */ /* 0x000fe4000780c0ff */
        /* <DEDUP_REMOVED lines=18> */
[----:B------:R-:W-:Y:S02]  /*45b0*/  F2FP.BF16.F32.PACK_AB R92, R92, R107 ;  /* 0x0000006b5c5c723e */ /* 0x000fe400000010ff */
[----:B------:R-:W-:-:S07]  /*45c0*/  F2FP.BF16.F32.PACK_AB R96, R109, R96 ;  /* 0x000000606d60723e */ /* 0x000fce00000010ff */
.L_x_112:
        /* <DEDUP_REMOVED lines=14> */
.L_x_108:
[----:B------:R-:W-:Y:S05]  /*46b0*/  BSYNC.RECONVERGENT B0 ;  /* 0x0000000000007941 */ /* 0x000fea0003800200 */
.L_x_107:
[----:B------:R-:W-:Y:S04]  /*46c0*/  BSSY.RECONVERGENT B0, `(.L_x_117) ;  /* 0x0000257000007945 */ /* 0x000fe80003800200 */
[----:B------:R-:W-:Y:S05]  /*46d0*/  @!P2 BRA `(.L_x_118) ;  /* 0x000000240054a947 */ /* 0x000fea0003800000 */
[----:B------:R-:W-:-:S04]  /*46e0*/  ISETP.NE.U32.AND P5, PT, RZ, UR10, PT ;  /* 0x0000000aff007c0c */ /* 0x000fc8000bfa5070 */
[----:B------:R-:W-:-:S13]  /*46f0*/  ISETP.NE.AND.EX P5, PT, RZ, UR11, PT, P5 ;  /* 0x0000000bff007c0c */ /* 0x000fda000bfa5350 */
        /* <DEDUP_REMOVED lines=8> */
[----:B0-----:R-:W-:Y:S01]  /*4780*/  FFMA.FTZ R89, R135, R104, R105 ;  /* 0x0000006887597223 */ /* 0x001fe20000010069 */
[----:B------:R-:W-:Y:S01]  /*4790*/  IMAD.U32 R91, R87, 0x10000, RZ ;  /* 0x00010000575b7824 */ /* 0x000fe200078e00ff */
[----:B------:R-:W-:Y:S01]  /*47a0*/  LOP3.LUT P0, RZ, R113, 0xff0000, RZ, 0xc0, !PT ;  /* 0x00ff000071ff7812 */ /* 0x000fe2000780c0ff */
[----:B------:R-:W-:Y:S02]  /*47b0*/  IMAD.U32 R101, R101, 0x10000, RZ ;  /* 0x0001000065657824 */ /* 0x000fe400078e00ff */
[----:B------:R-:W-:Y:S01]  /*47c0*/  FADD.FTZ R89, R124, -R89 ;  /* 0x800000597c597221 */ /* 0x000fe20000010000 */
[----:B------:R-:W-:-:S03]  /*47d0*/  IMAD.U32 R103, R103, 0x10000, RZ ;  /* 0x0001000067677824 */ /* 0x000fc600078e00ff */
[----:B-----5:R-:W-:Y:S01]  /*47e0*/  FFMA.FTZ R99, R120, R89, R91 ;  /* 0x0000005978637223 */ /* 0x020fe2000001005b */
[----:B------:R-:W-:Y:S01]  /*47f0*/  FFMA.FTZ R89, R136, R104, R105 ;  /* 0x0000006888597223 */ /* 0x000fe20000010069 */
[----:B------:R-:W-:Y:S02]  /*4800*/  SHF.L.U32 R91, R100, 0x10, RZ ;  /* 0x00000010645b7819 */ /* 0x000fe400000006ff */
[----:B------:R-:W-:Y:S01]  /*4810*/  FMUL.FTZ R88, R99, UR13 ;  /* 0x0000000d63587c20 */ /* 0x000fe20008410000 */
[----:B------:R-:W-:-:S04]  /*4820*/  FADD.FTZ R89, R128, -R89 ;  /* 0x8000005980597221 */ /* 0x000fc80000010000 */
[----:B------:R-:W-:Y:S01]  /*4830*/  FSEL R108, R88, RZ, P0 ;  /* 0x000000ff586c7208 */ /* 0x000fe20000000000 */
[----:B------:R-:W-:Y:S01]  /*4840*/  FFMA.FTZ R178, R120, R89, R91 ;  /* 0x0000005978b27223 */ /* 0x000fe2000001005b */
[----:B------:R-:W-:Y:S02]  /*4850*/  LOP3.LUT P0, RZ, R161, 0xff0000, RZ, 0xc0, !PT ;  /* 0x00ff0000a1ff7812 */ /* 0x000fe4000780c0ff */
[----:B------:R-:W-:Y:S02]  /*4860*/  SHF.L.U32 R91, R86, 0x10, RZ ;  /* 0x00000010565b7819 */ /* 0x000fe400000006ff */
[----:B------:R-:W-:Y:S01]  /*4870*/  FSEL R110, R88, RZ, P0 ;  /* 0x000000ff586e7208 */ /* 0x000fe20000000000 */
[----:B------:R-:W-:Y:S01]  /*4880*/  FMUL.FTZ R88, R178, UR13 ;  /* 0x0000000db2587c20 */ /* 0x000fe20008410000 */
[----:B------:R-:W-:-:S04]  /*4890*/  ISETP.GE.U32.AND P0, PT, R112, RZ, PT ;  /* 0x000000ff7000720c */ /* 0x000fc80003f06070 */
[----:B------:R-:W-:-:S04]  /*48a0*/  ISETP.GE.U32.AND.EX P0, PT, R113, 0x1000000, PT, P0 ;  /* 0x010000007100780c */ /* 0x000fc80003f06100 */
[----:B------:R-:W-:Y:S02]  /*48b0*/  FSEL R179, R88, RZ, P0 ;  /* 0x000000ff58b37208 */ /* 0x000fe40000000000 */
[----:B------:R-:W-:-:S04]  /*48c0*/  ISETP.GE.U32.AND P0, PT, R160, RZ, PT ;  /* 0x000000ffa000720c */ /* 0x000fc80003f06070 */
[----:B------:R-:W-:-:S04]  /*48d0*/  ISETP.GE.U32.AND.EX P0, PT, R161, 0x1000000, PT, P0 ;  /* 0x01000000a100780c */ /* 0x000fc80003f06100 */
[----:B------:R-:W-:Y:S01]  /*48e0*/  FSEL R181, R88, RZ, P0 ;  /* 0x000000ff58b57208 */ /* 0x000fe20000000000 */
[----:B------:R-:W-:Y:S01]  /*48f0*/  FFMA.FTZ R88, R133, R104, R105 ;  /* 0x0000006885587223 */ /* 0x000fe20000010069 */
[----:B------:R-:W-:-:S03]  /*4900*/  LOP3.LUT P0, RZ, R113, 0xff, RZ, 0xc0, !PT ;  /* 0x000000ff71ff7812 */ /* 0x000fc6000780c0ff */
[----:B------:R-:W-:-:S04]  /*4910*/  FADD.FTZ R89, R123, -R88 ;  /* 0x800000587b597221 */ /* 0x000fc80000010000 */
[----:B------:R-:W-:Y:S01]  /*4920*/  FFMA.FTZ R90, R120, R89, R91 ;  /* 0x00000059785a7223 */ /* 0x000fe2000001005b */
[----:B------:R-:W-:-:S03]  /*4930*/  SHF.L.U32 R91, R85, 0x10, RZ ;  /* 0x00000010555b7819 */ /* 0x000fc600000006ff */
[----:B------:R-:W-:-:S05]  /*4940*/  FMUL.FTZ R88, R90, UR13 ;  /* 0x0000000d5a587c20 */ /* 0x000fca0008410000 */
[----:B------:R-:W-:Y:S02]  /*4950*/  FSEL R98, R88, RZ, P0 ;  /* 0x000000ff58627208 */ /* 0x000fe40000000000 */
[----:B------:R-:W-:-:S04]  /*4960*/  LOP3.LUT P0, RZ, R161, 0xff, RZ, 0xc0, !PT ;  /* 0x000000ffa1ff7812 */ /* 0x000fc8000780c0ff */
[----:B------:R-:W-:Y:S01]  /*4970*/  FSEL R106, R88, RZ, P0 ;  /* 0x000000ff586a7208 */ /* 0x000fe20000000000 */
[----:B------:R-:W-:Y:S01]  /*4980*/  FFMA.FTZ R88, R134, R104, R105 ;  /* 0x0000006886587223 */ /* 0x000fe20000010069 */
[----:B------:R-:W-:-:S03]  /*4990*/  LOP3.LUT P0, RZ, R113, 0xff00, RZ, 0xc0, !PT ;  /* 0x0000ff0071ff7812 */ /* 0x000fc6000780c0ff */
[----:B------:R-:W-:-:S04]  /*49a0*/  FADD.FTZ R89, R127, -R88 ;  /* 0x800000587f597221 */ /* 0x000fc80000010000 */
[----:B------:R-:W-:Y:S01]  /*49b0*/  FFMA.FTZ R95, R120, R89, R101 ;  /* 0x00000059785f7223 */ /* 0x000fe20000010065 */
[----:B------:R-:W-:-:S03]  /*49c0*/  FFMA.FTZ R89, R131, R104, R105 ;  /* 0x0000006883597223 */ /* 0x000fc60000010069 */
[C---:B------:R-:W-:Y:S01]  /*49d0*/  FMUL.FTZ R88, R95.reuse, UR13 ;  /* 0x0000000d5f587c20 */ /* 0x040fe20008410000 */
[----:B------:R-:W-:Y:S01]  /*49e0*/  FADD.FTZ R89, R122, -R89 ;  /* 0x800000597a597221 */ /* 0x000fe20000010000 */
[----:B------:R-:W-:Y:S02]  /*49f0*/  F2FP.BF16.F32.PACK_AB R90, R95, R90 ;  /* 0x0000005a5f5a723e */ /* 0x000fe400000010ff */
[----:B------:R-:W-:Y:S01]  /*4a00*/  F2FP.BF16.F32.PACK_AB R95, R181, R110 ;  /* 0x0000006eb55f723e */ /* 0x000fe200000010ff */
[----:B------:R-:W-:Y:S01]  /*4a10*/  FFMA.FTZ R93, R120, R89, R91 ;  /* 0x00000059785d7223 */ /* 0x000fe2000001005b */
[----:B------:R-:W-:Y:S01]  /*4a20*/  FSEL R111, R88, RZ, P0 ;  /* 0x000000ff586f7208 */ /* 0x000fe20000000000 */
[----:B------:R-:W-:Y:S01]  /*4a30*/  FFMA.FTZ R89, R132, R104, R105 ;  /* 0x0000006884597223 */ /* 0x000fe20000010069 */
[----:B------:R-:W-:Y:S02]  /*4a40*/  LOP3.LUT P0, RZ, R161, 0xff00, RZ, 0xc0, !PT ;  /* 0x0000ff00a1ff7812 */ /* 0x000fe4000780c0ff */
[----:B------:R-:W-:Y:S01]  /*4a50*/  SHF.L.U32 R91, R102, 0x10, RZ ;  /* 0x00000010665b7819 */ /* 0x000fe200000006ff */
[----:B------:R-:W-:Y:S01]  /*4a60*/  FADD.FTZ R89, R126, -R89 ;  /* 0x800000597e597221 */ /* 0x000fe20000010000 */
[----:B------:R-:W-:Y:S01]  /*4a70*/  FSEL R159, R88, RZ, P0 ;  /* 0x000000ff589f7208 */ /* 0x000fe20000000000 */
[----:B------:R-:W-:Y:S01]  /*4a80*/  FMUL.FTZ R88, R93, UR13 ;  /* 0x0000000d5d587c20 */ /* 0x000fe20008410000 */
[----:B------:R-:W-:Y:S01]  /*4a90*/  LOP3.LUT P0, RZ, R112, 0xff0000, RZ, 0xc0, !PT ;  /* 0x00ff000070ff7812 */ /* 0x000fe2000780c0ff */
[----:B------:R-:W-:Y:S01]  /*4aa0*/  FFMA.FTZ R94, R120, R89, R91 ;  /* 0x00000059785e7223 */ /* 0x000fe2000001005b */
[----:B------:R-:W-:-:S02]  /*4ab0*/  SHF.L.U32 R91, R84, 0x10, RZ ;  /* 0x00000010545b7819 */ /* 0x000fc400000006ff */
[----:B------:R-:W-:Y:S02]  /*4ac0*/  FSEL R97, R88, RZ, P0 ;  /* 0x000000ff58617208 */ /* 0x000fe40000000000 */
[----:B------:R-:W-:Y:S02]  /*4ad0*/  LOP3.LUT P0, RZ, R160, 0xff0000, RZ, 0xc0, !PT ;  /* 0x00ff0000a0ff7812 */ /* 0x000fe4000780c0ff */
[----:B------:R-:W-:Y:S02]  /*4ae0*/  F2FP.BF16.F32.PACK_AB R98, R111, R98 ;  /* 0x000000626f62723e */ /* 0x000fe400000010ff */
[----:B------:R-:W-:Y:S01]  /*4af0*/  FSEL R100, R88, RZ, P0 ;  /* 0x000000ff58647208 */ /* 0x000fe20000000000 */
[----:B------:R-:W-:Y:S01]  /*4b00*/  FMUL.FTZ R88, R94, UR13 ;  /* 0x0000000d5e587c20 */ /* 0x000fe20008410000 */
[----:B------:R-:W-:-:S04]  /*4b10*/  LOP3.LUT P0, RZ, R112, 0xff000000, RZ, 0xc0, !PT ;  /* 0xff00000070ff7812 */ /* 0x000fc8000780c0ff */
[----:B------:R-:W-:Y:S02]  /*4b20*/  FSEL R102, R88, RZ, P0 ;  /* 0x000000ff58667208 */ /* 0x000fe40000000000 */
[----:B------:R-:W-:Y:S02]  /*4b30*/  LOP3.LUT P0, RZ, R160, 0xff000000, RZ, 0xc0, !PT ;  /* 0xff000000a0ff7812 */ /* 0x000fe4000780c0ff */
[----:B------:R-:W-:Y:S02]  /*4b40*/  F2FP.BF16.F32.PACK_AB R97, R102, R97 ;  /* 0x000000616661723e */ /* 0x000fe400000010ff */
[----:B------:R-:W-:Y:S01]  /*4b50*/  FSEL R109, R88, RZ, P0 ;  /* 0x000000ff586d7208 */ /* 0x000fe20000000000 */
[-CC-:B------:R-:W-:Y:S01]  /*4b60*/  FFMA.FTZ R88, R130, R104.reuse, R105.reuse ;  /* 0x0000006882587223 */ /* 0x180fe20000010069 */
[----:B------:R-:W-:Y:S01]  /*4b70*/  LOP3.LUT P0, RZ, R112, 0xff00, RZ, 0xc0, !PT ;  /* 0x0000ff0070ff7812 */ /* 0x000fe2000780c0ff */
[----:B------:R-:W-:Y:S02]  /*4b80*/  FFMA.FTZ R104, R129, R104, R105 ;  /* 0x0000006881687223 */ /* 0x000fe40000010069 */
[----:B------:R-:W-:-:S04]  /*4b90*/  FADD.FTZ R89, R125, -R88 ;  /* 0x800000587d597221 */ /* 0x000fc80000010000 */
[----:B------:R-:W-:Y:S01]  /*4ba0*/  FFMA.FTZ R103, R120, R89, R103 ;  /* 0x0000005978677223 */ /* 0x000fe20000010067 */
[----:B------:R-:W-:-:S03]  /*4bb0*/  FADD.FTZ R89, R121, -R104 ;  /* 0x8000006879597221 */ /* 0x000fc60000010000 */
[----:B------:R-:W-:-:S05]  /*4bc0*/  FMUL.FTZ R88, R103, UR13 ;  /* 0x0000000d67587c20 */ /* 0x000fca0008410000 */
[----:B------:R-:W-:Y:S02]  /*4bd0*/  FSEL R101, R88, RZ, P0 ;  /* 0x000000ff58657208 */ /* 0x000fe40000000000 */
[----:B------:R-:W-:-:S04]  /*4be0*/  LOP3.LUT P0, RZ, R160, 0xff00, RZ, 0xc0, !PT ;  /* 0x0000ff00a0ff7812 */ /* 0x000fc8000780c0ff */
[----:B------:R-:W-:Y:S01]  /*4bf0*/  FSEL R107, R88, RZ, P0 ;  /* 0x000000ff586b7208 */ /* 0x000fe20000000000 */
[----:B------:R-:W-:Y:S01]  /*4c00*/  FFMA.FTZ R88, R120, R89, R91 ;  /* 0x0000005978587223 */ /* 0x000fe2000001005b */
[----:B------:R-:W-:Y:S02]  /*4c10*/  LOP3.LUT P0, RZ, R112, 0xff, RZ, 0xc0, !PT ;  /* 0x000000ff70ff7812 */ /* 0x000fe4000780c0ff */
[----:B------:R-:W-:Y:S01]  /*4c20*/  F2FP.BF16.F32.PACK_AB R91, R178, R99 ;  /* 0x00000063b25b723e */ /* 0x000fe200000010ff */
[----:B------:R-:W-:Y:S01]  /*4c30*/  FMUL.FTZ R89, R88, UR13 ;  /* 0x0000000d58597c20 */ /* 0x000fe20008410000 */
[----:B------:R-:W-:Y:S02]  /*4c40*/  F2FP.BF16.F32.PACK_AB R88, R103, R88 ;  /* 0x000000586758723e */ /* 0x000fe400000010ff */
[----:B------:R-:W-:Y:S02]  /*4c50*/  F2FP.BF16.F32.PACK_AB R99, R179, R108 ;  /* 0x0000006cb363723e */ /* 0x000fe400000010ff */
[----:B------:R-:W-:-:S02]  /*4c60*/  FSEL R96, R89, RZ, P0 ;  /* 0x000000ff59607208 */ /* 0x000fc40000000000 */
[----:B------:R-:W-:Y:S02]  /*4c70*/  LOP3.LUT P0, RZ, R160, 0xff, RZ, 0xc0, !PT ;  /* 0x000000ffa0ff7812 */ /* 0x000fe4000780c0ff */
[----:B------:R-:W-:Y:S02]  /*4c80*/  F2FP.BF16.F32.PACK_AB R96, R101, R96 ;  /* 0x000000606560723e */ /* 0x000fe400000010ff */
[----:B------:R-:W-:Y:S02]  /*4c90*/  FSEL R92, R89, RZ, P0 ;  /* 0x000000ff595c7208 */ /* 0x000fe40000000000 */
[----:B------:R-:W-:Y:S02]  /*4ca0*/  F2FP.BF16.F32.PACK_AB R89, R94, R93 ;  /* 0x0000005d5e59723e */ /* 0x000fe400000010ff */
[----:B------:R-:W-:Y:S02]  /*4cb0*/  F2FP.BF16.F32.PACK_AB R94, R159, R106 ;  /* 0x0000006a9f5e723e */ /* 0x000fe400000010ff */
[----:B------:R-:W-:-:S02]  /*4cc0*/  F2FP.BF16.F32.PACK_AB R93, R109, R100 ;  /* 0x000000646d5d723e */ /* 0x000fc400000010ff */
[----:B------:R-:W-:Y:S01]  /*4cd0*/  F2FP.BF16.F32.PACK_AB R92, R107, R92 ;  /* 0x0000005c6b5c723e */ /* 0x000fe200000010ff */
[----:B------:R-:W-:Y:S06]  /*4ce0*/  BRA `(.L_x_122) ;  /* 0x0000001c00ac7947 */ /* 0x000fec0003800000 */
.L_x_121:
[-CC-:B0-----:R-:W-:Y:S01]  /*4cf0*/  FFMA.FTZ R93, R135, R104.reuse, R105.reuse ;  /* 0x00000068875d7223 */ /* 0x181fe20000010069 */
[----:B------:R-:W-:Y:S01]  /*4d00*/  SHF.L.U32 R95, R87, 0x10, RZ ;  /* 0x00000010575f7819 */ /* 0x000fe200000006ff */
[----:B------:R-:W-:Y:S01]  /*4d10*/  FFMA.FTZ R92, R133, R104, R105 ;  /* 0x00000068855c7223 */ /* 0x000fe20000010069 */
[----:B------:R-:W-:Y:S01]  /*4d20*/  LOP3.LUT P0, RZ, R113, 0xff0000, RZ, 0xc0, !PT ;  /* 0x00ff000071ff7812 */ /* 0x000fe2000780c0ff */
[----:B------:R-:W-:Y:S01]  /*4d30*/  FADD.FTZ R93, R124, -R93 ;  /* 0x8000005d7c5d7221 */ /* 0x000fe20000010000 */
[----:B------:R-:W-:Y:S02]  /*4d40*/  SHF.L.U32 R101, R101, 0x10, RZ ;  /* 0x0000001065657819 */ /* 0x000fe400000006ff */
[----:B------:R-:W-:Y:S01]  /*4d50*/  SHF.L.U32 R103, R103, 0x10, RZ ;  /* 0x0000001067677819 */ /* 0x000fe200000006ff */
[----:B-----5:R-:W-:Y:S01]  /*4d60*/  FFMA.FTZ R93, R120, R93, R95 ;  /* 0x0000005d785d7223 */ /* 0x020fe2000001005f */
[----:B------:R-:W-:-:S03]  /*4d70*/  IMAD.U32 R95, R100, 0x10000, RZ ;  /* 0x00010000645f7824 */ /* 0x000fc600078e00ff */
[----:B------:R-:W-:-:S05]  /*4d80*/  FMUL.FTZ R93, R93, UR13 ;  /* 0x0000000d5d5d7c20 */ /* 0x000fca0008410000 */
[----:B------:R-:W-:Y:S02]  /*4d90*/  FSEL R99, R93, RZ, P0 ;  /* 0x000000ff5d637208 */ /* 0x000fe40000000000 */
[----:B------:R-:W-:-:S04]  /*4da0*/  LOP3.LUT P0, RZ, R161, 0xff0000, RZ, 0xc0, !PT ;  /* 0x00ff0000a1ff7812 */ /* 0x000fc8000780c0ff */
[----:B------:R-:W-:Y:S01]  /*4db0*/  FSEL R106, R93, RZ, P0 ;  /* 0x000000ff5d6a7208 */ /* 0x000fe20000000000 */
[----:B------:R-:W-:Y:S01]  /*4dc0*/  FFMA.FTZ R93, R136, R104, R105 ;  /* 0x00000068885d7223 */ /* 0x000fe20000010069 */
[----:B------:R-:W-:-:S03]  /*4dd0*/  ISETP.GE.U32.AND P0, PT, R112, RZ, PT ;  /* 0x000000ff7000720c */ /* 0x000fc60003f06070 */
[----:B------:R-:W-:Y:S01]  /*4de0*/  FADD.FTZ R93, R128, -R93 ;  /* 0x8000005d805d7221 */ /* 0x000fe20000010000 */
[----:B------:R-:W-:-:S03]  /*4df0*/  ISETP.GE.U32.AND.EX P0, PT, R113, 0x1000000, PT, P0 ;  /* 0x010000007100780c */ /* 0x000fc60003f06100 */
[----:B------:R-:W-:Y:S01]  /*4e00*/  FFMA.FTZ R93, R120, R93, R95 ;  /* 0x0000005d785d7223 */ /* 0x000fe2000001005f */
[----:B------:R-:W-:-:S03]  /*4e10*/  SHF.L.U32 R95, R86, 0x10, RZ ;  /* 0x00000010565f7819 */ /* 0x000fc600000006ff */
[----:B------:R-:W-:-:S05]  /*4e20*/  FMUL.FTZ R93, R93, UR13 ;  /* 0x0000000d5d5d7c20 */ /* 0x000fca0008410000 */
[----:B------:R-:W-:Y:S02]  /*4e30*/  FSEL R108, R93, RZ, P0 ;  /* 0x000000ff5d6c7208 */ /* 0x000fe40000000000 */
[----:B------:R-:W-:Y:S02]  /*4e40*/  ISETP.GE.U32.AND P0, PT, R160, RZ, PT ;  /* 0x000000ffa000720c */ /* 0x000fe40003f06070 */
[----:B------:R-:W-:Y:S02]  /*4e50*/  F2FP.BF16.F32.PACK_AB R99, R108, R99 ;  /* 0x000000636c63723e */ /* 0x000fe400000010ff */
[----:B------:R-:W-:-:S04]  /*4e60*/  ISETP.GE.U32.AND.EX P0, PT, R161, 0x1000000, PT, P0 ;  /* 0x01000000a100780c */ /* 0x000fc80003f06100 */
[----:B------:R-:W-:Y:S01]  /*4e70*/  FSEL R159, R93, RZ, P0 ;  /* 0x000000ff5d9f7208 */ /* 0x000fe20000000000 */
[----:B------:R-:W-:Y:S01]  /*4e80*/  FADD.FTZ R93, R123, -R92 ;  /* 0x8000005c7b5d7221 */ /* 0x000fe20000010000 */
[----:B------:R-:W-:Y:S01]  /*4e90*/  LOP3.LUT P0, RZ, R113, 0xff, RZ, 0xc0, !PT ;  /* 0x000000ff71ff7812 */ /* 0x000fe2000780c0ff */
[----:B------:R-:W-:Y:S02]  /*4ea0*/  FFMA.FTZ R92, R134, R104, R105 ;  /* 0x00000068865c7223 */ /* 0x000fe40000010069 */
[----:B------:R-:W-:Y:S01]  /*4eb0*/  FFMA.FTZ R93, R120, R93, R95 ;  /* 0x0000005d785d7223 */ /* 0x000fe2000001005f */
[----:B------:R-:W-:-:S03]  /*4ec0*/  IMAD.U32 R95, R85, 0x10000, RZ ;  /* 0x00010000555f7824 */ /* 0x000fc600078e00ff */
[----:B------:R-:W-:-:S05]  /*4ed0*/  FMUL.FTZ R93, R93, UR13 ;  /* 0x0000000d5d5d7c20 */ /* 0x000fca0008410000 */
[----:B------:R-:W-:Y:S02]  /*4ee0*/  FSEL R98, R93, RZ, P0 ;  /* 0x000000ff5d627208 */ /* 0x000fe40000000000 */
[----:B------:R-:W-:-:S04]  /*4ef0*/  LOP3.LUT P0, RZ, R161, 0xff, RZ, 0xc0, !PT ;  /* 0x000000ffa1ff7812 */ /* 0x000fc8000780c0ff */
[----:B------:R-:W-:Y:S01]  /*4f00*/  FSEL R94, R93, RZ, P0 ;  /* 0x000000ff5d5e7208 */ /* 0x000fe20000000000 */
[----:B------:R-:W-:Y:S01]  /*4f10*/  FADD.FTZ R93, R127, -R92 ;  /* 0x8000005c7f5d7221 */ /* 0x000fe20000010000 */
[----:B------:R-:W-:Y:S01]  /*4f20*/  LOP3.LUT P0, RZ, R113, 0xff00, RZ, 0xc0, !PT ;  /* 0x0000ff0071ff7812 */ /* 0x000fe2000780c0ff */
[----:B------:R-:W-:Y:S02]  /*4f30*/  FFMA.FTZ R92, R130, R104, R105 ;  /* 0x00000068825c7223 */ /* 0x000fe40000010069 */
[----:B------:R-:W-:-:S04]  /*4f40*/  FFMA.FTZ R93, R120, R93, R101 ;  /* 0x0000005d785d7223 */ /* 0x000fc80000010065 */
[----:B------:R-:W-:-:S05]  /*4f50*/  FMUL.FTZ R93, R93, UR13 ;  /* 0x0000000d5d5d7c20 */ /* 0x000fca0008410000 */
[----:B------:R-:W-:Y:S02]  /*4f60*/  FSEL R109, R93, RZ, P0 ;  /* 0x000000ff5d6d7208 */ /* 0x000fe40000000000 */
[----:B------:R-:W-:Y:S02]  /*4f70*/  LOP3.LUT P0, RZ, R161, 0xff00, RZ, 0xc0, !PT ;  /* 0x0000ff00a1ff7812 */ /* 0x000fe4000780c0ff */
[----:B------:R-:W-:Y:S02]  /*4f80*/  F2FP.BF16.F32.PACK_AB R98, R109, R98 ;  /* 0x000000626d62723e */ /* 0x000fe400000010ff */
[----:B------:R-:W-:Y:S01]  /*4f90*/  FSEL R111, R93, RZ, P0 ;  /* 0x000000ff5d6f7208 */ /* 0x000fe20000000000 */
[----:B------:R-:W-:Y:S01]  /*4fa0*/  FFMA.FTZ R93, R131, R104, R105 ;  /* 0x00000068835d7223 */ /* 0x000fe20000010069 */
[----:B------:R-:W-:Y:S02]  /*4fb0*/  LOP3.LUT P0, RZ, R112, 0xff0000, RZ, 0xc0, !PT ;  /* 0x00ff000070ff7812 */ /* 0x000fe4000780c0ff */
[----:B------:R-:W-:Y:S01]  /*4fc0*/  F2FP.BF16.F32.PACK_AB R94, R111, R94 ;  /* 0x0000005e6f5e723e */ /* 0x000fe200000010ff */
[----:B------:R-:W-:-:S04]  /*4fd0*/  FADD.FTZ R93, R122, -R93 ;  /* 0x8000005d7a5d7221 */ /* 0x000fc80000010000 */
[----:B------:R-:W-:Y:S01]  /*4fe0*/  FFMA.FTZ R93, R120, R93, R95 ;  /* 0x0000005d785d7223 */ /* 0x000fe2000001005f */
[----:B------:R-:W-:-:S03]  /*4ff0*/  SHF.L.U32 R95, R102, 0x10, RZ ;  /* 0x00000010665f7819 */ /* 0x000fc600000006ff */
[----:B------:R-:W-:-:S05]  /*5000*/  FMUL.FTZ R93, R93, UR13 ;  /* 0x0000000d5d5d7c20 */ /* 0x000fca0008410000 */
[----:B------:R-:W-:Y:S02]  /*5010*/  FSEL R97, R93, RZ, P0 ;  /* 0x000000ff5d617208 */ /* 0x000fe40000000000 */
[----:B------:R-:W-:-:S04]  /*5020*/  LOP3.LUT P0, RZ, R160, 0xff0000, RZ, 0xc0, !PT ;  /* 0x00ff0000a0ff7812 */ /* 0x000fc8000780c0ff */
[----:B------:R-:W-:Y:S01]  /*5030*/  FSEL R100, R93, RZ, P0 ;  /* 0x000000ff5d647208 */ /* 0x000fe20000000000 */
[-CC-:B------:R-:W-:Y:S01]  /*5040*/  FFMA.FTZ R93, R132, R104.reuse, R105.reuse ;  /* 0x00000068845d7223 */ /* 0x180fe20000010069 */
[----:B------:R-:W-:Y:S01]  /*5050*/  LOP3.LUT P0, RZ, R112, 0xff000000, RZ, 0xc0, !PT ;  /* 0xff00000070ff7812 */ /* 0x000fe2000780c0ff */
[----:B------:R-:W-:Y:S02]  /*5060*/  FFMA.FTZ R104, R129, R104, R105 ;  /* 0x0000006881687223 */ /* 0x000fe40000010069 */
[----:B------:R-:W-:-:S04]  /*5070*/  FADD.FTZ R93, R126, -R93 ;  /* 0x8000005d7e5d7221 */ /* 0x000fc80000010000 */
[----:B------:R-:W-:Y:S01]  /*5080*/  FFMA.FTZ R93, R120, R93, R95 ;  /* 0x0000005d785d7223 */ /* 0x000fe2000001005f */
[----:B------:R-:W-:-:S03]  /*5090*/  IMAD.U32 R95, R84, 0x10000, RZ ;  /* 0x00010000545f7824 */ /* 0x000fc600078e00ff */
[----:B------:R-:W-:-:S05]  /*50a0*/  FMUL.FTZ R93, R93, UR13 ;  /* 0x0000000d5d5d7c20 */ /* 0x000fca0008410000 */
[C---:B------:R-:W-:Y:S02]  /*50b0*/  FSEL R102, R93.reuse, RZ, P0 ;  /* 0x000000ff5d667208 */ /* 0x040fe40000000000 */
[----:B------:R-:W-:Y:S02]  /*50c0*/  LOP3.LUT P0, RZ, R160, 0xff000000, RZ, 0xc0, !PT ;  /* 0xff000000a0ff7812 */ /* 0x000fe4000780c0ff */
[----:B------:R-:W-:Y:S02]  /*50d0*/  F2FP.BF16.F32.PACK_AB R97, R102, R97 ;  /* 0x000000616661723e */ /* 0x000fe400000010ff */
[----:B------:R-:W-:Y:S01]  /*50e0*/  FSEL R107, R93, RZ, P0 ;  /* 0x000000ff5d6b7208 */ /* 0x000fe20000000000 */
[----:B------:R-:W-:Y:S01]  /*50f0*/  FADD.FTZ R93, R125, -R92 ;  /* 0x8000005c7d5d7221 */ /* 0x000fe20000010000 */
[----:B------:R-:W-:-:S03]  /*5100*/  LOP3.LUT P0, RZ, R112, 0xff00, RZ, 0xc0, !PT ;  /* 0x0000ff0070ff7812 */ /* 0x000fc6000780c0ff */
[----:B------:R-:W-:-:S04]  /*5110*/  FFMA.FTZ R93, R120, R93, R103 ;  /* 0x0000005d785d7223 */ /* 0x000fc80000010067 */
[----:B------:R-:W-:-:S05]  /*5120*/  FMUL.FTZ R93, R93, UR13 ;  /* 0x0000000d5d5d7c20 */ /* 0x000fca0008410000 */
[----:B------:R-:W-:Y:S02]  /*5130*/  FSEL R101, R93, RZ, P0 ;  /* 0x000000ff5d657208 */ /* 0x000fe40000000000 */
[----:B------:R-:W-:-:S04]  /*5140*/  LOP3.LUT P0, RZ, R160, 0xff00, RZ, 0xc0, !PT ;  /* 0x0000ff00a0ff7812 */ /* 0x000fc8000780c0ff */
[----:B------:R-:W-:Y:S01]  /*5150*/  FSEL R103, R93, RZ, P0 ;  /* 0x000000ff5d677208 */ /* 0x000fe20000000000 */
[----:B------:R-:W-:Y:S01]  /*5160*/  FADD.FTZ R93, R121, -R104 ;  /* 0x80000068795d7221 */ /* 0x000fe20000010000 */
[----:B------:R-:W-:-:S03]  /*5170*/  LOP3.LUT P0, RZ, R112, 0xff, RZ, 0xc0, !PT ;  /* 0x000000ff70ff7812 */ /* 0x000fc6000780c0ff */
[----:B------:R-:W-:Y:S01]  /*5180*/  FFMA.FTZ R93, R120, R93, R95 ;  /* 0x0000005d785d7223 */ /* 0x000fe2000001005f */
[----:B------:R-:W-:-:S03]  /*5190*/  F2FP.BF16.F32.PACK_AB R95, R159, R106 ;  /* 0x0000006a9f5f723e */ /* 0x000fc600000010ff */
[----:B------:R-:W-:-:S05]  /*51a0*/  FMUL.FTZ R93, R93, UR13 ;  /* 0x0000000d5d5d7c20 */ /* 0x000fca0008410000 */
[----:B------:R-:W-:Y:S02]  /*51b0*/  FSEL R96, R93, RZ, P0 ;  /* 0x000000ff5d607208 */ /* 0x000fe40000000000 */
[----:B------:R-:W-:Y:S02]  /*51c0*/  LOP3.LUT P0, RZ, R160, 0xff, RZ, 0xc0, !PT ;  /* 0x000000ffa0ff7812 */ /* 0x000fe4000780c0ff */
[----:B------:R-:W-:Y:S02]  /*51d0*/  F2FP.BF16.F32.PACK_AB R96, R101, R96 ;  /* 0x000000606560723e */ /* 0x000fe400000010ff */
[----:B------:R-:W-:Y:S02]  /*51e0*/  FSEL R92, R93, RZ, P0 ;  /* 0x000000ff5d5c7208 */ /* 0x000fe40000000000 */
[----:B------:R-:W-:Y:S02]  /*51f0*/  F2FP.BF16.F32.PACK_AB R93, R107, R100 ;  /* 0x000000646b5d723e */ /* 0x000fe400000010ff */
[----:B------:R-:W-:Y:S01]  /*5200*/  F2FP.BF16.F32.PACK_AB R92, R103, R92 ;  /* 0x0000005c675c723e */ /* 0x000fe200000010ff */
[----:B------:R-:W-:Y:S06]  /*5210*/  BRA `(.L_x_122) ;  /* 0x0000001800607947 */ /* 0x000fec0003800000 */
.L_x_120:
[----:B0-----:R-:W0:Y:S02]  /*5220*/  LDC.64 R92, c[0x0][0x478] ;  /* 0x00011e00ff5c7b82 */ /* 0x001e240000000a00 */
[----:B0-----:R-:W-:-:S04]  /*5230*/  ISETP.NE.U32.AND P6, PT, R92, RZ, PT ;  /* 0x000000ff5c00720c */ /* 0x001fc80003fc5070 */
[----:B------:R-:W-:-:S13]  /*5240*/  ISETP.NE.AND.EX P6, PT, R93, RZ, PT, P6 ;  /* 0x000000ff5d00720c */ /* 0x000fda0003fc5360 */
[----:B------:R-:W-:Y:S05]  /*5250*/  @!P6 BRA `(.L_x_123) ;  /* 0x00000004003ce947 */ /* 0x000fea0003800000 */
[----:B------:R-:W-:Y:S01]  /*5260*/  FFMA.FTZ R89, R136, R104, R105 ;  /* 0x0000006888597223 */ /* 0x000fe20000010069 */
[----:B------:R-:W-:-:S03]  /*5270*/  ISETP.GE.U32.AND P0, PT, R112, RZ, PT ;  /* 0x000000ff7000720c */ /* 0x000fc60003f06070 */
[----:B------:R-:W-:Y:S01]  /*5280*/  FADD.FTZ R89, R128, -R89 ;  /* 0x8000005980597221 */ /* 0x000fe20000010000 */
[----:B------:R-:W-:-:S03]  /*5290*/  ISETP.GE.U32.AND.EX P0, PT, R113, 0x1000000, PT, P0 ;  /* 0x010000007100780c */ /* 0x000fc60003f06100 */
[----:B-----5:R-:W-:Y:S01]  /*52a0*/  FMUL.FTZ R178, R120, R89 ;  /* 0x0000005978b27220 */ /* 0x020fe20000410000 */
[----:B------:R-:W-:-:S03]  /*52b0*/  FFMA.FTZ R89, R135, R104, R105 ;  /* 0x0000006887597223 */ /* 0x000fc60000010069 */
[----:B------:R-:W-:Y:S01]  /*52c0*/  FMUL.FTZ R88, R178, UR13 ;  /* 0x0000000db2587c20 */ /* 0x000fe20008410000 */
[----:B------:R-:W-:-:S04]  /*52d0*/  FADD.FTZ R89, R124, -R89 ;  /* 0x800000597c597221 */ /* 0x000fc80000010000 */
[----:B------:R-:W-:Y:S01]  /*52e0*/  FSEL R159, R88, RZ, P0 ;  /* 0x000000ff589f7208 */ /* 0x000fe20000000000 */
[----:B------:R-:W-:Y:S01]  /*52f0*/  FMUL.FTZ R91, R120, R89 ;  /* 0x00000059785b7220 */ /* 0x000fe20000410000 */
[----:B------:R-:W-:-:S04]  /*5300*/  ISETP.GE.U32.AND P0, PT, R160, RZ, PT ;  /* 0x000000ffa000720c */ /* 0x000fc80003f06070 */
[----:B------:R-:W-:-:S04]  /*5310*/  ISETP.GE.U32.AND.EX P0, PT, R161, 0x1000000, PT, P0 ;  /* 0x01000000a100780c */ /* 0x000fc80003f06100 */
[----:B------:R-:W-:Y:S01]  /*5320*/  FSEL R179, R88, RZ, P0 ;  /* 0x000000ff58b37208 */ /* 0x000fe20000000000 */
[----:B------:R-:W-:Y:S01]  /*5330*/  FMUL.FTZ R88, R91, UR13 ;  /* 0x0000000d5b587c20 */ /* 0x000fe20008410000 */
[----:B------:R-:W-:Y:S02]  /*5340*/  LOP3.LUT P0, RZ, R113, 0xff0000, RZ, 0xc0, !PT ;  /* 0x00ff000071ff7812 */ /* 0x000fe4000780c0ff */
[----:B------:R-:W-:Y:S02]  /*5350*/  F2FP.BF16.F32.PACK_AB R91, R178, R91 ;  /* 0x0000005bb25b723e */ /* 0x000fe400000010ff */
[----:B------:R-:W-:Y:S02]  /*5360*/  FSEL R108, R88, RZ, P0 ;  /* 0x000000ff586c7208 */ /* 0x000fe40000000000 */
[----:B------:R-:W-:-:S04]  /*5370*/  LOP3.LUT P0, RZ, R161, 0xff0000, RZ, 0xc0, !PT ;  /* 0x00ff0000a1ff7812 */ /* 0x000fc8000780c0ff */
[----:B------:R-:W-:Y:S01]  /*5380*/  FSEL R110, R88, RZ, P0 ;  /* 0x000000ff586e7208 */ /* 0x000fe20000000000 */
[----:B------:R-:W-:Y:S01]  /*5390*/  FFMA.FTZ R88, R133, R104, R105 ;  /* 0x0000006885587223 */ /* 0x000fe20000010069 */
[----:B------:R-:W-:-:S03]  /*53a0*/  LOP3.LUT P0, RZ, R113, 0xff, RZ, 0xc0, !PT ;  /* 0x000000ff71ff7812 */ /* 0x000fc6000780c0ff */
[----:B------:R-:W-:-:S04]  /*53b0*/  FADD.FTZ R89, R123, -R88 ;  /* 0x800000587b597221 */ /* 0x000fc80000010000 */
[----:B------:R-:W-:Y:S01]  /*53c0*/  FMUL.FTZ R90, R120, R89 ;  /* 0x00000059785a7220 */ /* 0x000fe20000410000 */
[----:B------:R-:W-:-:S03]  /*53d0*/  FFMA.FTZ R89, R131, R104, R105 ;  /* 0x0000006883597223 */ /* 0x000fc60000010069 */
[----:B------:R-:W-:Y:S01]  /*53e0*/  FMUL.FTZ R88, R90, UR13 ;  /* 0x0000000d5a587c20 */ /* 0x000fe20008410000 */
[----:B------:R-:W-:-:S04]  /*53f0*/  FADD.FTZ R89, R122, -R89 ;  /* 0x800000597a597221 */ /* 0x000fc80000010000 */
[----:B------:R-:W-:Y:S01]  /*5400*/  FSEL R98, R88, RZ, P0 ;  /* 0x000000ff58627208 */ /* 0x000fe20000000000 */
[----:B------:R-:W-:Y:S01]  /*5410*/  FMUL.FTZ R94, R120, R89 ;  /* 0x00000059785e7220 */ /* 0x000fe20000410000 */
[----:B------:R-:W-:Y:S01]  /*5420*/  LOP3.LUT P0, RZ, R161, 0xff, RZ, 0xc0, !PT ;  /* 0x000000ffa1ff7812 */ /* 0x000fe2000780c0ff */
[----:B------:R-:W-:-:S03]  /*5430*/  FFMA.FTZ R89, R132, R104, R105 ;  /* 0x0000006884597223 */ /* 0x000fc60000010069 */
[----:B------:R-:W-:Y:S01]  /*5440*/  FSEL R106, R88, RZ, P0 ;  /* 0x000000ff586a7208 */ /* 0x000fe20000000000 */
[----:B------:R-:W-:Y:S01]  /*5450*/  FFMA.FTZ R88, R134, R104, R105 ;  /* 0x0000006886587223 */ /* 0x000fe20000010069 */
[----:B------:R-:W-:Y:S01]  /*5460*/  LOP3.LUT P0, RZ, R113, 0xff00, RZ, 0xc0, !PT ;  /* 0x0000ff0071ff7812 */ /* 0x000fe2000780c0ff */
[----:B------:R-:W-:Y:S02]  /*5470*/  FADD.FTZ R89, R126, -R89 ;  /* 0x800000597e597221 */ /* 0x000fe40000010000 */
[----:B------:R-:W-:Y:S02]  /*5480*/  FADD.FTZ R99, R127, -R88 ;  /* 0x800000587f637221 */ /* 0x000fe40000010000 */
[C---:B------:R-:W-:Y:S02]  /*5490*/  FMUL.FTZ R95, R120.reuse, R89 ;  /* 0x00000059785f7220 */ /* 0x040fe40000410000 */
[----:B------:R-:W-:-:S04]  /*54a0*/  FMUL.FTZ R99, R120, R99 ;  /* 0x0000006378637220 */ /* 0x000fc80000410000 */
[C---:B------:R-:W-:Y:S01]  /*54b0*/  FMUL.FTZ R88, R99.reuse, UR13 ;  /* 0x0000000d63587c20 */ /* 0x040fe20008410000 */
[----:B------:R-:W-:Y:S02]  /*54c0*/  F2FP.BF16.F32.PACK_AB R90, R99, R90 ;  /* 0x0000005a635a723e */ /* 0x000fe400000010ff */
[----:B------:R-:W-:Y:S02]  /*54d0*/  F2FP.BF16.F32.PACK_AB R99, R159, R108 ;  /* 0x0000006c9f63723e */ /* 0x000fe400000010ff */
[C---:B------:R-:W-:Y:S02]  /*54e0*/  FSEL R109, R88.reuse, RZ, P0 ;  /* 0x000000ff586d7208 */ /* 0x040fe40000000000 */
[----:B------:R-:W-:Y:S02]  /*54f0*/  LOP3.LUT P0, RZ, R161, 0xff00, RZ, 0xc0, !PT ;  /* 0x0000ff00a1ff7812 */ /* 0x000fe4000780c0ff */
[----:B------:R-:W-:Y:S02]  /*5500*/  F2FP.BF16.F32.PACK_AB R98, R109, R98 ;  /* 0x000000626d62723e */ /* 0x000fe400000010ff */
[----:B------:R-:W-:Y:S01]  /*5510*/  FSEL R111, R88, RZ, P0 ;  /* 0x000000ff586f7208 */ /* 0x000fe20000000000 */
[----:B------:R-:W-:Y:S01]  /*5520*/  FMUL.FTZ R88, R94, UR13 ;  /* 0x0000000d5e587c20 */ /* 0x000fe20008410000 */
[----:B------:R-:W-:-:S04]  /*5530*/  LOP3.LUT P0, RZ, R112, 0xff0000, RZ, 0xc0, !PT ;  /* 0x00ff000070ff7812 */ /* 0x000fc8000780c0ff */
[----:B------:R-:W-:Y:S02]  /*5540*/  FSEL R97, R88, RZ, P0 ;  /* 0x000000ff58617208 */ /* 0x000fe40000000000 */
[----:B------:R-:W-:-:S04]  /*5550*/  LOP3.LUT P0, RZ, R160, 0xff0000, RZ, 0xc0, !PT ;  /* 0x00ff0000a0ff7812 */ /* 0x000fc8000780c0ff */
        /* <DEDUP_REMOVED lines=10> */
[----:B------:R-:W-:-:S02]  /*5600*/  FADD.FTZ R93, R125, -R88 ;  /* 0x800000587d5d7221 */ /* 0x000fc40000010000 */
[----:B------:R-:W-:Y:S02]  /*5610*/  FADD.FTZ R89, R121, -R104 ;  /* 0x8000006879597221 */ /* 0x000fe40000010000 */
[----:B------:R-:W-:-:S04]  /*5620*/  FMUL.FTZ R93, R120, R93 ;  /* 0x0000005d785d7220 */ /* 0x000fc80000410000 */
[----:B------:R-:W-:-:S05]  /*5630*/  FMUL.FTZ R88, R93, UR13 ;  /* 0x0000000d5d587c20 */ /* 0x000fca0008410000 */
[----:B------:R-:W-:Y:S02]  /*5640*/  FSEL R101, R88, RZ, P0 ;  /* 0x000000ff58657208 */ /* 0x000fe40000000000 */
[----:B------:R-:W-:-:S04]  /*5650*/  LOP3.LUT P0, RZ, R160, 0xff00, RZ, 0xc0, !PT ;  /* 0x0000ff00a0ff7812 */ /* 0x000fc8000780c0ff */
[----:B------:R-:W-:Y:S01]  /*5660*/  FSEL R103, R88, RZ, P0 ;  /* 0x000000ff58677208 */ /* 0x000fe20000000000 */
[----:B------:R-:W-:Y:S01]  /*5670*/  FMUL.FTZ R88, R120, R89 ;  /* 0x0000005978587220 */ /* 0x000fe20000410000 */
[----:B------:R-:W-:-:S03]  /*5680*/  LOP3.LUT P0, RZ, R112, 0xff, RZ, 0xc0, !PT ;  /* 0x000000ff70ff7812 */ /* 0x000fc6000780c0ff */
[----:B------:R-:W-:Y:S01]  /*5690*/  FMUL.FTZ R89, R88, UR13 ;  /* 0x0000000d58597c20 */ /* 0x000fe20008410000 */
[----:B------:R-:W-:Y:S02]  /*56a0*/  F2FP.BF16.F32.PACK_AB R88, R93, R88 ;  /* 0x000000585d58723e */ /* 0x000fe400000010ff */
[----:B------:R-:W-:Y:S02]  /*56b0*/  F2FP.BF16.F32.PACK_AB R93, R107, R100 ;  /* 0x000000646b5d723e */ /* 0x000fe400000010ff */
[----:B------:R-:W-:Y:S02]  /*56c0*/  FSEL R96, R89, RZ, P0 ;  /* 0x000000ff59607208 */ /* 0x000fe40000000000 */
[----:B------:R-:W-:Y:S02]  /*56d0*/  LOP3.LUT P0, RZ, R160, 0xff, RZ, 0xc0, !PT ;  /* 0x000000ffa0ff7812 */ /* 0x000fe4000780c0ff */
[----:B------:R-:W-:Y:S02]  /*56e0*/  F2FP.BF16.F32.PACK_AB R96, R101, R96 ;  /* 0x000000606560723e */ /* 0x000fe400000010ff */
[----:B------:R-:W-:-:S02]  /*56f0*/  FSEL R92, R89, RZ, P0 ;  /* 0x000000ff595c7208 */ /* 0x000fc40000000000 */
[----:B------:R-:W-:Y:S02]  /*5700*/  F2FP.BF16.F32.PACK_AB R89, R95, R94 ;  /* 0x0000005e5f59723e */ /* 0x000fe400000010ff */
[----:B------:R-:W-:Y:S02]  /*5710*/  F2FP.BF16.F32.PACK_AB R95, R179, R110 ;  /* 0x0000006eb35f723e */ /* 0x000fe400000010ff */
[----:B------:R-:W-:Y:S02]  /*5720*/  F2FP.BF16.F32.PACK_AB R94, R111, R106 ;  /* 0x0000006a6f5e723e */ /* 0x000fe400000010ff */
[----:B------:R-:W-:Y:S01]  /*5730*/  F2FP.BF16.F32.PACK_AB R92, R103, R92 ;  /* 0x0000005c675c723e */ /* 0x000fe200000010ff */
[----:B------:R-:W-:Y:S06]  /*5740*/  BRA `(.L_x_122) ;  /* 0x0000001400147947 */ /* 0x000fec0003800000 */
.L_x_123:
[-CC-:B------:R-:W-:Y:S01]  /*5750*/  FFMA.FTZ R93, R135, R104.reuse, R105.reuse ;  /* 0x00000068875d7223 */ /* 0x180fe20000010069 */
[----:B------:R-:W-:Y:S01]  /*5760*/  LOP3.LUT P0, RZ, R113, 0xff0000, RZ, 0xc0, !PT ;  /* 0x00ff000071ff7812 */ /* 0x000fe2000780c0ff */
[----:B------:R-:W-:Y:S02]  /*5770*/  FFMA.FTZ R92, R133, R104, R105 ;  /* 0x00000068855c7223 */ /* 0x000fe40000010069 */
[----:B------:R-:W-:-:S04]  /*5780*/  FADD.FTZ R93, R124, -R93 ;  /* 0x8000005d7c5d7221 */ /* 0x000fc80000010000 */
[----:B-----5:R-:W-:-:S04]  /*5790*/  FMUL.FTZ R93, R120, R93 ;  /* 0x0000005d785d7220 */ /* 0x020fc80000410000 */
        /* <DEDUP_REMOVED lines=8> */
[----:B------:R-:W-:-:S04]  /*5820*/  FMUL.FTZ R93, R120, R93 ;  /* 0x0000005d785d7220 */ /* 0x000fc80000410000 */
        /* <DEDUP_REMOVED lines=8> */
[----:B------:R-:W-:Y:S01]  /*58b0*/  FFMA.FTZ R92, R134, R104, R105 ;  /* 0x00000068865c7223 */ /* 0x000fe20000010069 */
[----:B------:R-:W-:Y:S01]  /*58c0*/  F2FP.BF16.F32.PACK_AB R95, R108, R95 ;  /* 0x0000005f6c5f723e */ /* 0x000fe200000010ff */
[----:B------:R-:W-:-:S04]  /*58d0*/  FMUL.FTZ R93, R120, R93 ;  /* 0x0000005d785d7220 */ /* 0x000fc80000410000 */
[----:B------:R-:W-:-:S05]  /*58e0*/  FMUL.FTZ R93, R93, UR13 ;  /* 0x0000000d5d5d7c20 */ /* 0x000fca0008410000 */
[----:B------:R-:W-:Y:S02]  /*58f0*/  FSEL R98, R93, RZ, P0 ;  /* 0x000000ff5d627208 */ /* 0x000fe40000000000 */
[----:B------:R-:W-:-:S04]  /*5900*/  LOP3.LUT P0, RZ, R161, 0xff, RZ, 0xc0, !PT ;  /* 0x000000ffa1ff7812 */ /* 0x000fc8000780c0ff */
[----:B------:R-:W-:Y:S01]  /*5910*/  FSEL R94, R93, RZ, P0 ;  /* 0x000000ff5d5e7208 */ /* 0x000fe20000000000 */
[----:B------:R-:W-:Y:S01]  /*5920*/  FADD.FTZ R93, R127, -R92 ;  /* 0x8000005c7f5d7221 */ /* 0x000fe20000010000 */
[----:B------:R-:W-:Y:S01]  /*5930*/  LOP3.LUT P0, RZ, R113, 0xff00, RZ, 0xc0, !PT ;  /* 0x0000ff0071ff7812 */ /* 0x000fe2000780c0ff */
[----:B------:R-:W-:Y:S02]  /*5940*/  FFMA.FTZ R92, R130, R104, R105 ;  /* 0x00000068825c7223 */ /* 0x000fe40000010069 */
[----:B------:R-:W-:-:S04]  /*5950*/  FMUL.FTZ R93, R120, R93 ;  /* 0x0000005d785d7220 */ /* 0x000fc80000410000 */
        /* <DEDUP_REMOVED lines=9> */
[----:B------:R-:W-:-:S04]  /*59f0*/  FMUL.FTZ R93, R120, R93 ;  /* 0x0000005d785d7220 */ /* 0x000fc80000410000 */
        /* <DEDUP_REMOVED lines=8> */
[----:B------:R-:W-:-:S04]  /*5a80*/  FMUL.FTZ R93, R120, R93 ;  /* 0x0000005d785d7220 */ /* 0x000fc80000410000 */
[----:B------:R-:W-:-:S05]  /*5a90*/  FMUL.FTZ R93, R93, UR13 ;  /* 0x0000000d5d5d7c20 */ /* 0x000fca0008410000 */
[C---:B------:R-:W-:Y:S02]  /*5aa0*/  FSEL R102, R93.reuse, RZ, P0 ;  /* 0x000000ff5d667208 */ /* 0x040fe40000000000 */
[----:B------:R-:W-:Y:S02]  /*5ab0*/  LOP3.LUT P0, RZ, R160, 0xff000000, RZ, 0xc0, !PT ;  /* 0xff000000a0ff7812 */ /* 0x000fe4000780c0ff */
[----:B------:R-:W-:Y:S02]  /*5ac0*/  F2FP.BF16.F32.PACK_AB R97, R102, R97 ;  /* 0x000000616661723e */ /* 0x000fe400000010ff */
[----:B------:R-:W-:Y:S01]  /*5ad0*/  FSEL R107, R93, RZ, P0 ;  /* 0x000000ff5d6b7208 */ /* 0x000fe20000000000 */
[----:B------:R-:W-:Y:S01]  /*5ae0*/  FADD.FTZ R93, R125, -R92 ;  /* 0x8000005c7d5d7221 */ /* 0x000fe20000010000 */
[----:B------:R-:W-:-:S03]  /*5af0*/  LOP3.LUT P0, RZ, R112, 0xff00, RZ, 0xc0, !PT ;  /* 0x0000ff0070ff7812 */ /* 0x000fc6000780c0ff */
[----:B------:R-:W-:-:S04]  /*5b00*/  FMUL.FTZ R93, R120, R93 ;  /* 0x0000005d785d7220 */ /* 0x000fc80000410000 */
[----:B------:R-:W-:-:S05]  /*5b10*/  FMUL.FTZ R93, R93, UR13 ;  /* 0x0000000d5d5d7c20 */ /* 0x000fca0008410000 */
[----:B------:R-:W-:Y:S02]  /*5b20*/  FSEL R101, R93, RZ, P0 ;  /* 0x000000ff5d657208 */ /* 0x000fe40000000000 */
[----:B------:R-:W-:-:S04]  /*5b30*/  LOP3.LUT P0, RZ, R160, 0xff00, RZ, 0xc0, !PT ;  /* 0x0000ff00a0ff7812 */ /* 0x000fc8000780c0ff */
[----:B------:R-:W-:Y:S01]  /*5b40*/  FSEL R103, R93, RZ, P0 ;  /* 0x000000ff5d677208 */ /* 0x000fe20000000000 */
[----:B------:R-:W-:Y:S01]  /*5b50*/  FADD.FTZ R93, R121, -R104 ;  /* 0x80000068795d7221 */ /* 0x000fe20000010000 */
[----:B------:R-:W-:-:S03]  /*5b60*/  LOP3.LUT P0, RZ, R112, 0xff, RZ, 0xc0, !PT ;  /* 0x000000ff70ff7812 */ /* 0x000fc6000780c0ff */
[----:B------:R-:W-:-:S04]  /*5b70*/  FMUL.FTZ R93, R120, R93 ;  /* 0x0000005d785d7220 */ /* 0x000fc80000410000 */
        /* <DEDUP_REMOVED lines=8> */
.L_x_119:
[----:B------:R-:W-:-:S04]  /*5c00*/  UISETP.NE.U32.AND UP0, UPT, UR14, URZ, UPT ;  /* 0x000000ff0e00728c */ /* 0x000fc8000bf05070 */
[----:B------:R-:W-:-:S09]  /*5c10*/  UISETP.NE.AND.EX UP0, UPT, UR15, URZ, UPT, UP0 ;  /* 0x000000ff0f00728c */ /* 0x000fd2000bf05300 */
[----:B------:R-:W-:Y:S05]  /*5c20*/  BRA.U !UP0, `(.L_x_124) ;  /* 0x0000000908107547 */ /* 0x000fea000b800000 */
[----:B0-----:R-:W0:Y:S02]  /*5c30*/  LDC.64 R96, c[0x0][0x478] ;  /* 0x00011e00ff607b82 */ /* 0x001e240000000a00 */
[----:B0-----:R-:W-:-:S04]  /*5c40*/  ISETP.NE.U32.AND P6, PT, R96, RZ, PT ;  /* 0x000000ff6000720c */ /* 0x001fc80003fc5070 */
[----:B------:R-:W-:-:S13]  /*5c50*/  ISETP.NE.AND.EX P6, PT, R97, RZ, PT, P6 ;  /* 0x000000ff6100720c */ /* 0x000fda0003fc5360 */
[----:B------:R-:W-:Y:S05]  /*5c60*/  @!P6 BRA `(.L_x_125) ;  /* 0x000000040008e947 */ /* 0x000fea0003800000 */
[-C--:B------:R-:W-:Y:S01]  /*5c70*/  FFMA.FTZ R89, R136, R104.reuse, R105 ;  /* 0x0000006888597223 */ /* 0x080fe20000010069 */
[----:B------:R-:W-:Y:S02]  /*5c80*/  SHF.L.U32 R91, R100, 0x10, RZ ;  /* 0x00000010645b7819 */ /* 0x000fe400000006ff */
[----:B------:R-:W-:Y:S01]  /*5c90*/  ISETP.GE.U32.AND P0, PT, R112, RZ, PT ;  /* 0x000000ff7000720c */ /* 0x000fe20003f06070 */
[----:B------:R-:W-:Y:S01]  /*5ca0*/  FADD.FTZ R89, R128, -R89 ;  /* 0x8000005980597221 */ /* 0x000fe20000010000 */
[----:B------:R-:W-:Y:S02]  /*5cb0*/  SHF.L.U32 R101, R101, 0x10, RZ ;  /* 0x0000001065657819 */ /* 0x000fe400000006ff */
[----:B------:R-:W-:Y:S01]  /*5cc0*/  ISETP.GE.U32.AND.EX P0, PT, R113, 0x1000000, PT, P0 ;  /* 0x010000007100780c */ /* 0x000fe20003f06100 */
[----:B-----5:R-:W-:Y:S01]  /*5cd0*/  FFMA.FTZ R111, R120, R89, R91 ;  /* 0x00000059786f7223 */ /* 0x020fe2000001005b */
[----:B------:R-:W-:Y:S01]  /*5ce0*/  FFMA.FTZ R89, R135, R104, R105 ;  /* 0x0000006887597223 */ /* 0x000fe20000010069 */
[----:B------:R-:W-:-:S02]  /*5cf0*/  SHF.L.U32 R91, R87, 0x10, RZ ;  /* 0x00000010575b7819 */ /* 0x000fc400000006ff */
[----:B------:R-:W-:Y:S01]  /*5d00*/  FMUL.FTZ R88, R111, UR13 ;  /* 0x0000000d6f587c20 */ /* 0x000fe20008410000 */
[----:B------:R-:W-:Y:S01]  /*5d10*/  FADD.FTZ R89, R124, -R89 ;  /* 0x800000597c597221 */ /* 0x000fe20000010000 */
[----:B------:R-:W-:-:S03]  /*5d20*/  SHF.L.U32 R103, R103, 0x10, RZ ;  /* 0x0000001067677819 */ /* 0x000fc600000006ff */
[----:B------:R-:W-:Y:S01]  /*5d30*/  FFMA.FTZ R108, R120, R89, R91 ;  /* 0x00000059786c7223 */ /* 0x000fe2000001005b */
[----:B------:R-:W-:Y:S01]  /*5d40*/  FSEL R159, R88, RZ, P0 ;  /* 0x000000ff589f7208 */ /* 0x000fe20000000000 */
[----:B------:R-:W-:Y:S01]  /*5d50*/  IMAD.U32 R91, R86, 0x10000, RZ ;  /* 0x00010000565b7824 */ /* 0x000fe200078e00ff */
[----:B------:R-:W-:Y:S01]  /*5d60*/  LOP3.LUT P0, RZ, R113, 0xff0000, RZ, 0xc0, !PT ;  /* 0x00ff000071ff7812 */ /* 0x000fe2000780c0ff */
[----:B------:R-:W-:-:S05]  /*5d70*/  FMUL.FTZ R88, R108, UR13 ;  /* 0x0000000d6c587c20 */ /* 0x000fca0008410000 */
[----:B------:R-:W-:Y:S01]  /*5d80*/  FSEL R110, R88, RZ, P0 ;  /* 0x000000ff586e7208 */ /* 0x000fe20000000000 */
[----:B------:R-:W-:Y:S01]  /*5d90*/  FFMA.FTZ R88, R133, R104, R105 ;  /* 0x0000006885587223 */ /* 0x000fe20000010069 */
[----:B------:R-:W-:-:S03]  /*5da0*/  LOP3.LUT P0, RZ, R113, 0xff, RZ, 0xc0, !PT ;  /* 0x000000ff71ff7812 */ /* 0x000fc6000780c0ff */
[----:B------:R-:W-:-:S04]  /*5db0*/  FADD.FTZ R89, R123, -R88 ;  /* 0x800000587b597221 */ /* 0x000fc80000010000 */
[----:B------:R-:W-:Y:S01]  /*5dc0*/  FFMA.FTZ R90, R120, R89, R91 ;  /* 0x00000059785a7223 */ /* 0x000fe2000001005b */
[----:B------:R-:W-:-:S03]  /*5dd0*/  SHF.L.U32 R91, R85, 0x10, RZ ;  /* 0x00000010555b7819 */ /* 0x000fc600000006ff */
[----:B------:R-:W-:-:S05]  /*5de0*/  FMUL.FTZ R88, R90, UR13 ;  /* 0x0000000d5a587c20 */ /* 0x000fca0008410000 */
        /* <DEDUP_REMOVED lines=11> */
[----:B------:R-:W-:Y:S01]  /*5ea0*/  FFMA.FTZ R89, R132, R104, R105 ;  /* 0x0000006884597223 */ /* 0x000fe20000010069 */
[----:B------:R-:W-:Y:S01]  /*5eb0*/  IMAD.U32 R91, R102, 0x10000, RZ ;  /* 0x00010000665b7824 */ /* 0x000fe200078e00ff */
[----:B------:R-:W-:Y:S01]  /*5ec0*/  FSEL R109, R88, RZ, P0 ;  /* 0x000000ff586d7208 */ /* 0x000fe20000000000 */
[----:B------:R-:W-:Y:S01]  /*5ed0*/  FMUL.FTZ R88, R97, UR13 ;  /* 0x0000000d61587c20 */ /* 0x000fe20008410000 */
[----:B------:R-:W-:Y:S01]  /*5ee0*/  FADD.FTZ R89, R126, -R89 ;  /* 0x800000597e597221 */ /* 0x000fe20000010000 */
[----:B------:R-:W-:-:S03]  /*5ef0*/  LOP3.LUT P0, RZ, R112, 0xff0000, RZ, 0xc0, !PT ;  /* 0x00ff000070ff7812 */ /* 0x000fc6000780c0ff */
[----:B------:R-:W-:Y:S01]  /*5f00*/  FFMA.FTZ R98, R120, R89, R91 ;  /* 0x0000005978627223 */ /* 0x000fe2000001005b */
[----:B------:R-:W-:Y:S02]  /*5f10*/  FSEL R100, R88, RZ, P0 ;  /* 0x000000ff58647208 */ /* 0x000fe40000000000 */
[----:B------:R-:W-:Y:S01]  /*5f20*/  LOP3.LUT P0, RZ, R112, 0xff000000, RZ, 0xc0, !PT ;  /* 0xff00000070ff7812 */ /* 0x000fe2000780c0ff */
[----:B------:R-:W-:Y:S01]  /*5f30*/  FMUL.FTZ R88, R98, UR13 ;  /* 0x0000000d62587c20 */ /* 0x000fe20008410000 */
[----:B------:R-:W-:-:S04]  /*5f40*/  SHF.L.U32 R91, R84, 0x10, RZ ;  /* 0x00000010545b7819 */ /* 0x000fc800000006ff */
[----:B------:R-:W-:Y:S01]  /*5f50*/  FSEL R107, R88, RZ, P0 ;  /* 0x000000ff586b7208 */ /* 0x000fe20000000000 */
[-CC-:B------:R-:W-:Y:S01]  /*5f60*/  FFMA.FTZ R88, R129, R104.reuse, R105.reuse ;  /* 0x0000006881587223 */ /* 0x180fe20000010069 */
[----:B------:R-:W-:Y:S01]  /*5f70*/  LOP3.LUT P0, RZ, R112, 0xff, RZ, 0xc0, !PT ;  /* 0x000000ff70ff7812 */ /* 0x000fe2000780c0ff */
[----:B------:R-:W-:Y:S02]  /*5f80*/  FFMA.FTZ R104, R130, R104, R105 ;  /* 0x0000006882687223 */ /* 0x000fe40000010069 */
[----:B------:R-:W-:-:S04]  /*5f90*/  FADD.FTZ R89, R121, -R88 ;  /* 0x8000005879597221 */ /* 0x000fc80000010000 */
[----:B------:R-:W-:Y:S01]  /*5fa0*/  FFMA.FTZ R88, R120, R89, R91 ;  /* 0x0000005978587223 */ /* 0x000fe2000001005b */
[----:B------:R-:W-:-:S03]  /*5fb0*/  F2FP.BF16.F32.PACK_AB R91, R111, R108 ;  /* 0x0000006c6f5b723e */ /* 0x000fc600000010ff */
[----:B------:R-:W-:-:S05]  /*5fc0*/  FMUL.FTZ R89, R88, UR13 ;  /* 0x0000000d58597c20 */ /* 0x000fca0008410000 */
[----:B------:R-:W-:Y:S01]  /*5fd0*/  FSEL R96, R89, RZ, P0 ;  /* 0x000000ff59607208 */ /* 0x000fe20000000000 */
[----:B------:R-:W-:Y:S01]  /*5fe0*/  FADD.FTZ R89, R125, -R104 ;  /* 0x800000687d597221 */ /* 0x000fe20000010000 */
[----:B------:R-:W-:-:S03]  /*5ff0*/  LOP3.LUT P0, RZ, R112, 0xff00, RZ, 0xc0, !PT ;  /* 0x0000ff0070ff7812 */ /* 0x000fc6000780c0ff */
[----:B------:R-:W-:-:S04]  /*6000*/  FFMA.FTZ R103, R120, R89, R103 ;  /* 0x0000005978677223 */ /* 0x000fc80000010067 */
[C---:B------:R-:W-:Y:S01]  /*6010*/  FMUL.FTZ R89, R103.reuse, UR13 ;  /* 0x0000000d67597c20 */ /* 0x040fe20008410000 */
[----:B------:R-:W-:-:S04]  /*6020*/  F2FP.BF16.F32.PACK_AB R88, R103, R88 ;  /* 0x000000586758723e */ /* 0x000fc800000010ff */
[----:B------:R-:W-:Y:S02]  /*6030*/  FSEL R101, R89, RZ, P0 ;  /* 0x000000ff59657208 */ /* 0x000fe40000000000 */
[----:B------:R-:W-:Y:S02]  /*6040*/  F2FP.BF16.F32.PACK_AB R89, R98, R97 ;  /* 0x000000616259723e */ /* 0x000fe400000010ff */
[----:B------:R-:W-:Y:S02]  /*6050*/  F2FP.BF16.F32.PACK_AB R98, R109, R106 ;  /* 0x0000006a6d62723e */ /* 0x000fe400000010ff */
[----:B------:R-:W-:Y:S02]  /*6060*/  F2FP.BF16.F32.PACK_AB R97, R107, R100 ;  /* 0x000000646b61723e */ /* 0x000fe400000010ff */
[----:B------:R-:W-:Y:S01]  /*6070*/  F2FP.BF16.F32.PACK_AB R96, R101, R96 ;  /* 0x000000606560723e */ /* 0x000fe200000010ff */
[----:B------:R-:W-:Y:S06]  /*6080*/  BRA `(.L_x_122) ;  /* 0x0000000800c47947 */ /* 0x000fec0003800000 */
.L_x_125:
[-CC-:B------:R-:W-:Y:S01]  /*6090*/  FFMA.FTZ R97, R135, R104.reuse, R105.reuse ;  /* 0x0000006887617223 */ /* 0x180fe20000010069 */
[----:B------:R-:W-:Y:S01]  /*60a0*/  IMAD.U32 R99, R87, 0x10000, RZ ;  /* 0x0001000057637824 */ /* 0x000fe200078e00ff */
[----:B------:R-:W-:Y:S01]  /*60b0*/  LOP3.LUT P0, RZ, R113, 0xff0000, RZ, 0xc0, !PT ;  /* 0x00ff000071ff7812 */ /* 0x000fe2000780c0ff */
[----:B------:R-:W-:Y:S01]  /*60c0*/  FFMA.FTZ R96, R133, R104, R105 ;  /* 0x0000006885607223 */ /* 0x000fe20000010069 */
[----:B------:R-:W-:Y:S01]  /*60d0*/  FADD.FTZ R97, R124, -R97 ;  /* 0x800000617c617221 */ /* 0x000fe20000010000 */
[----:B------:R-:W-:Y:S02]  /*60e0*/  IMAD.U32 R101, R101, 0x10000, RZ ;  /* 0x0001000065657824 */ /* 0x000fe400078e00ff */
[----:B------:R-:W-:Y:S02]  /*60f0*/  IMAD.U32 R103, R103, 0x10000, RZ ;  /* 0x0001000067677824 */ /* 0x000fe400078e00ff */
[----:B-----5:R-:W-:Y:S01]  /*6100*/  FFMA.FTZ R97, R120, R97, R99 ;  /* 0x0000006178617223 */ /* 0x020fe20000010063 */
[----:B------:R-:W-:-:S03]  /*6110*/  SHF.L.U32 R99, R100, 0x10, RZ ;  /* 0x0000001064637819 */ /* 0x000fc600000006ff */
[----:B------:R-:W-:-:S05]  /*6120*/  FMUL.FTZ R97, R97, UR13 ;  /* 0x0000000d61617c20 */ /* 0x000fca0008410000 */
        /* <DEDUP_REMOVED lines=8> */
[----:B------:R-:W-:Y:S01]  /*61b0*/  FSEL R111, R97, RZ, P0 ;  /* 0x000000ff616f7208 */ /* 0x000fe20000000000 */
[----:B------:R-:W-:Y:S01]  /*61c0*/  FADD.FTZ R97, R123, -R96 ;  /* 0x800000607b617221 */ /* 0x000fe20000010000 */
[----:B------:R-:W-:Y:S01]  /*61d0*/  LOP3.LUT P0, RZ, R113, 0xff, RZ, 0xc0, !PT ;  /* 0x000000ff71ff7812 */ /* 0x000fe2000780c0ff */
[----:B------:R-:W-:Y:S02]  /*61e0*/  FFMA.FTZ R96, R134, R104, R105 ;  /* 0x0000006886607223 */ /* 0x000fe40000010069 */
[----:B------:R-:W-:Y:S01]  /*61f0*/  FFMA.FTZ R97, R120, R97, R99 ;  /* 0x0000006178617223 */ /* 0x000fe20000010063 */
[----:B------:R-:W-:-:S03]  /*6200*/  SHF.L.U32 R99, R85, 0x10, RZ ;  /* 0x0000001055637819 */ /* 0x000fc600000006ff */
[----:B------:R-:W-:-:S05]  /*6210*/  FMUL.FTZ R97, R97, UR13 ;  /* 0x0000000d61617c20 */ /* 0x000fca0008410000 */
[----:B------:R-:W-:Y:S01]  /*6220*/  FSEL R98, R97, RZ, P0 ;  /* 0x000000ff61627208 */ /* 0x000fe20000000000 */
[----:B------:R-:W-:Y:S01]  /*6230*/  FADD.FTZ R97, R127, -R96 ;  /* 0x800000607f617221 */ /* 0x000fe20000010000 */
[----:B------:R-:W-:Y:S01]  /*6240*/  LOP3.LUT P0, RZ, R113, 0xff00, RZ, 0xc0, !PT ;  /* 0x0000ff0071ff7812 */ /* 0x000fe2000780c0ff */
[----:B------:R-:W-:Y:S02]  /*6250*/  FFMA.FTZ R96, R130, R104, R105 ;  /* 0x0000006882607223 */ /* 0x000fe40000010069 */
[----:B------:R-:W-:-:S04]  /*6260*/  FFMA.FTZ R97, R120, R97, R101 ;  /* 0x0000006178617223 */ /* 0x000fc80000010065 */
[----:B------:R-:W-:-:S05]  /*6270*/  FMUL.FTZ R97, R97, UR13 ;  /* 0x0000000d61617c20 */ /* 0x000fca0008410000 */
        /* <DEDUP_REMOVED lines=8> */
[----:B------:R-:W-:Y:S01]  /*6300*/  FSEL R100, R97, RZ, P0 ;  /* 0x000000ff61647208 */ /* 0x000fe20000000000 */
[-CC-:B------:R-:W-:Y:S01]  /*6310*/  FFMA.FTZ R97, R132, R104.reuse, R105.reuse ;  /* 0x0000006884617223 */ /* 0x180fe20000010069 */
[----:B------:R-:W-:Y:S01]  /*6320*/  LOP3.LUT P0, RZ, R112, 0xff000000, RZ, 0xc0, !PT ;  /* 0xff00000070ff7812 */ /* 0x000fe2000780c0ff */
[----:B------:R-:W-:Y:S02]  /*6330*/  FFMA.FTZ R104, R129, R104, R105 ;  /* 0x0000006881687223 */ /* 0x000fe40000010069 */
[----:B------:R-:W-:-:S04]  /*6340*/  FADD.FTZ R97, R126, -R97 ;  /* 0x800000617e617221 */ /* 0x000fc80000010000 */
[----:B------:R-:W-:Y:S01]  /*6350*/  FFMA.FTZ R97, R120, R97, R99 ;  /* 0x0000006178617223 */ /* 0x000fe20000010063 */
[----:B------:R-:W-:-:S03]  /*6360*/  SHF.L.U32 R99, R84, 0x10, RZ ;  /* 0x0000001054637819 */ /* 0x000fc600000006ff */
[----:B------:R-:W-:-:S05]  /*6370*/  FMUL.FTZ R97, R97, UR13 ;  /* 0x0000000d61617c20 */ /* 0x000fca0008410000 */
[----:B------:R-:W-:Y:S01]  /*6380*/  FSEL R107, R97, RZ, P0 ;  /* 0x000000ff616b7208 */ /* 0x000fe20000000000 */
[----:B------:R-:W-:Y:S01]  /*6390*/  FADD.FTZ R97, R125, -R96 ;  /* 0x800000607d617221 */ /* 0x000fe20000010000 */
[----:B------:R-:W-:-:S03]  /*63a0*/  LOP3.LUT P0, RZ, R112, 0xff00, RZ, 0xc0, !PT ;  /* 0x0000ff0070ff7812 */ /* 0x000fc6000780c0ff */
[----:B------:R-:W-:-:S04]  /*63b0*/  FFMA.FTZ R97, R120, R97, R103 ;  /* 0x0000006178617223 */ /* 0x000fc80000010067 */
[----:B------:R-:W-:-:S05]  /*63c0*/  FMUL.FTZ R97, R97, UR13 ;  /* 0x0000000d61617c20 */ /* 0x000fca0008410000 */
[----:B------:R-:W-:Y:S01]  /*63d0*/  FSEL R101, R97, RZ, P0 ;  /* 0x000000ff61657208 */ /* 0x000fe20000000000 */
[----:B------:R-:W-:Y:S01]  /*63e0*/  FADD.FTZ R97, R121, -R104 ;  /* 0x8000006879617221 */ /* 0x000fe20000010000 */
[----:B------:R-:W-:-:S03]  /*63f0*/  LOP3.LUT P0, RZ, R112, 0xff, RZ, 0xc0, !PT ;  /* 0x000000ff70ff7812 */ /* 0x000fc6000780c0ff */
[----:B------:R-:W-:Y:S01]  /*6400*/  FFMA.FTZ R97, R120, R97, R99 ;  /* 0x0000006178617223 */ /* 0x000fe20000010063 */
[----:B------:R-:W-:-:S03]  /*6410*/  F2FP.BF16.F32.PACK_AB R99, R111, R106 ;  /* 0x0000006a6f63723e */ /* 0x000fc600000010ff */
[----:B------:R-:W-:-:S05]  /*6420*/  FMUL.FTZ R97, R97, UR13 ;  /* 0x0000000d61617c20 */ /* 0x000fca0008410000 */
[----:B------:R-:W-:Y:S02]  /*6430*/  FSEL R96, R97, RZ, P0 ;  /* 0x000000ff61607208 */ /* 0x000fe40000000000 */
[----:B------:R-:W-:Y:S02]  /*6440*/  F2FP.BF16.F32.PACK_AB R97, R107, R100 ;  /* 0x000000646b61723e */ /* 0x000fe400000010ff */
[----:B------:R-:W-:Y:S01]  /*6450*/  F2FP.BF16.F32.PACK_AB R96, R101, R96 ;  /* 0x000000606560723e */ /* 0x000fe200000010ff */
[----:B------:R-:W-:Y:S06]  /*6460*/  BRA `(.L_x_122) ;  /* 0x0000000400cc7947 */ /* 0x000fec0003800000 */
.L_x_124:
        /* <DEDUP_REMOVED lines=12> */
[----:B------:R-:W-:Y:S01]  /*6530*/  FMUL.FTZ R91, R120, R89 ;  /* 0x00000059785b7220 */ /* 0x000fe20000410000 */
[----:B------:R-:W-:Y:S02]  /*6540*/  FSEL R111, R88, RZ, P0 ;  /* 0x000000ff586f7208 */ /* 0x000fe40000000000 */
[----:B------:R-:W-:Y:S01]  /*6550*/  LOP3.LUT P0, RZ, R113, 0xff0000, RZ, 0xc0, !PT ;  /* 0x00ff000071ff7812 */ /* 0x000fe2000780c0ff */
[----:B------:R-:W-:Y:S01]  /*6560*/  FMUL.FTZ R88, R91, UR13 ;  /* 0x0000000d5b587c20 */ /* 0x000fe20008410000 */
[----:B------:R-:W-:-:S04]  /*6570*/  F2FP.BF16.F32.PACK_AB R91, R108, R91 ;  /* 0x0000005b6c5b723e */ /* 0x000fc800000010ff */
[----:B------:R-:W-:Y:S01]  /*6580*/  FSEL R106, R88, RZ, P0 ;  /* 0x000000ff586a7208 */ /* 0x000fe20000000000 */
[----:B------:R-:W-:Y:S01]  /*6590*/  FFMA.FTZ R88, R133, R104, R105 ;  /* 0x0000006885587223 */ /* 0x000fe20000010069 */
[----:B------:R-:W-:-:S03]  /*65a0*/  LOP3.LUT P0, RZ, R113, 0xff, RZ, 0xc0, !PT ;  /* 0x000000ff71ff7812 */ /* 0x000fc6000780c0ff */
[----:B------:R-:W-:-:S04]  /*65b0*/  FADD.FTZ R89, R123, -R88 ;  /* 0x800000587b597221 */ /* 0x000fc80000010000 */
[----:B------:R-:W-:-:S04]  /*65c0*/  FMUL.FTZ R90, R120, R89 ;  /* 0x00000059785a7220 */ /* 0x000fc80000410000 */
[----:B------:R-:W-:-:S05]  /*65d0*/  FMUL.FTZ R88, R90, UR13 ;  /* 0x0000000d5a587c20 */ /* 0x000fca0008410000 */
[----:B------:R-:W-:Y:S01]  /*65e0*/  FSEL R102, R88, RZ, P0 ;  /* 0x000000ff58667208 */ /* 0x000fe20000000000 */
[----:B------:R-:W-:Y:S01]  /*65f0*/  FFMA.FTZ R88, R134, R104, R105 ;  /* 0x0000006886587223 */ /* 0x000fe20000010069 */
[----:B------:R-:W-:-:S03]  /*6600*/  LOP3.LUT P0, RZ, R113, 0xff00, RZ, 0xc0, !PT ;  /* 0x0000ff0071ff7812 */ /* 0x000fc6000780c0ff */
[----:B------:R-:W-:-:S04]  /*6610*/  FADD.FTZ R89, R127, -R88 ;  /* 0x800000587f597221 */ /* 0x000fc80000010000 */
[----:B------:R-:W-:Y:S01]  /*6620*/  FMUL.FTZ R107, R120, R89 ;  /* 0x00000059786b7220 */ /* 0x000fe20000410000 */
[----:B------:R-:W-:-:S03]  /*6630*/  FFMA.FTZ R89, R131, R104, R105 ;  /* 0x0000006883597223 */ /* 0x000fc60000010069 */
[C---:B------:R-:W-:Y:S01]  /*6640*/  FMUL.FTZ R88, R107.reuse, UR13 ;  /* 0x0000000d6b587c20 */ /* 0x040fe20008410000 */
[----:B------:R-:W-:Y:S01]  /*6650*/  FADD.FTZ R89, R122, -R89 ;  /* 0x800000597a597221 */ /* 0x000fe20000010000 */
[----:B------:R-:W-:-:S03]  /*6660*/  F2FP.BF16.F32.PACK_AB R90, R107, R90 ;  /* 0x0000005a6b5a723e */ /* 0x000fc600000010ff */
[----:B------:R-:W-:Y:S01]  /*6670*/  FMUL.FTZ R98, R120, R89 ;  /* 0x0000005978627220 */ /* 0x000fe20000410000 */
[----:B------:R-:W-:Y:S01]  /*6680*/  FFMA.FTZ R89, R132, R104, R105 ;  /* 0x0000006884597223 */ /* 0x000fe20000010069 */
[----:B------:R-:W-:Y:S02]  /*6690*/  FSEL R109, R88, RZ, P0 ;  /* 0x000000ff586d7208 */ /* 0x000fe40000000000 */
[----:B------:R-:W-:Y:S01]  /*66a0*/  FMUL.FTZ R88, R98, UR13 ;  /* 0x0000000d62587c20 */ /* 0x000fe20008410000 */
[----:B------:R-:W-:Y:S01]  /*66b0*/  FADD.FTZ R89, R126, -R89 ;  /* 0x800000597e597221 */ /* 0x000fe20000010000 */
[----:B------:R-:W-:-:S03]  /*66c0*/  LOP3.LUT P0, RZ, R112, 0xff0000, RZ, 0xc0, !PT ;  /* 0x00ff000070ff7812 */ /* 0x000fc6000780c0ff */
[----:B------:R-:W-:Y:S01]  /*66d0*/  FMUL.FTZ R99, R120, R89 ;  /* 0x0000005978637220 */ /* 0x000fe20000410000 */
[----:B------:R-:W-:Y:S02]  /*66e0*/  FSEL R100, R88, RZ, P0 ;  /* 0x000000ff58647208 */ /* 0x000fe40000000000 */
[----:B------:R-:W-:Y:S01]  /*66f0*/  LOP3.LUT P0, RZ, R112, 0xff000000, RZ, 0xc0, !PT ;  /* 0xff00000070ff7812 */ /* 0x000fe2000780c0ff */
[----:B------:R-:W-:-:S05]  /*6700*/  FMUL.FTZ R88, R99, UR13 ;  /* 0x0000000d63587c20 */ /* 0x000fca0008410000 */
[----:B------:R-:W-:Y:S01]  /*6710*/  FSEL R103, R88, RZ, P0 ;  /* 0x000000ff58677208 */ /* 0x000fe20000000000 */
[-CC-:B------:R-:W-:Y:S01]  /*6720*/  FFMA.FTZ R88, R129, R104.reuse, R105.reuse ;  /* 0x0000006881587223 */ /* 0x180fe20000010069 */
[----:B------:R-:W-:Y:S01]  /*6730*/  LOP3.LUT P0, RZ, R112, 0xff, RZ, 0xc0, !PT ;  /* 0x000000ff70ff7812 */ /* 0x000fe2000780c0ff */
[----:B------:R-:W-:Y:S02]  /*6740*/  FFMA.FTZ R104, R130, R104, R105 ;  /* 0x0000006882687223 */ /* 0x000fe40000010069 */
[----:B------:R-:W-:-:S04]  /*6750*/  FADD.FTZ R89, R121, -R88 ;  /* 0x8000005879597221 */ /* 0x000fc80000010000 */
[----:B------:R-:W-:-:S04]  /*6760*/  FMUL.FTZ R88, R120, R89 ;  /* 0x0000005978587220 */ /* 0x000fc80000410000 */
[----:B------:R-:W-:-:S05]  /*6770*/  FMUL.FTZ R89, R88, UR13 ;  /* 0x0000000d58597c20 */ /* 0x000fca0008410000 */
[----:B------:R-:W-:Y:S01]  /*6780*/  FSEL R96, R89, RZ, P0 ;  /* 0x000000ff59607208 */ /* 0x000fe20000000000 */
[----:B------:R-:W-:Y:S01]  /*6790*/  FADD.FTZ R89, R125, -R104 ;  /* 0x800000687d597221 */ /* 0x000fe20000010000 */
[----:B------:R-:W-:-:S03]  /*67a0*/  LOP3.LUT P0, RZ, R112, 0xff00, RZ, 0xc0, !PT ;  /* 0x0000ff0070ff7812 */ /* 0x000fc6000780c0ff */
[----:B------:R-:W-:-:S04]  /*67b0*/  FMUL.FTZ R97, R120, R89 ;  /* 0x0000005978617220 */ /* 0x000fc80000410000 */
[C---:B------:R-:W-:Y:S01]  /*67c0*/  FMUL.FTZ R89, R97.reuse, UR13 ;  /* 0x0000000d61597c20 */ /* 0x040fe20008410000 */
[----:B------:R-:W-:Y:S02]  /*67d0*/  F2FP.BF16.F32.PACK_AB R88, R97, R88 ;  /* 0x000000586158723e */ /* 0x000fe400000010ff */
[----:B------:R-:W-:Y:S02]  /*67e0*/  F2FP.BF16.F32.PACK_AB R97, R103, R100 ;  /* 0x000000646761723e */ /* 0x000fe400000010ff */
[----:B------:R-:W-:Y:S02]  /*67f0*/  FSEL R101, R89, RZ, P0 ;  /* 0x000000ff59657208 */ /* 0x000fe40000000000 */
[----:B------:R-:W-:Y:S02]  /*6800*/  F2FP.BF16.F32.PACK_AB R89, R99, R98 ;  /* 0x000000626359723e */ /* 0x000fe400000010ff */
[----:B------:R-:W-:Y:S02]  /*6810*/  F2FP.BF16.F32.PACK_AB R99, R111, R106 ;  /* 0x0000006a6f63723e */ /* 0x000fe400000010ff */
[----:B------:R-:W-:-:S02]  /*6820*/  F2FP.BF16.F32.PACK_AB R98, R109, R102 ;  /* 0x000000666d62723e */ /* 0x000fc400000010ff */
[----:B------:R-:W-:Y:S01]  /*6830*/  F2FP.BF16.F32.PACK_AB R96, R101, R96 ;  /* 0x000000606560723e */ /* 0x000fe200000010ff */
[----:B------:R-:W-:Y:S06]  /*6840*/  BRA `(.L_x_122) ;  /* 0x0000000000d47947 */ /* 0x000fec0003800000 */
.L_x_126:
[-CC-:B------:R-:W-:Y:S01]  /*6850*/  FFMA.FTZ R97, R135, R104.reuse, R105.reuse ;  /* 0x0000006887617223 */ /* 0x180fe20000010069 */
[----:B------:R-:W-:Y:S01]  /*6860*/  LOP3.LUT P0, RZ, R113, 0xff0000, RZ, 0xc0, !PT ;  /* 0x00ff000071ff7812 */ /* 0x000fe2000780c0ff */
[----:B------:R-:W-:Y:S02]  /*6870*/  FFMA.FTZ R96, R133, R104, R105 ;  /* 0x0000006885607223 */ /* 0x000fe40000010069 */
[----:B------:R-:W-:-:S04]  /*6880*/  FADD.FTZ R97, R124, -R97 ;  /* 0x800000617c617221 */ /* 0x000fc80000010000 */
[----:B-----5:R-:W-:-:S04]  /*6890*/  FMUL.FTZ R97, R120, R97 ;  /* 0x0000006178617220 */ /* 0x020fc80000410000 */
[----:B------:R-:W-:-:S05]  /*68a0*/  FMUL.FTZ R97, R97, UR13 ;  /* 0x0000000d61617c20 */ /* 0x000fca0008410000 */
[----:B------:R-:W-:Y:S01]  /*68b0*/  FSEL R99, R97, RZ, P0 ;  /* 0x000000ff61637208 */ /* 0x000fe20000000000 */
[----:B------:R-:W-:Y:S01]  /*68c0*/  FFMA.FTZ R97, R136, R104, R105 ;  /* 0x0000006888617223 */ /* 0x000fe20000010069 */
[----:B------:R-:W-:-:S03]  /*68d0*/  ISETP.GE.U32.AND P0, PT, R112, RZ, PT ;  /* 0x000000ff7000720c */ /* 0x000fc60003f06070 */
[----:B------:R-:W-:Y:S01]  /*68e0*/  FADD.FTZ R97, R128, -R97 ;  /* 0x8000006180617221 */ /* 0x000fe20000010000 */
[----:B------:R-:W-:-:S03]  /*68f0*/  ISETP.GE.U32.AND.EX P0, PT, R113, 0x1000000, PT, P0 ;  /* 0x010000007100780c */ /* 0x000fc60003f06100 */
[----:B------:R-:W-:-:S04]  /*6900*/  FMUL.FTZ R97, R120, R97 ;  /* 0x0000006178617220 */ /* 0x000fc80000410000 */
[----:B------:R-:W-:-:S05]  /*6910*/  FMUL.FTZ R97, R97, UR13 ;  /* 0x0000000d61617c20 */ /* 0x000fca0008410000 */
[----:B------:R-:W-:Y:S01]  /*6920*/  FSEL R102, R97, RZ, P0 ;  /* 0x000000ff61667208 */ /* 0x000fe20000000000 */
[----:B------:R-:W-:Y:S01]  /*6930*/  FADD.FTZ R97, R123, -R96 ;  /* 0x800000607b617221 */ /* 0x000fe20000010000 */
[----:B------:R-:W-:Y:S01]  /*6940*/  LOP3.LUT P0, RZ, R113, 0xff, RZ, 0xc0, !PT ;  /* 0x000000ff71ff7812 */ /* 0x000fe2000780c0ff */
[----:B------:R-:W-:Y:S01]  /*6950*/  FFMA.FTZ R96, R134, R104, R105 ;  /* 0x0000006886607223 */ /* 0x000fe20000010069 */
[----:B------:R-:W-:Y:S01]  /*6960*/  F2FP.BF16.F32.PACK_AB R99, R102, R99 ;  /* 0x000000636663723e */ /* 0x000fe200000010ff */
[----:B------:R-:W-:-:S04]  /*6970*/  FMUL.FTZ R97, R120, R97 ;  /* 0x0000006178617220 */ /* 0x000fc80000410000 */
[----:B------:R-:W-:-:S05]  /*6980*/  FMUL.FTZ R97, R97, UR13 ;  /* 0x0000000d61617c20 */ /* 0x000fca0008410000 */
[----:B------:R-:W-:Y:S01]  /*6990*/  FSEL R98, R97, RZ, P0 ;  /* 0x000000ff61627208 */ /* 0x000fe20000000000 */
[----:B------:R-:W-:Y:S01]  /*69a0*/  FADD.FTZ R97, R127, -R96 ;  /* 0x800000607f617221 */ /* 0x000fe20000010000 */
[----:B------:R-:W-:Y:S01]  /*69b0*/  LOP3.LUT P0, RZ, R113, 0xff00, RZ, 0xc0, !PT ;  /* 0x0000ff0071ff7812 */ /* 0x000fe2000780c0ff */
[----:B------:R-:W-:Y:S02]  /*69c0*/  FFMA.FTZ R96, R130, R104, R105 ;  /* 0x0000006882607223 */ /* 0x000fe40000010069 */
[----:B------:R-:W-:-:S04]  /*69d0*/  FMUL.FTZ R97, R120, R97 ;  /* 0x0000006178617220 */ /* 0x000fc80000410000 */
[----:B------:R-:W-:-:S05]  /*69e0*/  FMUL.FTZ R97, R97, UR13 ;  /* 0x0000000d61617c20 */ /* 0x000fca0008410000 */
[----:B------:R-:W-:Y:S01]  /*69f0*/  FSEL R107, R97, RZ, P0 ;  /* 0x000000ff616b7208 */ /* 0x000fe20000000000 */
[----:B------:R-:W-:Y:S01]  /*6a00*/  FFMA.FTZ R97, R131, R104, R105 ;  /* 0x0000006883617223 */ /* 0x000fe20000010069 */
[----:B------:R-:W-:Y:S02]  /*6a10*/  LOP3.LUT P0, RZ, R112, 0xff0000, RZ, 0xc0, !PT ;  /* 0x00ff000070ff7812 */ /* 0x000fe4000780c0ff */
[----:B------:R-:W-:Y:S01]  /*6a20*/  F2FP.BF16.F32.PACK_AB R98, R107, R98 ;  /* 0x000000626b62723e */ /* 0x000fe200000010ff */
[----:B------:R-:W-:-:S04]  /*6a30*/  FADD.FTZ R97, R122, -R97 ;  /* 0x800000617a617221 */ /* 0x000fc80000010000 */
[----:B------:R-:W-:-:S04]  /*6a40*/  FMUL.FTZ R97, R120, R97 ;  /* 0x0000006178617220 */ /* 0x000fc80000410000 */
        /* <DEDUP_REMOVED lines=12> */
[----:B------:R-:W-:-:S05]  /*6b10*/  FMUL.FTZ R97, R97, UR13 ;  /* 0x0000000d61617c20 */ /* 0x000fca0008410000 */
[----:B------:R-:W-:Y:S01]  /*6b20*/  FSEL R101, R97, RZ, P0 ;  /* 0x000000ff61657208 */ /* 0x000fe20000000000 */
[----:B------:R-:W-:Y:S01]  /*6b30*/  FADD.FTZ R97, R121, -R104 ;  /* 0x8000006879617221 */ /* 0x000fe20000010000 */
[----:B------:R-:W-:-:S03]  /*6b40*/  LOP3.LUT P0, RZ, R112, 0xff, RZ, 0xc0, !PT ;  /* 0x000000ff70ff7812 */ /* 0x000fc6000780c0ff */
[----:B------:R-:W-:-:S04]  /*6b50*/  FMUL.FTZ R97, R120, R97 ;  /* 0x0000006178617220 */ /* 0x000fc80000410000 */
[----:B------:R-:W-:-:S05]  /*6b60*/  FMUL.FTZ R97, R97, UR13 ;  /* 0x0000000d61617c20 */ /* 0x000fca0008410000 */
[----:B------:R-:W-:Y:S02]  /*6b70*/  FSEL R96, R97, RZ, P0 ;  /* 0x000000ff61607208 */ /* 0x000fe40000000000 */
[----:B------:R-:W-:Y:S02]  /*6b80*/  F2FP.BF16.F32.PACK_AB R97, R103, R100 ;  /* 0x000000646761723e */ /* 0x000fe400000010ff */
[----:B------:R-:W-:-:S07]  /*6b90*/  F2FP.BF16.F32.PACK_AB R96, R101, R96 ;  /* 0x000000606560723e */ /* 0x000fce00000010ff */
.L_x_122:
        /* <DEDUP_REMOVED lines=9> */
.L_x_118:
[----:B------:R-:W-:Y:S05]  /*6c30*/  BSYNC.RECONVERGENT B0 ;  /* 0x0000000000007941 */ /* 0x000fea0003800200 */
.L_x_117:
[----:B------:R-:W-:Y:S02]  /*6c40*/  ISETP.NE.AND P0, PT, R158, RZ, PT ;  /* 0x000000ff9e00720c */ /* 0x000fe40003f05270 */
[----:B------:R-:W-:-:S11]  /*6c50*/  PLOP3.LUT P3, PT, P3, PT, PT, 0x8, 0x80 ;  /* 0x000000000080781c */ /* 0x000fd60001f6e170 */
[----:B------:R-:W-:Y:S05]  /*6c60*/  @!P0 BRA `(.L_x_127) ;  /* 0xffffff9800c48947 */ /* 0x000fea000383ffff */
.L_x_102:
[----:B------:R-:W-:Y:S01]  /*6c70*/  IMAD R3, R116, UR8, RZ ;  /* 0x0000000874037c24 */ /* 0x000fe2000f8e02ff */
[----:B------:R-:W-:Y:S04]  /*6c80*/  BSSY.RECONVERGENT B0, `(.L_x_128) ;  /* 0x0000014000007945 */ /* 0x000fe80003800200 */
[----:B-----5:R-:W-:Y:S01]  /*6c90*/  LEA.HI R75, R3, R0, RZ, 0x1d ;  /* 0x00000000034b7211 */ /* 0x020fe200078fe8ff */
[----:B------:R-:W-:Y:S06]  /*6ca0*/  @!P1 BRA `(.L_x_129) ;  /* 0x0000000000449947 */ /* 0x000fec0003800000 */
[----:B------:R-:W1:Y:S08]  /*6cb0*/  LDC.64 R2, c[0x0][0x440] ;  /* 0x00011000ff027b82 */ /* 0x000e700000000a00 */
[----:B------:R-:W2:Y:S08]  /*6cc0*/  LDC.64 R4, c[0x0][0x448] ;  /* 0x00011200ff047b82 */ /* 0x000eb00000000a00 */
[----:B------:R-:W4:Y:S08]  /*6cd0*/  LDC.64 R6, c[0x0][0x450] ;  /* 0x00011400ff067b82 */ /* 0x000f300000000a00 */
[----:B------:R-:W5:Y:S01]  /*6ce0*/  LDC.64 R72, c[0x0][0x458] ;  /* 0x00011600ff487b82 */ /* 0x000f620000000a00 */
        /* <DEDUP_REMOVED lines=8> */
[C---:B-----5:R-:W-:Y:S01]  /*6d70*/  IMAD.WIDE.U32 R72, R75.reuse, 0x20, R72 ;  /* 0x000000204b487825 */ /* 0x060fe200078e0048 */
[----:B------:R-:W-:Y:S02]  /*6d80*/  IADD3 R75, PT, PT, R75, 0x100, RZ ;  /* 0x000001004b4b7810 */ /* 0x000fe40007ffe0ff */
[----:B------:R1:W-:Y:S04]  /*6d90*/  STG.E.128 desc[UR6][R6.64+0x10], R16 ;  /* 0x0000101006007986 */ /* 0x0003e8000c101d06 */
[----:B------:R1:W-:Y:S04]  /*6da0*/  STG.E.128 desc[UR6][R72.64], R36 ;  /* 0x0000002448007986 */ /* 0x0003e8000c101d06 */
[----:B------:R1:W-:Y:S02]  /*6db0*/  STG.E.128 desc[UR6][R72.64+0x10], R32 ;  /* 0x0000102048007986 */ /* 0x0003e4000c101d06 */
.L_x_129:
[----:B------:R-:W-:Y:S05]  /*6dc0*/  BSYNC.RECONVERGENT B0 ;  /* 0x0000000000007941 */ /* 0x000fea0003800200 */
.L_x_128:
[----:B------:R-:W-:Y:S05]  /*6dd0*/  @!P2 EXIT ;  /* 0x000000000000a94d */ /* 0x000fea0003800000 */
[----:B-1----:R-:W1:Y:S08]  /*6de0*/  LDC.64 R2, c[0x0][0x440] ;  /* 0x00011000ff027b82 */ /* 0x002e700000000a00 */
[----:B------:R-:W2:Y:S08]  /*6df0*/  LDC.64 R4, c[0x0][0x448] ;  /* 0x00011200ff047b82 */ /* 0x000eb00000000a00 */
[----:B------:R-:W4:Y:S08]  /*6e00*/  LDC.64 R6, c[0x0][0x450] ;  /* 0x00011400ff067b82 */ /* 0x000f300000000a00 */
[----:B------:R-:W5:Y:S01]  /*6e10*/  LDC.64 R16, c[0x0][0x458] ;  /* 0x00011600ff107b82 */ /* 0x000f620000000a00 */
        /* <DEDUP_REMOVED lines=8> */
[----:B-----5:R-:W-:-:S03]  /*6ea0*/  IMAD.WIDE.U32 R16, R75, 0x20, R16 ;  /* 0x000000204b107825 */ /* 0x020fc600078e0010 */
[----:B------:R-:W-:Y:S04]  /*6eb0*/  STG.E.128 desc[UR6][R6.64+0x10], R8 ;  /* 0x0000100806007986 */ /* 0x000fe8000c101d06 */
[----:B------:R-:W-:Y:S04]  /*6ec0*/  STG.E.128 desc[UR6][R16.64], R28 ;  /* 0x0000001c10007986 */ /* 0x000fe8000c101d06 */
[----:B------:R-:W-:Y:S01]  /*6ed0*/  STG.E.128 desc[UR6][R16.64+0x10], R24 ;  /* 0x0000101810007986 */ /* 0x000fe2000c101d06 */
[----:B------:R-:W-:Y:S05]  /*6ee0*/  EXIT ;  /* 0x000000000000794d */ /* 0x000fea0003800000 */
.L_x_130:
        /* <DEDUP_REMOVED lines=9> */
.L_x_2784:


//--------------------- .text._ZN10layer_norm31ln_parallel_residual_bwd_kernelINS_13Kernel_traitsI13__nv_bfloat16S2_S2_S2_fjLj4096ELj1ELj1ELj8ELj16ENS_18Kernel_traits_baseILj4096ES2_S2_S2_S2_fjLj256EEEEELb1ELb0ELb1EEEvNS_9BwdParamsE --------------------------
	.section	.text._ZN10layer_norm31ln_parallel_residual_bwd_kernelINS_13Kernel_traitsI13__nv_bfloat16S2_S2_S2_fjLj4096ELj1ELj1ELj8ELj16ENS_18Kernel_traits_baseILj4096ES2_S2_S2_S2_fjLj256EEEEELb1ELb0ELb1EEEvNS_9BwdParamsE,"ax",@progbits
	.align	128
        .global         _ZN10layer_norm31ln_parallel_residual_bwd_kernelINS_13Kernel_traitsI13__nv_bfloat16S2_S2_S2_fjLj4096ELj1ELj1ELj8ELj16ENS_18Kernel_traits_baseILj4096ES2_S2_S2_S2_fjLj256EEEEELb1ELb0ELb1EEEvNS_9BwdParamsE
        .type           _ZN10layer_norm31ln_parallel_residual_bwd_kernelINS_13Kernel_traitsI13__nv_bfloat16S2_S2_S2_fjLj4096ELj1ELj1ELj8ELj16ENS_18Kernel_traits_baseILj4096ES2_S2_S2_S2_fjLj256EEEEELb1ELb0ELb1EEEvNS_9BwdParamsE,@function
        .size           _ZN10layer_norm31ln_parallel_residual_bwd_kernelINS_13Kernel_traitsI13__nv_bfloat16S2_S2_S2_fjLj4096ELj1ELj1ELj8ELj16ENS_18Kernel_traits_baseILj4096ES2_S2_S2_S2_fjLj256EEEEELb1ELb0ELb1EEEvNS_9BwdParamsE,(.L_x_2785 - _ZN10layer_norm31ln_parallel_residual_bwd_kernelINS_13Kernel_traitsI13__nv_bfloat16S2_S2_S2_fjLj4096ELj1ELj1ELj8ELj16ENS_18Kernel_traits_baseILj4096ES2_S2_S2_S2_fjLj256EEEEELb1ELb0ELb1EEEvNS_9BwdParamsE)
        .other          _ZN10layer_norm31ln_parallel_residual_bwd_kernelINS_13Kernel_traitsI13__nv_bfloat16S2_S2_S2_fjLj4096ELj1ELj1ELj8ELj16ENS_18Kernel_traits_baseILj4096ES2_S2_S2_S2_fjLj256EEEEELb1ELb0ELb1EEEvNS_9BwdParamsE,@"STO_CUDA_ENTRY STV_DEFAULT"
_ZN10layer_norm31ln_parallel_residual_bwd_kernelINS_13Kernel_traitsI13__nv_bfloat16S2_S2_S2_fjLj4096ELj1ELj1ELj8ELj16ENS_18Kernel_traits_baseILj4096ES2_S2_S2_S2_fjLj256EEEEELb1ELb0ELb1EEEvNS_9BwdParamsE:
.text._ZN10layer_norm31ln_parallel_residual_bwd_kernelINS_13Kernel_traitsI13__nv_bfloat16S2_S2_S2_fjLj4096ELj1ELj1ELj8ELj16ENS_18Kernel_traits_baseILj4096ES2_S2_S2_S2_fjLj256EEEEELb1ELb0ELb1EEEvNS_9BwdParamsE:
        /* <DEDUP_REMOVED lines=42> */
[----:B------:R-:W-:-:S02]  /*02a0*/  PLOP3.LUT P3, PT, PT, PT, PT, 0x8, 0x80 ;  /* 0x000000000080781c */ /* 0x000fc40003f6e170 */
[----:B------:R-:W-:Y:S02]  /*02b0*/  CS2R R96, SRZ ;  /* 0x0000000000607805 */ /* 0x000fe4000001ff00 */
[----:B------:R-:W-:Y:S02]  /*02c0*/  SHF.R.U32.HI R126, RZ, 0x5, R44 ;  /* 0x00000005ff7e7819 */ /* 0x000fe4000001162c */
        /* <DEDUP_REMOVED lines=35> */
[----:B------:R-:W-:Y:S01]  /*0500*/  CS2R R62, SRZ ;  /* 0x00000000003e7805 */ /* 0x000fe2000001ff00 */
[----:B------:R-:W-:Y:S01]  /*0510*/  IMAD.MOV.U32 R127, RZ, RZ, RZ ;  /* 0x000000ffff7f7224 */ /* 0x000fe200078e00ff */
[----:B------:R-:W-:Y:S01]  /*0520*/  MOV R144, UR7 ;  /* 0x0000000700907c02 */ /* 0x000fe20008000f00 */
[----:B------:R-:W0:Y:S01]  /*0530*/  LDCU.U8 UR10, c[0x0][0x410] ;  /* 0x00008200ff0a77ac */ /* 0x000e220008000000 */
[----:B------:R-:W1:Y:S01]  /*0540*/  LDCU UR6, c[0x0][0x408] ;  /* 0x00008100ff0677ac */ /* 0x000e620008000800 */
[----:B------:R-:W0:Y:S01]  /*0550*/  LDCU UR11, c[0x0][0x388] ;  /* 0x00007100ff0b77ac */ /* 0x000e220008000800 */
[----:B------:R-:W0:Y:S01]  /*0560*/  LDCU UR16, c[0x0][0x400] ;  /* 0x00008000ff1077ac */ /* 0x000e220008000800 */
[----:B------:R-:W0:Y:S01]  /*0570*/  LDCU.64 UR4, c[0x0][0x478] ;  /* 0x00008f00ff0477ac */ /* 0x000e220008000a00 */
[----:B------:R-:W0:Y:S01]  /*0580*/  LDCU.64 UR12, c[0x0][0x438] ;  /* 0x00008700ff0c77ac */ /* 0x000e220008000a00 */
[----:B------:R-:W0:Y:S01]  /*0590*/  LDCU.64 UR14, c[0x0][0x470] ;  /* 0x00008e00ff0e77ac */ /* 0x000e220008000a00 */
[----:B---3--:R-:W-:-:S02]  /*05a0*/  PRMT R128, R108, 0x7632, R128 ;  /* 0x000076326c807816 */ /* 0x008fc40000000080 */
[----:B------:R-:W-:Y:S02]  /*05b0*/  PRMT R130, R110, 0x7632, R130 ;  /* 0x000076326e827816 */ /* 0x000fe40000000082 */
[----:B--2---:R-:W-:Y:S02]  /*05c0*/  PRMT R136, R116, 0x7632, R136 ;  /* 0x0000763274887816 */ /* 0x004fe40000000088 */
[----:B------:R-:W-:Y:S02]  /*05d0*/  PRMT R138, R118, 0x7632, R138 ;  /* 0x00007632768a7816 */ /* 0x000fe4000000008a */
[----:B----4-:R-:W-:Y:S02]  /*05e0*/  PRMT R132, R112, 0x7632, R132 ;  /* 0x0000763270847816 */ /* 0x010fe40000000084 */
[----:B------:R-:W-:Y:S02]  /*05f0*/  PRMT R134, R114, 0x7632, R134 ;  /* 0x0000763272867816 */ /* 0x000fe40000000086 */
[----:B-----5:R-:W-:-:S02]  /*0600*/  PRMT R140, R8, 0x7632, R140 ;  /* 0x00007632088c7816 */ /* 0x020fc4000000008c */
[----:B------:R-:W-:Y:S02]  /*0610*/  PRMT R142, R10, 0x7632, R142 ;  /* 0x000076320a8e7816 */ /* 0x000fe4000000008e */
[----:B------:R-:W-:Y:S02]  /*0620*/  PRMT R129, R109, 0x7632, R129 ;  /* 0x000076326d817816 */ /* 0x000fe40000000081 */
[----:B------:R-:W-:Y:S02]  /*0630*/  PRMT R131, R111, 0x7632, R131 ;  /* 0x000076326f837816 */ /* 0x000fe40000000083 */
[----:B------:R-:W-:Y:S02]  /*0640*/  PRMT R133, R113, 0x7632, R133 ;  /* 0x0000763271857816 */ /* 0x000fe40000000085 */
[----:B------:R-:W-:Y:S02]  /*0650*/  PRMT R135, R115, 0x7632, R135 ;  /* 0x0000763273877816 */ /* 0x000fe40000000087 */
[----:B------:R-:W-:-:S02]  /*0660*/  PRMT R137, R117, 0x7632, R137 ;  /* 0x0000763275897816 */ /* 0x000fc40000000089 */
[----:B------:R-:W-:Y:S02]  /*0670*/  PRMT R139, R119, 0x7632, R139 ;  /* 0x00007632778b7816 */ /* 0x000fe4000000008b */
[----:B------:R-:W-:Y:S02]  /*0680*/  PRMT R141, R9, 0x7632, R141 ;  /* 0x00007632098d7816 */ /* 0x000fe4000000008d */
[----:B------:R-:W-:Y:S01]  /*0690*/  PRMT R143, R11, 0x7632, R143 ;  /* 0x000076320b8f7816 */ /* 0x000fe2000000008f */
[----:B------:R-:W-:Y:S01]  /*06a0*/  IMAD.U32 R109, R109, 0x10000, RZ ;  /* 0x000100006d6d7824 */ /* 0x000fe200078e00ff */
[----:B------:R-:W-:Y:S01]  /*06b0*/  SHF.L.U32 R108, R108, 0x10, RZ ;  /* 0x000000106c6c7819 */ /* 0x000fe200000006ff */
        /* <DEDUP_REMOVED lines=29> */
[----:B01----:R-:W-:-:S07]  /*0890*/  SHF.L.U32 R143, R143, 0x10, RZ ;  /* 0x000000108f8f7819 */ /* 0x003fce00000006ff */
.L_x_148:
[----:B------:R-:W-:Y:S01]  /*08a0*/  IMAD R0, R144, UR11, RZ ;  /* 0x0000000b90007c24 */ /* 0x000fe2000f8e02ff */
[----:B0-----:R-:W0:Y:S04]  /*08b0*/  LDC.64 R24, c[0x0][0x3a8] ;  /* 0x0000ea00ff187b82 */ /* 0x001e280000000a00 */
[----:B------:R-:W-:-:S04]  /*08c0*/  SHF.R.S32.HI R21, RZ, 0x1f, R0 ;  /* 0x0000001fff157819 */ /* 0x000fc80000011400 */
[----:B------:R-:W-:Y:S01]  /*08d0*/  LEA.HI R147, R21, R0, RZ, 0x3 ;  /* 0x0000000015937211 */ /* 0x000fe200078f18ff */
[----:B------:R-:W1:Y:S03]  /*08e0*/  LDC.64 R22, c[0x0][0x428] ;  /* 0x00010a00ff167b82 */ /* 0x000e660000000a00 */
[----:B------:R-:W-:-:S05]  /*08f0*/  LEA.HI.SX32 R147, R147, R44, 0x1d ;  /* 0x0000002c93937211 */ /* 0x000fca00078feaff */
[----:B------:R-:W2:Y:S01]  /*0900*/  LDC.64 R20, c[0x0][0x430] ;  /* 0x00010c00ff147b82 */ /* 0x000ea20000000a00 */
[----:B0-----:R-:W-:-:S07]  /*0910*/  IMAD.WIDE.U32 R28, R147, 0x10, R24 ;  /* 0x00000010931c7825 */ /* 0x001fce00078e0018 */
[----:B------:R-:W0:Y:S01]  /*0920*/  LDC.64 R148, c[0x0][0x3c0] ;  /* 0x0000f000ff947b82 */ /* 0x000e220000000a00 */
[C---:B------:R-:W-:Y:S01]  /*0930*/  VIADD R145, R147.reuse, 0x100 ;  /* 0x0000010093917836 */ /* 0x040fe20000000000 */
[----:B------:R-:W3:Y:S01]  /*0940*/  LDG.E.128 R28, desc[UR8][R28.64] ;  /* 0x000000081c1c7981 */ /* 0x000ee2000c1e1d00 */
[----:B-1----:R-:W-:-:S05]  /*0950*/  IMAD.WIDE.U32 R32, R147, 0x10, R22 ;  /* 0x0000001093207825 */ /* 0x002fca00078e0016 */
[----:B------:R-:W1:Y:S01]  /*0960*/  LDC.64 R150, c[0x0][0x3c8] ;  /* 0x0000f200ff967b82 */ /* 0x000e620000000a00 */
[----:B------:R-:W4:Y:S01]  /*0970*/  LDG.E.128 R32, desc[UR8][R32.64] ;  /* 0x0000000820207981 */ /* 0x000f22000c1e1d00 */
[----:B--2---:R-:W-:-:S06]  /*0980*/  IMAD.WIDE.U32 R36, R147, 0x10, R20 ;  /* 0x0000001093247825 */ /* 0x004fcc00078e0014 */
[----:B------:R-:W2:Y:S01]  /*0990*/  LDG.E.128 R36, desc[UR8][R36.64] ;  /* 0x0000000824247981 */ /* 0x000ea2000c1e1d00 */
[----:B------:R-:W-:-:S04]  /*09a0*/  IMAD.WIDE.U32 R40, R145, 0x10, R24 ;  /* 0x0000001091287825 */ /* 0x000fc800078e0018 */
[C---:B0-----:R-:W-:Y:S02]  /*09b0*/  IMAD.WIDE R148, R144.reuse, 0x4, R148 ;  /* 0x0000000490947825 */ /* 0x041fe400078e0294 */
[----:B------:R-:W2:Y:S02]  /*09c0*/  LDG.E.128 R40, desc[UR8][R40.64] ;  /* 0x0000000828287981 */ /* 0x000ea4000c1e1d00 */
[C---:B------:R-:W-:Y:S02]  /*09d0*/  IMAD.WIDE.U32 R24, R145.reuse, 0x10, R22 ;  /* 0x0000001091187825 */ /* 0x040fe400078e0016 */
[----:B------:R0:W2:Y:S02]  /*09e0*/  LDG.E R0, desc[UR8][R148.64] ;  /* 0x0000000894007981 */ /* 0x0000a4000c1e1900 */
[----:B------:R-:W-:Y:S02]  /*09f0*/  IMAD.WIDE.U32 R20, R145, 0x10, R20 ;  /* 0x0000001091147825 */ /* 0x000fe400078e0014 */
[----:B------:R-:W2:Y:S04]  /*0a00*/  LDG.E.128 R24, desc[UR8][R24.64] ;  /* 0x0000000818187981 */ /* 0x000ea8000c1e1d00 */
[----:B------:R-:W2:Y:S01]  /*0a10*/  LDG.E.128 R20, desc[UR8][R20.64] ;  /* 0x0000000814147981 */ /* 0x000ea2000c1e1d00 */
[----:B-1----:R-:W-:-:S05]  /*0a20*/  IMAD.WIDE R150, R144, 0x4, R150 ;  /* 0x0000000490967825 */ /* 0x002fca00078e0296 */
[----:B------:R2:W2:Y:S01]  /*0a30*/  LDG.E R146, desc[UR8][R150.64] ;  /* 0x0000000896927981 */ /* 0x0004a2000c1e1900 */
[----:B------:R-:W-:Y:S02]  /*0a40*/  ISETP.NE.U32.AND P1, PT, RZ, UR14, PT ;  /* 0x0000000eff007c0c */ /* 0x000fe4000bf25070 */
[----:B------:R-:W-:Y:S02]  /*0a50*/  ISETP.NE.U32.AND P2, PT, RZ, UR12, PT ;  /* 0x0000000cff007c0c */ /* 0x000fe4000bf45070 */
[----:B------:R-:W-:Y:S02]  /*0a60*/  ISETP.NE.AND.EX P1, PT, RZ, UR15, PT, P1 ;  /* 0x0000000fff007c0c */ /* 0x000fe4000bf25310 */
[----:B------:R-:W-:Y:S02]  /*0a70*/  ISETP.NE.AND.EX P2, PT, RZ, UR13, PT, P2 ;  /* 0x0000000dff007c0c */ /* 0x000fe4000bf45320 */
[----:B------:R-:W-:Y:S01]  /*0a80*/  ISETP.NE.AND P5, PT, RZ, UR10, PT ;  /* 0x0000000aff007c0c */ /* 0x000fe2000bfa5270 */
[----:B------:R-:W1:Y:S01]  /*0a90*/  S2R R204, SR_CgaCtaId ;  /* 0x0000000000cc7919 */ /* 0x000e620000008800 */
[----:B------:R-:W-:-:S02]  /*0aa0*/  LOP3.LUT P4, RZ, R44, 0x1f, RZ, 0xc0, !PT ;  /* 0x0000001f2cff7812 */ /* 0x000fc4000788c0ff */
[----:B------:R-:W-:-:S11]  /*0ab0*/  PLOP3.LUT P0, PT, PT, PT, PT, 0x80, 0x8 ;  /* 0x000000000008781c */ /* 0x000fd60003f0f070 */
[----:B------:R-:W-:Y:S02]  /*0ac0*/  @!P4 PLOP3.LUT P0, PT, P3, PT, PT, 0x80, 0x8 ;  /* 0x000000000008c81c */ /* 0x000fe40001f0f070 */
[C---:B---3--:R-:W-:Y:S01]  /*0ad0*/  PRMT R155, R28.reuse, 0x7632, R155 ;  /* 0x000076321c9b7816 */ /* 0x048fe2000000009b */
[----:B------:R-:W-:Y:S01]  /*0ae0*/  IMAD.U32 R159, R29, 0x10000, RZ ;  /* 0x000100001d9f7824 */ /* 0x000fe200078e00ff */
[----:B------:R-:W-:Y:S01]  /*0af0*/  SHF.L.U32 R157, R28, 0x10, RZ ;  /* 0x000000101c9d7819 */ /* 0x000fe200000006ff */
[----:B------:R-:W-:Y:S01]  /*0b00*/  IMAD.U32 R167, R31, 0x10000, RZ ;  /* 0x000100001fa77824 */ /* 0x000fe200078e00ff */
[----:B------:R-:W-:Y:S02]  /*0b10*/  PRMT R158, R29, 0x7632, R158 ;  /* 0x000076321d9e7816 */ /* 0x000fe4000000009e */
[----:B------:R-:W3:Y:S01]  /*0b20*/  LDC.64 R28, c[0x0][0x3b0] ;  /* 0x0000ec00ff1c7b82 */ /* 0x000ee20000000a00 */
[----:B------:R-:W-:Y:S02]  /*0b30*/  PRMT R162, R31, 0x7632, R162 ;  /* 0x000076321fa27816 */ /* 0x000fe400000000a2 */
[C---:B----4-:R-:W-:Y:S01]  /*0b40*/  PRMT R164, R32.reuse, 0x7632, R164 ;  /* 0x0000763220a47816 */ /* 0x050fe200000000a4 */
[C---:B------:R-:W-:Y:S01]  /*0b50*/  IMAD.U32 R152, R33.reuse, 0x10000, RZ ;  /* 0x0001000021987824 */ /* 0x040fe200078e00ff */
[----:B0-----:R-:W-:Y:S01]  /*0b60*/  SHF.L.U32 R149, R32, 0x10, RZ ;  /* 0x0000001020957819 */ /* 0x001fe200000006ff */
[----:B------:R-:W-:Y:S01]  /*0b70*/  IMAD.U32 R158, R158, 0x10000, RZ ;  /* 0x000100009e9e7824 */ /* 0x000fe200078e00ff */
[----:B------:R-:W-:Y:S01]  /*0b80*/  PRMT R166, R33, 0x7632, R166 ;  /* 0x0000763221a67816 */ /* 0x000fe200000000a6 */
[----:B------:R-:W-:Y:S01]  /*0b90*/  IMAD.U32 R162, R162, 0x10000, RZ ;  /* 0x00010000a2a27824 */ /* 0x000fe200078e00ff */
[----:B------:R-:W0:Y:S01]  /*0ba0*/  @P2 LDC.64 R32, c[0x0][0x438] ;  /* 0x00010e00ff202b82 */ /* 0x000e220000000a00 */
[----:B------:R-:W-:Y:S01]  /*0bb0*/  PRMT R160, R30, 0x7632, R160 ;  /* 0x000076321ea07816 */ /* 0x000fe200000000a0 */
[----:B--2---:R-:W-:Y:S01]  /*0bc0*/  IMAD.U32 R150, R37, 0x10000, RZ ;  /* 0x0001000025967824 */ /* 0x004fe200078e00ff */
[C---:B------:R-:W-:Y:S01]  /*0bd0*/  PRMT R165, R36.reuse, 0x7632, R165 ;  /* 0x0000763224a57816 */ /* 0x040fe200000000a5 */
[----:B------:R-:W-:Y:S01]  /*0be0*/  IMAD.U32 R154, R39, 0x10000, RZ ;  /* 0x00010000279a7824 */ /* 0x000fe200078e00ff */
[----:B------:R-:W-:Y:S01]  /*0bf0*/  SHF.L.U32 R148, R36, 0x10, RZ ;  /* 0x0000001024947819 */ /* 0x000fe200000006ff */
[----:B------:R-:W-:Y:S01]  /*0c00*/  IMAD.U32 R156, R35, 0x10000, RZ ;  /* 0x00010000239c7824 */ /* 0x000fe200078e00ff */
[----:B------:R-:W-:-:S02]  /*0c10*/  PRMT R182, R37, 0x7632, R182 ;  /* 0x0000763225b67816 */ /* 0x000fc400000000b6 */
[----:B------:R-:W2:Y:S01]  /*0c20*/  @P1 LDC.64 R36, c[0x0][0x3b8] ;  /* 0x0000ee00ff241b82 */ /* 0x000ea20000000a00 */
[C---:B------:R-:W-:Y:S01]  /*0c30*/  SHF.L.U32 R175, R42.reuse, 0x10, RZ ;  /* 0x000000102aaf7819 */ /* 0x040fe200000006ff */
[----:B------:R-:W-:Y:S01]  /*0c40*/  IMAD.U32 R181, R41, 0x10000, RZ ;  /* 0x0001000029b57824 */ /* 0x000fe200078e00ff */
[----:B------:R-:W-:Y:S01]  /*0c50*/  PRMT R42, R42, 0x7632, R42 ;  /* 0x000076322a2a7816 */ /* 0x000fe2000000002a */
[----:B------:R-:W-:Y:S01]  /*0c60*/  IMAD.U32 R173, R43, 0x10000, RZ ;  /* 0x000100002bad7824 */ /* 0x000fe200078e00ff */
[----:B------:R-:W-:Y:S02]  /*0c70*/  PRMT R41, R41, 0x7632, R41 ;  /* 0x0000763229297816 */ /* 0x000fe40000000029 */
[----:B------:R-:W-:Y:S01]  /*0c80*/  FSEL R0, R0, RZ, !P5 ;  /* 0x000000ff00007208 */ /* 0x000fe20006800000 */
[----:B------:R-:W-:Y:S01]  /*0c90*/  IMAD.U32 R42, R42, 0x10000, RZ ;  /* 0x000100002a2a7824 */ /* 0x000fe200078e00ff */
[C---:B------:R-:W-:Y:S02]  /*0ca0*/  SHF.L.U32 R179, R40.reuse, 0x10, RZ ;  /* 0x0000001028b37819 */ /* 0x040fe400000006ff */
[----:B------:R-:W-:Y:S01]  /*0cb0*/  PRMT R40, R40, 0x7632, R40 ;  /* 0x0000763228287816 */ /* 0x000fe20000000028 */
[----:B------:R-:W-:Y:S01]  /*0cc0*/  FADD.FTZ R169, -R0, R159 ;  /* 0x0000009f00a97221 */ /* 0x000fe20000010100 */
[----:B------:R-:W-:Y:S01]  /*0cd0*/  SHF.L.U32 R161, R30, 0x10, RZ ;  /* 0x000000101ea17819 */ /* 0x000fe200000006ff */
[C---:B------:R-:W-:Y:S01]  /*0ce0*/  FADD.FTZ R183, -R0.reuse, R158 ;  /* 0x0000009e00b77221 */ /* 0x040fe20000010100 */
[----:B------:R-:W-:Y:S01]  /*0cf0*/  PRMT R43, R43, 0x7632, R43 ;  /* 0x000076322b2b7816 */ /* 0x000fe2000000002b */
[----:B------:R-:W4:Y:S01]  /*0d00*/  @P2 LDC.64 R30, c[0x0][0x438] ;  /* 0x00010e00ff1e2b82 */ /* 0x000f220000000a00 */
[----:B------:R-:W-:Y:S01]  /*0d10*/  SHF.L.U32 R41, R41, 0x10, RZ ;  /* 0x0000001029297819 */ /* 0x000fe200000006ff */
[----:B------:R-:W-:Y:S01]  /*0d20*/  FADD.FTZ R159, -R0, R42 ;  /* 0x0000002a009f7221 */ /* 0x000fe20000010100 */
[----:B------:R-:W-:Y:S01]  /*0d30*/  SHF.L.U32 R151, R38, 0x10, RZ ;  /* 0x0000001026977819 */ /* 0x000fe200000006ff */
[----:B------:R-:W-:Y:S01]  /*0d40*/  IMAD.U32 R158, R25, 0x10000, RZ ;  /* 0x00010000199e7824 */ /* 0x000fe200078e00ff */
[----:B------:R-:W-:Y:S01]  /*0d50*/  SHF.L.U32 R155, R155, 0x10, RZ ;  /* 0x000000109b9b7819 */ /* 0x000fe200000006ff */
[----:B------:R-:W-:Y:S01]  /*0d60*/  FADD.FTZ R187, -R0, R161 ;  /* 0x000000a100bb7221 */ /* 0x000fe20000010100 */
[----:B------:R-:W-:Y:S01]  /*0d70*/  SHF.L.U32 R40, R40, 0x10, RZ ;  /* 0x0000001028287819 */ /* 0x000fe200000006ff */
[C---:B------:R-:W-:Y:S01]  /*0d80*/  FADD.FTZ R191, -R0.reuse, R162 ;  /* 0x000000a200bf7221 */ /* 0x040fe20000010100 */
[----:B------:R-:W-:Y:S01]  /*0d90*/  PRMT R171, R35, 0x7632, R171 ;  /* 0x0000763223ab7816 */ /* 0x000fe200000000ab */
[----:B------:R-:W-:Y:S01]  /*0da0*/  FADD.FTZ R161, -R0, R41 ;  /* 0x0000002900a17221 */ /* 0x000fe20000010100 */
[----:B------:R-:W-:Y:S01]  /*0db0*/  SHF.L.U32 R43, R43, 0x10, RZ ;  /* 0x000000102b2b7819 */ /* 0x000fe200000006ff */
[----:B------:R-:W-:Y:S01]  /*0dc0*/  IMAD.U32 R162, R23, 0x10000, RZ ;  /* 0x0001000017a27824 */ /* 0x000fe200078e00ff */
[----:B------:R-:W-:Y:S01]  /*0dd0*/  SHF.L.U32 R42, R24, 0x10, RZ ;  /* 0x00000010182a7819 */ /* 0x000fe200000006ff */
[----:B------:R-:W-:Y:S01]  /*0de0*/  FADD.FTZ R189, -R0, R167 ;  /* 0x000000a700bd7221 */ /* 0x000fe20000010100 */
[----:B------:R-:W-:Y:S01]  /*0df0*/  PRMT R174, R24, 0x7632, R174 ;  /* 0x0000763218ae7816 */ /* 0x000fe200000000ae */
[----:B------:R-:W-:Y:S01]  /*0e00*/  FADD.FTZ R163, -R0, R157 ;  /* 0x0000009d00a37221 */ /* 0x000fe20000010100 */
[----:B------:R-:W-:Y:S01]  /*0e10*/  PRMT R184, R25, 0x7632, R184 ;  /* 0x0000763219b87816 */ /* 0x000fe200000000b8 */
[----:B--2---:R-:W-:Y:S01]  /*0e20*/  @P1 IMAD.WIDE.U32 R24, R147, 0x8, R36 ;  /* 0x0000000893181825 */ /* 0x004fe200078e0024 */
[----:B------:R-:W-:-:S03]  /*0e30*/  PRMT R170, R38, 0x7632, R170 ;  /* 0x0000763226aa7816 */ /* 0x000fc600000000aa */
[----:B------:R-:W-:Y:S01]  /*0e40*/  FADD.FTZ R177, -R0, R155 ;  /* 0x0000009b00b17221 */ /* 0x000fe20000010100 */
[----:B------:R-:W-:Y:S01]  /*0e50*/  PRMT R172, R39, 0x7632, R172 ;  /* 0x0000763227ac7816 */ /* 0x000fe200000000ac */
[----:B---3--:R-:W-:Y:S01]  /*0e60*/  IMAD.WIDE.U32 R38, R147, 0x8, R28 ;  /* 0x0000000893267825 */ /* 0x008fe200078e001c */
[----:B------:R-:W-:-:S03]  /*0e70*/  SHF.L.U32 R153, R34, 0x10, RZ ;  /* 0x0000001022997819 */ /* 0x000fc600000006ff */
[----:B------:R-:W-:Y:S01]  /*0e80*/  FADD.FTZ R167, -R0, R40 ;  /* 0x0000002800a77221 */ /* 0x000fe20000010100 */
[----:B------:R-:W-:Y:S01]  /*0e90*/  PRMT R186, R23, 0x7632, R186 ;  /* 0x0000763217ba7816 */ /* 0x000fe200000000ba */
[----:B------:R-:W-:Y:S01]  /*0ea0*/  IMAD.WIDE.U32 R36, R145, 0x8, R28 ;  /* 0x0000000891247825 */ /* 0x000fe200078e001c */
[----:B------:R-:W-:-:S03]  /*0eb0*/  SHF.L.U32 R41, R26, 0x10, RZ ;  /* 0x000000101a297819 */ /* 0x000fc600000006ff */
[----:B------:R-:W-:Y:S01]  /*0ec0*/  FMUL.FTZ R23, R114, R151 ;  /* 0x0000009772177220 */ /* 0x000fe20000410000 */
[----:B------:R-:W-:Y:S01]  /*0ed0*/  PRMT R197, R26, 0x7632, R197 ;  /* 0x000076321ac57816 */ /* 0x000fe200000000c5 */
[----:B------:R-:W-:Y:S01]  /*0ee0*/  FADD.FTZ R157, -R0, R43 ;  /* 0x0000002b009d7221 */ /* 0x000fe20000010100 */
[----:B------:R-:W-:Y:S01]  /*0ef0*/  SHF.L.U32 R28, R165, 0x10, RZ ;  /* 0x00000010a51c7819 */ /* 0x000fe200000006ff */
[----:B0-----:R-:W-:Y:S01]  /*0f00*/  @P2 IMAD.WIDE.U32 R32, R147, 0x10, R32 ;  /* 0x0000001093202825 */ /* 0x001fe200078e0020 */
[----:B------:R-:W-:-:S03]  /*0f10*/  SHF.L.U32 R160, R160, 0x10, RZ ;  /* 0x00000010a0a07819 */ /* 0x000fc600000006ff */
[----:B------:R-:W-:Y:S01]  /*0f20*/  FADD.FTZ R179, -R0, R179 ;  /* 0x000000b300b37221 */ /* 0x000fe20000010100 */
[----:B------:R-:W-:Y:S01]  /*0f30*/  SHF.L.U32 R26, R171, 0x10, RZ ;  /* 0x00000010ab1a7819 */ /* 0x000fe200000006ff */
[----:B------:R-:W-:Y:S01]  /*0f40*/  FMUL.FTZ R171, R112, R148 ;  /* 0x0000009470ab7220 */ /* 0x000fe20000410000 */
[C---:B------:R-:W-:Y:S01]  /*0f50*/  SHF.L.U32 R40, R27.reuse, 0x10, RZ ;  /* 0x000000101b287819 */ /* 0x040fe200000006ff */
[----:B------:R-:W-:Y:S01]  /*0f60*/  IMAD.U32 R43, R20, 0x10000, RZ ;  /* 0x00010000142b7824 */ /* 0x000fe200078e00ff */
[----:B------:R-:W-:Y:S01]  /*0f70*/  PRMT R195, R27, 0x7632, R195 ;  /* 0x000076321bc37816 */ /* 0x000fe200000000c3 */
[----:B------:R-:W-:Y:S01]  /*0f80*/  FADD.FTZ R185, -R0, R160 ;  /* 0x000000a000b97221 */ /* 0x000fe20000010100 */
[----:B------:R-:W-:Y:S01]  /*0f90*/  SHF.L.U32 R155, R22, 0x10, RZ ;  /* 0x00000010169b7819 */ /* 0x000fe200000006ff */
[----:B------:R-:W-:Y:S01]  /*0fa0*/  FADD.FTZ R181, -R0, R181 ;  /* 0x000000b500b57221 */ /* 0x000fe20000010100 */
[----:B------:R-:W-:Y:S01]  /*0fb0*/  PRMT R193, R22, 0x7632, R193 ;  /* 0x0000763216c17816 */ /* 0x000fe200000000c1 */
[----:B------:R-:W-:Y:S01]  /*0fc0*/  FADD.FTZ R175, -R0, R175 ;  /* 0x000000af00af7221 */ /* 0x000fe20000010100 */
[----:B------:R-:W-:Y:S01]  /*0fd0*/  PRMT R27, R20, 0x7632, R27 ;  /* 0x00007632141b7816 */ /* 0x000fe2000000001b */
[----:B------:R-:W-:Y:S01]  /*0fe0*/  FADD.FTZ R173, -R0, R173 ;  /* 0x000000ad00ad7221 */ /* 0x000fe20000010100 */
[----:B------:R-:W-:Y:S01]  /*0ff0*/  SHF.L.U32 R22, R166, 0x10, RZ ;  /* 0x00000010a6167819 */ /* 0x000fe200000006ff */
[----:B------:R-:W-:Y:S01]  /*1000*/  FFMA.FTZ R166, R110, R153, R23 ;  /* 0x000000996ea67223 */ /* 0x000fe20000010017 */
[----:B------:R-:W-:Y:S01]  /*1010*/  SHF.L.U32 R20, R164, 0x10, RZ ;  /* 0x00000010a4147819 */ /* 0x000fe200000006ff */
[----:B------:R-:W-:Y:S01]  /*1020*/  FMUL.FTZ R23, R132, R28 ;  /* 0x0000001c84177220 */ /* 0x000fe20000410000 */
[----:B------:R-:W-:Y:S01]  /*1030*/  FFMA.FTZ R171, R108, R149, R171 ;  /* 0x000000956cab7223 */ /* 0x000fe200000100ab */
[----:B------:R0:W2:Y:S01]  /*1040*/  @P2 LDG.E.128 R4, desc[UR8][R32.64] ;  /* 0x0000000820042981 */ /* 0x0000a2000c1e1d00 */
[----:B------:R-:W-:Y:S01]  /*1050*/  FMUL.FTZ R0, R146, R163 ;  /* 0x000000a392007220 */ /* 0x000fe20000410000 */
[----:B------:R-:W-:-:S02]  /*1060*/  IMAD.U32 R182, R182, 0x10000, RZ ;  /* 0x00010000b6b67824 */ /* 0x000fc400078e00ff */
[----:B------:R-:W-:Y:S01]  /*1070*/  FMUL.FTZ R164, R113, R150 ;  /* 0x0000009671a47220 */ /* 0x000fe20000410000 */
[----:B------:R3:W5:Y:S01]  /*1080*/  @P1 LDG.E.64 R120, desc[UR8][R24.64] ;  /* 0x0000000818781981 */ /* 0x000762000c1e1b00 */
[----:B------:R-:W-:Y:S01]  /*1090*/  PRMT R168, R34, 0x7632, R168 ;  /* 0x0000763222a87816 */ /* 0x000fe200000000a8 */
[----:B------:R-:W-:Y:S01]  /*10a0*/  FMUL.FTZ R177, R146, R177 ;  /* 0x000000b192b17220 */ /* 0x000fe20000410000 */
[----:B------:R-:W1:Y:S01]  /*10b0*/  @P1 LDC.64 R34, c[0x0][0x3b8] ;  /* 0x0000ee00ff221b82 */ /* 0x000e620000000a00 */
[----:B------:R-:W-:Y:S01]  /*10c0*/  SHF.L.U32 R29, R170, 0x10, RZ ;  /* 0x00000010aa1d7819 */ /* 0x000fe200000006ff */
[----:B----4-:R-:W-:Y:S01]  /*10d0*/  @P2 IMAD.WIDE.U32 R30, R145, 0x10, R30 ;  /* 0x00000010911e2825 */ /* 0x010fe200078e001e */
[----:B0-----:R-:W-:-:S03]  /*10e0*/  SHF.L.U32 R32, R172, 0x10, RZ ;  /* 0x00000010ac207819 */ /* 0x001fc600000006ff */
[----:B------:R-:W-:Y:S01]  /*10f0*/  FFMA.FTZ R172, R128, R20, R23 ;  /* 0x0000001480ac7223 */ /* 0x000fe20000010017 */
[----:B------:R-:W-:Y:S01]  /*1100*/  FADD.FTZ R23, RZ, R171 ;  /* 0x000000abff177221 */ /* 0x000fe20000010000 */
[----:B------:R-:W-:Y:S01]  /*1110*/  FMUL.FTZ R183, R146, R183 ;  /* 0x000000b792b77220 */ /* 0x000fe20000410000 */
[----:B---3--:R-:W-:Y:S01]  /*1120*/  FFMA.FTZ R24, R0, R171, RZ ;  /* 0x000000ab00187223 */ /* 0x008fe200000100ff */
[----:B------:R-:W-:Y:S01]  /*1130*/  FFMA.FTZ R164, R109, R152, R164 ;  /* 0x000000986da47223 */ /* 0x000fe200000100a4 */
[----:B------:R-:W-:Y:S01]  /*1140*/  FMUL.FTZ R178, R133, R182 ;  /* 0x000000b685b27220 */ /* 0x000fe20000410000 */
[----:B------:R-:W-:Y:S01]  /*1150*/  FADD.FTZ R23, R172, R23 ;  /* 0x00000017ac177221 */ /* 0x000fe20000010000 */
[----:B------:R-:W-:Y:S01]  /*1160*/  FMUL.FTZ R163, R146, R169 ;  /* 0x000000a992a37220 */ /* 0x000fe20000410000 */
[----:B------:R-:W-:Y:S01]  /*1170*/  FFMA.FTZ R24, R177, R172, R24 ;  /* 0x000000acb1187223 */ /* 0x000fe20000010018 */
[----:B------:R-:W-:Y:S01]  /*1180*/  FFMA.FTZ R178, R129, R22, R178 ;  /* 0x0000001681b27223 */ /* 0x000fe200000100b2 */
[----:B------:R-:W-:Y:S01]  /*1190*/  FADD.FTZ R23, R164, R23 ;  /* 0x00000017a4177221 */ /* 0x000fe20000010000 */
[----:B------:R-:W-:Y:S01]  /*11a0*/  SHF.L.U32 R160, R21, 0x10, RZ ;  /* 0x0000001015a07819 */ /* 0x000fe200000006ff */
[----:B------:R-:W-:Y:S01]  /*11b0*/  FFMA.FTZ R24, R163, R164, R24 ;  /* 0x000000a4a3187223 */ /* 0x000fe20000010018 */
[----:B------:R-:W-:Y:S01]  /*11c0*/  PRMT R188, R21, 0x7632, R188 ;  /* 0x0000763215bc7816 */ /* 0x000fe200000000bc */
[----:B------:R-:W-:-:S02]  /*11d0*/  IMAD.U32 R21, R168, 0x10000, RZ ;  /* 0x00010000a8157824 */ /* 0x000fc400078e00ff */
[----:B------:R-:W-:Y:S01]  /*11e0*/  FMUL.FTZ R25, R134, R29 ;  /* 0x0000001d86197220 */ /* 0x000fe20000410000 */
[----:B------:R-:W-:Y:S01]  /*11f0*/  FADD.FTZ R23, R178, R23 ;  /* 0x00000017b2177221 */ /* 0x000fe20000010000 */
[----:B------:R0:W3:Y:S01]  /*1200*/  @P2 LDG.E.128 R8, desc[UR8][R30.64] ;  /* 0x000000081e082981 */ /* 0x0000e2000c1e1d00 */
[----:B------:R-:W-:Y:S01]  /*1210*/  FMUL.FTZ R165, R146, R187 ;  /* 0x000000bb92a57220 */ /* 0x000fe20000410000 */
[----:B------:R-:W-:Y:S01]  /*1220*/  FFMA.FTZ R24, R183, R178, R24 ;  /* 0x000000b2b7187223 */ /* 0x000fe20000010018 */
[----:B------:R-:W-:Y:S01]  /*1230*/  FMUL.FTZ R168, R115, R154 ;  /* 0x0000009a73a87220 */ /* 0x000fe20000410000 */
[----:B------:R-:W-:Y:S01]  /*1240*/  FFMA.FTZ R190, R130, R21, R25 ;  /* 0x0000001582be7223 */ /* 0x000fe20000010019 */
[----:B------:R-:W-:Y:S01]  /*1250*/  FADD.FTZ R23, R166, R23 ;  /* 0x00000017a6177221 */ /* 0x000fe20000010000 */
[----:B------:R-:W-:Y:S01]  /*1260*/  FMUL.FTZ R185, R146, R185 ;  /* 0x000000b992b97220 */ /* 0x000fe20000410000 */
[----:B------:R-:W-:Y:S01]  /*1270*/  FFMA.FTZ R24, R165, R166, R24 ;  /* 0x000000a6a5187223 */ /* 0x000fe20000010018 */
[----:B------:R-:W-:Y:S01]  /*1280*/  FFMA.FTZ R168, R111, R156, R168 ;  /* 0x0000009c6fa87223 */ /* 0x000fe200000100a8 */
[----:B------:R-:W-:Y:S01]  /*1290*/  FMUL.FTZ R194, R135, R32 ;  /* 0x0000002087c27220 */ /* 0x000fe20000410000 */
[----:B------:R-:W-:Y:S01]  /*12a0*/  FADD.FTZ R23, R190, R23 ;  /* 0x00000017be177221 */ /* 0x000fe20000010000 */
[----:B------:R-:W-:Y:S01]  /*12b0*/  FMUL.FTZ R169, R146, R189 ;  /* 0x000000bd92a97220 */ /* 0x000fe20000410000 */
[----:B------:R-:W-:Y:S01]  /*12c0*/  FFMA.FTZ R24, R185, R190, R24 ;  /* 0x000000beb9187223 */ /* 0x000fe20000010018 */
[----:B------:R-:W-:Y:S01]  /*12d0*/  SHF.L.U32 R189, R27, 0x10, RZ ;  /* 0x000000101bbd7819 */ /* 0x000fe200000006ff */
[----:B------:R-:W-:Y:S01]  /*12e0*/  FMUL.FTZ R27, R122, R43 ;  /* 0x0000002b7a1b7220 */ /* 0x000fe20000410000 */
[----:B------:R-:W-:Y:S01]  /*12f0*/  FFMA.FTZ R194, R131, R26, R194 ;  /* 0x0000001a83c27223 */ /* 0x000fe200000100c2 */
[----:B------:R-:W-:Y:S01]  /*1300*/  FADD.FTZ R23, R168, R23 ;  /* 0x00000017a8177221 */ /* 0x000fe20000010000 */
[----:B------:R-:W-:Y:S01]  /*1310*/  FMUL.FTZ R191, R146, R191 ;  /* 0x000000bf92bf7220 */ /* 0x000fe20000410000 */
[----:B------:R-:W-:Y:S01]  /*1320*/  FFMA.FTZ R24, R169, R168, R24 ;  /* 0x000000a8a9187223 */ /* 0x000fe20000010018 */
[----:B-1----:R-:W-:-:S04]  /*1330*/  @P1 IMAD.WIDE.U32 R34, R145, 0x8, R34 ;  /* 0x0000000891221825 */ /* 0x002fc800078e0022 */
[----:B------:R-:W-:Y:S01]  /*1340*/  FMUL.FTZ R180, R146, R173 ;  /* 0x000000ad92b47220 */ /* 0x000fe20000410000 */
[----:B------:R-:W-:Y:S01]  /*1350*/  FFMA.FTZ R173, R116, R42, R27 ;  /* 0x0000002a74ad7223 */ /* 0x000fe2000001001b */
[----:B------:R-:W-:Y:S01]  /*1360*/  FMUL.FTZ R25, R140, R189 ;  /* 0x000000bd8c197220 */ /* 0x000fe20000410000 */
[----:B------:R-:W-:Y:S02]  /*1370*/  IMAD.U32 R187, R174, 0x10000, RZ ;  /* 0x00010000aebb7824 */ /* 0x000fe400078e00ff */
[----:B0-----:R-:W-:Y:S01]  /*1380*/  FADD.FTZ R30, R194, R23 ;  /* 0x00000017c21e7221 */ /* 0x001fe20000010000 */
[----:B------:R-:W-:Y:S01]  /*1390*/  FMUL.FTZ R170, R146, R179 ;  /* 0x000000b392aa7220 */ /* 0x000fe20000410000 */
[----:B------:R-:W-:Y:S01]  /*13a0*/  FFMA.FTZ R27, R191, R194, R24 ;  /* 0x000000c2bf1b7223 */ /* 0x000fe20000010018 */
[----:B------:R0:W5:Y:S01]  /*13b0*/  @P1 LDG.E.64 R2, desc[UR8][R34.64] ;  /* 0x0000000822021981 */ /* 0x000162000c1e1b00 */
[----:B------:R-:W-:Y:S01]  /*13c0*/  SHF.L.U32 R188, R188, 0x10, RZ ;  /* 0x00000010bcbc7819 */ /* 0x000fe200000006ff */
[----:B------:R-:W-:Y:S01]  /*13d0*/  FFMA.FTZ R192, R136, R187, R25 ;  /* 0x000000bb88c07223 */ /* 0x000fe20000010019 */
[----:B------:R-:W-:Y:S01]  /*13e0*/  FADD.FTZ R23, R173, R30 ;  /* 0x0000001ead177221 */ /* 0x000fe20000010000 */
[----:B------:R-:W-:Y:S01]  /*13f0*/  FMUL.FTZ R167, R146, R167 ;  /* 0x000000a792a77220 */ /* 0x000fe20000410000 */
[----:B------:R-:W-:Y:S01]  /*1400*/  FFMA.FTZ R24, R170, R173, R27 ;  /* 0x000000adaa187223 */ /* 0x000fe2000001001b */
[----:B------:R-:W-:Y:S01]  /*1410*/  SHF.L.U32 R184, R184, 0x10, RZ ;  /* 0x00000010b8b87819 */ /* 0x000fe200000006ff */
[C---:B------:R-:W-:Y:S01]  /*1420*/  FMUL.FTZ R176, R146.reuse, R175 ;  /* 0x000000af92b07220 */ /* 0x040fe20000410000 */
[----:B------:R-:W-:Y:S01]  /*1430*/  FMUL.FTZ R161, R146, R161 ;  /* 0x000000a192a17220 */ /* 0x000fe20000410000 */
[----:B------:R-:W-:Y:S01]  /*1440*/  SHF.L.U32 R186, R186, 0x10, RZ ;  /* 0x00000010baba7819 */ /* 0x000fe200000006ff */
[----:B0-----:R-:W-:Y:S01]  /*1450*/  FMUL.FTZ R34, R123, R160 ;  /* 0x000000a07b227220 */ /* 0x001fe20000410000 */
[----:B------:R-:W-:Y:S01]  /*1460*/  FMUL.FTZ R196, R141, R188 ;  /* 0x000000bc8dc47220 */ /* 0x000fe20000410000 */
[----:B------:R-:W-:Y:S01]  /*1470*/  FADD.FTZ R30, R23, R192 ;  /* 0x000000c0171e7221 */ /* 0x000fe20000010000 */
[----:B------:R-:W-:Y:S01]  /*1480*/  FMUL.FTZ R174, R146, R181 ;  /* 0x000000b592ae7220 */ /* 0x000fe20000410000 */
[----:B------:R-:W-:Y:S01]  /*1490*/  FFMA.FTZ R175, R117, R158, R34 ;  /* 0x0000009e75af7223 */ /* 0x000fe20000010022 */
[----:B------:R-:W-:Y:S01]  /*14a0*/  FFMA.FTZ R23, R167, R192, R24 ;  /* 0x000000c0a7177223 */ /* 0x000fe20000010018 */
[----:B------:R-:W-:-:S02]  /*14b0*/  IMAD.U32 R193, R193, 0x10000, RZ ;  /* 0x00010000c1c17824 */ /* 0x000fc400078e00ff */
[----:B------:R-:W-:Y:S01]  /*14c0*/  FMUL.FTZ R31, R124, R155 ;  /* 0x0000009b7c1f7220 */ /* 0x000fe20000410000 */
[----:B------:R-:W-:Y:S01]  /*14d0*/  FFMA.FTZ R196, R137, R184, R196 ;  /* 0x000000b889c47223 */ /* 0x000fe200000100c4 */
[----:B------:R-:W-:Y:S01]  /*14e0*/  FADD.FTZ R25, R30, R175 ;  /* 0x000000af1e197221 */ /* 0x000fe20000010000 */
[----:B------:R-:W-:Y:S01]  /*14f0*/  FFMA.FTZ R24, R174, R175, R23 ;  /* 0x000000afae187223 */ /* 0x000fe20000010017 */
[----:B------:R-:W-:Y:S01]  /*1500*/  SHF.L.U32 R197, R197, 0x10, RZ ;  /* 0x00000010c5c57819 */ /* 0x000fe200000006ff */
[----:B------:R-:W-:Y:S01]  /*1510*/  FFMA.FTZ R179, R118, R41, R31 ;  /* 0x0000002976b37223 */ /* 0x000fe2000001001f */
[----:B------:R-:W-:Y:S01]  /*1520*/  FMUL.FTZ R27, R142, R193 ;  /* 0x000000c18e1b7220 */ /* 0x000fe20000410000 */
[----:B------:R-:W-:Y:S01]  /*1530*/  FADD.FTZ R30, R25, R196 ;  /* 0x000000c4191e7221 */ /* 0x000fe20000010000 */
[----:B------:R-:W-:Y:S01]  /*1540*/  FFMA.FTZ R23, R161, R196, R24 ;  /* 0x000000c4a1177223 */ /* 0x000fe20000010018 */
[----:B------:R-:W-:Y:S01]  /*1550*/  FMUL.FTZ R200, R125, R162 ;  /* 0x000000a27dc87220 */ /* 0x000fe20000410000 */
[----:B------:R-:W-:Y:S01]  /*1560*/  FFMA.FTZ R198, R138, R197, R27 ;  /* 0x000000c58ac67223 */ /* 0x000fe2000001001b */
[----:B------:R-:W-:Y:S01]  /*1570*/  FADD.FTZ R25, R30, R179 ;  /* 0x000000b31e197221 */ /* 0x000fe20000010000 */
[----:B------:R-:W-:Y:S01]  /*1580*/  FMUL.FTZ R159, R146, R159 ;  /* 0x0000009f929f7220 */ /* 0x000fe20000410000 */
[----:B------:R-:W-:Y:S01]  /*1590*/  FFMA.FTZ R24, R176, R179, R23 ;  /* 0x000000b3b0187223 */ /* 0x000fe20000010017 */
[----:B------:R-:W-:Y:S01]  /*15a0*/  FFMA.FTZ R181, R119, R40, R200 ;  /* 0x0000002877b57223 */ /* 0x000fe200000100c8 */
[----:B------:R-:W-:-:S02]  /*15b0*/  IMAD.U32 R195, R195, 0x10000, RZ ;  /* 0x00010000c3c37824 */ /* 0x000fc400078e00ff */
[----:B------:R-:W-:Y:S01]  /*15c0*/  FMUL.FTZ R200, R143, R186 ;  /* 0x000000ba8fc87220 */ /* 0x000fe20000410000 */
[----:B------:R-:W-:Y:S01]  /*15d0*/  FADD.FTZ R30, R25, R198 ;  /* 0x000000c6191e7221 */ /* 0x000fe20000010000 */
[----:B------:R-:W-:Y:S01]  /*15e0*/  FFMA.FTZ R23, R159, R198, R24 ;  /* 0x000000c69f177223 */ /* 0x000fe20000010018 */
[----:B------:R-:W-:Y:S01]  /*15f0*/  FMUL.FTZ R157, R146, R157 ;  /* 0x0000009d929d7220 */ /* 0x000fe20000410000 */
[----:B------:R-:W-:Y:S01]  /*1600*/  FFMA.FTZ R200, R139, R195, R200 ;  /* 0x000000c38bc87223 */ /* 0x000fe200000100c8 */
[----:B------:R-:W-:Y:S01]  /*1610*/  FADD.FTZ R25, R30, R181 ;  /* 0x000000b51e197221 */ /* 0x000fe20000010000 */
[----:B------:R-:W-:Y:S01]  /*1620*/  FFMA.FTZ R24, R180, R181, R23 ;  /* 0x000000b5b4187223 */ /* 0x000fe20000010017 */
[----:B------:R-:W5:Y:S02]  /*1630*/  LDG.E.64 R38, desc[UR8][R38.64] ;  /* 0x0000000826267981 */ /* 0x000f64000c1e1b00 */
[----:B------:R-:W-:Y:S01]  /*1640*/  FADD.FTZ R25, R25, R200 ;  /* 0x000000c819197221 */ /* 0x000fe20000010000 */
[----:B------:R-:W-:Y:S01]  /*1650*/  FFMA.FTZ R24, R157, R200, R24 ;  /* 0x000000c89d187223 */ /* 0x000fe20000010018 */
[----:B------:R-:W5:Y:S04]  /*1660*/  LDG.E.64 R36, desc[UR8][R36.64] ;  /* 0x0000000824247981 */ /* 0x000f68000c1e1b00 */
        /* <DEDUP_REMOVED lines=14> */
[----:B------:R-:W-:-:S04]  /*1750*/  MOV R23, 0x400 ;  /* 0x0000040000177802 */ /* 0x000fc80000000f00 */
[----:B------:R-:W-:Y:S01]  /*1760*/  LEA R33, R204, R23, 0x18 ;  /* 0x00000017cc217211 */ /* 0x000fe200078ec0ff */
[----:B0-----:R-:W-:Y:S01]  /*1770*/  FADD.FTZ R25, R202, R25 ;  /* 0x00000019ca197221 */ /* 0x001fe20000010000 */
[----:B-1----:R-:W-:-:S04]  /*1780*/  FADD.FTZ R23, R31, R24 ;  /* 0x000000181f177221 */ /* 0x002fc80000010000 */
[----:B------:R-:W0:Y:S04]  /*1790*/  SHFL.DOWN PT, R24, R25, 0x1, 0x1f ;  /* 0x08201f0019187f89 */ /* 0x000e2800000e0000 */
[----:B------:R-:W1:Y:S01]  /*17a0*/  SHFL.DOWN PT, R30, R23, 0x1, 0x1f ;  /* 0x08201f00171e7f89 */ /* 0x000e6200000e0000 */
[----:B------:R-:W-:-:S05]  /*17b0*/  IADD3 R34, PT, PT, R33, 0x4040, RZ ;  /* 0x0000404021227810 */ /* 0x000fca0007ffe0ff */
[----:B------:R-:W-:Y:S01]  /*17c0*/  @!P4 IMAD.MOV.U32 R27, RZ, RZ, R34 ;  /* 0x000000ffff1bc224 */ /* 0x000fe200078e0022 */
[----:B------:R-:W-:-:S05]  /*17d0*/  @!P0 IADD3 R27, PT, PT, R33, 0x4000, RZ ;  /* 0x00004000211b8810 */ /* 0x000fca0007ffe0ff */
[----:B------:R-:W-:Y:S02]  /*17e0*/  @!P4 IMAD R27, R126, 0x8, R27 ;  /* 0x000000087e1bc824 */ /* 0x000fe400078e021b */
[----:B0-----:R-:W-:Y:S01]  /*17f0*/  FADD.FTZ R24, R25, R24 ;  /* 0x0000001819187221 */ /* 0x001fe20000010000 */
[----:B-1----:R-:W-:-:S05]  /*1800*/  FADD.FTZ R25, R23, R30 ;  /* 0x0000001e17197221 */ /* 0x002fca0000010000 */
[----:B------:R-:W-:Y:S01]  /*1810*/  @!P4 STS.64 [R27], R24 ;  /* 0x000000181b00c388 */ /* 0x000fe20000000a00 */
[----:B------:R-:W-:Y:S01]  /*1820*/  @!P3 IADD3 R34, PT, PT, R33, 0x4000, RZ ;  /* 0x000040002122b810 */ /* 0x000fe20007ffe0ff */
[----:B------:R-:W-:Y:S01]  /*1830*/  FADD.FTZ R103, R20, R103 ;  /* 0x0000006714677221 */ /* 0x000fe20000010000 */
[----:B------:R-:W-:Y:S01]  /*1840*/  FFMA.FTZ R104, R177, R20, R104 ;  /* 0x00000014b1687223 */ /* 0x000fe20000010068 */
[----:B------:R-:W-:Y:S01]  /*1850*/  FADD.FTZ R95, R22, R95 ;  /* 0x0000005f165f7221 */ /* 0x000fe20000010000 */
[----:B------:R-:W-:Y:S01]  /*1860*/  FFMA.FTZ R96, R183, R22, R96 ;  /* 0x00000016b7607223 */ /* 0x000fe20000010060 */
[----:B------:R-:W-:Y:S01]  /*1870*/  FADD.FTZ R87, R21, R87 ;  /* 0x0000005715577221 */ /* 0x000fe20000010000 */
[----:B------:R-:W-:Y:S01]  /*1880*/  FFMA.FTZ R88, R185, R21, R88 ;  /* 0x00000015b9587223 */ /* 0x000fe20000010058 */
[----:B------:R-:W-:Y:S01]  /*1890*/  BAR.SYNC.DEFER_BLOCKING 0x0 ;  /* 0x0000000000007b1d */ /* 0x000fe20000010000 */
[C---:B------:R-:W-:Y:S01]  /*18a0*/  VIADD R35, R33.reuse, 0x4050 ;  /* 0x0000405021237836 */ /* 0x040fe20000000000 */
[----:B------:R-:W-:Y:S01]  /*18b0*/  @!P3 IADD3 R35, PT, PT, R33, 0x4010, RZ ;  /* 0x000040102123b810 */ /* 0x000fe20007ffe0ff */
[----:B------:R-:W-:Y:S01]  /*18c0*/  FADD.FTZ R79, R26, R79 ;  /* 0x0000004f1a4f7221 */ /* 0x000fe20000010000 */
[----:B------:R-:W-:Y:S01]  /*18d0*/  FFMA.FTZ R80, R191, R26, R80 ;  /* 0x0000001abf507223 */ /* 0x000fe20000010050 */
[----:B------:R-:W-:-:S02]  /*18e0*/  IADD3 R31, PT, PT, R33, 0x4060, RZ ;  /* 0x00004060211f7810 */ /* 0x000fc40007ffe0ff */
[----:B------:R-:W-:Y:S01]  /*18f0*/  @!P3 IADD3 R31, PT, PT, R33, 0x4020, RZ ;  /* 0x00004020211fb810 */ /* 0x000fe20007ffe0ff */
[----:B------:R-:W-:Y:S01]  /*1900*/  FADD.FTZ R101, R28, R101 ;  /* 0x000000651c657221 */ /* 0x000fe20000010000 */
[----:B------:R-:W-:Y:S01]  /*1910*/  FFMA.FTZ R102, R177, R28, R102 ;  /* 0x0000001cb1667223 */ /* 0x000fe20000010066 */
[----:B------:R-:W0:Y:S04]  /*1920*/  LDS.128 R20, [R34] ;  /* 0x0000000022147984 */ /* 0x000e280000000c00 */
[----:B------:R-:W1:Y:S01]  /*1930*/  LDS.128 R24, [R35] ;  /* 0x0000000023187984 */ /* 0x000e620000000c00 */
[----:B------:R-:W-:Y:S01]  /*1940*/  FADD.FTZ R85, R29, R85 ;  /* 0x000000551d557221 */ /* 0x000fe20000010000 */
[----:B------:R-:W-:Y:S02]  /*1950*/  FFMA.FTZ R86, R185, R29, R86 ;  /* 0x0000001db9567223 */ /* 0x000fe40000010056 */
[----:B------:R-:W4:Y:S01]  /*1960*/  LDS.128 R28, [R31] ;  /* 0x000000001f1c7984 */ /* 0x000f220000000c00 */
[C---:B------:R-:W-:Y:S01]  /*1970*/  IADD3 R199, PT, PT, R33.reuse, 0x4070, RZ ;  /* 0x0000407021c77810 */ /* 0x040fe20007ffe0ff */
[----:B------:R-:W-:-:S02]  /*1980*/  @!P3 VIADD R199, R33, 0x4030 ;  /* 0x0000403021c7b836 */ /* 0x000fc40000000000 */
[----:B------:R-:W-:Y:S01]  /*1990*/  FADD.FTZ R77, R32, R77 ;  /* 0x0000004d204d7221 */ /* 0x000fe20000010000 */
[----:B------:R-:W-:Y:S02]  /*19a0*/  FFMA.FTZ R78, R191, R32, R78 ;  /* 0x00000020bf4e7223 */ /* 0x000fe4000001004e */
[----:B------:R-:W2:Y:S01]  /*19b0*/  LDS.128 R32, [R199] ;  /* 0x00000000c7207984 */ /* 0x000ea20000000c00 */
[----:B------:R-:W-:Y:S01]  /*19c0*/  FADD.FTZ R64, R43, R64 ;  /* 0x000000402b407221 */ /* 0x000fe20000010000 */
[----:B------:R-:W-:Y:S01]  /*19d0*/  FFMA.FTZ R45, R170, R43, R45 ;  /* 0x0000002baa2d7223 */ /* 0x000fe2000001002d */
[----:B------:R-:W-:Y:S01]  /*19e0*/  FADD.FTZ R68, R41, R68 ;  /* 0x0000004429447221 */ /* 0x000fe20000010000 */
[----:B------:R-:W-:Y:S01]  /*19f0*/  FFMA.FTZ R59, R176, R41, R59 ;  /* 0x00000029b03b7223 */ /* 0x000fe2000001003b */
[----:B------:R-:W-:Y:S01]  /*1a00*/  FADD.FTZ R53, R40, R53 ;  /* 0x0000003528357221 */ /* 0x000fe20000010000 */
[----:B------:R-:W-:Y:S02]  /*1a10*/  FFMA.FTZ R57, R180, R40, R57 ;  /* 0x00000028b4397223 */ /* 0x000fe40000010039 */
[----:B------:R-:W3:Y:S01]  /*1a20*/  LDC.64 R40, c[0x0][0x380] ;  /* 0x0000e000ff287b82 */ /* 0x000ee20000000a00 */
        /* <DEDUP_REMOVED lines=8> */
[----:B----4-:R-:W-:Y:S01]  /*1ab0*/  FADD.FTZ R43, R43, R28 ;  /* 0x0000001c2b2b7221 */ /* 0x010fe20000010000 */
[----:B------:R-:W-:Y:S01]  /*1ac0*/  FADD.FTZ R20, R20, R29 ;  /* 0x0000001d14147221 */ /* 0x000fe20000010000 */
[----:B------:R-:W-:Y:S02]  /*1ad0*/  UISETP.NE.U32.AND UP0, UPT, UR14, URZ, UPT ;  /* 0x000000ff0e00728c */ /* 0x000fe4000bf05070 */
[----:B------:R-:W-:Y:S01]  /*1ae0*/  FADD.FTZ R43, R30, R43 ;  /* 0x0000002b1e2b7221 */ /* 0x000fe20000010000 */
[----:B------:R-:W-:Y:S01]  /*1af0*/  FADD.FTZ R20, R31, R20 ;  /* 0x000000141f147221 */ /* 0x000fe20000010000 */
[----:B------:R-:W-:Y:S02]  /*1b00*/  UISETP.NE.AND.EX UP0, UPT, UR15, URZ, UPT, UP0 ;  /* 0x000000ff0f00728c */ /* 0x000fe4000bf05300 */
[----:B--2---:R-:W-:Y:S01]  /*1b10*/  FADD.FTZ R43, R43, R32 ;  /* 0x000000202b2b7221 */ /* 0x004fe20000010000 */
[----:B------:R-:W-:-:S03]  /*1b20*/  FADD.FTZ R20, R20, R33 ;  /* 0x0000002114147221 */ /* 0x000fc60000010000 */
[----:B------:R-:W-:Y:S01]  /*1b30*/  FADD.FTZ R34, R34, R43 ;  /* 0x0000002b22227221 */ /* 0x000fe20000010000 */
[----:B------:R-:W-:Y:S01]  /*1b40*/  FADD.FTZ R55, R42, R55 ;  /* 0x000000372a377221 */ /* 0x000fe20000010000 */
[----:B------:R-:W-:Y:S01]  /*1b50*/  FFMA.FTZ R63, R170, R42, R63 ;  /* 0x0000002aaa3f7223 */ /* 0x000fe2000001003f */
[----:B---3--:R-:W-:Y:S01]  /*1b60*/  IADD3 R144, PT, PT, R144, R40, RZ ;  /* 0x0000002890907210 */ /* 0x008fe20007ffe0ff */
[----:B------:R-:W-:Y:S01]  /*1b70*/  FMUL.FTZ R42, R34, UR16 ;  /* 0x00000010222a7c20 */ /* 0x000fe20008410000 */
[----:B------:R-:W-:Y:S01]  /*1b80*/  FADD.FTZ R20, R35, R20 ;  /* 0x0000001423147221 */ /* 0x000fe20000010000 */
        /* <DEDUP_REMOVED lines=42> */
[----:B------:R-:W-:Y:S01]  /*1e30*/  ISETP.GE.AND P4, PT, R144, R41, PT ;  /* 0x000000299000720c */ /* 0x000fe20003f86270 */
[----:B------:R-:W-:Y:S01]  /*1e40*/  FMUL.FTZ R40, R20, UR16 ;  /* 0x0000001014287c20 */ /* 0x000fe20008410000 */
[----:B------:R-:W-:-:S02]  /*1e50*/  PRMT R24, R7, 0x7632, R24 ;  /* 0x0000763207187816 */ /* 0x000fc40000000018 */
[C---:B------:R-:W-:Y:S02]  /*1e60*/  PRMT R25, R6.reuse, 0x7632, R25 ;  /* 0x0000763206197816 */ /* 0x040fe40000000019 */
[----:B------:R-:W-:Y:S02]  /*1e70*/  PRMT R21, R6, 0x7632, R21 ;  /* 0x0000763206157816 */ /* 0x000fe40000000015 */
[C---:B------:R-:W-:Y:S02]  /*1e80*/  PRMT R26, R5.reuse, 0x7632, R26 ;  /* 0x00007632051a7816 */ /* 0x040fe4000000001a */
[----:B------:R-:W-:Y:S02]  /*1e90*/  PRMT R22, R5, 0x7632, R22 ;  /* 0x0000763205167816 */ /* 0x000fe40000000016 */
[C---:B------:R-:W-:Y:S02]  /*1ea0*/  PRMT R27, R4.reuse, 0x7632, R27 ;  /* 0x00007632041b7816 */ /* 0x040fe4000000001b */
[----:B------:R-:W-:-:S02]  /*1eb0*/  PRMT R23, R4, 0x7632, R23 ;  /* 0x0000763204177816 */ /* 0x000fc40000000017 */
[----:B------:R-:W-:Y:S02]  /*1ec0*/  PRMT R32, R11, 0x7632, R32 ;  /* 0x000076320b207816 */ /* 0x000fe40000000020 */
[----:B------:R-:W-:Y:S02]  /*1ed0*/  PRMT R33, R10, 0x7632, R33 ;  /* 0x000076320a217816 */ /* 0x000fe40000000021 */
[----:B------:R-:W-:Y:S02]  /*1ee0*/  PRMT R34, R9, 0x7632, R34 ;  /* 0x0000763209227816 */ /* 0x000fe40000000022 */
[----:B------:R-:W-:Y:S02]  /*1ef0*/  PRMT R35, R8, 0x7632, R35 ;  /* 0x0000763208237816 */ /* 0x000fe40000000023 */
[----:B------:R-:W-:Y:S01]  /*1f00*/  FSEL R42, R42, RZ, !P5 ;  /* 0x000000ff2a2a7208 */ /* 0x000fe20006800000 */
[----:B------:R-:W-:Y:S06]  /*1f10*/  BRA.U UP0, `(.L_x_132) ;  /* 0x0000000d00e87547 */ /* 0x000fec000b800000 */
[----:B------:R-:W-:Y:S01]  /*1f20*/  UISETP.NE.U32.AND UP0, UPT, UR12, URZ, UPT ;  /* 0x000000ff0c00728c */ /* 0x000fe2000bf05070 */
[----:B------:R-:W-:-:S03]  /*1f30*/  PRMT R20, R7, 0x7632, R20 ;  /* 0x0000763207147816 */ /* 0x000fc60000000014 */
        /* <DEDUP_REMOVED lines=9> */
[----:B------:R-:W-:Y:S01]  /*1fd0*/  FADD.FTZ R169, R168, -R169 ;  /* 0x800000a9a8a97221 */ /* 0x000fe20000010000 */
[----:B------:R-:W-:Y:S01]  /*1fe0*/  FADD.FTZ R191, R194, -R191 ;  /* 0x800000bfc2bf7221 */ /* 0x000fe20000010000 */
[-CC-:B------:R-:W-:Y:S01]  /*1ff0*/  FFMA.FTZ R185, R185, R40.reuse, R42.reuse ;  /* 0x00000028b9b97223 */ /* 0x180fe2000001002a */
[----:B------:R-:W-:Y:S01]  /*2000*/  FADD.FTZ R163, R164, -R163 ;  /* 0x800000a3a4a37221 */ /* 0x000fe20000010000 */
[C---:B------:R-:W-:Y:S01]  /*2010*/  FMUL.FTZ R169, R146.reuse, R169 ;  /* 0x000000a992a97220 */ /* 0x040fe20000410000 */
[----:B------:R-:W-:Y:S01]  /*2020*/  FMUL.FTZ R191, R146, R191 ;  /* 0x000000bf92bf7220 */ /* 0x000fe20000410000 */
[----:B------:R-:W-:Y:S01]  /*2030*/  FADD.FTZ R165, R166, -R165 ;  /* 0x800000a5a6a57221 */ /* 0x000fe20000010000 */
[----:B------:R-:W-:Y:S01]  /*2040*/  FADD.FTZ R185, R190, -R185 ;  /* 0x800000b9beb97221 */ /* 0x000fe20000010000 */
[----:B-----5:R-:W-:Y:S01]  /*2050*/  ISETP.GE.U32.AND P0, PT, R38, RZ, PT ;  /* 0x000000ff2600720c */ /* 0x020fe20003f06070 */
[-CC-:B------:R-:W-:Y:S01]  /*2060*/  FFMA.FTZ R177, R177, R40.reuse, R42.reuse ;  /* 0x00000028b1b17223 */ /* 0x180fe2000001002a */
[-CC-:B------:R-:W-:Y:S01]  /*2070*/  FFMA.FTZ R183, R183, R40.reuse, R42.reuse ;  /* 0x00000028b7b77223 */ /* 0x180fe2000001002a */
[----:B------:R-:W-:Y:S01]  /*2080*/  FFMA.FTZ R0, R0, R40, R42 ;  /* 0x0000002800007223 */ /* 0x000fe2000001002a */
[----:B------:R-:W-:Y:S01]  /*2090*/  FMUL.FTZ R191, R191, UR6 ;  /* 0x00000006bfbf7c20 */ /* 0x000fe20008410000 */
[----:B------:R-:W-:Y:S01]  /*20a0*/  FMUL.FTZ R169, R169, UR6 ;  /* 0x00000006a9a97c20 */ /* 0x000fe20008410000 */
[C---:B------:R-:W-:Y:S01]  /*20b0*/  LOP3.LUT P5, RZ, R39.reuse, 0xff0000, RZ, 0xc0, !PT ;  /* 0x00ff000027ff7812 */ /* 0x040fe200078ac0ff */
[C---:B------:R-:W-:Y:S01]  /*20c0*/  FMUL.FTZ R165, R146.reuse, R165 ;  /* 0x000000a592a57220 */ /* 0x040fe20000410000 */
[----:B------:R-:W-:Y:S01]  /*20d0*/  ISETP.GE.U32.AND.EX P0, PT, R39, 0x1000000, PT, P0 ;  /* 0x010000002700780c */ /* 0x000fe20003f06100 */
[C---:B------:R-:W-:Y:S01]  /*20e0*/  FMUL.FTZ R185, R146.reuse, R185 ;  /* 0x000000b992b97220 */ /* 0x040fe20000410000 */
[----:B------:R-:W-:Y:S01]  /*20f0*/  FMUL.FTZ R163, R146, R163 ;  /* 0x000000a392a37220 */ /* 0x000fe20000410000 */
[----:B------:R-:W-:Y:S01]  /*2100*/  FADD.FTZ R177, R172, -R177 ;  /* 0x800000b1acb17221 */ /* 0x000fe20000010000 */
[----:B------:R-:W-:Y:S01]  /*2110*/  FADD.FTZ R183, R178, -R183 ;  /* 0x800000b7b2b77221 */ /* 0x000fe20000010000 */
[----:B------:R-:W-:Y:S01]  /*2120*/  FADD.FTZ R171, R171, -R0 ;  /* 0x80000000abab7221 */ /* 0x000fe20000010000 */
[----:B------:R-:W-:Y:S01]  /*2130*/  FMUL.FTZ R165, R165, UR6 ;  /* 0x00000006a5a57c20 */ /* 0x000fe20008410000 */
[----:B------:R-:W-:Y:S01]  /*2140*/  FSEL R24, R191, RZ, P0 ;  /* 0x000000ffbf187208 */ /* 0x000fe20000000000 */
[----:B------:R-:W-:Y:S01]  /*2150*/  FMUL.FTZ R185, R185, UR6 ;  /* 0x00000006b9b97c20 */ /* 0x000fe20008410000 */
[----:B------:R-:W-:Y:S01]  /*2160*/  FSEL R23, R169, RZ, P5 ;  /* 0x000000ffa9177208 */ /* 0x000fe20002800000 */
[----:B------:R-:W-:Y:S01]  /*2170*/  FMUL.FTZ R163, R163, UR6 ;  /* 0x00000006a3a37c20 */ /* 0x000fe20008410000 */
[C---:B------:R-:W-:Y:S01]  /*2180*/  LOP3.LUT P6, RZ, R39.reuse, 0xff, RZ, 0xc0, !PT ;  /* 0x000000ff27ff7812 */ /* 0x040fe200078cc0ff */
[C---:B------:R-:W-:Y:S01]  /*2190*/  FMUL.FTZ R177, R146.reuse, R177 ;  /* 0x000000b192b17220 */ /* 0x040fe20000410000 */
[----:B------:R-:W-:Y:S01]  /*21a0*/  LOP3.LUT P0, RZ, R39, 0xff00, RZ, 0xc0, !PT ;  /* 0x0000ff0027ff7812 */ /* 0x000fe2000780c0ff */
[----:B------:R-:W-:Y:S01]  /*21b0*/  FMUL.FTZ R183, R146, R183 ;  /* 0x000000b792b77220 */ /* 0x000fe20000410000 */
[----:B------:R-:W-:Y:S01]  /*21c0*/  LOP3.LUT P5, RZ, R38, 0xff0000, RZ, 0xc0, !PT ;  /* 0x00ff000026ff7812 */ /* 0x000fe200078ac0ff */
[----:B------:R-:W-:Y:S01]  /*21d0*/  FMUL.FTZ R171, R146, R171 ;  /* 0x000000ab92ab7220 */ /* 0x000fe20000410000 */
[----:B------:R-:W-:Y:S01]  /*21e0*/  FSEL R22, R165, RZ, P6 ;  /* 0x000000ffa5167208 */ /* 0x000fe20003000000 */
[----:B------:R-:W-:Y:S01]  /*21f0*/  FMUL.FTZ R177, R177, UR6 ;  /* 0x00000006b1b17c20 */ /* 0x000fe20008410000 */
[----:B------:R-:W-:Y:S01]  /*2200*/  FSEL R185, R185, RZ, P0 ;  /* 0x000000ffb9b97208 */ /* 0x000fe20000000000 */
[----:B------:R-:W-:Y:S01]  /*2210*/  FMUL.FTZ R183, R183, UR6 ;  /* 0x00000006b7b77c20 */ /* 0x000fe20008410000 */
[----:B------:R-:W-:Y:S01]  /*2220*/  FMUL.FTZ R171, R171, UR6 ;  /* 0x00000006abab7c20 */ /* 0x000fe20008410000 */
[----:B------:R-:W-:-:S02]  /*2230*/  FSEL R21, R163, RZ, P5 ;  /* 0x000000ffa3157208 */ /* 0x000fc40002800000 */
[C---:B------:R-:W-:Y:S02]  /*2240*/  LOP3.LUT P6, RZ, R38.reuse, 0xff000000, RZ, 0xc0, !PT ;  /* 0xff00000026ff7812 */ /* 0x040fe400078cc0ff */
[C---:B------:R-:W-:Y:S02]  /*2250*/  LOP3.LUT P0, RZ, R38.reuse, 0xff00, RZ, 0xc0, !PT ;  /* 0x0000ff0026ff7812 */ /* 0x040fe4000780c0ff */
[----:B------:R-:W-:Y:S02]  /*2260*/  LOP3.LUT P5, RZ, R38, 0xff, RZ, 0xc0, !PT ;  /* 0x000000ff26ff7812 */ /* 0x000fe400078ac0ff */
[----:B------:R-:W-:Y:S02]  /*2270*/  FSEL R0, R183, RZ, P6 ;  /* 0x000000ffb7007208 */ /* 0x000fe40003000000 */
[----:B------:R-:W-:Y:S02]  /*2280*/  FSEL R177, R177, RZ, P0 ;  /* 0x000000ffb1b17208 */ /* 0x000fe40000000000 */
[----:B------:R-:W-:-:S02]  /*2290*/  FSEL R20, R171, RZ, P5 ;  /* 0x000000ffab147208 */ /* 0x000fc40002800000 */
[----:B------:R-:W-:Y:S02]  /*22a0*/  F2FP.BF16.F32.PACK_AB R23, R24, R23 ;  /* 0x000000171817723e */ /* 0x000fe400000010ff */
[----:B------:R-:W-:Y:S02]  /*22b0*/  F2FP.BF16.F32.PACK_AB R22, R185, R22 ;  /* 0x00000016b916723e */ /* 0x000fe400000010ff */
[----:B------:R-:W-:Y:S02]  /*22c0*/  F2FP.BF16.F32.PACK_AB R21, R0, R21 ;  /* 0x000000150015723e */ /* 0x000fe400000010ff */
[----:B------:R-:W-:Y:S01]  /*22d0*/  F2FP.BF16.F32.PACK_AB R20, R177, R20 ;  /* 0x00000014b114723e */ /* 0x000fe200000010ff */
[----:B------:R-:W-:Y:S06]  /*22e0*/  BRA `(.L_x_135) ;  /* 0x0000002000247947 */ /* 0x000fec0003800000 */
.L_x_134:
[-CC-:B------:R-:W-:Y:S01]  /*22f0*/  FFMA.FTZ R191, R191, R40.reuse, R42.reuse ;  /* 0x00000028bfbf7223 */ /* 0x180fe2000001002a */
[-CC-:B------:R-:W-:Y:S01]  /*2300*/  FFMA.FTZ R169, R169, R40.reuse, R42.reuse ;  /* 0x00000028a9a97223 */ /* 0x180fe2000001002a */
[-CC-:B------:R-:W-:Y:S01]  /*2310*/  FFMA.FTZ R165, R165, R40.reuse, R42.reuse ;  /* 0x00000028a5a57223 */ /* 0x180fe2000001002a */
[----:B-----5:R-:W-:Y:S01]  /*2320*/  ISETP.GE.U32.AND P0, PT, R38, RZ, PT ;  /* 0x000000ff2600720c */ /* 0x020fe20003f06070 */
[----:B------:R-:W-:Y:S01]  /*2330*/  FADD.FTZ R191, R194, -R191 ;  /* 0x800000bfc2bf7221 */ /* 0x000fe20000010000 */
[----:B------:R-:W-:Y:S01]  /*2340*/  FADD.FTZ R169, R168, -R169 ;  /* 0x800000a9a8a97221 */ /* 0x000fe20000010000 */
[-CC-:B------:R-:W-:Y:S01]  /*2350*/  FFMA.FTZ R163, R163, R40.reuse, R42.reuse ;  /* 0x00000028a3a37223 */ /* 0x180fe2000001002a */
[----:B------:R-:W-:Y:S01]  /*2360*/  FADD.FTZ R165, R166, -R165 ;  /* 0x800000a5a6a57221 */ /* 0x000fe20000010000 */
[C---:B------:R-:W-:Y:S01]  /*2370*/  FMUL.FTZ R22, R146.reuse, R191 ;  /* 0x000000bf92167220 */ /* 0x040fe20000410000 */
[----:B------:R-:W-:Y:S01]  /*2380*/  FMUL.FTZ R169, R146, R169 ;  /* 0x000000a992a97220 */ /* 0x000fe20000410000 */
[----:B------:R-:W-:Y:S01]  /*2390*/  ISETP.GE.U32.AND.EX P0, PT, R39, 0x1000000, PT, P0 ;  /* 0x010000002700780c */ /* 0x000fe20003f06100 */
[-CC-:B------:R-:W-:Y:S01]  /*23a0*/  FFMA.FTZ R185, R185, R40.reuse, R42.reuse ;  /* 0x00000028b9b97223 */ /* 0x180fe2000001002a */
[----:B------:R-:W-:Y:S01]  /*23b0*/  FMUL.FTZ R13, R22, UR6 ;  /* 0x00000006160d7c20 */ /* 0x000fe20008410000 */
[----:B------:R-:W-:Y:S01]  /*23c0*/  FADD.FTZ R163, R164, -R163 ;  /* 0x800000a3a4a37221 */ /* 0x000fe20000010000 */
[----:B------:R-:W-:Y:S01]  /*23d0*/  FMUL.FTZ R12, R169, UR6 ;  /* 0x00000006a90c7c20 */ /* 0x000fe20008410000 */
[----:B------:R-:W-:Y:S01]  /*23e0*/  LOP3.LUT P5, RZ, R39, 0xff0000, RZ, 0xc0, !PT ;  /* 0x00ff000027ff7812 */ /* 0x000fe200078ac0ff */
[----:B------:R-:W-:Y:S01]  /*23f0*/  FMUL.FTZ R14, R146, R165 ;  /* 0x000000a5920e7220 */ /* 0x000fe20000410000 */
[----:B------:R-:W-:Y:S01]  /*2400*/  FSEL R29, R13, RZ, P0 ;  /* 0x000000ff0d1d7208 */ /* 0x000fe20000000000 */
[----:B------:R-:W-:Y:S01]  /*2410*/  FADD.FTZ R185, R190, -R185 ;  /* 0x800000b9beb97221 */ /* 0x000fe20000010000 */
[----:B------:R-:W-:Y:S01]  /*2420*/  FMUL.FTZ R13, R146, R163 ;  /* 0x000000a3920d7220 */ /* 0x000fe20000410000 */
[-CC-:B------:R-:W-:Y:S01]  /*2430*/  FFMA.FTZ R177, R177, R40.reuse, R42.reuse ;  /* 0x00000028b1b17223 */ /* 0x180fe2000001002a */
[-CC-:B------:R-:W-:Y:S01]  /*2440*/  FFMA.FTZ R183, R183, R40.reuse, R42.reuse ;  /* 0x00000028b7b77223 */ /* 0x180fe2000001002a */
[----:B------:R-:W-:Y:S01]  /*2450*/  FFMA.FTZ R0, R0, R40, R42 ;  /* 0x0000002800007223 */ /* 0x000fe2000001002a */
[----:B------:R-:W-:Y:S01]  /*2460*/  FMUL.FTZ R15, R14, UR6 ;  /* 0x000000060e0f7c20 */ /* 0x000fe20008410000 */
[----:B------:R-:W-:Y:S01]  /*2470*/  FSEL R28, R12, RZ, P5 ;  /* 0x000000ff0c1c7208 */ /* 0x000fe20002800000 */
[----:B------:R-:W-:Y:S01]  /*2480*/  FMUL.FTZ R185, R146, R185 ;  /* 0x000000b992b97220 */ /* 0x000fe20000410000 */
[----:B------:R-:W-:Y:S01]  /*2490*/  LOP3.LUT P6, RZ, R39, 0xff, RZ, 0xc0, !PT ;  /* 0x000000ff27ff7812 */ /* 0x000fe200078cc0ff */
[----:B------:R-:W-:Y:S01]  /*24a0*/  FMUL.FTZ R12, R13, UR6 ;  /* 0x000000060d0c7c20 */ /* 0x000fe20008410000 */
[----:B------:R-:W-:Y:S01]  /*24b0*/  LOP3.LUT P5, RZ, R38, 0xff0000, RZ, 0xc0, !PT ;  /* 0x00ff000026ff7812 */ /* 0x000fe200078ac0ff */
[----:B------:R-:W-:Y:S01]  /*24c0*/  FADD.FTZ R183, R178, -R183 ;  /* 0x800000b7b2b77221 */ /* 0x000fe20000010000 */
[----:B------:R-:W-:Y:S01]  /*24d0*/  FADD.FTZ R171, R171, -R0 ;  /* 0x80000000abab7221 */ /* 0x000fe20000010000 */
[----:B------:R-:W-:Y:S01]  /*24e0*/  FADD.FTZ R177, R172, -R177 ;  /* 0x800000b1acb17221 */ /* 0x000fe20000010000 */
[----:B------:R-:W-:Y:S01]  /*24f0*/  FMUL.FTZ R20, R185, UR6 ;  /* 0x00000006b9147c20 */ /* 0x000fe20008410000 */
[----:B------:R-:W-:-:S02]  /*2500*/  FSEL R26, R15, RZ, P6 ;  /* 0x000000ff0f1a7208 */ /* 0x000fc40003000000 */
[----:B------:R-:W-:Y:S01]  /*2510*/  LOP3.LUT P0, RZ, R39, 0xff00, RZ, 0xc0, !PT ;  /* 0x0000ff0027ff7812 */ /* 0x000fe2000780c0ff */
[----:B------:R-:W-:Y:S01]  /*2520*/  FMUL.FTZ R177, R146, R177 ;  /* 0x000000b192b17220 */ /* 0x000fe20000410000 */
[----:B------:R-:W-:Y:S01]  /*2530*/  FSEL R21, R12, RZ, P5 ;  /* 0x000000ff0c157208 */ /* 0x000fe20002800000 */
[----:B------:R-:W-:Y:S01]  /*2540*/  FMUL.FTZ R12, R146, R171 ;  /* 0x000000ab920c7220 */ /* 0x000fe20000410000 */
[----:B------:R-:W-:Y:S01]  /*2550*/  F2FP.BF16.F32.PACK_AB R15, R22, R169 ;  /* 0x000000a9160f723e */ /* 0x000fe200000010ff */
[----:B------:R-:W-:Y:S01]  /*2560*/  FMUL.FTZ R22, R146, R183 ;  /* 0x000000b792167220 */ /* 0x000fe20000410000 */
[----:B------:R-:W-:Y:S01]  /*2570*/  FSEL R27, R20, RZ, P0 ;  /* 0x000000ff141b7208 */ /* 0x000fe20000000000 */
[----:B------:R-:W-:Y:S01]  /*2580*/  FMUL.FTZ R0, R12, UR6 ;  /* 0x000000060c007c20 */ /* 0x000fe20008410000 */
[----:B------:R-:W-:Y:S01]  /*2590*/  FMUL.FTZ R20, R177, UR6 ;  /* 0x00000006b1147c20 */ /* 0x000fe20008410000 */
[----:B------:R-:W-:Y:S01]  /*25a0*/  FMUL.FTZ R23, R22, UR6 ;  /* 0x0000000616177c20 */ /* 0x000fe20008410000 */
[----:B------:R-:W-:-:S02]  /*25b0*/  LOP3.LUT P6, RZ, R38, 0xff000000, RZ, 0xc0, !PT ;  /* 0xff00000026ff7812 */ /* 0x000fc400078cc0ff */
[C---:B------:R-:W-:Y:S02]  /*25c0*/  LOP3.LUT P0, RZ, R38.reuse, 0xff, RZ, 0xc0, !PT ;  /* 0x000000ff26ff7812 */ /* 0x040fe4000780c0ff */
[----:B------:R-:W-:Y:S02]  /*25d0*/  LOP3.LUT P5, RZ, R38, 0xff00, RZ, 0xc0, !PT ;  /* 0x0000ff0026ff7812 */ /* 0x000fe400078ac0ff */
[----:B------:R-:W-:Y:S02]  /*25e0*/  FSEL R24, R23, RZ, P6 ;  /* 0x000000ff17187208 */ /* 0x000fe40003000000 */
[----:B------:R-:W-:Y:S02]  /*25f0*/  FSEL R0, R0, RZ, P0 ;  /* 0x000000ff00007208 */ /* 0x000fe40000000000 */
[----:B------:R-:W-:Y:S02]  /*2600*/  FSEL R25, R20, RZ, P5 ;  /* 0x000000ff14197208 */ /* 0x000fe40002800000 */
[----:B------:R-:W-:-:S02]  /*2610*/  F2FP.BF16.F32.PACK_AB R13, R22, R13 ;  /* 0x0000000d160d723e */ /* 0x000fc400000010ff */
[----:B------:R-:W-:Y:S02]  /*2620*/  F2FP.BF16.F32.PACK_AB R14, R185, R14 ;  /* 0x0000000eb90e723e */ /* 0x000fe400000010ff */
[----:B------:R-:W-:Y:S02]  /*2630*/  F2FP.BF16.F32.PACK_AB R12, R177, R12 ;  /* 0x0000000cb10c723e */ /* 0x000fe400000010ff */
[----:B------:R-:W-:Y:S02]  /*2640*/  F2FP.BF16.F32.PACK_AB R23, R29, R28 ;  /* 0x0000001c1d17723e */ /* 0x000fe400000010ff */
[----:B------:R-:W-:Y:S02]  /*2650*/  F2FP.BF16.F32.PACK_AB R22, R27, R26 ;  /* 0x0000001a1b16723e */ /* 0x000fe400000010ff */
[----:B------:R-:W-:Y:S02]  /*2660*/  F2FP.BF16.F32.PACK_AB R21, R24, R21 ;  /* 0x000000151815723e */ /* 0x000fe400000010ff */
[----:B------:R-:W-:Y:S01]  /*2670*/  F2FP.BF16.F32.PACK_AB R20, R25, R0 ;  /* 0x000000001914723e */ /* 0x000fe200000010ff */
[----:B------:R-:W-:Y:S06]  /*2680*/  BRA `(.L_x_135) ;  /* 0x0000001c003c7947 */ /* 0x000fec0003800000 */
.L_x_133:
[----:B------:R-:W-:-:S04]  /*2690*/  UISETP.NE.U32.AND UP0, UPT, UR4, URZ, UPT ;  /* 0x000000ff0400728c */ /* 0x000fc8000bf05070 */
[----:B------:R-:W-:-:S09]  /*26a0*/  UISETP.NE.AND.EX UP0, UPT, UR5, URZ, UPT, UP0 ;  /* 0x000000ff0500728c */ /* 0x000fd2000bf05300 */
[----:B------:R-:W-:Y:S05]  /*26b0*/  BRA.U UP0, `(.L_x_136) ;  /* 0x0000000100f87547 */ /* 0x000fea000b800000 */
[-CC-:B------:R-:W-:Y:S01]  /*26c0*/  FFMA.FTZ R191, R191, R40.reuse, R42.reuse ;  /* 0x00000028bfbf7223 */ /* 0x180fe2000001002a */
[-CC-:B------:R-:W-:Y:S01]  /*26d0*/  FFMA.FTZ R183, R183, R40.reuse, R42.reuse ;  /* 0x00000028b7b77223 */ /* 0x180fe2000001002a */
[-CC-:B------:R-:W-:Y:S01]  /*26e0*/  FFMA.FTZ R169, R169, R40.reuse, R42.reuse ;  /* 0x00000028a9a97223 */ /* 0x180fe2000001002a */
[----:B------:R-:W-:Y:S01]  /*26f0*/  SHF.L.U32 R31, R20, 0x10, RZ ;  /* 0x00000010141f7819 */ /* 0x000fe200000006ff */
[-CC-:B------:R-:W-:Y:S01]  /*2700*/  FFMA.FTZ R0, R0, R40.reuse, R42.reuse ;  /* 0x0000002800007223 */ /* 0x180fe2000001002a */
[----:B------:R-:W-:Y:S01]  /*2710*/  FADD.FTZ R191, R194, -R191 ;  /* 0x800000bfc2bf7221 */ /* 0x000fe20000010000 */
[-CC-:B------:R-:W-:Y:S01]  /*2720*/  FFMA.FTZ R185, R185, R40.reuse, R42.reuse ;  /* 0x00000028b9b97223 */ /* 0x180fe2000001002a */
[----:B------:R-:W-:Y:S01]  /*2730*/  FADD.FTZ R178, R178, -R183 ;  /* 0x800000b7b2b27221 */ /* 0x000fe20000010000 */
[----:B------:R-:W-:Y:S02]  /*2740*/  IMAD.U32 R25, R22, 0x10000, RZ ;  /* 0x0001000016197824 */ /* 0x000fe400078e00ff */
[----:B------:R-:W-:Y:S01]  /*2750*/  FFMA.FTZ R165, R165, R40, R42 ;  /* 0x00000028a5a57223 */ /* 0x000fe2000001002a */
[----:B------:R-:W-:Y:S01]  /*2760*/  FADD.FTZ R168, R168, -R169 ;  /* 0x800000a9a8a87221 */ /* 0x000fe20000010000 */
[----:B------:R-:W-:-:S02]  /*2770*/  IMAD.U32 R29, R7, 0x10000, RZ ;  /* 0x00010000071d7824 */ /* 0x000fc400078e00ff */
[----:B------:R-:W-:Y:S01]  /*2780*/  FFMA.FTZ R163, R163, R40, R42 ;  /* 0x00000028a3a37223 */ /* 0x000fe2000001002a */
[----:B------:R-:W-:Y:S01]  /*2790*/  SHF.L.U32 R21, R21, 0x10, RZ ;  /* 0x0000001015157819 */ /* 0x000fe200000006ff */
[----:B------:R-:W-:Y:S01]  /*27a0*/  FADD.FTZ R24, R171, -R0 ;  /* 0x80000000ab187221 */ /* 0x000fe20000010000 */
[----:B------:R-:W-:Y:S01]  /*27b0*/  FFMA.FTZ R31, R146, R191, R31 ;  /* 0x000000bf921f7223 */ /* 0x000fe2000001001f */
[----:B------:R-:W-:Y:S01]  /*27c0*/  FADD.FTZ R190, R190, -R185 ;  /* 0x800000b9bebe7221 */ /* 0x000fe20000010000 */
[----:B------:R-:W-:Y:S01]  /*27d0*/  FFMA.FTZ R0, R146, R178, R25 ;  /* 0x000000b292007223 */ /* 0x000fe20000010019 */
[----:B------:R-:W-:Y:S01]  /*27e0*/  SHF.L.U32 R27, R6, 0x10, RZ ;  /* 0x00000010061b7819 */ /* 0x000fe200000006ff */
[----:B------:R-:W-:Y:S01]  /*27f0*/  FADD.FTZ R166, R166, -R165 ;  /* 0x800000a5a6a67221 */ /* 0x000fe20000010000 */
[----:B-----5:R-:W-:Y:S01]  /*2800*/  ISETP.GE.U32.AND P0, PT, R38, RZ, PT ;  /* 0x000000ff2600720c */ /* 0x020fe20003f06070 */
[----:B------:R-:W-:Y:S01]  /*2810*/  FFMA.FTZ R29, R146, R168, R29 ;  /* 0x000000a8921d7223 */ /* 0x000fe2000001001d */
[----:B------:R-:W-:Y:S01]  /*2820*/  SHF.L.U32 R25, R5, 0x10, RZ ;  /* 0x0000001005197819 */ /* 0x000fe200000006ff */
[----:B------:R-:W-:Y:S01]  /*2830*/  FADD.FTZ R164, R164, -R163 ;  /* 0x800000a3a4a47221 */ /* 0x000fe20000010000 */
[----:B------:R-:W-:Y:S01]  /*2840*/  FFMA.FTZ R177, R177, R40, R42 ;  /* 0x00000028b1b17223 */ /* 0x000fe2000001002a */
[----:B------:R-:W-:Y:S01]  /*2850*/  FMUL.FTZ R31, R31, UR6 ;  /* 0x000000061f1f7c20 */ /* 0x000fe20008410000 */
[----:B------:R-:W-:Y:S01]  /*2860*/  FFMA.FTZ R22, R146, R190, R21 ;  /* 0x000000be92167223 */ /* 0x000fe20000010015 */
[----:B------:R-:W-:Y:S01]  /*2870*/  ISETP.GE.U32.AND.EX P0, PT, R39, 0x1000000, PT, P0 ;  /* 0x010000002700780c */ /* 0x000fe20003f06100 */
[----:B------:R-:W-:-:S02]  /*2880*/  IMAD.U32 R21, R4, 0x10000, RZ ;  /* 0x0001000004157824 */ /* 0x000fc400078e00ff */
[C---:B------:R-:W-:Y:S01]  /*2890*/  FFMA.FTZ R27, R146.reuse, R166, R27 ;  /* 0x000000a6921b7223 */ /* 0x040fe2000001001b */
[----:B------:R-:W-:Y:S01]  /*28a0*/  FMUL.FTZ R29, R29, UR6 ;  /* 0x000000061d1d7c20 */ /* 0x000fe20008410000 */
[----:B------:R-:W-:Y:S01]  /*28b0*/  SHF.L.U32 R23, R23, 0x10, RZ ;  /* 0x0000001017177819 */ /* 0x000fe200000006ff */
[----:B------:R-:W-:Y:S01]  /*28c0*/  FFMA.FTZ R25, R146, R164, R25 ;  /* 0x000000a492197223 */ /* 0x000fe20000010019 */
[----:B------:R-:W-:Y:S01]  /*28d0*/  LOP3.LUT P5, RZ, R39, 0xff0000, RZ, 0xc0, !PT ;  /* 0x00ff000027ff7812 */ /* 0x000fe200078ac0ff */
[----:B------:R-:W-:Y:S01]  /*28e0*/  FADD.FTZ R177, R172, -R177 ;  /* 0x800000b1acb17221 */ /* 0x000fe20000010000 */
[----:B------:R-:W-:Y:S01]  /*28f0*/  FSEL R31, R31, RZ, P0 ;  /* 0x000000ff1f1f7208 */ /* 0x000fe20000000000 */
[----:B------:R-:W-:Y:S01]  /*2900*/  FMUL.FTZ R20, R22, UR6 ;  /* 0x0000000616147c20 */ /* 0x000fe20008410000 */
[C---:B------:R-:W-:Y:S01]  /*2910*/  FFMA.FTZ R21, R146.reuse, R24, R21 ;  /* 0x0000001892157223 */ /* 0x040fe20000010015 */
[----:B------:R-:W-:Y:S01]  /*2920*/  FMUL.FTZ R27, R27, UR6 ;  /* 0x000000061b1b7c20 */ /* 0x000fe20008410000 */
[----:B------:R-:W-:Y:S01]  /*2930*/  LOP3.LUT P0, RZ, R39, 0xff00, RZ, 0xc0, !PT ;  /* 0x0000ff0027ff7812 */ /* 0x000fe2000780c0ff */
[----:B------:R-:W-:Y:S01]  /*2940*/  FMUL.FTZ R25, R25, UR6 ;  /* 0x0000000619197c20 */ /* 0x000fe20008410000 */
[----:B------:R-:W-:Y:S01]  /*2950*/  LOP3.LUT P6, RZ, R39, 0xff, RZ, 0xc0, !PT ;  /* 0x000000ff27ff7812 */ /* 0x000fe200078cc0ff */
[----:B------:R-:W-:Y:S01]  /*2960*/  FFMA.FTZ R23, R146, R177, R23 ;  /* 0x000000b192177223 */ /* 0x000fe20000010017 */
[----:B------:R-:W-:Y:S01]  /*2970*/  FSEL R24, R29, RZ, P5 ;  /* 0x000000ff1d187208 */ /* 0x000fe20002800000 */
[----:B------:R-:W-:Y:S01]  /*2980*/  FMUL.FTZ R21, R21, UR6 ;  /* 0x0000000615157c20 */ /* 0x000fe20008410000 */
[----:B------:R-:W-:Y:S01]  /*2990*/  LOP3.LUT P5, RZ, R38, 0xff0000, RZ, 0xc0, !PT ;  /* 0x00ff000026ff7812 */ /* 0x000fe200078ac0ff */
[----:B------:R-:W-:Y:S01]  /*29a0*/  FMUL.FTZ R23, R23, UR6 ;  /* 0x0000000617177c20 */ /* 0x000fe20008410000 */
[----:B------:R-:W-:Y:S01]  /*29b0*/  FSEL R29, R20, RZ, P0 ;  /* 0x000000ff141d7208 */ /* 0x000fe20000000000 */
[----:B------:R-:W-:Y:S01]  /*29c0*/  FMUL.FTZ R20, R0, UR6 ;  /* 0x0000000600147c20 */ /* 0x000fe20008410000 */
[----:B------:R-:W-:-:S02]  /*29d0*/  FSEL R22, R27, RZ, P6 ;  /* 0x000000ff1b167208 */ /* 0x000fc40003000000 */
[C---:B------:R-:W-:Y:S02]  /*29e0*/  LOP3.LUT P6, RZ, R38.reuse, 0xff000000, RZ, 0xc0, !PT ;  /* 0xff00000026ff7812 */ /* 0x040fe400078cc0ff */
[----:B------:R-:W-:Y:S02]  /*29f0*/  FSEL R0, R25, RZ, P5 ;  /* 0x000000ff19007208 */ /* 0x000fe40002800000 */
[C---:B------:R-:W-:Y:S02]  /*2a00*/  LOP3.LUT P0, RZ, R38.reuse, 0xff00, RZ, 0xc0, !PT ;  /* 0x0000ff0026ff7812 */ /* 0x040fe4000780c0ff */
[----:B------:R-:W-:Y:S02]  /*2a10*/  LOP3.LUT P5, RZ, R38, 0xff, RZ, 0xc0, !PT ;  /* 0x000000ff26ff7812 */ /* 0x000fe400078ac0ff */
[----:B------:R-:W-:Y:S02]  /*2a20*/  FSEL R27, R20, RZ, P6 ;  /* 0x000000ff141b7208 */ /* 0x000fe40003000000 */
[----:B------:R-:W-:-:S02]  /*2a30*/  FSEL R25, R23, RZ, P0 ;  /* 0x000000ff17197208 */ /* 0x000fc40000000000 */
[----:B------:R-:W-:Y:S02]  /*2a40*/  FSEL R20, R21, RZ, P5 ;  /* 0x000000ff15147208 */ /* 0x000fe40002800000 */
[----:B------:R-:W-:Y:S02]  /*2a50*/  F2FP.BF16.F32.PACK_AB R23, R31, R24 ;  /* 0x000000181f17723e */ /* 0x000fe400000010ff */
[----:B------:R-:W-:Y:S02]  /*2a60*/  F2FP.BF16.F32.PACK_AB R22, R29, R22 ;  /* 0x000000161d16723e */ /* 0x000fe400000010ff */
[----:B------:R-:W-:Y:S02]  /*2a70*/  F2FP.BF16.F32.PACK_AB R21, R27, R0 ;  /* 0x000000001b15723e */ /* 0x000fe400000010ff */
[----:B------:R-:W-:Y:S01]  /*2a80*/  F2FP.BF16.F32.PACK_AB R20, R25, R20 ;  /* 0x000000141914723e */ /* 0x000fe200000010ff */
[----:B------:R-:W-:Y:S06]  /*2a90*/  BRA `(.L_x_135) ;  /* 0x0000001800387947 */ /* 0x000fec0003800000 */
.L_x_136:
        /* <DEDUP_REMOVED lines=8> */
[-C--:B------:R-:W-:Y:S01]  /*2b20*/  FFMA.FTZ R163, R163, R40.reuse, R42 ;  /* 0x00000028a3a37223 */ /* 0x080fe2000001002a */
[----:B------:R-:W-:Y:S01]  /*2b30*/  SHF.L.U32 R13, R24, 0x10, RZ ;  /* 0x00000010180d7819 */ /* 0x000fe200000006ff */
[----:B------:R-:W-:Y:S01]  /*2b40*/  FFMA.FTZ R165, R146, R165, R12 ;  /* 0x000000a592a57223 */ /* 0x000fe2000001000c */
[----:B------:R-:W-:Y:S01]  /*2b50*/  FADD.FTZ R194, R194, -R191 ;  /* 0x800000bfc2c27221 */ /* 0x000fe20000010000 */
[----:B------:R-:W-:Y:S01]  /*2b60*/  FFMA.FTZ R185, R185, R40, R42 ;  /* 0x00000028b9b97223 */ /* 0x000fe2000001002a */
[----:B------:R-:W-:Y:S01]  /*2b70*/  FADD.FTZ R171, R171, -R0 ;  /* 0x80000000abab7221 */ /* 0x000fe20000010000 */
[----:B------:R-:W-:Y:S01]  /*2b80*/  FFMA.FTZ R28, R146, R169, R14 ;  /* 0x000000a9921c7223 */ /* 0x000fe2000001000e */
[----:B------:R-:W-:Y:S01]  /*2b90*/  SHF.L.U32 R0, R5, 0x10, RZ ;  /* 0x0000001005007819 */ /* 0x000fe200000006ff */
[----:B------:R-:W-:Y:S01]  /*2ba0*/  FADD.FTZ R163, R164, -R163 ;  /* 0x800000a3a4a37221 */ /* 0x000fe20000010000 */
[----:B------:R-:W-:Y:S01]  /*2bb0*/  FMUL.FTZ R12, R165, UR6 ;  /* 0x00000006a50c7c20 */ /* 0x000fe20008410000 */
[----:B------:R-:W-:Y:S01]  /*2bc0*/  SHF.L.U32 R21, R21, 0x10, RZ ;  /* 0x0000001015157819 */ /* 0x000fe200000006ff */
[----:B------:R-:W-:Y:S01]  /*2bd0*/  FFMA.FTZ R13, R146, R194, R13 ;  /* 0x000000c2920d7223 */ /* 0x000fe2000001000d */
[----:B-----5:R-:W-:Y:S01]  /*2be0*/  LOP3.LUT P5, RZ, R39, 0xff, RZ, 0xc0, !PT ;  /* 0x000000ff27ff7812 */ /* 0x020fe200078ac0ff */
[-CC-:B------:R-:W-:Y:S01]  /*2bf0*/  FFMA.FTZ R183, R183, R40.reuse, R42.reuse ;  /* 0x00000028b7b77223 */ /* 0x180fe2000001002a */
[----:B------:R-:W-:Y:S01]  /*2c00*/  FADD.FTZ R185, R190, -R185 ;  /* 0x800000b9beb97221 */ /* 0x000fe20000010000 */
[----:B------:R-:W-:Y:S01]  /*2c10*/  ISETP.GE.U32.AND P0, PT, R38, RZ, PT ;  /* 0x000000ff2600720c */ /* 0x000fe20003f06070 */
[----:B------:R-:W-:Y:S01]  /*2c20*/  FMUL.FTZ R14, R28, UR6 ;  /* 0x000000061c0e7c20 */ /* 0x000fe20008410000 */
[----:B------:R-:W-:Y:S01]  /*2c30*/  FFMA.FTZ R177, R177, R40, R42 ;  /* 0x00000028b1b17223 */ /* 0x000fe2000001002a */
[----:B------:R-:W-:Y:S01]  /*2c40*/  LOP3.LUT P6, RZ, R39, 0xff0000, RZ, 0xc0, !PT ;  /* 0x00ff000027ff7812 */ /* 0x000fe200078cc0ff */
[----:B------:R-:W-:Y:S01]  /*2c50*/  FFMA.FTZ R163, R146, R163, R0 ;  /* 0x000000a392a37223 */ /* 0x000fe20000010000 */
[----:B------:R-:W-:Y:S01]  /*2c60*/  SHF.L.U32 R22, R22, 0x10, RZ ;  /* 0x0000001016167819 */ /* 0x000fe200000006ff */
[----:B------:R-:W-:Y:S01]  /*2c70*/  FMUL.FTZ R0, R13, UR6 ;  /* 0x000000060d007c20 */ /* 0x000fe20008410000 */
[----:B------:R-:W-:Y:S01]  /*2c80*/  FSEL R26, R12, RZ, P5 ;  /* 0x000000ff0c1a7208 */ /* 0x000fe20002800000 */
[----:B------:R-:W-:Y:S01]  /*2c90*/  FADD.FTZ R183, R178, -R183 ;  /* 0x800000b7b2b77221 */ /* 0x000fe20000010000 */
[----:B------:R-:W-:Y:S01]  /*2ca0*/  FFMA.FTZ R20, R146, R185, R21 ;  /* 0x000000b992147223 */ /* 0x000fe20000010015 */
[----:B------:R-:W-:Y:S01]  /*2cb0*/  ISETP.GE.U32.AND.EX P0, PT, R39, 0x1000000, PT, P0 ;  /* 0x010000002700780c */ /* 0x000fe20003f06100 */
[----:B------:R-:W-:Y:S01]  /*2cc0*/  FADD.FTZ R177, R172, -R177 ;  /* 0x800000b1acb17221 */ /* 0x000fe20000010000 */
[----:B------:R-:W-:Y:S01]  /*2cd0*/  SHF.L.U32 R12, R4, 0x10, RZ ;  /* 0x00000010040c7819 */ /* 0x000fe200000006ff */
[----:B------:R-:W-:Y:S01]  /*2ce0*/  IMAD.U32 R23, R23, 0x10000, RZ ;  /* 0x0001000017177824 */ /* 0x000fe200078e00ff */
[----:B------:R-:W-:Y:S01]  /*2cf0*/  FSEL R31, R14, RZ, P6 ;  /* 0x000000ff0e1f7208 */ /* 0x000fe20003000000 */
[----:B------:R-:W-:Y:S01]  /*2d00*/  FMUL.FTZ R14, R163, UR6 ;  /* 0x00000006a30e7c20 */ /* 0x000fe20008410000 */
[----:B------:R-:W-:Y:S01]  /*2d10*/  LOP3.LUT P6, RZ, R38, 0xff0000, RZ, 0xc0, !PT ;  /* 0x00ff000026ff7812 */ /* 0x000fe200078cc0ff */
[----:B------:R-:W-:Y:S01]  /*2d20*/  FMUL.FTZ R15, R20, UR6 ;  /* 0x00000006140f7c20 */ /* 0x000fe20008410000 */
[----:B------:R-:W-:Y:S01]  /*2d30*/  FSEL R0, R0, RZ, P0 ;  /* 0x000000ff00007208 */ /* 0x000fe20000000000 */
[C---:B------:R-:W-:Y:S01]  /*2d40*/  FFMA.FTZ R22, R146.reuse, R183, R22 ;  /* 0x000000b792167223 */ /* 0x040fe20000010016 */
[----:B------:R-:W-:Y:S01]  /*2d50*/  LOP3.LUT P0, RZ, R39, 0xff00, RZ, 0xc0, !PT ;  /* 0x0000ff0027ff7812 */ /* 0x000fe2000780c0ff */
[C---:B------:R-:W-:Y:S01]  /*2d60*/  FFMA.FTZ R23, R146.reuse, R177, R23 ;  /* 0x000000b192177223 */ /* 0x040fe20000010017 */
[----:B------:R-:W-:Y:S01]  /*2d70*/  FFMA.FTZ R12, R146, R171, R12 ;  /* 0x000000ab920c7223 */ /* 0x000fe2000001000c */
[----:B------:R-:W-:Y:S01]  /*2d80*/  FSEL R24, R14, RZ, P6 ;  /* 0x000000ff0e187208 */ /* 0x000fe20003000000 */
[----:B------:R-:W-:Y:S01]  /*2d90*/  FMUL.FTZ R25, R22, UR6 ;  /* 0x0000000616197c20 */ /* 0x000fe20008410000 */
[----:B------:R-:W-:Y:S01]  /*2da0*/  F2FP.BF16.F32.PACK_AB R14, R20, R165 ;  /* 0x000000a5140e723e */ /* 0x000fe200000010ff */
[----:B------:R-:W-:Y:S01]  /*2db0*/  FMUL.FTZ R20, R12, UR6 ;  /* 0x000000060c147c20 */ /* 0x000fe20008410000 */
[----:B------:R-:W-:Y:S01]  /*2dc0*/  LOP3.LUT P5, RZ, R38, 0xff000000, RZ, 0xc0, !PT ;  /* 0xff00000026ff7812 */ /* 0x000fe200078ac0ff */
[----:B------:R-:W-:Y:S01]  /*2dd0*/  FMUL.FTZ R21, R23, UR6 ;  /* 0x0000000617157c20 */ /* 0x000fe20008410000 */
[----:B------:R-:W-:-:S02]  /*2de0*/  FSEL R29, R15, RZ, P0 ;  /* 0x000000ff0f1d7208 */ /* 0x000fc40000000000 */
        /* <DEDUP_REMOVED lines=13> */
.L_x_132:
        /* <DEDUP_REMOVED lines=12> */
[----:B------:R-:W-:Y:S01]  /*2f80*/  FADD.FTZ R165, R166, -R165 ;  /* 0x800000a5a6a57221 */ /* 0x000fe20000010000 */
[----:B-----5:R-:W-:Y:S01]  /*2f90*/  ISETP.GE.U32.AND P0, PT, R38, RZ, PT ;  /* 0x000000ff2600720c */ /* 0x020fe20003f06070 */
[C---:B------:R-:W-:Y:S01]  /*2fa0*/  FMUL.FTZ R169, R146.reuse, R169 ;  /* 0x000000a992a97220 */ /* 0x040fe20000410000 */
[C---:B------:R-:W-:Y:S01]  /*2fb0*/  FMUL.FTZ R191, R146.reuse, R191 ;  /* 0x000000bf92bf7220 */ /* 0x040fe20000410000 */
[----:B------:R-:W-:Y:S01]  /*2fc0*/  LOP3.LUT P5, RZ, R39, 0xff0000, RZ, 0xc0, !PT ;  /* 0x00ff000027ff7812 */ /* 0x000fe200078ac0ff */
[----:B------:R-:W-:Y:S01]  /*2fd0*/  FMUL.FTZ R165, R146, R165 ;  /* 0x000000a592a57220 */ /* 0x000fe20000410000 */
[----:B------:R-:W-:Y:S01]  /*2fe0*/  FMUL.FTZ R169, R169, UR6 ;  /* 0x00000006a9a97c20 */ /* 0x000fe20008410000 */
[----:B------:R-:W-:Y:S01]  /*2ff0*/  FMUL.FTZ R191, R191, UR6 ;  /* 0x00000006bfbf7c20 */ /* 0x000fe20008410000 */
[----:B------:R-:W-:Y:S01]  /*3000*/  FADD.FTZ R185, R190, -R185 ;  /* 0x800000b9beb97221 */ /* 0x000fe20000010000 */
[----:B------:R-:W-:Y:S01]  /*3010*/  ISETP.GE.U32.AND.EX P0, PT, R39, 0x1000000, PT, P0 ;  /* 0x010000002700780c */ /* 0x000fe20003f06100 */
[-CC-:B------:R-:W-:Y:S01]  /*3020*/  FFMA.FTZ R163, R163, R40.reuse, R42.reuse ;  /* 0x00000028a3a37223 */ /* 0x180fe2000001002a */
[-CC-:B------:R-:W-:Y:S01]  /*3030*/  FFMA.FTZ R183, R183, R40.reuse, R42.reuse ;  /* 0x00000028b7b77223 */ /* 0x180fe2000001002a */
[----:B------:R-:W-:Y:S01]  /*3040*/  FSEL R23, R169, RZ, P5 ;  /* 0x000000ffa9177208 */ /* 0x000fe20002800000 */
[----:B------:R-:W-:Y:S01]  /*3050*/  FMUL.FTZ R165, R165, UR6 ;  /* 0x00000006a5a57c20 */ /* 0x000fe20008410000 */
[----:B------:R-:W-:Y:S01]  /*3060*/  LOP3.LUT P6, RZ, R121, 0xff0000, RZ, 0xc0, !PT ;  /* 0x00ff000079ff7812 */ /* 0x000fe200078cc0ff */
[----:B------:R-:W-:Y:S01]  /*3070*/  FMUL.FTZ R185, R146, R185 ;  /* 0x000000b992b97220 */ /* 0x000fe20000410000 */
[----:B------:R-:W-:Y:S01]  /*3080*/  FSEL R20, R191, RZ, P0 ;  /* 0x000000ffbf147208 */ /* 0x000fe20000000000 */
[----:B------:R-:W-:Y:S01]  /*3090*/  FADD.FTZ R163, R164, -R163 ;  /* 0x800000a3a4a37221 */ /* 0x000fe20000010000 */
[----:B------:R-:W-:Y:S01]  /*30a0*/  LOP3.LUT P5, RZ, R39, 0xff, RZ, 0xc0, !PT ;  /* 0x000000ff27ff7812 */ /* 0x000fe200078ac0ff */
[----:B------:R-:W-:Y:S01]  /*30b0*/  FADD.FTZ R183, R178, -R183 ;  /* 0x800000b7b2b77221 */ /* 0x000fe20000010000 */
[----:B------:R-:W-:Y:S01]  /*30c0*/  ISETP.GE.U32.AND P0, PT, R120, RZ, PT ;  /* 0x000000ff7800720c */ /* 0x000fe20003f06070 */
[-CC-:B------:R-:W-:Y:S01]  /*30d0*/  FFMA.FTZ R177, R177, R40.reuse, R42.reuse ;  /* 0x00000028b1b17223 */ /* 0x180fe2000001002a */
[----:B------:R-:W-:Y:S01]  /*30e0*/  FSEL R19, R169, RZ, P6 ;  /* 0x000000ffa9137208 */ /* 0x000fe20003000000 */
[----:B------:R-:W-:Y:S01]  /*30f0*/  FMUL.FTZ R185, R185, UR6 ;  /* 0x00000006b9b97c20 */ /* 0x000fe20008410000 */
[----:B------:R-:W-:Y:S01]  /*3100*/  FSEL R22, R165, RZ, P5 ;  /* 0x000000ffa5167208 */ /* 0x000fe20002800000 */
[C---:B------:R-:W-:Y:S01]  /*3110*/  FMUL.FTZ R163, R146.reuse, R163 ;  /* 0x000000a392a37220 */ /* 0x040fe20000410000 */
[C---:B------:R-:W-:Y:S01]  /*3120*/  ISETP.GE.U32.AND.EX P0, PT, R121.reuse, 0x1000000, PT, P0 ;  /* 0x010000007900780c */ /* 0x040fe20003f06100 */
[----:B------:R-:W-:Y:S01]  /*3130*/  FMUL.FTZ R183, R146, R183 ;  /* 0x000000b792b77220 */ /* 0x000fe20000410000 */
[C---:B------:R-:W-:Y:S01]  /*3140*/  LOP3.LUT P6, RZ, R121.reuse, 0xff, RZ, 0xc0, !PT ;  /* 0x000000ff79ff7812 */ /* 0x040fe200078cc0ff */
[----:B------:R-:W-:Y:S01]  /*3150*/  FADD.FTZ R177, R172, -R177 ;  /* 0x800000b1acb17221 */ /* 0x000fe20000010000 */
[----:B------:R-:W-:Y:S01]  /*3160*/  LOP3.LUT P5, RZ, R121, 0xff00, RZ, 0xc0, !PT ;  /* 0x0000ff0079ff7812 */ /* 0x000fe200078ac0ff */
[----:B------:R-:W-:Y:S01]  /*3170*/  FFMA.FTZ R0, R0, R40, R42 ;  /* 0x0000002800007223 */ /* 0x000fe2000001002a */
[----:B------:R-:W-:Y:S01]  /*3180*/  FSEL R16, R191, RZ, P0 ;  /* 0x000000ffbf107208 */ /* 0x000fe20000000000 */
[----:B------:R-:W-:Y:S01]  /*3190*/  FMUL.FTZ R163, R163, UR6 ;  /* 0x00000006a3a37c20 */ /* 0x000fe20008410000 */
[----:B------:R-:W-:Y:S01]  /*31a0*/  FSEL R18, R165, RZ, P6 ;  /* 0x000000ffa5127208 */ /* 0x000fe20003000000 */
[----:B------:R-:W-:Y:S01]  /*31b0*/  FMUL.FTZ R183, R183, UR6 ;  /* 0x00000006b7b77c20 */ /* 0x000fe20008410000 */
[----:B------:R-:W-:Y:S01]  /*31c0*/  FSEL R21, R185, RZ, P5 ;  /* 0x000000ffb9157208 */ /* 0x000fe20002800000 */
[----:B------:R-:W-:Y:S01]  /*31d0*/  FMUL.FTZ R177, R146, R177 ;  /* 0x000000b192b17220 */ /* 0x000fe20000410000 */
[----:B------:R-:W-:Y:S01]  /*31e0*/  LOP3.LUT P0, RZ, R39, 0xff00, RZ, 0xc0, !PT ;  /* 0x0000ff0027ff7812 */ /* 0x000fe2000780c0ff */
[----:B------:R-:W-:Y:S01]  /*31f0*/  FADD.FTZ R171, R171, -R0 ;  /* 0x80000000abab7221 */ /* 0x000fe20000010000 */
[C---:B------:R-:W-:Y:S01]  /*3200*/  LOP3.LUT P6, RZ, R38.reuse, 0xff0000, RZ, 0xc0, !PT ;  /* 0x00ff000026ff7812 */ /* 0x040fe200078cc0ff */
[----:B------:R-:W-:Y:S01]  /*3210*/  FMUL.FTZ R177, R177, UR6 ;  /* 0x00000006b1b17c20 */ /* 0x000fe20008410000 */
[----:B------:R-:W-:Y:S01]  /*3220*/  LOP3.LUT P5, RZ, R38, 0xff000000, RZ, 0xc0, !PT ;  /* 0xff00000026ff7812 */ /* 0x000fe200078ac0ff */
[----:B------:R-:W-:Y:S01]  /*3230*/  FMUL.FTZ R171, R146, R171 ;  /* 0x000000ab92ab7220 */ /* 0x000fe20000410000 */
[----:B------:R-:W-:-:S02]  /*3240*/  FSEL R25, R185, RZ, P0 ;  /* 0x000000ffb9197208 */ /* 0x000fc40000000000 */
[----:B------:R-:W-:Y:S01]  /*3250*/  FSEL R24, R163, RZ, P6 ;  /* 0x000000ffa3187208 */ /* 0x000fe20003000000 */
[----:B------:R-:W-:Y:S01]  /*3260*/  FMUL.FTZ R171, R171, UR6 ;  /* 0x00000006abab7c20 */ /* 0x000fe20008410000 */
[----:B------:R-:W-:Y:S02]  /*3270*/  FSEL R29, R183, RZ, P5 ;  /* 0x000000ffb71d7208 */ /* 0x000fe40002800000 */
[----:B------:R-:W-:Y:S02]  /*3280*/  LOP3.LUT P0, RZ, R120, 0xff0000, RZ, 0xc0, !PT ;  /* 0x00ff000078ff7812 */ /* 0x000fe4000780c0ff */
[----:B------:R-:W-:Y:S02]  /*3290*/  LOP3.LUT P6, RZ, R38, 0xff00, RZ, 0xc0, !PT ;  /* 0x0000ff0026ff7812 */ /* 0x000fe400078cc0ff */
[----:B------:R-:W-:Y:S02]  /*32a0*/  LOP3.LUT P5, RZ, R120, 0xff000000, RZ, 0xc0, !PT ;  /* 0xff00000078ff7812 */ /* 0x000fe400078ac0ff */
[----:B------:R-:W-:-:S02]  /*32b0*/  FSEL R17, R163, RZ, P0 ;  /* 0x000000ffa3117208 */ /* 0x000fc40000000000 */
[----:B------:R-:W-:Y:S02]  /*32c0*/  FSEL R0, R183, RZ, P5 ;  /* 0x000000ffb7007208 */ /* 0x000fe40002800000 */
[----:B------:R-:W-:Y:S02]  /*32d0*/  FSEL R27, R177, RZ, P6 ;  /* 0x000000ffb11b7208 */ /* 0x000fe40003000000 */
[----:B------:R-:W-:Y:S02]  /*32e0*/  LOP3.LUT P0, RZ, R38, 0xff, RZ, 0xc0, !PT ;  /* 0x000000ff26ff7812 */ /* 0x000fe4000780c0ff */
[C---:B------:R-:W-:Y:S02]  /*32f0*/  LOP3.LUT P5, RZ, R120.reuse, 0xff00, RZ, 0xc0, !PT ;  /* 0x0000ff0078ff7812 */ /* 0x040fe400078ac0ff */
[----:B------:R-:W-:Y:S02]  /*3300*/  LOP3.LUT P6, RZ, R120, 0xff, RZ, 0xc0, !PT ;  /* 0x000000ff78ff7812 */ /* 0x000fe400078cc0ff */
[----:B------:R-:W-:-:S02]  /*3310*/  F2FP.BF16.F32.PACK_AB R19, R16, R19 ;  /* 0x000000131013723e */ /* 0x000fc400000010ff */
[----:B------:R-:W-:Y:S02]  /*3320*/  F2FP.BF16.F32.PACK_AB R23, R20, R23 ;  /* 0x000000171417723e */ /* 0x000fe400000010ff */
[----:B------:R-:W-:Y:S02]  /*3330*/  F2FP.BF16.F32.PACK_AB R22, R25, R22 ;  /* 0x000000161916723e */ /* 0x000fe400000010ff */
[----:B------:R-:W-:Y:S02]  /*3340*/  FSEL R25, R177, RZ, P5 ;  /* 0x000000ffb1197208 */ /* 0x000fe40002800000 */
[C---:B------:R-:W-:Y:S02]  /*3350*/  FSEL R16, R171.reuse, RZ, P6 ;  /* 0x000000ffab107208 */ /* 0x040fe40003000000 */
[----:B------:R-:W-:Y:S02]  /*3360*/  FSEL R20, R171, RZ, P0 ;  /* 0x000000ffab147208 */ /* 0x000fe40000000000 */
[----:B------:R-:W-:-:S02]  /*3370*/  F2FP.BF16.F32.PACK_AB R18, R21, R18 ;  /* 0x000000121512723e */ /* 0x000fc400000010ff */
[----:B------:R-:W-:Y:S02]  /*3380*/  F2FP.BF16.F32.PACK_AB R17, R0, R17 ;  /* 0x000000110011723e */ /* 0x000fe400000010ff */
[----:B------:R-:W-:Y:S02]  /*3390*/  F2FP.BF16.F32.PACK_AB R21, R29, R24 ;  /* 0x000000181d15723e */ /* 0x000fe400000010ff */
[----:B------:R-:W-:Y:S02]  /*33a0*/  F2FP.BF16.F32.PACK_AB R16, R25, R16 ;  /* 0x000000101910723e */ /* 0x000fe400000010ff */
[----:B------:R-:W-:Y:S01]  /*33b0*/  F2FP.BF16.F32.PACK_AB R20, R27, R20 ;  /* 0x000000141b14723e */ /* 0x000fe200000010ff */
[----:B------:R-:W-:Y:S06]  /*33c0*/  BRA `(.L_x_135) ;  /* 0x0000000c00ec7947 */ /* 0x000fec0003800000 */
.L_x_138:
[-CC-:B------:R-:W-:Y:S01]  /*33d0*/  FFMA.FTZ R169, R169, R40.reuse, R42.reuse ;  /* 0x00000028a9a97223 */ /* 0x180fe2000001002a */
[-CC-:B------:R-:W-:Y:S01]  /*33e0*/  FFMA.FTZ R191, R191, R40.reuse, R42.reuse ;  /* 0x00000028bfbf7223 */ /* 0x180fe2000001002a */
[-CC-:B------:R-:W-:Y:S01]  /*33f0*/  FFMA.FTZ R165, R165, R40.reuse, R42.reuse ;  /* 0x00000028a5a57223 */ /* 0x180fe2000001002a */
[----:B-----5:R-:W-:Y:S01]  /*3400*/  LOP3.LUT P5, RZ, R39, 0xff0000, RZ, 0xc0, !PT ;  /* 0x00ff000027ff7812 */ /* 0x020fe200078ac0ff */
[----:B------:R-:W-:Y:S01]  /*3410*/  FADD.FTZ R169, R168, -R169 ;  /* 0x800000a9a8a97221 */ /* 0x000fe20000010000 */
[----:B------:R-:W-:Y:S01]  /*3420*/  FADD.FTZ R191, R194, -R191 ;  /* 0x800000bfc2bf7221 */ /* 0x000fe20000010000 */
[-CC-:B------:R-:W-:Y:S01]  /*3430*/  FFMA.FTZ R185, R185, R40.reuse, R42.reuse ;  /* 0x00000028b9b97223 */ /* 0x180fe2000001002a */
[----:B------:R-:W-:Y:S01]  /*3440*/  FADD.FTZ R165, R166, -R165 ;  /* 0x800000a5a6a57221 */ /* 0x000fe20000010000 */
[C---:B------:R-:W-:Y:S01]  /*3450*/  FMUL.FTZ R169, R146.reuse, R169 ;  /* 0x000000a992a97220 */ /* 0x040fe20000410000 */
[----:B------:R-:W-:Y:S01]  /*3460*/  FMUL.FTZ R16, R146, R191 ;  /* 0x000000bf92107220 */ /* 0x000fe20000410000 */
[----:B------:R-:W-:Y:S01]  /*3470*/  ISETP.GE.U32.AND P0, PT, R38, RZ, PT ;  /* 0x000000ff2600720c */ /* 0x000fe20003f06070 */
[----:B------:R-:W-:Y:S01]  /*3480*/  FADD.FTZ R185, R190, -R185 ;  /* 0x800000b9beb97221 */ /* 0x000fe20000010000 */
[----:B------:R-:W-:Y:S01]  /*3490*/  FMUL.FTZ R12, R169, UR6 ;  /* 0x00000006a90c7c20 */ /* 0x000fe20008410000 */
[-CC-:B------:R-:W-:Y:S01]  /*34a0*/  FFMA.FTZ R163, R163, R40.reuse, R42.reuse ;  /* 0x00000028a3a37223 */ /* 0x180fe2000001002a */
[----:B------:R-:W-:Y:S01]  /*34b0*/  LOP3.LUT P6, RZ, R121, 0xff0000, RZ, 0xc0, !PT ;  /* 0x00ff000079ff7812 */ /* 0x000fe200078cc0ff */
[----:B------:R-:W-:Y:S01]  /*34c0*/  FMUL.FTZ R13, R16, UR6 ;  /* 0x00000006100d7c20 */ /* 0x000fe20008410000 */
[----:B------:R-:W-:Y:S01]  /*34d0*/  ISETP.GE.U32.AND.EX P0, PT, R39, 0x1000000, PT, P0 ;  /* 0x010000002700780c */ /* 0x000fe20003f06100 */
[----:B------:R-:W-:Y:S01]  /*34e0*/  FMUL.FTZ R14, R146, R165 ;  /* 0x000000a5920e7220 */ /* 0x000fe20000410000 */
[----:B------:R-:W-:Y:S01]  /*34f0*/  FSEL R23, R12, RZ, P5 ;  /* 0x000000ff0c177208 */ /* 0x000fe20002800000 */
[----:B------:R-:W-:Y:S01]  /*3500*/  FMUL.FTZ R185, R146, R185 ;  /* 0x000000b992b97220 */ /* 0x000fe20000410000 */
[----:B------:R-:W-:Y:S01]  /*3510*/  ISETP.GE.U32.AND P5, PT, R120, RZ, PT ;  /* 0x000000ff7800720c */ /* 0x000fe20003fa6070 */
[----:B------:R-:W-:Y:S01]  /*3520*/  FADD.FTZ R163, R164, -R163 ;  /* 0x800000a3a4a37221 */ /* 0x000fe20000010000 */
[----:B------:R-:W-:Y:S01]  /*3530*/  FSEL R19, R12, RZ, P6 ;  /* 0x000000ff0c137208 */ /* 0x000fe20003000000 */
[----:B------:R-:W-:Y:S01]  /*3540*/  FMUL.FTZ R12, R14, UR6 ;  /* 0x000000060e0c7c20 */ /* 0x000fe20008410000 */
[----:B------:R-:W-:Y:S01]  /*3550*/  ISETP.GE.U32.AND.EX P5, PT, R121, 0x1000000, PT, P5 ;  /* 0x010000007900780c */ /* 0x000fe20003fa6150 */
[----:B------:R-:W-:Y:S01]  /*3560*/  FMUL.FTZ R15, R185, UR6 ;  /* 0x00000006b90f7c20 */ /* 0x000fe20008410000 */
[----:B------:R-:W-:Y:S01]  /*3570*/  FSEL R20, R13, RZ, P0 ;  /* 0x000000ff0d147208 */ /* 0x000fe20000000000 */
[-CC-:B------:R-:W-:Y:S01]  /*3580*/  FFMA.FTZ R183, R183, R40.reuse, R42.reuse ;  /* 0x00000028b7b77223 */ /* 0x180fe2000001002a */
[----:B------:R-:W-:Y:S01]  /*3590*/  LOP3.LUT P6, RZ, R39, 0xff, RZ, 0xc0, !PT ;  /* 0x000000ff27ff7812 */ /* 0x000fe200078cc0ff */
[-CC-:B------:R-:W-:Y:S01]  /*35a0*/  FFMA.FTZ R177, R177, R40.reuse, R42.reuse ;  /* 0x00000028b1b17223 */ /* 0x180fe2000001002a */
[----:B------:R-:W-:Y:S01]  /*35b0*/  LOP3.LUT P0, RZ, R121, 0xff, RZ, 0xc0, !PT ;  /* 0x000000ff79ff7812 */ /* 0x000fe2000780c0ff */
[----:B------:R-:W-:Y:S01]  /*35c0*/  FADD.FTZ R183, R178, -R183 ;  /* 0x800000b7b2b77221 */ /* 0x000fe20000010000 */
[----:B------:R-:W-:Y:S01]  /*35d0*/  FSEL R24, R13, RZ, P5 ;  /* 0x000000ff0d187208 */ /* 0x000fe20002800000 */
[----:B------:R-:W-:Y:S01]  /*35e0*/  FMUL.FTZ R13, R146, R163 ;  /* 0x000000a3920d7220 */ /* 0x000fe20000410000 */
[----:B------:R-:W-:Y:S01]  /*35f0*/  LOP3.LUT P5, RZ, R39, 0xff00, RZ, 0xc0, !PT ;  /* 0x0000ff0027ff7812 */ /* 0x000fe200078ac0ff */
[----:B------:R-:W-:Y:S01]  /*3600*/  FFMA.FTZ R0, R0, R40, R42 ;  /* 0x0000002800007223 */ /* 0x000fe2000001002a */
[----:B------:R-:W-:Y:S01]  /*3610*/  FSEL R22, R12, RZ, P6 ;  /* 0x000000ff0c167208 */ /* 0x000fe20003000000 */
[----:B------:R-:W-:Y:S01]  /*3620*/  FADD.FTZ R177, R172, -R177 ;  /* 0x800000b1acb17221 */ /* 0x000fe20000010000 */
[----:B------:R-:W-:Y:S01]  /*3630*/  FSEL R18, R12, RZ, P0 ;  /* 0x000000ff0c127208 */ /* 0x000fe20000000000 */
[----:B------:R-:W-:Y:S01]  /*3640*/  FMUL.FTZ R12, R13, UR6 ;  /* 0x000000060d0c7c20 */ /* 0x000fe20008410000 */
[----:B------:R-:W-:Y:S01]  /*3650*/  FSEL R27, R15, RZ, P5 ;  /* 0x000000ff0f1b7208 */ /* 0x000fe20002800000 */
[----:B------:R-:W-:Y:S01]  /*3660*/  FADD.FTZ R171, R171, -R0 ;  /* 0x80000000abab7221 */ /* 0x000fe20000010000 */
[----:B------:R-:W-:-:S02]  /*3670*/  LOP3.LUT P0, RZ, R38, 0xff0000, RZ, 0xc0, !PT ;  /* 0x00ff000026ff7812 */ /* 0x000fc4000780c0ff */
[----:B------:R-:W-:Y:S01]  /*3680*/  LOP3.LUT P5, RZ, R120, 0xff0000, RZ, 0xc0, !PT ;  /* 0x00ff000078ff7812 */ /* 0x000fe200078ac0ff */
[----:B------:R-:W-:Y:S01]  /*3690*/  FMUL.FTZ R171, R146, R171 ;  /* 0x000000ab92ab7220 */ /* 0x000fe20000410000 */
[----:B------:R-:W-:Y:S02]  /*36a0*/  LOP3.LUT P6, RZ, R121, 0xff00, RZ, 0xc0, !PT ;  /* 0x0000ff0079ff7812 */ /* 0x000fe400078cc0ff */
[C---:B------:R-:W-:Y:S02]  /*36b0*/  FSEL R21, R12.reuse, RZ, P0 ;  /* 0x000000ff0c157208 */ /* 0x040fe40000000000 */
[----:B------:R-:W-:Y:S01]  /*36c0*/  FSEL R17, R12, RZ, P5 ;  /* 0x000000ff0c117208 */ /* 0x000fe20002800000 */
[----:B------:R-:W-:Y:S01]  /*36d0*/  FMUL.FTZ R12, R146, R183 ;  /* 0x000000b7920c7220 */ /* 0x000fe20000410000 */
[----:B------:R-:W-:Y:S02]  /*36e0*/  FSEL R29, R15, RZ, P6 ;  /* 0x000000ff0f1d7208 */ /* 0x000fe40003000000 */
[----:B------:R-:W-:Y:S01]  /*36f0*/  F2FP.BF16.F32.PACK_AB R15, R16, R169 ;  /* 0x000000a9100f723e */ /* 0x000fe200000010ff */
[C---:B------:R-:W-:Y:S01]  /*3700*/  FMUL.FTZ R16, R12.reuse, UR6 ;  /* 0x000000060c107c20 */ /* 0x040fe20008410000 */
[----:B------:R-:W-:Y:S01]  /*3710*/  F2FP.BF16.F32.PACK_AB R13, R12, R13 ;  /* 0x0000000d0c0d723e */ /* 0x000fe200000010ff */
[----:B------:R-:W-:Y:S01]  /*3720*/  FMUL.FTZ R12, R146, R177 ;  /* 0x000000b1920c7220 */ /* 0x000fe20000410000 */
[----:B------:R-:W-:-:S02]  /*3730*/  LOP3.LUT P6, RZ, R38, 0xff000000, RZ, 0xc0, !PT ;  /* 0xff00000026ff7812 */ /* 0x000fc400078cc0ff */
[----:B------:R-:W-:Y:S01]  /*3740*/  F2FP.BF16.F32.PACK_AB R19, R24, R19 ;  /* 0x000000131813723e */ /* 0x000fe200000010ff */
[----:B------:R-:W-:Y:S01]  /*3750*/  FMUL.FTZ R0, R12, UR6 ;  /* 0x000000060c007c20 */ /* 0x000fe20008410000 */
        /* <DEDUP_REMOVED lines=8> */
[C---:B------:R-:W-:Y:S02]  /*37e0*/  LOP3.LUT P6, RZ, R120.reuse, 0xff00, RZ, 0xc0, !PT ;  /* 0x0000ff0078ff7812 */ /* 0x040fe400078cc0ff */
[----:B------:R-:W-:Y:S02]  /*37f0*/  LOP3.LUT P0, RZ, R120, 0xff, RZ, 0xc0, !PT ;  /* 0x000000ff78ff7812 */ /* 0x000fe4000780c0ff */
[----:B------:R-:W-:Y:S02]  /*3800*/  F2FP.BF16.F32.PACK_AB R23, R20, R23 ;  /* 0x000000171417723e */ /* 0x000fe400000010ff */
[----:B------:R-:W-:-:S02]  /*3810*/  F2FP.BF16.F32.PACK_AB R22, R27, R22 ;  /* 0x000000161b16723e */ /* 0x000fc400000010ff */
[----:B------:R-:W-:Y:S02]  /*3820*/  FSEL R27, R0, RZ, P6 ;  /* 0x000000ff001b7208 */ /* 0x000fe40003000000 */
        /* <DEDUP_REMOVED lines=9> */
.L_x_137:
[----:B------:R-:W-:-:S04]  /*38c0*/  UISETP.NE.U32.AND UP0, UPT, UR4, URZ, UPT ;  /* 0x000000ff0400728c */ /* 0x000fc8000bf05070 */
[----:B------:R-:W-:-:S09]  /*38d0*/  UISETP.NE.AND.EX UP0, UPT, UR5, URZ, UPT, UP0 ;  /* 0x000000ff0500728c */ /* 0x000fd2000bf05300 */
[----:B------:R-:W-:Y:S05]  /*38e0*/  BRA.U UP0, `(.L_x_139) ;  /* 0x00000005004c7547 */ /* 0x000fea000b800000 */
[-CC-:B------:R-:W-:Y:S01]  /*38f0*/  FFMA.FTZ R169, R169, R40.reuse, R42.reuse ;  /* 0x00000028a9a97223 */ /* 0x180fe2000001002a */
[-CC-:B------:R-:W-:Y:S01]  /*3900*/  FFMA.FTZ R191, R191, R40.reuse, R42.reuse ;  /* 0x00000028bfbf7223 */ /* 0x180fe2000001002a */
[----:B------:R-:W-:Y:S01]  /*3910*/  SHF.L.U32 R24, R24, 0x10, RZ ;  /* 0x0000001018187819 */ /* 0x000fe200000006ff */
[----:B------:R-:W-:Y:S02]  /*3920*/  IMAD.U32 R18, R7, 0x10000, RZ ;  /* 0x0001000007127824 */ /* 0x000fe400078e00ff */
[----:B------:R-:W-:Y:S01]  /*3930*/  FADD.FTZ R169, R168, -R169 ;  /* 0x800000a9a8a97221 */ /* 0x000fe20000010000 */
[-C--:B------:R-:W-:Y:S01]  /*3940*/  FFMA.FTZ R165, R165, R40.reuse, R42 ;  /* 0x00000028a5a57223 */ /* 0x080fe2000001002a */
[----:B------:R-:W-:Y:S01]  /*3950*/  FADD.FTZ R191, R194, -R191 ;  /* 0x800000bfc2bf7221 */ /* 0x000fe20000010000 */
[----:B------:R-:W-:Y:S01]  /*3960*/  SHF.L.U32 R16, R6, 0x10, RZ ;  /* 0x0000001006107819 */ /* 0x000fe200000006ff */
[----:B------:R-:W-:Y:S01]  /*3970*/  FFMA.FTZ R18, R146, R169, R18 ;  /* 0x000000a992127223 */ /* 0x000fe20000010012 */
[----:B-----5:R-:W-:Y:S01]  /*3980*/  ISETP.GE.U32.AND P0, PT, R38, RZ, PT ;  /* 0x000000ff2600720c */ /* 0x020fe20003f06070 */
[----:B------:R-:W-:Y:S01]  /*3990*/  FADD.FTZ R165, R166, -R165 ;  /* 0x800000a5a6a57221 */ /* 0x000fe20000010000 */
[-C--:B------:R-:W-:Y:S01]  /*39a0*/  FFMA.FTZ R185, R185, R40.reuse, R42 ;  /* 0x00000028b9b97223 */ /* 0x080fe2000001002a */
[----:B------:R-:W-:Y:S01]  /*39b0*/  FFMA.FTZ R24, R146, R191, R24 ;  /* 0x000000bf92187223 */ /* 0x000fe20000010018 */
[-CC-:B------:R-:W-:Y:S01]  /*39c0*/  FFMA.FTZ R0, R0, R40.reuse, R42.reuse ;  /* 0x0000002800007223 */ /* 0x180fe2000001002a */
[-C--:B------:R-:W-:Y:S01]  /*39d0*/  FFMA.FTZ R163, R163, R40.reuse, R42 ;  /* 0x00000028a3a37223 */ /* 0x080fe2000001002a */
[----:B------:R-:W-:Y:S01]  /*39e0*/  SHF.L.U32 R21, R21, 0x10, RZ ;  /* 0x0000001015157819 */ /* 0x000fe200000006ff */
[----:B------:R-:W-:Y:S01]  /*39f0*/  FMUL.FTZ R18, R18, UR6 ;  /* 0x0000000612127c20 */ /* 0x000fe20008410000 */
[C---:B------:R-:W-:Y:S01]  /*3a00*/  ISETP.GE.U32.AND.EX P6, PT, R39.reuse, 0x1000000, PT, P0 ;  /* 0x010000002700780c */ /* 0x040fe20003fc6100 */
[----:B------:R-:W-:Y:S01]  /*3a10*/  FADD.FTZ R185, R190, -R185 ;  /* 0x800000b9beb97221 */ /* 0x000fe20000010000 */
[----:B------:R-:W-:Y:S01]  /*3a20*/  FFMA.FTZ R16, R146, R165, R16 ;  /* 0x000000a592107223 */ /* 0x000fe20000010010 */
[----:B------:R-:W-:Y:S01]  /*3a30*/  FMUL.FTZ R24, R24, UR6 ;  /* 0x0000000618187c20 */ /* 0x000fe20008410000 */
[----:B------:R-:W-:Y:S01]  /*3a40*/  LOP3.LUT P5, RZ, R39, 0xff0000, RZ, 0xc0, !PT ;  /* 0x00ff000027ff7812 */ /* 0x000fe200078ac0ff */
[----:B------:R-:W-:Y:S01]  /*3a50*/  FADD.FTZ R171, R171, -R0 ;  /* 0x80000000abab7221 */ /* 0x000fe20000010000 */
[----:B------:R-:W-:Y:S01]  /*3a60*/  ISETP.GE.U32.AND P0, PT, R120, RZ, PT ;  /* 0x000000ff7800720c */ /* 0x000fe20003f06070 */
[-C--:B------:R-:W-:Y:S01]  /*3a70*/  FFMA.FTZ R183, R183, R40.reuse, R42 ;  /* 0x00000028b7b77223 */ /* 0x080fe2000001002a */
[----:B------:R-:W-:Y:S01]  /*3a80*/  SHF.L.U32 R0, R5, 0x10, RZ ;  /* 0x0000001005007819 */ /* 0x000fe200000006ff */
[----:B------:R-:W-:Y:S01]  /*3a90*/  FADD.FTZ R163, R164, -R163 ;  /* 0x800000a3a4a37221 */ /* 0x000fe20000010000 */
[----:B------:R-:W-:Y:S01]  /*3aa0*/  FFMA.FTZ R21, R146, R185, R21 ;  /* 0x000000b992157223 */ /* 0x000fe20000010015 */
[----:B------:R-:W-:Y:S01]  /*3ab0*/  FSEL R26, R18, RZ, P5 ;  /* 0x000000ff121a7208 */ /* 0x000fe20002800000 */
[----:B------:R-:W-:Y:S01]  /*3ac0*/  FMUL.FTZ R16, R16, UR6 ;  /* 0x0000000610107c20 */ /* 0x000fe20008410000 */
[----:B------:R-:W-:Y:S01]  /*3ad0*/  ISETP.GE.U32.AND.EX P0, PT, R121, 0x1000000, PT, P0 ;  /* 0x010000007900780c */ /* 0x000fe20003f06100 */
[----:B------:R-:W-:Y:S01]  /*3ae0*/  FADD.FTZ R183, R178, -R183 ;  /* 0x800000b7b2b77221 */ /* 0x000fe20000010000 */
[----:B------:R-:W-:Y:S01]  /*3af0*/  FSEL R27, R24, RZ, P6 ;  /* 0x000000ff181b7208 */ /* 0x000fe20003000000 */
[----:B------:R-:W-:Y:S01]  /*3b00*/  IMAD.U32 R17, R22, 0x10000, RZ ;  /* 0x0001000016117824 */ /* 0x000fe200078e00ff */
[----:B------:R-:W-:Y:S01]  /*3b10*/  LOP3.LUT P5, RZ, R39, 0xff, RZ, 0xc0, !PT ;  /* 0x000000ff27ff7812 */ /* 0x000fe200078ac0ff */
[----:B------:R-:W-:Y:S01]  /*3b20*/  FFMA.FTZ R163, R146, R163, R0 ;  /* 0x000000a392a37223 */ /* 0x000fe20000010000 */
[----:B------:R-:W-:Y:S01]  /*3b30*/  LOP3.LUT P6, RZ, R121, 0xff0000, RZ, 0xc0, !PT ;  /* 0x00ff000079ff7812 */ /* 0x000fe200078cc0ff */
[----:B------:R-:W-:Y:S01]  /*3b40*/  FFMA.FTZ R177, R177, R40, R42 ;  /* 0x00000028b1b17223 */ /* 0x000fe2000001002a */
[----:B------:R-:W-:Y:S01]  /*3b50*/  FSEL R0, R24, RZ, P0 ;  /* 0x000000ff18007208 */ /* 0x000fe20000000000 */
[----:B------:R-:W-:Y:S01]  /*3b60*/  FMUL.FTZ R21, R21, UR6 ;  /* 0x0000000615157c20 */ /* 0x000fe20008410000 */
[----:B------:R-:W-:Y:S01]  /*3b70*/  LOP3.LUT P0, RZ, R39, 0xff00, RZ, 0xc0, !PT ;  /* 0x0000ff0027ff7812 */ /* 0x000fe2000780c0ff */
[----:B------:R-:W-:Y:S01]  /*3b80*/  FFMA.FTZ R17, R146, R183, R17 ;  /* 0x000000b792117223 */ /* 0x000fe20000010011 */
[----:B------:R-:W-:Y:S01]  /*3b90*/  FSEL R22, R16, RZ, P5 ;  /* 0x000000ff10167208 */ /* 0x000fe20002800000 */
[----:B------:R-:W-:Y:S01]  /*3ba0*/  FADD.FTZ R177, R172, -R177 ;  /* 0x800000b1acb17221 */ /* 0x000fe20000010000 */
[----:B------:R-:W-:Y:S01]  /*3bb0*/  FSEL R19, R18, RZ, P6 ;  /* 0x000000ff12137208 */ /* 0x000fe20003000000 */
[----:B------:R-:W-:Y:S01]  /*3bc0*/  IMAD.U32 R23, R23, 0x10000, RZ ;  /* 0x0001000017177824 */ /* 0x000fe200078e00ff */
[----:B------:R-:W-:Y:S01]  /*3bd0*/  LOP3.LUT P5, RZ, R121, 0xff00, RZ, 0xc0, !PT ;  /* 0x0000ff0079ff7812 */ /* 0x000fe200078ac0ff */
[----:B------:R-:W-:Y:S01]  /*3be0*/  FMUL.FTZ R20, R17, UR6 ;  /* 0x0000000611147c20 */ /* 0x000fe20008410000 */
[----:B------:R-:W-:Y:S01]  /*3bf0*/  LOP3.LUT P6, RZ, R121, 0xff, RZ, 0xc0, !PT ;  /* 0x000000ff79ff7812 */ /* 0x000fe200078cc0ff */
[----:B------:R-:W-:Y:S01]  /*3c00*/  FMUL.FTZ R163, R163, UR6 ;  /* 0x00000006a3a37c20 */ /* 0x000fe20008410000 */
[C---:B------:R-:W-:Y:S01]  /*3c10*/  FSEL R31, R21.reuse, RZ, P0 ;  /* 0x000000ff151f7208 */ /* 0x040fe20000000000 */
[----:B------:R-:W-:Y:S01]  /*3c20*/  FFMA.FTZ R23, R146, R177, R23 ;  /* 0x000000b192177223 */ /* 0x000fe20000010017 */
[----:B------:R-:W-:-:S02]  /*3c30*/  FSEL R21, R21, RZ, P5 ;  /* 0x000000ff15157208 */ /* 0x000fc40002800000 */
[----:B------:R-:W-:Y:S01]  /*3c40*/  FSEL R18, R16, RZ, P6 ;  /* 0x000000ff10127208 */ /* 0x000fe20003000000 */
[----:B------:R-:W-:Y:S01]  /*3c50*/  FMUL.FTZ R25, R23, UR6 ;  /* 0x0000000617197c20 */ /* 0x000fe20008410000 */
[C---:B------:R-:W-:Y:S02]  /*3c60*/  LOP3.LUT P5, RZ, R38.reuse, 0xff000000, RZ, 0xc0, !PT ;  /* 0xff00000026ff7812 */ /* 0x040fe400078ac0ff */
[----:B------:R-:W-:Y:S02]  /*3c70*/  LOP3.LUT P6, RZ, R38, 0xff0000, RZ, 0xc0, !PT ;  /* 0x00ff000026ff7812 */ /* 0x000fe400078cc0ff */
[----:B------:R-:W-:Y:S02]  /*3c80*/  SHF.L.U32 R16, R4, 0x10, RZ ;  /* 0x0000001004107819 */ /* 0x000fe400000006ff */
[----:B------:R-:W-:Y:S02]  /*3c90*/  FSEL R29, R20, RZ, P5 ;  /* 0x000000ff141d7208 */ /* 0x000fe40002800000 */
[----:B------:R-:W-:Y:S01]  /*3ca0*/  FSEL R24, R163, RZ, P6 ;  /* 0x000000ffa3187208 */ /* 0x000fe20003000000 */
[----:B------:R-:W-:Y:S01]  /*3cb0*/  FFMA.FTZ R16, R146, R171, R16 ;  /* 0x000000ab92107223 */ /* 0x000fe20000010010 */
[----:B------:R-:W-:-:S02]  /*3cc0*/  LOP3.LUT P5, RZ, R120, 0xff000000, RZ, 0xc0, !PT ;  /* 0xff00000078ff7812 */ /* 0x000fc400078ac0ff */
[----:B------:R-:W-:Y:S02]  /*3cd0*/  LOP3.LUT P6, RZ, R38, 0xff00, RZ, 0xc0, !PT ;  /* 0x0000ff0026ff7812 */ /* 0x000fe400078cc0ff */
[----:B------:R-:W-:Y:S02]  /*3ce0*/  LOP3.LUT P0, RZ, R120, 0xff0000, RZ, 0xc0, !PT ;  /* 0x00ff000078ff7812 */ /* 0x000fe4000780c0ff */
[----:B------:R-:W-:Y:S02]  /*3cf0*/  F2FP.BF16.F32.PACK_AB R19, R0, R19 ;  /* 0x000000130013723e */ /* 0x000fe400000010ff */
[----:B------:R-:W-:Y:S02]  /*3d00*/  F2FP.BF16.F32.PACK_AB R23, R27, R26 ;  /* 0x0000001a1b17723e */ /* 0x000fe400000010ff */
[----:B------:R-:W-:Y:S01]  /*3d10*/  FSEL R0, R20, RZ, P5 ;  /* 0x000000ff14007208 */ /* 0x000fe20002800000 */
[----:B------:R-:W-:Y:S01]  /*3d20*/  FMUL.FTZ R20, R16, UR6 ;  /* 0x0000000610147c20 */ /* 0x000fe20008410000 */
[----:B------:R-:W-:-:S02]  /*3d30*/  FSEL R27, R25, RZ, P6 ;  /* 0x000000ff191b7208 */ /* 0x000fc40003000000 */
[----:B------:R-:W-:Y:S02]  /*3d40*/  FSEL R17, R163, RZ, P0 ;  /* 0x000000ffa3117208 */ /* 0x000fe40000000000 */
[----:B------:R-:W-:Y:S02]  /*3d50*/  LOP3.LUT P6, RZ, R120, 0xff, RZ, 0xc0, !PT ;  /* 0x000000ff78ff7812 */ /* 0x000fe400078cc0ff */
[----:B------:R-:W-:Y:S02]  /*3d60*/  LOP3.LUT P0, RZ, R38, 0xff, RZ, 0xc0, !PT ;  /* 0x000000ff26ff7812 */ /* 0x000fe4000780c0ff */
[----:B------:R-:W-:Y:S02]  /*3d70*/  LOP3.LUT P5, RZ, R120, 0xff00, RZ, 0xc0, !PT ;  /* 0x0000ff0078ff7812 */ /* 0x000fe400078ac0ff */
[----:B------:R-:W-:Y:S02]  /*3d80*/  FSEL R16, R20, RZ, P6 ;  /* 0x000000ff14107208 */ /* 0x000fe40003000000 */
[----:B------:R-:W-:-:S02]  /*3d90*/  FSEL R25, R25, RZ, P5 ;  /* 0x000000ff19197208 */ /* 0x000fc40002800000 */
[----:B------:R-:W-:Y:S02]  /*3da0*/  FSEL R20, R20, RZ, P0 ;  /* 0x000000ff14147208 */ /* 0x000fe40000000000 */
[----:B------:R-:W-:Y:S02]  /*3db0*/  F2FP.BF16.F32.PACK_AB R18, R21, R18 ;  /* 0x000000121512723e */ /* 0x000fe400000010ff */
[----:B------:R-:W-:Y:S02]  /*3dc0*/  F2FP.BF16.F32.PACK_AB R22, R31, R22 ;  /* 0x000000161f16723e */ /* 0x000fe400000010ff */
[----:B------:R-:W-:Y:S02]  /*3dd0*/  F2FP.BF16.F32.PACK_AB R17, R0, R17 ;  /* 0x000000110011723e */ /* 0x000fe400000010ff */
[----:B------:R-:W-:Y:S02]  /*3de0*/  F2FP.BF16.F32.PACK_AB R21, R29, R24 ;  /* 0x000000181d15723e */ /* 0x000fe400000010ff */
[----:B------:R-:W-:-:S02]  /*3df0*/  F2FP.BF16.F32.PACK_AB R16, R25, R16 ;  /* 0x000000101910723e */ /* 0x000fc400000010ff */
[----:B------:R-:W-:Y:S01]  /*3e00*/  F2FP.BF16.F32.PACK_AB R20, R27, R20 ;  /* 0x000000141b14723e */ /* 0x000fe200000010ff */
[----:B------:R-:W-:Y:S06]  /*3e10*/  BRA `(.L_x_135) ;  /* 0x0000000400587947 */ /* 0x000fec0003800000 */
.L_x_139:
[-CC-:B------:R-:W-:Y:S01]  /*3e20*/  FFMA.FTZ R169, R169, R40.reuse, R42.reuse ;  /* 0x00000028a9a97223 */ /* 0x180fe2000001002a */
[-CC-:B------:R-:W-:Y:S01]  /*3e30*/  FFMA.FTZ R163, R163, R40.reuse, R42.reuse ;  /* 0x00000028a3a37223 */ /* 0x180fe2000001002a */
[----:B------:R-:W-:Y:S01]  /*3e40*/  SHF.L.U32 R18, R7, 0x10, RZ ;  /* 0x0000001007127819 */ /* 0x000fe200000006ff */
[-CC-:B------:R-:W-:Y:S01]  /*3e50*/  FFMA.FTZ R191, R191, R40.reuse, R42.reuse ;  /* 0x00000028bfbf7223 */ /* 0x180fe2000001002a */
[----:B------:R-:W-:Y:S01]  /*3e60*/  FADD.FTZ R169, R168, -R169 ;  /* 0x800000a9a8a97221 */ /* 0x000fe20000010000 */
[----:B------:R-:W-:Y:S01]  /*3e70*/  SHF.L.U32 R12, R5, 0x10, RZ ;  /* 0x00000010050c7819 */ /* 0x000fe200000006ff */
[----:B------:R-:W-:Y:S01]  /*3e80*/  FADD.FTZ R163, R164, -R163 ;  /* 0x800000a3a4a37221 */ /* 0x000fe20000010000 */
[-C--:B------:R-:W-:Y:S01]  /*3e90*/  FFMA.FTZ R165, R165, R40.reuse, R42 ;  /* 0x00000028a5a57223 */ /* 0x080fe2000001002a */
[----:B------:R-:W-:Y:S01]  /*3ea0*/  FFMA.FTZ R169, R146, R169, R18 ;  /* 0x000000a992a97223 */ /* 0x000fe20000010012 */
[----:B------:R-:W-:Y:S01]  /*3eb0*/  SHF.L.U32 R24, R24, 0x10, RZ ;  /* 0x0000001018187819 */ /* 0x000fe200000006ff */
[----:B------:R-:W-:Y:S01]  /*3ec0*/  FFMA.FTZ R163, R146, R163, R12 ;  /* 0x000000a392a37223 */ /* 0x000fe2000001000c */
[----:B------:R-:W-:Y:S01]  /*3ed0*/  FFMA.FTZ R185, R185, R40, R42 ;  /* 0x00000028b9b97223 */ /* 0x000fe2000001002a */
[----:B------:R-:W-:Y:S01]  /*3ee0*/  FADD.FTZ R191, R194, -R191 ;  /* 0x800000bfc2bf7221 */ /* 0x000fe20000010000 */
[----:B------:R-:W-:Y:S01]  /*3ef0*/  FMUL.FTZ R12, R169, UR6 ;  /* 0x00000006a90c7c20 */ /* 0x000fe20008410000 */
[----:B------:R-:W-:Y:S01]  /*3f00*/  FADD.FTZ R165, R166, -R165 ;  /* 0x800000a5a6a57221 */ /* 0x000fe20000010000 */
[----:B------:R-:W-:Y:S01]  /*3f10*/  IMAD.U32 R16, R6, 0x10000, RZ ;  /* 0x0001000006107824 */ /* 0x000fe200078e00ff */
[----:B-----5:R-:W-:Y:S01]  /*3f20*/  LOP3.LUT P5, RZ, R39, 0xff0000, RZ, 0xc0, !PT ;  /* 0x00ff000027ff7812 */ /* 0x020fe200078ac0ff */
[----:B------:R-:W-:Y:S01]  /*3f30*/  FADD.FTZ R14, R190, -R185 ;  /* 0x800000b9be0e7221 */ /* 0x000fe20000010000 */
[----:B------:R-:W-:-:S02]  /*3f40*/  IMAD.U32 R15, R25, 0x10000, RZ ;  /* 0x00010000190f7824 */ /* 0x000fc400078e00ff */
[C---:B------:R-:W-:Y:S01]  /*3f50*/  FFMA.FTZ R28, R146.reuse, R191, R24 ;  /* 0x000000bf921c7223 */ /* 0x040fe20000010018 */
[----:B------:R-:W-:Y:S01]  /*3f60*/  FFMA.FTZ R165, R146, R165, R16 ;  /* 0x000000a592a57223 */ /* 0x000fe20000010010 */
[----:B------:R-:W-:Y:S01]  /*3f70*/  ISETP.GE.U32.AND P0, PT, R38, RZ, PT ;  /* 0x000000ff2600720c */ /* 0x000fe20003f06070 */
[--C-:B------:R-:W-:Y:S01]  /*3f80*/  FFMA.FTZ R183, R183, R40, R42.reuse ;  /* 0x00000028b7b77223 */ /* 0x100fe2000001002a */
[----:B------:R-:W-:Y:S01]  /*3f90*/  LOP3.LUT P6, RZ, R121, 0xff0000, RZ, 0xc0, !PT ;  /* 0x00ff000079ff7812 */ /* 0x000fe200078cc0ff */
[----:B------:R-:W-:Y:S01]  /*3fa0*/  FFMA.FTZ R14, R146, R14, R15 ;  /* 0x0000000e920e7223 */ /* 0x000fe2000001000f */
[----:B------:R-:W-:Y:S01]  /*3fb0*/  FSEL R23, R12, RZ, P5 ;  /* 0x000000ff0c177208 */ /* 0x000fe20002800000 */
[----:B------:R-:W-:Y:S01]  /*3fc0*/  FMUL.FTZ R16, R28, UR6 ;  /* 0x000000061c107c20 */ /* 0x000fe20008410000 */
[----:B------:R-:W-:Y:S01]  /*3fd0*/  ISETP.GE.U32.AND P5, PT, R120, RZ, PT ;  /* 0x000000ff7800720c */ /* 0x000fe20003fa6070 */
[-CC-:B------:R-:W-:Y:S01]  /*3fe0*/  FFMA.FTZ R0, R0, R40.reuse, R42.reuse ;  /* 0x0000002800007223 */ /* 0x180fe2000001002a */
[----:B------:R-:W-:Y:S01]  /*3ff0*/  SHF.L.U32 R13, R26, 0x10, RZ ;  /* 0x000000101a0d7819 */ /* 0x000fe200000006ff */
[----:B------:R-:W-:Y:S01]  /*4000*/  FMUL.FTZ R15, R165, UR6 ;  /* 0x00000006a50f7c20 */ /* 0x000fe20008410000 */
[----:B------:R-:W-:Y:S01]  /*4010*/  ISETP.GE.U32.AND.EX P0, PT, R39, 0x1000000, PT, P0 ;  /* 0x010000002700780c */ /* 0x000fe20003f06100 */
[----:B------:R-:W-:Y:S01]  /*4020*/  FADD.FTZ R183, R178, -R183 ;  /* 0x800000b7b2b77221 */ /* 0x000fe20000010000 */
[----:B------:R-:W-:Y:S01]  /*4030*/  FSEL R19, R12, RZ, P6 ;  /* 0x000000ff0c137208 */ /* 0x000fe20003000000 */
[----:B------:R-:W-:Y:S01]  /*4040*/  FFMA.FTZ R177, R177, R40, R42 ;  /* 0x00000028b1b17223 */ /* 0x000fe2000001002a */
[----:B------:R-:W-:Y:S01]  /*4050*/  LOP3.LUT P6, RZ, R39, 0xff, RZ, 0xc0, !PT ;  /* 0x000000ff27ff7812 */ /* 0x000fe200078cc0ff */
[----:B------:R-:W-:Y:S01]  /*4060*/  FADD.FTZ R171, R171, -R0 ;  /* 0x80000000abab7221 */ /* 0x000fe20000010000 */
[C---:B------:R-:W-:Y:S01]  /*4070*/  ISETP.GE.U32.AND.EX P5, PT, R121.reuse, 0x1000000, PT, P5 ;  /* 0x010000007900780c */ /* 0x040fe20003fa6150 */
[----:B------:R-:W-:Y:S01]  /*4080*/  FFMA.FTZ R0, R146, R183, R13 ;  /* 0x000000b792007223 */ /* 0x000fe2000001000d */
[----:B------:R-:W-:Y:S01]  /*4090*/  FSEL R30, R16, RZ, P0 ;  /* 0x000000ff101e7208 */ /* 0x000fe20000000000 */
[----:B------:R-:W-:Y:S01]  /*40a0*/  FMUL.FTZ R12, R14, UR6 ;  /* 0x000000060e0c7c20 */ /* 0x000fe20008410000 */
[----:B------:R-:W-:Y:S01]  /*40b0*/  LOP3.LUT P0, RZ, R121, 0xff, RZ, 0xc0, !PT ;  /* 0x000000ff79ff7812 */ /* 0x000fe2000780c0ff */
[----:B------:R-:W-:Y:S01]  /*40c0*/  FADD.FTZ R177, R172, -R177 ;  /* 0x800000b1acb17221 */ /* 0x000fe20000010000 */
[----:B------:R-:W-:Y:S01]  /*40d0*/  FSEL R148, R16, RZ, P5 ;  /* 0x000000ff10947208 */ /* 0x000fe20002800000 */
[----:B------:R-:W-:Y:S01]  /*40e0*/  IMAD.U32 R20, R4, 0x10000, RZ ;  /* 0x0001000004147824 */ /* 0x000fe200078e00ff */
[----:B------:R-:W-:Y:S01]  /*40f0*/  FSEL R25, R15, RZ, P6 ;  /* 0x000000ff0f197208 */ /* 0x000fe20003000000 */
[----:B------:R-:W-:Y:S01]  /*4100*/  FMUL.FTZ R16, R0, UR6 ;  /* 0x0000000600107c20 */ /* 0x000fe20008410000 */
[----:B------:R-:W-:Y:S01]  /*4110*/  SHF.L.U32 R13, R27, 0x10, RZ ;  /* 0x000000101b0d7819 */ /* 0x000fe200000006ff */
[----:B------:R-:W-:Y:S01]  /*4120*/  FFMA.FTZ R171, R146, R171, R20 ;  /* 0x000000ab92ab7223 */ /* 0x000fe20000010014 */
[----:B------:R-:W-:-:S02]  /*4130*/  LOP3.LUT P5, RZ, R39, 0xff00, RZ, 0xc0, !PT ;  /* 0x0000ff0027ff7812 */ /* 0x000fc400078ac0ff */
[----:B------:R-:W-:Y:S02]  /*4140*/  LOP3.LUT P6, RZ, R121, 0xff00, RZ, 0xc0, !PT ;  /* 0x0000ff0079ff7812 */ /* 0x000fe400078cc0ff */
[----:B------:R-:W-:Y:S01]  /*4150*/  FSEL R27, R15, RZ, P0 ;  /* 0x000000ff0f1b7208 */ /* 0x000fe20000000000 */
[----:B------:R-:W-:Y:S01]  /*4160*/  FMUL.FTZ R15, R163, UR6 ;  /* 0x00000006a30f7c20 */ /* 0x000fe20008410000 */
[C---:B------:R-:W-:Y:S02]  /*4170*/  FSEL R22, R12.reuse, RZ, P5 ;  /* 0x000000ff0c167208 */ /* 0x040fe40002800000 */
[----:B------:R-:W-:Y:S01]  /*4180*/  FSEL R18, R12, RZ, P6 ;  /* 0x000000ff0c127208 */ /* 0x000fe20003000000 */
[----:B------:R-:W-:Y:S01]  /*4190*/  FFMA.FTZ R12, R146, R177, R13 ;  /* 0x000000b1920c7223 */ /* 0x000fe2000001000d */
[C---:B------:R-:W-:Y:S02]  /*41a0*/  LOP3.LUT P0, RZ, R38.reuse, 0xff0000, RZ, 0xc0, !PT ;  /* 0x00ff000026ff7812 */ /* 0x040fe4000780c0ff */
[----:B------:R-:W-:-:S02]  /*41b0*/  LOP3.LUT P6, RZ, R38, 0xff000000, RZ, 0xc0, !PT ;  /* 0xff00000026ff7812 */ /* 0x000fc400078cc0ff */
[----:B------:R-:W-:Y:S01]  /*41c0*/  F2FP.BF16.F32.PACK_AB R13, R0, R163 ;  /* 0x000000a3000d723e */ /* 0x000fe200000010ff */
[----:B------:R-:W-:Y:S01]  /*41d0*/  FMUL.FTZ R0, R12, UR6 ;  /* 0x000000060c007c20 */ /* 0x000fe20008410000 */
[----:B------:R-:W-:Y:S02]  /*41e0*/  FSEL R24, R15, RZ, P0 ;  /* 0x000000ff0f187208 */ /* 0x000fe40000000000 */
[----:B------:R-:W-:Y:S02]  /*41f0*/  LOP3.LUT P0, RZ, R38, 0xff00, RZ, 0xc0, !PT ;  /* 0x0000ff0026ff7812 */ /* 0x000fe4000780c0ff */
[----:B------:R-:W-:Y:S02]  /*4200*/  FSEL R21, R16, RZ, P6 ;  /* 0x000000ff10157208 */ /* 0x000fe40003000000 */
[C---:B------:R-:W-:Y:S02]  /*4210*/  LOP3.LUT P5, RZ, R120.reuse, 0xff0000, RZ, 0xc0, !PT ;  /* 0x00ff000078ff7812 */ /* 0x040fe400078ac0ff */
[----:B------:R-:W-:-:S02]  /*4220*/  LOP3.LUT P6, RZ, R120, 0xff000000, RZ, 0xc0, !PT ;  /* 0xff00000078ff7812 */ /* 0x000fc400078cc0ff */
[----:B------:R-:W-:Y:S01]  /*4230*/  F2FP.BF16.F32.PACK_AB R12, R12, R171 ;  /* 0x000000ab0c0c723e */ /* 0x000fe200000010ff */
[----:B------:R-:W-:Y:S01]  /*4240*/  FMUL.FTZ R171, R171, UR6 ;  /* 0x00000006abab7c20 */ /* 0x000fe20008410000 */
[----:B------:R-:W-:Y:S02]  /*4250*/  FSEL R20, R0, RZ, P0 ;  /* 0x000000ff00147208 */ /* 0x000fe40000000000 */
[----:B------:R-:W-:Y:S02]  /*4260*/  FSEL R26, R15, RZ, P5 ;  /* 0x000000ff0f1a7208 */ /* 0x000fe40002800000 */
[----:B------:R-:W-:Y:S02]  /*4270*/  FSEL R17, R16, RZ, P6 ;  /* 0x000000ff10117208 */ /* 0x000fe40003000000 */
[----:B------:R-:W-:Y:S02]  /*4280*/  LOP3.LUT P0, RZ, R120, 0xff, RZ, 0xc0, !PT ;  /* 0x000000ff78ff7812 */ /* 0x000fe4000780c0ff */
[----:B------:R-:W-:-:S02]  /*4290*/  LOP3.LUT P5, RZ, R38, 0xff, RZ, 0xc0, !PT ;  /* 0x000000ff26ff7812 */ /* 0x000fc400078ac0ff */
[----:B------:R-:W-:Y:S02]  /*42a0*/  LOP3.LUT P6, RZ, R120, 0xff00, RZ, 0xc0, !PT ;  /* 0x0000ff0078ff7812 */ /* 0x000fe400078cc0ff */
[----:B------:R-:W-:Y:S02]  /*42b0*/  F2FP.BF16.F32.PACK_AB R22, R22, R25 ;  /* 0x000000191616723e */ /* 0x000fe400000010ff */
[C---:B------:R-:W-:Y:S02]  /*42c0*/  FSEL R25, R171.reuse, RZ, P0 ;  /* 0x000000ffab197208 */ /* 0x040fe40000000000 */
        /* <DEDUP_REMOVED lines=8> */
[----:B------:R-:W-:-:S02]  /*4350*/  F2FP.BF16.F32.PACK_AB R21, R21, R24 ;  /* 0x000000181515723e */ /* 0x000fc400000010ff */
[----:B------:R-:W-:Y:S02]  /*4360*/  F2FP.BF16.F32.PACK_AB R16, R16, R25 ;  /* 0x000000191010723e */ /* 0x000fe400000010ff */
[----:B------:R-:W-:-:S07]  /*4370*/  F2FP.BF16.F32.PACK_AB R20, R20, R171 ;  /* 0x000000ab1414723e */ /* 0x000fce00000010ff */
.L_x_135:
[----:B------:R-:W-:Y:S01]  /*4380*/  ISETP.NE.U32.AND P0, PT, RZ, UR4, PT ;  /* 0x00000004ff007c0c */ /* 0x000fe2000bf05070 */
[----:B------:R-:W0:Y:S03]  /*4390*/  LDC.64 R24, c[0x0][0x468] ;  /* 0x00011a00ff187b82 */ /* 0x000e260000000a00 */
[----:B------:R-:W-:-:S05]  /*43a0*/  ISETP.NE.AND.EX P0, PT, RZ, UR5, PT, P0 ;  /* 0x00000005ff007c0c */ /* 0x000fca000bf05300 */
[----:B------:R-:W1:Y:S08]  /*43b0*/  @P1 LDC.64 R26, c[0x0][0x470] ;  /* 0x00011c00ff1a1b82 */ /* 0x000e700000000a00 */
[----:B------:R-:W2:Y:S01]  /*43c0*/  @P0 LDC.64 R28, c[0x0][0x478] ;  /* 0x00011e00ff1c0b82 */ /* 0x000ea20000000a00 */
[----:B0-----:R-:W-:-:S04]  /*43d0*/  IMAD.WIDE.U32 R30, R147, 0x10, R24 ;  /* 0x00000010931e7825 */ /* 0x001fc800078e0018 */
[----:B-1----:R-:W-:-:S04]  /*43e0*/  @P1 IMAD.WIDE.U32 R26, R147, 0x10, R26 ;  /* 0x00000010931a1825 */ /* 0x002fc800078e001a */
[----:B--2---:R-:W-:-:S05]  /*43f0*/  @P0 IMAD.WIDE.U32 R28, R147, 0x10, R28 ;  /* 0x00000010931c0825 */ /* 0x004fca00078e001c */
[----:B------:R0:W-:Y:S04]  /*4400*/  @P0 STG.E.128 desc[UR8][R28.64], R12 ;  /* 0x0000000c1c000986 */ /* 0x0001e8000c101d08 */
[----:B------:R0:W-:Y:S04]  /*4410*/  STG.E.128 desc[UR8][R30.64], R20 ;  /* 0x000000141e007986 */ /* 0x0001e8000c101d08 */
[----:B------:R0:W-:Y:S01]  /*4420*/  @P1 STG.E.128 desc[UR8][R26.64], R16 ;  /* 0x000000101a001986 */ /* 0x0001e2000c101d08 */
[----:B------:R-:W-:Y:S05]  /*4430*/  @!P1 BRA `(.L_x_140) ;  /* 0x00000014001c9947 */ /* 0x000fea0003800000 */
[----:B------:R-:W-:Y:S05]  /*4440*/  @!P2 BRA `(.L_x_141) ;  /* 0x0000000800aca947 */ /* 0x000fea0003800000 */
[----:B------:R-:W-:Y:S05]  /*4450*/  @!P0 BRA `(.L_x_142) ;  /* 0x00000004005c8947 */ /* 0x000fea0003800000 */
[-CC-:B------:R-:W-:Y:S01]  /*4460*/  FFMA.FTZ R180, R180, R40.reuse, R42.reuse ;  /* 0x00000028b4b47223 */ /* 0x180fe2000001002a */
[-CC-:B------:R-:W-:Y:S01]  /*4470*/  FFMA.FTZ R161, R161, R40.reuse, R42.reuse ;  /* 0x00000028a1a17223 */ /* 0x180fe2000001002a */
[-C--:B------:R-:W-:Y:S01]  /*4480*/  FFMA.FTZ R174, R174, R40.reuse, R42 ;  /* 0x00000028aeae7223 */ /* 0x080fe2000001002a */
[----:B0-----:R-:W-:Y:S02]  /*4490*/  IMAD.U32 R14, R11, 0x10000, RZ ;  /* 0x000100000b0e7824 */ /* 0x001fe400078e00ff */
[----:B------:R-:W-:Y:S01]  /*44a0*/  FADD.FTZ R181, R181, -R180 ;  /* 0x800000b4b5b57221 */ /* 0x000fe20000010000 */
[----:B------:R-:W-:Y:S01]  /*44b0*/  SHF.L.U32 R13, R34, 0x10, RZ ;  /* 0x00000010220d7819 */ /* 0x000fe200000006ff */
[----:B------:R-:W-:Y:S01]  /*44c0*/  FADD.FTZ R161, R196, -R161 ;  /* 0x800000a1c4a17221 */ /* 0x000fe20000010000 */
[----:B------:R-:W-:Y:S01]  /*44d0*/  FADD.FTZ R175, R175, -R174 ;  /* 0x800000aeafaf7221 */ /* 0x000fe20000010000 */
[----:B------:R-:W-:Y:S02]  /*44e0*/  IMAD.U32 R0, R9, 0x10000, RZ ;  /* 0x0001000009007824 */ /* 0x000fe400078e00ff */
[C---:B------:R-:W-:Y:S01]  /*44f0*/  FFMA.FTZ R181, R146.reuse, R181, R14 ;  /* 0x000000b592b57223 */ /* 0x040fe2000001000e */
[-C--:B------:R-:W-:Y:S01]  /*4500*/  FFMA.FTZ R157, R157, R40.reuse, R42 ;  /* 0x000000289d9d7223 */ /* 0x080fe2000001002a */
[C---:B------:R-:W-:Y:S01]  /*4510*/  FFMA.FTZ R16, R146.reuse, R161, R13 ;  /* 0x000000a192107223 */ /* 0x040fe2000001000d */
[----:B------:R-:W-:Y:S01]  /*4520*/  FFMA.FTZ R13, R146, R175, R0 ;  /* 0x000000af920d7223 */ /* 0x000fe20000010000 */
[-CC-:B------:R-:W-:Y:S01]  /*4530*/  FFMA.FTZ R176, R176, R40.reuse, R42.reuse ;  /* 0x00000028b0b07223 */ /* 0x180fe2000001002a */
[----:B------:R-:W-:Y:S01]  /*4540*/  SHF.L.U32 R32, R32, 0x10, RZ ;  /* 0x0000001020207819 */ /* 0x000fe200000006ff */
[----:B------:R-:W-:Y:S01]  /*4550*/  FMUL.FTZ R0, R181, UR6 ;  /* 0x00000006b5007c20 */ /* 0x000fe20008410000 */
[----:B------:R-:W-:Y:S01]  /*4560*/  FADD.FTZ R157, R200, -R157 ;  /* 0x8000009dc89d7221 */ /* 0x000fe20000010000 */
[----:B------:R-:W-:Y:S01]  /*4570*/  LOP3.LUT P5, RZ, R37, 0xff0000, RZ, 0xc0, !PT ;  /* 0x00ff000025ff7812 */ /* 0x000fe200078ac0ff */
[-C--:B------:R-:W-:Y:S01]  /*4580*/  FFMA.FTZ R159, R159, R40.reuse, R42 ;  /* 0x000000289f9f7223 */ /* 0x080fe2000001002a */
[----:B------:R-:W-:Y:S01]  /*4590*/  SHF.L.U32 R12, R10, 0x10, RZ ;  /* 0x000000100a0c7819 */ /* 0x000fe200000006ff */
[----:B------:R-:W-:Y:S01]  /*45a0*/  FADD.FTZ R179, R179, -R176 ;  /* 0x800000b0b3b37221 */ /* 0x000fe20000010000 */
[----:B------:R-:W-:Y:S01]  /*45b0*/  SHF.L.U32 R33, R33, 0x10, RZ ;  /* 0x0000001021217819 */ /* 0x000fe200000006ff */
[----:B------:R-:W-:Y:S01]  /*45c0*/  FFMA.FTZ R32, R146, R157, R32 ;  /* 0x0000009d92207223 */ /* 0x000fe20000010020 */
[----:B------:R-:W-:Y:S01]  /*45d0*/  FSEL R23, R0, RZ, P5 ;  /* 0x000000ff00177208 */ /* 0x000fe20002800000 */
[----:B------:R-:W-:Y:S01]  /*45e0*/  FADD.FTZ R159, R198, -R159 ;  /* 0x8000009fc69f7221 */ /* 0x000fe20000010000 */
[----:B------:R-:W-:Y:S01]  /*45f0*/  ISETP.GE.U32.AND P2, PT, R36, RZ, PT ;  /* 0x000000ff2400720c */ /* 0x000fe20003f46070 */
[----:B------:R-:W-:Y:S01]  /*4600*/  FFMA.FTZ R14, R146, R179, R12 ;  /* 0x000000b3920e7223 */ /* 0x000fe2000001000c */
[----:B------:R-:W-:Y:S01]  /*4610*/  ISETP.GE.U32.AND P5, PT, R2, RZ, PT ;  /* 0x000000ff0200720c */ /* 0x000fe20003fa6070 */
[----:B------:R-:W-:Y:S01]  /*4620*/  FMUL.FTZ R12, R32, UR6 ;  /* 0x00000006200c7c20 */ /* 0x000fe20008410000 */
[----:B------:R-:W-:Y:S01]  /*4630*/  LOP3.LUT P6, RZ, R3, 0xff0000, RZ, 0xc0, !PT ;  /* 0x00ff000003ff7812 */ /* 0x000fe200078cc0ff */
[----:B------:R-:W-:Y:S01]  /*4640*/  FFMA.FTZ R33, R146, R159, R33 ;  /* 0x0000009f92217223 */ /* 0x000fe20000010021 */
[----:B------:R-:W-:Y:S01]  /*4650*/  ISETP.GE.U32.AND.EX P2, PT, R37, 0x1000000, PT, P2 ;  /* 0x010000002500780c */ /* 0x000fe20003f46120 */
[-CC-:B------:R-:W-:Y:S01]  /*4660*/  FFMA.FTZ R167, R167, R40.reuse, R42.reuse ;  /* 0x00000028a7a77223 */ /* 0x180fe2000001002a */
[----:B------:R-:W-:Y:S01]  /*4670*/  ISETP.GE.U32.AND.EX P5, PT, R3, 0x1000000, PT, P5 ;  /* 0x010000000300780c */ /* 0x000fe20003fa6150 */
[----:B------:R-:W-:Y:S01]  /*4680*/  FMUL.FTZ R15, R33, UR6 ;  /* 0x00000006210f7c20 */ /* 0x000fe20008410000 */
[----:B------:R-:W-:Y:S01]  /*4690*/  FSEL R19, R0, RZ, P6 ;  /* 0x000000ff00137208 */ /* 0x000fe20003000000 */
[----:B------:R-:W-:Y:S01]  /*46a0*/  FMUL.FTZ R0, R14, UR6 ;  /* 0x000000060e007c20 */ /* 0x000fe20008410000 */
[----:B------:R-:W-:Y:S01]  /*46b0*/  FSEL R20, R12, RZ, P2 ;  /* 0x000000ff0c147208 */ /* 0x000fe20001000000 */
[----:B------:R-:W-:Y:S01]  /*46c0*/  FFMA.FTZ R40, R170, R40, R42 ;  /* 0x00000028aa287223 */ /* 0x000fe2000001002a */
[----:B------:R-:W-:Y:S01]  /*46d0*/  FSEL R28, R12, RZ, P5 ;  /* 0x000000ff0c1c7208 */ /* 0x000fe20002800000 */
[----:B------:R-:W-:Y:S01]  /*46e0*/  FMUL.FTZ R12, R13, UR6 ;  /* 0x000000060d0c7c20 */ /* 0x000fe20008410000 */
[----:B------:R-:W-:Y:S01]  /*46f0*/  LOP3.LUT P2, RZ, R3, 0xff, RZ, 0xc0, !PT ;  /* 0x000000ff03ff7812 */ /* 0x000fe2000784c0ff */
[----:B------:R-:W-:Y:S01]  /*4700*/  FADD.FTZ R167, R192, -R167 ;  /* 0x800000a7c0a77221 */ /* 0x000fe20000010000 */
[----:B------:R-:W-:Y:S01]  /*4710*/  LOP3.LUT P5, RZ, R37, 0xff00, RZ, 0xc0, !PT ;  /* 0x0000ff0025ff7812 */ /* 0x000fe200078ac0ff */
[----:B------:R-:W-:Y:S01]  /*4720*/  FADD.FTZ R173, R173, -R40 ;  /* 0x80000028adad7221 */ /* 0x000fe20000010000 */
[----:B------:R-:W-:-:S02]  /*4730*/  LOP3.LUT P6, RZ, R37, 0xff, RZ, 0xc0, !PT ;  /* 0x000000ff25ff7812 */ /* 0x000fc400078cc0ff */
[C---:B------:R-:W-:Y:S02]  /*4740*/  FSEL R18, R0.reuse, RZ, P2 ;  /* 0x000000ff00127208 */ /* 0x040fe40001000000 */
[----:B------:R-:W-:Y:S02]  /*4750*/  FSEL R29, R15, RZ, P5 ;  /* 0x000000ff0f1d7208 */ /* 0x000fe40002800000 */
[----:B------:R-:W-:Y:S02]  /*4760*/  FSEL R22, R0, RZ, P6 ;  /* 0x000000ff00167208 */ /* 0x000fe40003000000 */
[----:B------:R-:W-:Y:S02]  /*4770*/  LOP3.LUT P2, RZ, R36, 0xff0000, RZ, 0xc0, !PT ;  /* 0x00ff000024ff7812 */ /* 0x000fe4000784c0ff */
[----:B------:R-:W-:Y:S02]  /*4780*/  LOP3.LUT P5, RZ, R2, 0xff0000, RZ, 0xc0, !PT ;  /* 0x00ff000002ff7812 */ /* 0x000fe400078ac0ff */
[----:B------:R-:W-:-:S02]  /*4790*/  LOP3.LUT P6, RZ, R3, 0xff00, RZ, 0xc0, !PT ;  /* 0x0000ff0003ff7812 */ /* 0x000fc400078cc0ff */
[----:B------:R-:W-:Y:S02]  /*47a0*/  SHF.L.U32 R35, R35, 0x10, RZ ;  /* 0x0000001023237819 */ /* 0x000fe400000006ff */
[C---:B------:R-:W-:Y:S02]  /*47b0*/  FSEL R21, R12.reuse, RZ, P2 ;  /* 0x000000ff0c157208 */ /* 0x040fe40001000000 */
[----:B------:R-:W-:Y:S01]  /*47c0*/  FSEL R17, R12, RZ, P5 ;  /* 0x000000ff0c117208 */ /* 0x000fe20002800000 */
[----:B------:R-:W-:Y:S01]  /*47d0*/  FMUL.FTZ R12, R16, UR6 ;  /* 0x00000006100c7c20 */ /* 0x000fe20008410000 */
[----:B------:R-:W-:Y:S01]  /*47e0*/  FSEL R31, R15, RZ, P6 ;  /* 0x000000ff0f1f7208 */ /* 0x000fe20003000000 */
[----:B------:R-:W-:Y:S01]  /*47f0*/  FFMA.FTZ R35, R146, R167, R35 ;  /* 0x000000a792237223 */ /* 0x000fe20000010023 */
[----:B------:R-:W-:Y:S02]  /*4800*/  LOP3.LUT P6, RZ, R36, 0xff000000, RZ, 0xc0, !PT ;  /* 0xff00000024ff7812 */ /* 0x000fe400078cc0ff */
[----:B------:R-:W-:-:S02]  /*4810*/  SHF.L.U32 R0, R8, 0x10, RZ ;  /* 0x0000001008007819 */ /* 0x000fc400000006ff */
[----:B------:R-:W-:Y:S02]  /*4820*/  FSEL R26, R12, RZ, P6 ;  /* 0x000000ff0c1a7208 */ /* 0x000fe40003000000 */
[----:B------:R-:W-:Y:S01]  /*4830*/  F2FP.BF16.F32.PACK_AB R13, R16, R13 ;  /* 0x0000000d100d723e */ /* 0x000fe200000010ff */
[----:B------:R-:W-:Y:S01]  /*4840*/  FFMA.FTZ R0, R146, R173, R0 ;  /* 0x000000ad92007223 */ /* 0x000fe20000010000 */
[----:B------:R-:W-:Y:S01]  /*4850*/  LOP3.LUT P6, RZ, R2, 0xff000000, RZ, 0xc0, !PT ;  /* 0xff00000002ff7812 */ /* 0x000fe200078cc0ff */
[----:B------:R-:W-:Y:S01]  /*4860*/  FMUL.FTZ R16, R35, UR6 ;  /* 0x0000000623107c20 */ /* 0x000fe20008410000 */
[----:B------:R-:W-:Y:S02]  /*4870*/  LOP3.LUT P2, RZ, R36, 0xff00, RZ, 0xc0, !PT ;  /* 0x0000ff0024ff7812 */ /* 0x000fe4000784c0ff */
[----:B------:R-:W-:Y:S02]  /*4880*/  F2FP.BF16.F32.PACK_AB R19, R28, R19 ;  /* 0x000000131c13723e */ /* 0x000fe400000010ff */
[----:B------:R-:W-:-:S02]  /*4890*/  FSEL R28, R12, RZ, P6 ;  /* 0x000000ff0c1c7208 */ /* 0x000fc40003000000 */
[----:B------:R-:W-:Y:S01]  /*48a0*/  F2FP.BF16.F32.PACK_AB R12, R35, R0 ;  /* 0x00000000230c723e */ /* 0x000fe200000010ff */
[----:B------:R-:W-:Y:S01]  /*48b0*/  FMUL.FTZ R0, R0, UR6 ;  /* 0x0000000600007c20 */ /* 0x000fe20008410000 */
[----:B------:R-:W-:Y:S02]  /*48c0*/  LOP3.LUT P6, RZ, R2, 0xff00, RZ, 0xc0, !PT ;  /* 0x0000ff0002ff7812 */ /* 0x000fe400078cc0ff */
[----:B------:R-:W-:Y:S02]  /*48d0*/  FSEL R27, R16, RZ, P2 ;  /* 0x000000ff101b7208 */ /* 0x000fe40001000000 */
[----:B------:R-:W-:Y:S02]  /*48e0*/  LOP3.LUT P5, RZ, R36, 0xff, RZ, 0xc0, !PT ;  /* 0x000000ff24ff7812 */ /* 0x000fe400078ac0ff */
[----:B------:R-:W-:Y:S02]  /*48f0*/  LOP3.LUT P2, RZ, R2, 0xff, RZ, 0xc0, !PT ;  /* 0x000000ff02ff7812 */ /* 0x000fe4000784c0ff */
[----:B------:R-:W-:-:S02]  /*4900*/  F2FP.BF16.F32.PACK_AB R22, R29, R22 ;  /* 0x000000161d16723e */ /* 0x000fc400000010ff */
[----:B------:R-:W-:Y:S02]  /*4910*/  F2FP.BF16.F32.PACK_AB R23, R20, R23 ;  /* 0x000000171417723e */ /* 0x000fe400000010ff */
[----:B------:R-:W-:Y:S02]  /*4920*/  FSEL R29, R16, RZ, P6 ;  /* 0x000000ff101d7208 */ /* 0x000fe40003000000 */
[C---:B------:R-:W-:Y:S02]  /*4930*/  FSEL R16, R0.reuse, RZ, P2 ;  /* 0x000000ff00107208 */ /* 0x040fe40001000000 */
[----:B------:R-:W-:Y:S02]  /*4940*/  FSEL R20, R0, RZ, P5 ;  /* 0x000000ff00147208 */ /* 0x000fe40002800000 */
[----:B------:R-:W-:Y:S02]  /*4950*/  F2FP.BF16.F32.PACK_AB R15, R32, R181 ;  /* 0x000000b5200f723e */ /* 0x000fe400000010ff */
[----:B------:R-:W-:-:S02]  /*4960*/  F2FP.BF16.F32.PACK_AB R14, R33, R14 ;  /* 0x0000000e210e723e */ /* 0x000fc400000010ff */
[----:B------:R-:W-:Y:S02]  /*4970*/  F2FP.BF16.F32.PACK_AB R18, R31, R18 ;  /* 0x000000121f12723e */ /* 0x000fe400000010ff */
[----:B------:R-:W-:Y:S02]  /*4980*/  F2FP.BF16.F32.PACK_AB R17, R28, R17 ;  /* 0x000000111c11723e */ /* 0x000fe400000010ff */
[----:B------:R-:W-:Y:S02]  /*4990*/  F2FP.BF16.F32.PACK_AB R21, R26, R21 ;  /* 0x000000151a15723e */ /* 0x000fe400000010ff */
[----:B------:R-:W-:Y:S02]  /*49a0*/  F2FP.BF16.F32.PACK_AB R16, R29, R16 ;  /* 0x000000101d10723e */ /* 0x000fe400000010ff */
[----:B------:R-:W-:Y:S01]  /*49b0*/  F2FP.BF16.F32.PACK_AB R20, R27, R20 ;  /* 0x000000141b14723e */ /* 0x000fe200000010ff */
[----:B------:R-:W-:Y:S06]  /*49c0*/  BRA `(.L_x_143) ;  /* 0x0000001c00807947 */ /* 0x000fec0003800000 */
.L_x_142:
[-CC-:B------:R-:W-:Y:S01]  /*49d0*/  FFMA.FTZ R157, R157, R40.reuse, R42.reuse ;  /* 0x000000289d9d7223 */ /* 0x180fe2000001002a */
[-C--:B------:R-:W-:Y:S01]  /*49e0*/  FFMA.FTZ R180, R180, R40.reuse, R42 ;  /* 0x00000028b4b47223 */ /* 0x080fe2000001002a */
[----:B------:R-:W-:Y:S01]  /*49f0*/  SHF.L.U32 R32, R32, 0x10, RZ ;  /* 0x0000001020207819 */ /* 0x000fe200000006ff */
[----:B0-----:R-:W-:Y:S02]  /*4a00*/  IMAD.U32 R18, R11, 0x10000, RZ ;  /* 0x000100000b127824 */ /* 0x001fe400078e00ff */
[----:B------:R-:W-:Y:S01]  /*4a10*/  FADD.FTZ R157, R200, -R157 ;  /* 0x8000009dc89d7221 */ /* 0x000fe20000010000 */
[----:B------:R-:W-:Y:S01]  /*4a20*/  FADD.FTZ R181, R181, -R180 ;  /* 0x800000b4b5b57221 */ /* 0x000fe20000010000 */
[-C--:B------:R-:W-:Y:S01]  /*4a30*/  FFMA.FTZ R176, R176, R40.reuse, R42 ;  /* 0x00000028b0b07223 */ /* 0x080fe2000001002a */
[----:B------:R-:W-:Y:S01]  /*4a40*/  SHF.L.U32 R16, R10, 0x10, RZ ;  /* 0x000000100a107819 */ /* 0x000fe200000006ff */
[C---:B------:R-:W-:Y:S01]  /*4a50*/  FFMA.FTZ R32, R146.reuse, R157, R32 ;  /* 0x0000009d92207223 */ /* 0x040fe20000010020 */
[----:B------:R-:W-:Y:S01]  /*4a60*/  FFMA.FTZ R18, R146, R181, R18 ;  /* 0x000000b592127223 */ /* 0x000fe20000010012 */
[----:B------:R-:W-:Y:S01]  /*4a70*/  ISETP.GE.U32.AND P2, PT, R36, RZ, PT ;  /* 0x000000ff2400720c */ /* 0x000fe20003f46070 */
[-C--:B------:R-:W-:Y:S01]  /*4a80*/  FFMA.FTZ R159, R159, R40.reuse, R42 ;  /* 0x000000289f9f7223 */ /* 0x080fe2000001002a */
[----:B------:R-:W-:Y:S01]  /*4a90*/  FADD.FTZ R179, R179, -R176 ;  /* 0x800000b0b3b37221 */ /* 0x000fe20000010000 */
[----:B------:R-:W-:Y:S01]  /*4aa0*/  FMUL.FTZ R32, R32, UR6 ;  /* 0x0000000620207c20 */ /* 0x000fe20008410000 */
[----:B------:R-:W-:Y:S01]  /*4ab0*/  SHF.L.U32 R33, R33, 0x10, RZ ;  /* 0x0000001021217819 */ /* 0x000fe200000006ff */
[----:B------:R-:W-:Y:S01]  /*4ac0*/  FMUL.FTZ R18, R18, UR6 ;  /* 0x0000000612127c20 */ /* 0x000fe20008410000 */
[C---:B------:R-:W-:Y:S01]  /*4ad0*/  ISETP.GE.U32.AND.EX P6, PT, R37.reuse, 0x1000000, PT, P2 ;  /* 0x010000002500780c */ /* 0x040fe20003fc6120 */
[----:B------:R-:W-:Y:S01]  /*4ae0*/  FADD.FTZ R159, R198, -R159 ;  /* 0x8000009fc69f7221 */ /* 0x000fe20000010000 */
[----:B------:R-:W-:Y:S01]  /*4af0*/  FFMA.FTZ R16, R146, R179, R16 ;  /* 0x000000b392107223 */ /* 0x000fe20000010010 */
[----:B------:R-:W-:Y:S01]  /*4b00*/  LOP3.LUT P5, RZ, R37, 0xff0000, RZ, 0xc0, !PT ;  /* 0x00ff000025ff7812 */ /* 0x000fe200078ac0ff */
[-CC-:B------:R-:W-:Y:S01]  /*4b10*/  FFMA.FTZ R174, R174, R40.reuse, R42.reuse ;  /* 0x00000028aeae7223 */ /* 0x180fe2000001002a */
[----:B------:R-:W-:Y:S01]  /*4b20*/  ISETP.GE.U32.AND P2, PT, R2, RZ, PT ;  /* 0x000000ff0200720c */ /* 0x000fe20003f46070 */
[-C--:B------:R-:W-:Y:S01]  /*4b30*/  FFMA.FTZ R161, R161, R40.reuse, R42 ;  /* 0x00000028a1a17223 */ /* 0x080fe2000001002a */
[----:B------:R-:W-:Y:S01]  /*4b40*/  FSEL R28, R32, RZ, P6 ;  /* 0x000000ff201c7208 */ /* 0x000fe20003000000 */
[----:B------:R-:W-:Y:S01]  /*4b50*/  FFMA.FTZ R33, R146, R159, R33 ;  /* 0x0000009f92217223 */ /* 0x000fe20000010021 */
[----:B------:R-:W-:Y:S01]  /*4b60*/  LOP3.LUT P6, RZ, R3, 0xff0000, RZ, 0xc0, !PT ;  /* 0x00ff000003ff7812 */ /* 0x000fe200078cc0ff */
[----:B------:R-:W-:Y:S01]  /*4b70*/  FMUL.FTZ R16, R16, UR6 ;  /* 0x0000000610107c20 */ /* 0x000fe20008410000 */
[----:B------:R-:W-:Y:S01]  /*4b80*/  FSEL R23, R18, RZ, P5 ;  /* 0x000000ff12177208 */ /* 0x000fe20002800000 */
[----:B------:R-:W-:Y:S01]  /*4b90*/  FADD.FTZ R175, R175, -R174 ;  /* 0x800000aeafaf7221 */ /* 0x000fe20000010000 */
[----:B------:R-:W-:Y:S01]  /*4ba0*/  ISETP.GE.U32.AND.EX P2, PT, R3, 0x1000000, PT, P2 ;  /* 0x010000000300780c */ /* 0x000fe20003f46120 */
[----:B------:R-:W-:Y:S01]  /*4bb0*/  FADD.FTZ R161, R196, -R161 ;  /* 0x800000a1c4a17221 */ /* 0x000fe20000010000 */
[----:B------:R-:W-:Y:S01]  /*4bc0*/  SHF.L.U32 R0, R9, 0x10, RZ ;  /* 0x0000001009007819 */ /* 0x000fe200000006ff */
[----:B------:R-:W-:Y:S01]  /*4bd0*/  IMAD.U32 R17, R34, 0x10000, RZ ;  /* 0x0001000022117824 */ /* 0x000fe200078e00ff */
[----:B------:R-:W-:Y:S01]  /*4be0*/  LOP3.LUT P5, RZ, R37, 0xff, RZ, 0xc0, !PT ;  /* 0x000000ff25ff7812 */ /* 0x000fe200078ac0ff */
[-C--:B------:R-:W-:Y:S01]  /*4bf0*/  FFMA.FTZ R167, R167, R40.reuse, R42 ;  /* 0x00000028a7a77223 */ /* 0x080fe2000001002a */
[----:B------:R-:W-:Y:S01]  /*4c00*/  FSEL R19, R18, RZ, P6 ;  /* 0x000000ff12137208 */ /* 0x000fe20003000000 */
[----:B------:R-:W-:Y:S01]  /*4c10*/  FMUL.FTZ R33, R33, UR6 ;  /* 0x0000000621217c20 */ /* 0x000fe20008410000 */
[----:B------:R-:W-:Y:S01]  /*4c20*/  FSEL R32, R32, RZ, P2 ;  /* 0x000000ff20207208 */ /* 0x000fe20001000000 */
[C---:B------:R-:W-:Y:S01]  /*4c30*/  FFMA.FTZ R17, R146.reuse, R161, R17 ;  /* 0x000000a192117223 */ /* 0x040fe20000010011 */
[----:B------:R-:W-:Y:S01]  /*4c40*/  LOP3.LUT P6, RZ, R3, 0xff, RZ, 0xc0, !PT ;  /* 0x000000ff03ff7812 */ /* 0x000fe200078cc0ff */
[----:B------:R-:W-:Y:S01]  /*4c50*/  FFMA.FTZ R0, R146, R175, R0 ;  /* 0x000000af92007223 */ /* 0x000fe20000010000 */
[----:B------:R-:W-:Y:S01]  /*4c60*/  LOP3.LUT P2, RZ, R37, 0xff00, RZ, 0xc0, !PT ;  /* 0x0000ff0025ff7812 */ /* 0x000fe2000784c0ff */
[----:B------:R-:W-:Y:S01]  /*4c70*/  FADD.FTZ R167, R192, -R167 ;  /* 0x800000a7c0a77221 */ /* 0x000fe20000010000 */
[----:B------:R-:W-:Y:S01]  /*4c80*/  FSEL R22, R16, RZ, P5 ;  /* 0x000000ff10167208 */ /* 0x000fe20002800000 */
[----:B------:R-:W-:Y:S01]  /*4c90*/  IMAD.U32 R35, R35, 0x10000, RZ ;  /* 0x0001000023237824 */ /* 0x000fe200078e00ff */
[----:B------:R-:W-:Y:S01]  /*4ca0*/  LOP3.LUT P5, RZ, R3, 0xff00, RZ, 0xc0, !PT ;  /* 0x0000ff0003ff7812 */ /* 0x000fe200078ac0ff */
[----:B------:R-:W-:Y:S01]  /*4cb0*/  FFMA.FTZ R40, R170, R40, R42 ;  /* 0x00000028aa287223 */ /* 0x000fe2000001002a */
[----:B------:R-:W-:Y:S01]  /*4cc0*/  FSEL R20, R16, RZ, P6 ;  /* 0x000000ff10147208 */ /* 0x000fe20003000000 */
[----:B------:R-:W-:Y:S01]  /*4cd0*/  FMUL.FTZ R16, R0, UR6 ;  /* 0x0000000600107c20 */ /* 0x000fe20008410000 */
[----:B------:R-:W-:Y:S01]  /*4ce0*/  FSEL R29, R33, RZ, P2 ;  /* 0x000000ff211d7208 */ /* 0x000fe20001000000 */
[----:B------:R-:W-:Y:S01]  /*4cf0*/  FMUL.FTZ R18, R17, UR6 ;  /* 0x0000000611127c20 */ /* 0x000fe20008410000 */
[----:B------:R-:W-:Y:S01]  /*4d00*/  FSEL R33, R33, RZ, P5 ;  /* 0x000000ff21217208 */ /* 0x000fe20002800000 */
[----:B------:R-:W-:Y:S01]  /*4d10*/  FFMA.FTZ R35, R146, R167, R35 ;  /* 0x000000a792237223 */ /* 0x000fe20000010023 */
[C---:B------:R-:W-:Y:S01]  /*4d20*/  LOP3.LUT P6, RZ, R36.reuse, 0xff0000, RZ, 0xc0, !PT ;  /* 0x00ff000024ff7812 */ /* 0x040fe200078cc0ff */
[----:B------:R-:W-:Y:S01]  /*4d30*/  FADD.FTZ R173, R173, -R40 ;  /* 0x80000028adad7221 */ /* 0x000fe20000010000 */
[----:B------:R-:W-:Y:S01]  /*4d40*/  LOP3.LUT P5, RZ, R36, 0xff000000, RZ, 0xc0, !PT ;  /* 0xff00000024ff7812 */ /* 0x000fe200078ac0ff */
[----:B------:R-:W-:Y:S01]  /*4d50*/  FMUL.FTZ R35, R35, UR6 ;  /* 0x0000000623237c20 */ /* 0x000fe20008410000 */
[----:B------:R-:W-:-:S02]  /*4d60*/  SHF.L.U32 R0, R8, 0x10, RZ ;  /* 0x0000001008007819 */ /* 0x000fc400000006ff */
[----:B------:R-:W-:Y:S02]  /*4d70*/  FSEL R21, R16, RZ, P6 ;  /* 0x000000ff10157208 */ /* 0x000fe40003000000 */
[----:B------:R-:W-:Y:S01]  /*4d80*/  FSEL R26, R18, RZ, P5 ;  /* 0x000000ff121a7208 */ /* 0x000fe20002800000 */
[----:B------:R-:W-:Y:S01]  /*4d90*/  FFMA.FTZ R0, R146, R173, R0 ;  /* 0x000000ad92007223 */ /* 0x000fe20000010000 */
[----:B------:R-:W-:Y:S02]  /*4da0*/  LOP3.LUT P2, RZ, R2, 0xff0000, RZ, 0xc0, !PT ;  /* 0x00ff000002ff7812 */ /* 0x000fe4000784c0ff */
[----:B------:R-:W-:Y:S01]  /*4db0*/  LOP3.LUT P6, RZ, R36, 0xff00, RZ, 0xc0, !PT ;  /* 0x0000ff0024ff7812 */ /* 0x000fe200078cc0ff */
[----:B------:R-:W-:Y:S01]  /*4dc0*/  FMUL.FTZ R0, R0, UR6 ;  /* 0x0000000600007c20 */ /* 0x000fe20008410000 */
[----:B------:R-:W-:Y:S02]  /*4dd0*/  LOP3.LUT P5, RZ, R2, 0xff000000, RZ, 0xc0, !PT ;  /* 0xff00000002ff7812 */ /* 0x000fe400078ac0ff */
[----:B------:R-:W-:-:S02]  /*4de0*/  F2FP.BF16.F32.PACK_AB R23, R28, R23 ;  /* 0x000000171c17723e */ /* 0x000fc400000010ff */
[----:B------:R-:W-:Y:S02]  /*4df0*/  FSEL R17, R16, RZ, P2 ;  /* 0x000000ff10117208 */ /* 0x000fe40001000000 */
[----:B------:R-:W-:Y:S02]  /*4e00*/  FSEL R28, R18, RZ, P5 ;  /* 0x000000ff121c7208 */ /* 0x000fe40002800000 */
[----:B------:R-:W-:Y:S02]  /*4e10*/  FSEL R27, R35, RZ, P6 ;  /* 0x000000ff231b7208 */ /* 0x000fe40003000000 */
[----:B------:R-:W-:Y:S02]  /*4e20*/  LOP3.LUT P2, RZ, R36, 0xff, RZ, 0xc0, !PT ;  /* 0x000000ff24ff7812 */ /* 0x000fe4000784c0ff */
[C---:B------:R-:W-:Y:S02]  /*4e30*/  LOP3.LUT P5, RZ, R2.reuse, 0xff00, RZ, 0xc0, !PT ;  /* 0x0000ff0002ff7812 */ /* 0x040fe400078ac0ff */
[----:B------:R-:W-:-:S02]  /*4e40*/  LOP3.LUT P6, RZ, R2, 0xff, RZ, 0xc0, !PT ;  /* 0x000000ff02ff7812 */ /* 0x000fc400078cc0ff */
        /* <DEDUP_REMOVED lines=9> */
[----:B------:R-:W-:Y:S01]  /*4ee0*/  F2FP.BF16.F32.PACK_AB R20, R27, R20 ;  /* 0x000000141b14723e */ /* 0x000fe200000010ff */
[----:B------:R-:W-:Y:S06]  /*4ef0*/  BRA `(.L_x_143) ;  /* 0x0000001800347947 */ /* 0x000fec0003800000 */
.L_x_141:
[----:B------:R-:W-:Y:S05]  /*4f00*/  @!P0 BRA `(.L_x_144) ;  /* 0x00000004003c8947 */ /* 0x000fea0003800000 */
[-CC-:B------:R-:W-:Y:S01]  /*4f10*/  FFMA.FTZ R180, R180, R40.reuse, R42.reuse ;  /* 0x00000028b4b47223 */ /* 0x180fe2000001002a */
[-CC-:B------:R-:W-:Y:S01]  /*4f20*/  FFMA.FTZ R157, R157, R40.reuse, R42.reuse ;  /* 0x000000289d9d7223 */ /* 0x180fe2000001002a */
[-C--:B------:R-:W-:Y:S01]  /*4f30*/  FFMA.FTZ R176, R176, R40.reuse, R42 ;  /* 0x00000028b0b07223 */ /* 0x080fe2000001002a */
[----:B------:R-:W-:Y:S01]  /*4f40*/  LOP3.LUT P5, RZ, R37, 0xff0000, RZ, 0xc0, !PT ;  /* 0x00ff000025ff7812 */ /* 0x000fe200078ac0ff */
[----:B0-----:R-:W-:Y:S01]  /*4f50*/  FADD.FTZ R15, R181, -R180 ;  /* 0x800000b4b50f7221 */ /* 0x001fe20000010000 */
[----:B------:R-:W-:Y:S01]  /*4f60*/  FADD.FTZ R157, R200, -R157 ;  /* 0x8000009dc89d7221 */ /* 0x000fe20000010000 */
[----:B------:R-:W-:Y:S01]  /*4f70*/  FADD.FTZ R179, R179, -R176 ;  /* 0x800000b0b3b37221 */ /* 0x000fe20000010000 */
[-CC-:B------:R-:W-:Y:S01]  /*4f80*/  FFMA.FTZ R159, R159, R40.reuse, R42.reuse ;  /* 0x000000289f9f7223 */ /* 0x180fe2000001002a */
[C---:B------:R-:W-:Y:S01]  /*4f90*/  FMUL.FTZ R15, R146.reuse, R15 ;  /* 0x0000000f920f7220 */ /* 0x040fe20000410000 */
[----:B------:R-:W-:Y:S01]  /*4fa0*/  LOP3.LUT P6, RZ, R3, 0xff0000, RZ, 0xc0, !PT ;  /* 0x00ff000003ff7812 */ /* 0x000fe200078cc0ff */
[----:B------:R-:W-:Y:S01]  /*4fb0*/  FMUL.FTZ R28, R146, R157 ;  /* 0x0000009d921c7220 */ /* 0x000fe20000410000 */
[----:B------:R-:W-:Y:S01]  /*4fc0*/  ISETP.GE.U32.AND P2, PT, R36, RZ, PT ;  /* 0x000000ff2400720c */ /* 0x000fe20003f46070 */
[----:B------:R-:W-:Y:S01]  /*4fd0*/  FMUL.FTZ R0, R15, UR6 ;  /* 0x000000060f007c20 */ /* 0x000fe20008410000 */
[----:B------:R-:W-:Y:S01]  /*4fe0*/  FMUL.FTZ R14, R146, R179 ;  /* 0x000000b3920e7220 */ /* 0x000fe20000410000 */
[----:B------:R-:W-:Y:S01]  /*4ff0*/  FADD.FTZ R19, R198, -R159 ;  /* 0x8000009fc6137221 */ /* 0x000fe20000010000 */
[----:B------:R-:W-:Y:S01]  /*5000*/  FMUL.FTZ R12, R28, UR6 ;  /* 0x000000061c0c7c20 */ /* 0x000fe20008410000 */
[----:B------:R-:W-:Y:S01]  /*5010*/  ISETP.GE.U32.AND.EX P2, PT, R37, 0x1000000, PT, P2 ;  /* 0x010000002500780c */ /* 0x000fe20003f46120 */
[-CC-:B------:R-:W-:Y:S01]  /*5020*/  FFMA.FTZ R174, R174, R40.reuse, R42.reuse ;  /* 0x00000028aeae7223 */ /* 0x180fe2000001002a */
[----:B------:R-:W-:Y:S01]  /*5030*/  FSEL R23, R0, RZ, P5 ;  /* 0x000000ff00177208 */ /* 0x000fe20002800000 */
[----:B------:R-:W-:Y:S01]  /*5040*/  FMUL.FTZ R19, R146, R19 ;  /* 0x0000001392137220 */ /* 0x000fe20000410000 */
[----:B------:R-:W-:Y:S01]  /*5050*/  ISETP.GE.U32.AND P5, PT, R2, RZ, PT ;  /* 0x000000ff0200720c */ /* 0x000fe20003fa6070 */
[-C--:B------:R-:W-:Y:S01]  /*5060*/  FFMA.FTZ R161, R161, R40.reuse, R42 ;  /* 0x00000028a1a17223 */ /* 0x080fe2000001002a */
[----:B------:R-:W-:Y:S01]  /*5070*/  FSEL R20, R0, RZ, P6 ;  /* 0x000000ff00147208 */ /* 0x000fe20003000000 */
[----:B------:R-:W-:Y:S01]  /*5080*/  FMUL.FTZ R0, R14, UR6 ;  /* 0x000000060e007c20 */ /* 0x000fe20008410000 */
[----:B------:R-:W-:Y:S01]  /*5090*/  ISETP.GE.U32.AND.EX P5, PT, R3, 0x1000000, PT, P5 ;  /* 0x010000000300780c */ /* 0x000fe20003fa6150 */
[----:B------:R-:W-:Y:S01]  /*50a0*/  FADD.FTZ R13, R175, -R174 ;  /* 0x800000aeaf0d7221 */ /* 0x000fe20000010000 */
[----:B------:R-:W-:Y:S01]  /*50b0*/  LOP3.LUT P6, RZ, R37, 0xff, RZ, 0xc0, !PT ;  /* 0x000000ff25ff7812 */ /* 0x000fe200078cc0ff */
[----:B------:R-:W-:Y:S01]  /*50c0*/  FADD.FTZ R161, R196, -R161 ;  /* 0x800000a1c4a17221 */ /* 0x000fe20000010000 */
[C---:B------:R-:W-:Y:S01]  /*50d0*/  FSEL R30, R12.reuse, RZ, P2 ;  /* 0x000000ff0c1e7208 */ /* 0x040fe20001000000 */
[-CC-:B------:R-:W-:Y:S01]  /*50e0*/  FFMA.FTZ R167, R167, R40.reuse, R42.reuse ;  /* 0x00000028a7a77223 */ /* 0x180fe2000001002a */
[----:B------:R-:W-:Y:S01]  /*50f0*/  FSEL R27, R12, RZ, P5 ;  /* 0x000000ff0c1b7208 */ /* 0x000fe20002800000 */
[----:B------:R-:W-:Y:S01]  /*5100*/  FMUL.FTZ R12, R19, UR6 ;  /* 0x00000006130c7c20 */ /* 0x000fe20008410000 */
[----:B------:R-:W-:Y:S01]  /*5110*/  FSEL R22, R0, RZ, P6 ;  /* 0x000000ff00167208 */ /* 0x000fe20003000000 */
[----:B------:R-:W-:Y:S01]  /*5120*/  FMUL.FTZ R13, R146, R13 ;  /* 0x0000000d920d7220 */ /* 0x000fe20000410000 */
[----:B------:R-:W-:Y:S01]  /*5130*/  LOP3.LUT P5, RZ, R37, 0xff00, RZ, 0xc0, !PT ;  /* 0x0000ff0025ff7812 */ /* 0x000fe200078ac0ff */
[----:B------:R-:W-:Y:S01]  /*5140*/  FFMA.FTZ R40, R170, R40, R42 ;  /* 0x00000028aa287223 */ /* 0x000fe2000001002a */
[C---:B------:R-:W-:Y:S01]  /*5150*/  LOP3.LUT P6, RZ, R3.reuse, 0xff00, RZ, 0xc0, !PT ;  /* 0x0000ff0003ff7812 */ /* 0x040fe200078cc0ff */
[----:B------:R-:W-:Y:S01]  /*5160*/  FADD.FTZ R17, R192, -R167 ;  /* 0x800000a7c0117221 */ /* 0x000fe20000010000 */
[----:B------:R-:W-:Y:S01]  /*5170*/  LOP3.LUT P2, RZ, R3, 0xff, RZ, 0xc0, !PT ;  /* 0x000000ff03ff7812 */ /* 0x000fe2000784c0ff */
[----:B------:R-:W-:Y:S01]  /*5180*/  FADD.FTZ R173, R173, -R40 ;  /* 0x80000028adad7221 */ /* 0x000fe20000010000 */
[----:B------:R-:W-:Y:S01]  /*5190*/  FSEL R29, R12, RZ, P5 ;  /* 0x000000ff0c1d7208 */ /* 0x000fe20002800000 */
[----:B------:R-:W-:Y:S01]  /*51a0*/  FMUL.FTZ R17, R146, R17 ;  /* 0x0000001192117220 */ /* 0x000fe20000410000 */
[----:B------:R-:W-:Y:S01]  /*51b0*/  FSEL R33, R12, RZ, P6 ;  /* 0x000000ff0c217208 */ /* 0x000fe20003000000 */
[----:B------:R-:W-:Y:S01]  /*51c0*/  FMUL.FTZ R12, R146, R161 ;  /* 0x000000a1920c7220 */ /* 0x000fe20000410000 */
[----:B------:R-:W-:Y:S01]  /*51d0*/  FSEL R18, R0, RZ, P2 ;  /* 0x000000ff00127208 */ /* 0x000fe20001000000 */
[----:B------:R-:W-:Y:S01]  /*51e0*/  FMUL.FTZ R0, R13, UR6 ;  /* 0x000000060d007c20 */ /* 0x000fe20008410000 */
[----:B------:R-:W-:Y:S01]  /*51f0*/  LOP3.LUT P2, RZ, R36, 0xff0000, RZ, 0xc0, !PT ;  /* 0x00ff000024ff7812 */ /* 0x000fe2000784c0ff */
[----:B------:R-:W-:Y:S01]  /*5200*/  FMUL.FTZ R16, R12, UR6 ;  /* 0x000000060c107c20 */ /* 0x000fe20008410000 */
[----:B------:R-:W-:Y:S01]  /*5210*/  LOP3.LUT P5, RZ, R2, 0xff0000, RZ, 0xc0, !PT ;  /* 0x00ff000002ff7812 */ /* 0x000fe200078ac0ff */
[----:B------:R-:W-:Y:S01]  /*5220*/  FMUL.FTZ R146, R146, R173 ;  /* 0x000000ad92927220 */ /* 0x000fe20000410000 */
[----:B------:R-:W-:-:S02]  /*5230*/  LOP3.LUT P6, RZ, R36, 0xff000000, RZ, 0xc0, !PT ;  /* 0xff00000024ff7812 */ /* 0x000fc400078cc0ff */
[C---:B------:R-:W-:Y:S02]  /*5240*/  FSEL R21, R0.reuse, RZ, P2 ;  /* 0x000000ff00157208 */ /* 0x040fe40001000000 */
[----:B------:R-:W-:Y:S01]  /*5250*/  FSEL R26, R0, RZ, P5 ;  /* 0x000000ff001a7208 */ /* 0x000fe20002800000 */
[----:B------:R-:W-:Y:S01]  /*5260*/  FMUL.FTZ R0, R17, UR6 ;  /* 0x0000000611007c20 */ /* 0x000fe20008410000 */
[----:B------:R-:W-:Y:S02]  /*5270*/  F2FP.BF16.F32.PACK_AB R15, R28, R15 ;  /* 0x0000000f1c0f723e */ /* 0x000fe400000010ff */
[----:B------:R-:W-:Y:S02]  /*5280*/  FSEL R28, R16, RZ, P6 ;  /* 0x000000ff101c7208 */ /* 0x000fe40003000000 */
[----:B------:R-:W-:Y:S02]  /*5290*/  LOP3.LUT P2, RZ, R36, 0xff00, RZ, 0xc0, !PT ;  /* 0x0000ff0024ff7812 */ /* 0x000fe4000784c0ff */
[----:B------:R-:W-:-:S02]  /*52a0*/  LOP3.LUT P6, RZ, R2, 0xff000000, RZ, 0xc0, !PT ;  /* 0xff00000002ff7812 */ /* 0x000fc400078cc0ff */
[----:B------:R-:W-:Y:S02]  /*52b0*/  F2FP.BF16.F32.PACK_AB R14, R19, R14 ;  /* 0x0000000e130e723e */ /* 0x000fe400000010ff */
[----:B------:R-:W-:Y:S02]  /*52c0*/  F2FP.BF16.F32.PACK_AB R13, R12, R13 ;  /* 0x0000000d0c0d723e */ /* 0x000fe400000010ff */
[----:B------:R-:W-:Y:S02]  /*52d0*/  F2FP.BF16.F32.PACK_AB R19, R27, R20 ;  /* 0x000000141b13723e */ /* 0x000fe400000010ff */
[----:B------:R-:W-:Y:S01]  /*52e0*/  F2FP.BF16.F32.PACK_AB R12, R17, R146 ;  /* 0x00000092110c723e */ /* 0x000fe200000010ff */
[----:B------:R-:W-:Y:S01]  /*52f0*/  FMUL.FTZ R146, R146, UR6 ;  /* 0x0000000692927c20 */ /* 0x000fe20008410000 */
[----:B------:R-:W-:Y:S02]  /*5300*/  FSEL R31, R16, RZ, P6 ;  /* 0x000000ff101f7208 */ /* 0x000fe40003000000 */
[----:B------:R-:W-:-:S02]  /*5310*/  FSEL R27, R0, RZ, P2 ;  /* 0x000000ff001b7208 */ /* 0x000fc40001000000 */
[----:B------:R-:W-:Y:S02]  /*5320*/  LOP3.LUT P5, RZ, R36, 0xff, RZ, 0xc0, !PT ;  /* 0x000000ff24ff7812 */ /* 0x000fe400078ac0ff */
[C---:B------:R-:W-:Y:S02]  /*5330*/  LOP3.LUT P6, RZ, R2.reuse, 0xff00, RZ, 0xc0, !PT ;  /* 0x0000ff0002ff7812 */ /* 0x040fe400078cc0ff */
[----:B------:R-:W-:Y:S02]  /*5340*/  LOP3.LUT P2, RZ, R2, 0xff, RZ, 0xc0, !PT ;  /* 0x000000ff02ff7812 */ /* 0x000fe4000784c0ff */
[----:B------:R-:W-:Y:S02]  /*5350*/  F2FP.BF16.F32.PACK_AB R22, R29, R22 ;  /* 0x000000161d16723e */ /* 0x000fe400000010ff */
        /* <DEDUP_REMOVED lines=10> */
.L_x_144:
[-CC-:B------:R-:W-:Y:S01]  /*5400*/  FFMA.FTZ R180, R180, R40.reuse, R42.reuse ;  /* 0x00000028b4b47223 */ /* 0x180fe2000001002a */
[-CC-:B------:R-:W-:Y:S01]  /*5410*/  FFMA.FTZ R157, R157, R40.reuse, R42.reuse ;  /* 0x000000289d9d7223 */ /* 0x180fe2000001002a */
[-C--:B------:R-:W-:Y:S01]  /*5420*/  FFMA.FTZ R176, R176, R40.reuse, R42 ;  /* 0x00000028b0b07223 */ /* 0x080fe2000001002a */
[----:B------:R-:W-:Y:S01]  /*5430*/  ISETP.GE.U32.AND P2, PT, R36, RZ, PT ;  /* 0x000000ff2400720c */ /* 0x000fe20003f46070 */
[----:B------:R-:W-:Y:S01]  /*5440*/  FADD.FTZ R181, R181, -R180 ;  /* 0x800000b4b5b57221 */ /* 0x000fe20000010000 */
[----:B------:R-:W-:Y:S01]  /*5450*/  FADD.FTZ R157, R200, -R157 ;  /* 0x8000009dc89d7221 */ /* 0x000fe20000010000 */
[-C--:B------:R-:W-:Y:S01]  /*5460*/  FFMA.FTZ R159, R159, R40.reuse, R42 ;  /* 0x000000289f9f7223 */ /* 0x080fe2000001002a */
[----:B------:R-:W-:Y:S01]  /*5470*/  FADD.FTZ R179, R179, -R176 ;  /* 0x800000b0b3b37221 */ /* 0x000fe20000010000 */
[C---:B------:R-:W-:Y:S01]  /*5480*/  FMUL.FTZ R181, R146.reuse, R181 ;  /* 0x000000b592b57220 */ /* 0x040fe20000410000 */
[----:B------:R-:W-:Y:S01]  /*5490*/  FMUL.FTZ R157, R146, R157 ;  /* 0x0000009d929d7220 */ /* 0x000fe20000410000 */
[----:B------:R-:W-:Y:S01]  /*54a0*/  ISETP.GE.U32.AND.EX P6, PT, R37, 0x1000000, PT, P2 ;  /* 0x010000002500780c */ /* 0x000fe20003fc6120 */
[----:B------:R-:W-:Y:S01]  /*54b0*/  FADD.FTZ R159, R198, -R159 ;  /* 0x8000009fc69f7221 */ /* 0x000fe20000010000 */
[----:B------:R-:W-:Y:S01]  /*54c0*/  FMUL.FTZ R181, R181, UR6 ;  /* 0x00000006b5b57c20 */ /* 0x000fe20008410000 */
[----:B------:R-:W-:Y:S01]  /*54d0*/  FMUL.FTZ R157, R157, UR6 ;  /* 0x000000069d9d7c20 */ /* 0x000fe20008410000 */
[----:B------:R-:W-:Y:S01]  /*54e0*/  LOP3.LUT P5, RZ, R37, 0xff0000, RZ, 0xc0, !PT ;  /* 0x00ff000025ff7812 */ /* 0x000fe200078ac0ff */
[----:B------:R-:W-:Y:S01]  /*54f0*/  FMUL.FTZ R179, R146, R179 ;  /* 0x000000b392b37220 */ /* 0x000fe20000410000 */
[----:B------:R-:W-:Y:S01]  /*5500*/  ISETP.GE.U32.AND P2, PT, R2, RZ, PT ;  /* 0x000000ff0200720c */ /* 0x000fe20003f46070 */
[-CC-:B------:R-:W-:Y:S01]  /*5510*/  FFMA.FTZ R174, R174, R40.reuse, R42.reuse ;  /* 0x00000028aeae7223 */ /* 0x180fe2000001002a */
[-C--:B------:R-:W-:Y:S01]  /*5520*/  FFMA.FTZ R161, R161, R40.reuse, R42 ;  /* 0x00000028a1a17223 */ /* 0x080fe2000001002a */
[----:B0-----:R-:W-:Y:S01]  /*5530*/  FSEL R16, R157, RZ, P6 ;  /* 0x000000ff9d107208 */ /* 0x001fe20003000000 */
[----:B------:R-:W-:Y:S01]  /*5540*/  FMUL.FTZ R159, R146, R159 ;  /* 0x0000009f929f7220 */ /* 0x000fe20000410000 */
[----:B------:R-:W-:Y:S01]  /*5550*/  FSEL R23, R181, RZ, P5 ;  /* 0x000000ffb5177208 */ /* 0x000fe20002800000 */
[----:B------:R-:W-:Y:S01]  /*5560*/  FMUL.FTZ R179, R179, UR6 ;  /* 0x00000006b3b37c20 */ /* 0x000fe20008410000 */
[----:B------:R-:W-:Y:S01]  /*5570*/  ISETP.GE.U32.AND.EX P2, PT, R3, 0x1000000, PT, P2 ;  /* 0x010000000300780c */ /* 0x000fe20003f46120 */
[----:B------:R-:W-:Y:S01]  /*5580*/  FADD.FTZ R175, R175, -R174 ;  /* 0x800000aeafaf7221 */ /* 0x000fe20000010000 */
[----:B------:R-:W-:Y:S01]  /*5590*/  LOP3.LUT P6, RZ, R3, 0xff0000, RZ, 0xc0, !PT ;  /* 0x00ff000003ff7812 */ /* 0x000fe200078cc0ff */
[----:B------:R-:W-:Y:S01]  /*55a0*/  FADD.FTZ R161, R196, -R161 ;  /* 0x800000a1c4a17221 */ /* 0x000fe20000010000 */
[----:B------:R-:W-:Y:S01]  /*55b0*/  LOP3.LUT P5, RZ, R37, 0xff, RZ, 0xc0, !PT ;  /* 0x000000ff25ff7812 */ /* 0x000fe200078ac0ff */
[-CC-:B------:R-:W-:Y:S01]  /*55c0*/  FFMA.FTZ R167, R167, R40.reuse, R42.reuse ;  /* 0x00000028a7a77223 */ /* 0x180fe2000001002a */
[----:B------:R-:W-:Y:S01]  /*55d0*/  FSEL R20, R157, RZ, P2 ;  /* 0x000000ff9d147208 */ /* 0x000fe20001000000 */
[----:B------:R-:W-:Y:S01]  /*55e0*/  FMUL.FTZ R159, R159, UR6 ;  /* 0x000000069f9f7c20 */ /* 0x000fe20008410000 */
[----:B------:R-:W-:Y:S01]  /*55f0*/  FSEL R19, R181, RZ, P6 ;  /* 0x000000ffb5137208 */ /* 0x000fe20003000000 */
[C---:B------:R-:W-:Y:S01]  /*5600*/  FMUL.FTZ R175, R146.reuse, R175 ;  /* 0x000000af92af7220 */ /* 0x040fe20000410000 */
[----:B------:R-:W-:Y:S01]  /*5610*/  LOP3.LUT P2, RZ, R37, 0xff00, RZ, 0xc0, !PT ;  /* 0x0000ff0025ff7812 */ /* 0x000fe2000784c0ff */
[----:B------:R-:W-:Y:S01]  /*5620*/  FMUL.FTZ R161, R146, R161 ;  /* 0x000000a192a17220 */ /* 0x000fe20000410000 */
[----:B------:R-:W-:Y:S01]  /*5630*/  FSEL R22, R179, RZ, P5 ;  /* 0x000000ffb3167208 */ /* 0x000fe20002800000 */
[----:B------:R-:W-:Y:S01]  /*5640*/  FADD.FTZ R167, R192, -R167 ;  /* 0x800000a7c0a77221 */ /* 0x000fe20000010000 */
[C---:B------:R-:W-:Y:S01]  /*5650*/  LOP3.LUT P6, RZ, R3.reuse, 0xff, RZ, 0xc0, !PT ;  /* 0x000000ff03ff7812 */ /* 0x040fe200078cc0ff */
[----:B------:R-:W-:Y:S01]  /*5660*/  FFMA.FTZ R40, R170, R40, R42 ;  /* 0x00000028aa287223 */ /* 0x000fe2000001002a */
[----:B------:R-:W-:Y:S01]  /*5670*/  LOP3.LUT P5, RZ, R3, 0xff00, RZ, 0xc0, !PT ;  /* 0x0000ff0003ff7812 */ /* 0x000fe200078ac0ff */
[----:B------:R-:W-:Y:S01]  /*5680*/  FMUL.FTZ R175, R175, UR6 ;  /* 0x00000006afaf7c20 */ /* 0x000fe20008410000 */
[----:B------:R-:W-:Y:S01]  /*5690*/  FSEL R29, R159, RZ, P2 ;  /* 0x000000ff9f1d7208 */ /* 0x000fe20001000000 */
[----:B------:R-:W-:Y:S01]  /*56a0*/  FMUL.FTZ R161, R161, UR6 ;  /* 0x00000006a1a17c20 */ /* 0x000fe20008410000 */
[----:B------:R-:W-:Y:S01]  /*56b0*/  FSEL R18, R179, RZ, P6 ;  /* 0x000000ffb3127208 */ /* 0x000fe20003000000 */
[----:B------:R-:W-:Y:S01]  /*56c0*/  FMUL.FTZ R167, R146, R167 ;  /* 0x000000a792a77220 */ /* 0x000fe20000410000 */
[----:B------:R-:W-:Y:S01]  /*56d0*/  FSEL R159, R159, RZ, P5 ;  /* 0x000000ff9f9f7208 */ /* 0x000fe20002800000 */
        /* <DEDUP_REMOVED lines=8> */
[----:B------:R-:W-:Y:S02]  /*5760*/  LOP3.LUT P2, RZ, R2, 0xff0000, RZ, 0xc0, !PT ;  /* 0x00ff000002ff7812 */ /* 0x000fe4000784c0ff */
[----:B------:R-:W-:Y:S02]  /*5770*/  LOP3.LUT P6, RZ, R36, 0xff00, RZ, 0xc0, !PT ;  /* 0x0000ff0024ff7812 */ /* 0x000fe400078cc0ff */
[----:B------:R-:W-:Y:S02]  /*5780*/  LOP3.LUT P5, RZ, R2, 0xff000000, RZ, 0xc0, !PT ;  /* 0xff00000002ff7812 */ /* 0x000fe400078ac0ff */
[----:B------:R-:W-:Y:S02]  /*5790*/  FSEL R17, R175, RZ, P2 ;  /* 0x000000ffaf117208 */ /* 0x000fe40001000000 */
        /* <DEDUP_REMOVED lines=17> */
.L_x_140:
[----:B------:R-:W-:Y:S05]  /*58b0*/  @!P2 BRA `(.L_x_145) ;  /* 0x000000080004a947 */ /* 0x000fea0003800000 */
[----:B------:R-:W-:Y:S05]  /*58c0*/  @!P0 BRA `(.L_x_146) ;  /* 0x0000000400088947 */ /* 0x000fea0003800000 */
[-CC-:B------:R-:W-:Y:S01]  /*58d0*/  FFMA.FTZ R157, R157, R40.reuse, R42.reuse ;  /* 0x000000289d9d7223 */ /* 0x180fe2000001002a */
[-CC-:B------:R-:W-:Y:S01]  /*58e0*/  FFMA.FTZ R174, R174, R40.reuse, R42.reuse ;  /* 0x00000028aeae7223 */ /* 0x180fe2000001002a */
[----:B------:R-:W-:Y:S02]  /*58f0*/  IMAD.U32 R32, R32, 0x10000, RZ ;  /* 0x0001000020207824 */ /* 0x000fe400078e00ff */
[-CC-:B------:R-:W-:Y:S01]  /*5900*/  FFMA.FTZ R180, R180, R40.reuse, R42.reuse ;  /* 0x00000028b4b47223 */ /* 0x180fe2000001002a */
[----:B------:R-:W-:Y:S01]  /*5910*/  FADD.FTZ R157, R200, -R157 ;  /* 0x8000009dc89d7221 */ /* 0x000fe20000010000 */
[-C--:B------:R-:W-:Y:S01]  /*5920*/  FFMA.FTZ R176, R176, R40.reuse, R42 ;  /* 0x00000028b0b07223 */ /* 0x080fe2000001002a */
[----:B------:R-:W-:Y:S01]  /*5930*/  FADD.FTZ R175, R175, -R174 ;  /* 0x800000aeafaf7221 */ /* 0x000fe20000010000 */
[----:B------:R-:W-:Y:S01]  /*5940*/  IMAD.U32 R0, R9, 0x10000, RZ ;  /* 0x0001000009007824 */ /* 0x000fe200078e00ff */
[----:B0-----:R-:W-:Y:S01]  /*5950*/  SHF.L.U32 R14, R11, 0x10, RZ ;  /* 0x000000100b0e7819 */ /* 0x001fe200000006ff */
[----:B------:R-:W-:Y:S01]  /*5960*/  FFMA.FTZ R32, R146, R157, R32 ;  /* 0x0000009d92207223 */ /* 0x000fe20000010020 */
[----:B------:R-:W-:Y:S01]  /*5970*/  FADD.FTZ R181, R181, -R180 ;  /* 0x800000b4b5b57221 */ /* 0x000fe20000010000 */
[----:B------:R-:W-:Y:S01]  /*5980*/  SHF.L.U32 R12, R10, 0x10, RZ ;  /* 0x000000100a0c7819 */ /* 0x000fe200000006ff */
[----:B------:R-:W-:Y:S01]  /*5990*/  FADD.FTZ R179, R179, -R176 ;  /* 0x800000b0b3b37221 */ /* 0x000fe20000010000 */
[----:B------:R-:W-:Y:S01]  /*59a0*/  ISETP.GE.U32.AND P2, PT, R36, RZ, PT ;  /* 0x000000ff2400720c */ /* 0x000fe20003f46070 */
[----:B------:R-:W-:Y:S01]  /*59b0*/  FFMA.FTZ R13, R146, R175, R0 ;  /* 0x000000af920d7223 */ /* 0x000fe20000010000 */
[----:B------:R-:W-:Y:S01]  /*59c0*/  FMUL.FTZ R0, R32, UR6 ;  /* 0x0000000620007c20 */ /* 0x000fe20008410000 */
[C---:B------:R-:W-:Y:S01]  /*59d0*/  FFMA.FTZ R181, R146.reuse, R181, R14 ;  /* 0x000000b592b57223 */ /* 0x040fe2000001000e */
[----:B------:R-:W-:Y:S01]  /*59e0*/  ISETP.GE.U32.AND.EX P2, PT, R37, 0x1000000, PT, P2 ;  /* 0x010000002500780c */ /* 0x000fe20003f46120 */
[----:B------:R-:W-:Y:S01]  /*59f0*/  FFMA.FTZ R14, R146, R179, R12 ;  /* 0x000000b3920e7223 */ /* 0x000fe2000001000c */
[-CC-:B------:R-:W-:Y:S01]  /*5a00*/  FFMA.FTZ R159, R159, R40.reuse, R42.reuse ;  /* 0x000000289f9f7223 */ /* 0x180fe2000001002a */
[----:B------:R-:W-:Y:S01]  /*5a10*/  SHF.L.U32 R33, R33, 0x10, RZ ;  /* 0x0000001021217819 */ /* 0x000fe200000006ff */
[-CC-:B------:R-:W-:Y:S01]  /*5a20*/  FFMA.FTZ R167, R167, R40.reuse, R42.reuse ;  /* 0x00000028a7a77223 */ /* 0x180fe2000001002a */
[----:B------:R-:W-:Y:S01]  /*5a30*/  FSEL R30, R0, RZ, P2 ;  /* 0x000000ff001e7208 */ /* 0x000fe20001000000 */
[----:B------:R-:W-:Y:S01]  /*5a40*/  FMUL.FTZ R0, R14, UR6 ;  /* 0x000000060e007c20 */ /* 0x000fe20008410000 */
[-CC-:B------:R-:W-:Y:S01]  /*5a50*/  FFMA.FTZ R161, R161, R40.reuse, R42.reuse ;  /* 0x00000028a1a17223 */ /* 0x180fe2000001002a */
[----:B------:R-:W-:Y:S01]  /*5a60*/  FADD.FTZ R159, R198, -R159 ;  /* 0x8000009fc69f7221 */ /* 0x000fe20000010000 */
[----:B------:R-:W-:Y:S01]  /*5a70*/  LOP3.LUT P5, RZ, R37, 0xff, RZ, 0xc0, !PT ;  /* 0x000000ff25ff7812 */ /* 0x000fe200078ac0ff */
[----:B------:R-:W-:Y:S01]  /*5a80*/  FFMA.FTZ R40, R170, R40, R42 ;  /* 0x00000028aa287223 */ /* 0x000fe2000001002a */
[----:B------:R-:W-:Y:S01]  /*5a90*/  FMUL.FTZ R12, R181, UR6 ;  /* 0x00000006b50c7c20 */ /* 0x000fe20008410000 */
[----:B------:R-:W-:Y:S01]  /*5aa0*/  LOP3.LUT P6, RZ, R37, 0xff0000, RZ, 0xc0, !PT ;  /* 0x00ff000025ff7812 */ /* 0x000fe200078cc0ff */
[----:B------:R-:W-:Y:S01]  /*5ab0*/  FFMA.FTZ R33, R146, R159, R33 ;  /* 0x0000009f92217223 */ /* 0x000fe20000010021 */
[----:B------:R-:W-:Y:S01]  /*5ac0*/  SHF.L.U32 R35, R35, 0x10, RZ ;  /* 0x0000001023237819 */ /* 0x000fe200000006ff */
[----:B------:R-:W-:Y:S01]  /*5ad0*/  FADD.FTZ R167, R192, -R167 ;  /* 0x800000a7c0a77221 */ /* 0x000fe20000010000 */
[----:B------:R-:W-:Y:S01]  /*5ae0*/  SHF.L.U32 R34, R34, 0x10, RZ ;  /* 0x0000001022227819 */ /* 0x000fe200000006ff */
[----:B------:R-:W-:Y:S01]  /*5af0*/  FADD.FTZ R161, R196, -R161 ;  /* 0x800000a1c4a17221 */ /* 0x000fe20000010000 */
[----:B------:R-:W-:Y:S01]  /*5b00*/  FSEL R28, R0, RZ, P5 ;  /* 0x000000ff001c7208 */ /* 0x000fe20002800000 */
[----:B------:R-:W-:Y:S01]  /*5b10*/  FADD.FTZ R173, R173, -R40 ;  /* 0x80000028adad7221 */ /* 0x000fe20000010000 */
[----:B------:R-:W-:Y:S01]  /*5b20*/  IMAD.U32 R0, R8, 0x10000, RZ ;  /* 0x0001000008007824 */ /* 0x000fe200078e00ff */
[----:B------:R-:W-:Y:S01]  /*5b30*/  FSEL R23, R12, RZ, P6 ;  /* 0x000000ff0c177208 */ /* 0x000fe20003000000 */
[----:B------:R-:W-:Y:S01]  /*5b40*/  FMUL.FTZ R15, R33, UR6 ;  /* 0x00000006210f7c20 */ /* 0x000fe20008410000 */
[----:B------:R-:W-:Y:S01]  /*5b50*/  FMUL.FTZ R12, R13, UR6 ;  /* 0x000000060d0c7c20 */ /* 0x000fe20008410000 */
[----:B------:R-:W-:Y:S01]  /*5b60*/  LOP3.LUT P2, RZ, R37, 0xff00, RZ, 0xc0, !PT ;  /* 0x0000ff0025ff7812 */ /* 0x000fe2000784c0ff */
[----:B------:R-:W-:Y:S01]  /*5b70*/  FFMA.FTZ R35, R146, R167, R35 ;  /* 0x000000a792237223 */ /* 0x000fe20000010023 */
[----:B------:R-:W-:Y:S01]  /*5b80*/  LOP3.LUT P6, RZ, R36, 0xff0000, RZ, 0xc0, !PT ;  /* 0x00ff000024ff7812 */ /* 0x000fe200078cc0ff */
[C---:B------:R-:W-:Y:S01]  /*5b90*/  FFMA.FTZ R34, R146.reuse, R161, R34 ;  /* 0x000000a192227223 */ /* 0x040fe20000010022 */
[----:B------:R-:W-:Y:S01]  /*5ba0*/  FFMA.FTZ R0, R146, R173, R0 ;  /* 0x000000ad92007223 */ /* 0x000fe20000010000 */
[----:B------:R-:W-:Y:S01]  /*5bb0*/  FSEL R31, R15, RZ, P2 ;  /* 0x000000ff0f1f7208 */ /* 0x000fe20001000000 */
[----:B------:R-:W-:Y:S01]  /*5bc0*/  FMUL.FTZ R21, R35, UR6 ;  /* 0x0000000623157c20 */ /* 0x000fe20008410000 */
[----:B------:R-:W-:Y:S01]  /*5bd0*/  FSEL R26, R12, RZ, P6 ;  /* 0x000000ff0c1a7208 */ /* 0x000fe20003000000 */
        /* <DEDUP_REMOVED lines=15> */
[----:B------:R-:W-:Y:S01]  /*5cd0*/  F2FP.BF16.F32.PACK_AB R20, R27, R20 ;  /* 0x000000141b14723e */ /* 0x000fe200000010ff */
[----:B------:R-:W-:Y:S06]  /*5ce0*/  BRA `(.L_x_143) ;  /* 0x0000000800b87947 */ /* 0x000fec0003800000 */
.L_x_146:
[-CC-:B------:R-:W-:Y:S01]  /*5cf0*/  FFMA.FTZ R180, R180, R40.reuse, R42.reuse ;  /* 0x00000028b4b47223 */ /* 0x180fe2000001002a */
[-CC-:B------:R-:W-:Y:S01]  /*5d00*/  FFMA.FTZ R157, R157, R40.reuse, R42.reuse ;  /* 0x000000289d9d7223 */ /* 0x180fe2000001002a */
[----:B0-----:R-:W-:Y:S01]  /*5d10*/  SHF.L.U32 R21, R32, 0x10, RZ ;  /* 0x0000001020157819 */ /* 0x001fe200000006ff */
[-CC-:B------:R-:W-:Y:S01]  /*5d20*/  FFMA.FTZ R176, R176, R40.reuse, R42.reuse ;  /* 0x00000028b0b07223 */ /* 0x180fe2000001002a */
[----:B------:R-:W-:Y:S01]  /*5d30*/  SHF.L.U32 R26, R11, 0x10, RZ ;  /* 0x000000100b1a7819 */ /* 0x000fe200000006ff */
[-C--:B------:R-:W-:Y:S01]  /*5d40*/  FFMA.FTZ R159, R159, R40.reuse, R42 ;  /* 0x000000289f9f7223 */ /* 0x080fe2000001002a */
[----:B------:R-:W-:Y:S01]  /*5d50*/  FADD.FTZ R181, R181, -R180 ;  /* 0x800000b4b5b57221 */ /* 0x000fe20000010000 */
[----:B------:R-:W-:Y:S01]  /*5d60*/  FADD.FTZ R157, R200, -R157 ;  /* 0x8000009dc89d7221 */ /* 0x000fe20000010000 */
[----:B------:R-:W-:Y:S01]  /*5d70*/  FFMA.FTZ R174, R174, R40, R42 ;  /* 0x00000028aeae7223 */ /* 0x000fe2000001002a */
[----:B------:R-:W-:Y:S01]  /*5d80*/  FADD.FTZ R179, R179, -R176 ;  /* 0x800000b0b3b37221 */ /* 0x000fe20000010000 */
[----:B------:R-:W-:Y:S01]  /*5d90*/  FADD.FTZ R159, R198, -R159 ;  /* 0x8000009fc69f7221 */ /* 0x000fe20000010000 */
[----:B------:R-:W-:Y:S01]  /*5da0*/  IMAD.U32 R0, R33, 0x10000, RZ ;  /* 0x0001000021007824 */ /* 0x000fe200078e00ff */
[----:B------:R-:W-:Y:S01]  /*5db0*/  SHF.L.U32 R20, R9, 0x10, RZ ;  /* 0x0000001009147819 */ /* 0x000fe200000006ff */
[----:B------:R-:W-:-:S02]  /*5dc0*/  IMAD.U32 R22, R10, 0x10000, RZ ;  /* 0x000100000a167824 */ /* 0x000fc400078e00ff */
[C---:B------:R-:W-:Y:S01]  /*5dd0*/  FFMA.FTZ R21, R146.reuse, R157, R21 ;  /* 0x0000009d92157223 */ /* 0x040fe20000010015 */
[----:B------:R-:W-:Y:S01]  /*5de0*/  FFMA.FTZ R26, R146, R181, R26 ;  /* 0x000000b5921a7223 */ /* 0x000fe2000001001a */
[-CC-:B------:R-:W-:Y:S01]  /*5df0*/  FFMA.FTZ R167, R167, R40.reuse, R42.reuse ;  /* 0x00000028a7a77223 */ /* 0x180fe2000001002a */
[-C--:B------:R-:W-:Y:S01]  /*5e00*/  FFMA.FTZ R161, R161, R40.reuse, R42 ;  /* 0x00000028a1a17223 */ /* 0x080fe2000001002a */
[----:B------:R-:W-:Y:S01]  /*5e10*/  FADD.FTZ R175, R175, -R174 ;  /* 0x800000aeafaf7221 */ /* 0x000fe20000010000 */
[----:B------:R-:W-:Y:S01]  /*5e20*/  ISETP.GE.U32.AND P2, PT, R36, RZ, PT ;  /* 0x000000ff2400720c */ /* 0x000fe20003f46070 */
[----:B------:R-:W-:Y:S01]  /*5e30*/  FFMA.FTZ R40, R170, R40, R42 ;  /* 0x00000028aa287223 */ /* 0x000fe2000001002a */
[----:B------:R-:W-:Y:S01]  /*5e40*/  SHF.L.U32 R34, R34, 0x10, RZ ;  /* 0x0000001022227819 */ /* 0x000fe200000006ff */
[C---:B------:R-:W-:Y:S01]  /*5e50*/  FFMA.FTZ R159, R146.reuse, R159, R0 ;  /* 0x0000009f929f7223 */ /* 0x040fe20000010000 */
[----:B------:R-:W-:Y:S01]  /*5e60*/  FFMA.FTZ R22, R146, R179, R22 ;  /* 0x000000b392167223 */ /* 0x000fe20000010016 */
[----:B------:R-:W-:Y:S01]  /*5e70*/  FMUL.FTZ R21, R21, UR6 ;  /* 0x0000000615157c20 */ /* 0x000fe20008410000 */
[----:B------:R-:W-:Y:S01]  /*5e80*/  FMUL.FTZ R26, R26, UR6 ;  /* 0x000000061a1a7c20 */ /* 0x000fe20008410000 */
[----:B------:R-:W-:Y:S01]  /*5e90*/  FADD.FTZ R161, R196, -R161 ;  /* 0x800000a1c4a17221 */ /* 0x000fe20000010000 */
[----:B------:R-:W-:Y:S01]  /*5ea0*/  SHF.L.U32 R35, R35, 0x10, RZ ;  /* 0x0000001023237819 */ /* 0x000fe200000006ff */
[----:B------:R-:W-:Y:S01]  /*5eb0*/  FFMA.FTZ R20, R146, R175, R20 ;  /* 0x000000af92147223 */ /* 0x000fe20000010014 */
[----:B------:R-:W-:Y:S01]  /*5ec0*/  SHF.L.U32 R0, R8, 0x10, RZ ;  /* 0x0000001008007819 */ /* 0x000fe200000006ff */
[----:B------:R-:W-:Y:S01]  /*5ed0*/  FADD.FTZ R167, R192, -R167 ;  /* 0x800000a7c0a77221 */ /* 0x000fe20000010000 */
[----:B------:R-:W-:Y:S01]  /*5ee0*/  LOP3.LUT P5, RZ, R37, 0xff0000, RZ, 0xc0, !PT ;  /* 0x00ff000025ff7812 */ /* 0x000fe200078ac0ff */
[----:B------:R-:W-:Y:S01]  /*5ef0*/  FADD.FTZ R173, R173, -R40 ;  /* 0x80000028adad7221 */ /* 0x000fe20000010000 */
[C---:B------:R-:W-:Y:S01]  /*5f00*/  ISETP.GE.U32.AND.EX P2, PT, R37.reuse, 0x1000000, PT, P2 ;  /* 0x010000002500780c */ /* 0x040fe20003f46120 */
[----:B------:R-:W-:Y:S01]  /*5f10*/  FMUL.FTZ R22, R22, UR6 ;  /* 0x0000000616167c20 */ /* 0x000fe20008410000 */
[----:B------:R-:W-:Y:S01]  /*5f20*/  FFMA.FTZ R34, R146, R161, R34 ;  /* 0x000000a192227223 */ /* 0x000fe20000010022 */
[----:B------:R-:W-:Y:S01]  /*5f30*/  LOP3.LUT P6, RZ, R37, 0xff, RZ, 0xc0, !PT ;  /* 0x000000ff25ff7812 */ /* 0x000fe200078cc0ff */
[----:B------:R-:W-:Y:S01]  /*5f40*/  FMUL.FTZ R159, R159, UR6 ;  /* 0x000000069f9f7c20 */ /* 0x000fe20008410000 */
[----:B------:R-:W-:Y:S01]  /*5f50*/  FSEL R28, R21, RZ, P2 ;  /* 0x000000ff151c7208 */ /* 0x000fe20001000000 */
[----:B------:R-:W-:Y:S01]  /*5f60*/  FMUL.FTZ R20, R20, UR6 ;  /* 0x0000000614147c20 */ /* 0x000fe20008410000 */
[----:B------:R-:W-:Y:S01]  /*5f70*/  FSEL R23, R26, RZ, P5 ;  /* 0x000000ff1a177208 */ /* 0x000fe20002800000 */
[C---:B------:R-:W-:Y:S01]  /*5f80*/  FFMA.FTZ R35, R146.reuse, R167, R35 ;  /* 0x000000a792237223 */ /* 0x040fe20000010023 */
[----:B------:R-:W-:Y:S01]  /*5f90*/  FFMA.FTZ R0, R146, R173, R0 ;  /* 0x000000ad92007223 */ /* 0x000fe20000010000 */
[----:B------:R-:W-:Y:S01]  /*5fa0*/  LOP3.LUT P2, RZ, R37, 0xff00, RZ, 0xc0, !PT ;  /* 0x0000ff0025ff7812 */ /* 0x000fe2000784c0ff */
[----:B------:R-:W-:Y:S01]  /*5fb0*/  FMUL.FTZ R34, R34, UR6 ;  /* 0x0000000622227c20 */ /* 0x000fe20008410000 */
[----:B------:R-:W-:Y:S01]  /*5fc0*/  LOP3.LUT P5, RZ, R36, 0xff0000, RZ, 0xc0, !PT ;  /* 0x00ff000024ff7812 */ /* 0x000fe200078ac0ff */
[----:B------:R-:W-:Y:S01]  /*5fd0*/  FMUL.FTZ R35, R35, UR6 ;  /* 0x0000000623237c20 */ /* 0x000fe20008410000 */
[----:B------:R-:W-:Y:S01]  /*5fe0*/  FSEL R22, R22, RZ, P6 ;  /* 0x000000ff16167208 */ /* 0x000fe20003000000 */
[----:B------:R-:W-:Y:S01]  /*5ff0*/  FMUL.FTZ R0, R0, UR6 ;  /* 0x0000000600007c20 */ /* 0x000fe20008410000 */
[----:B------:R-:W-:-:S02]  /*6000*/  LOP3.LUT P6, RZ, R36, 0xff000000, RZ, 0xc0, !PT ;  /* 0xff00000024ff7812 */ /* 0x000fc400078cc0ff */
[----:B------:R-:W-:Y:S02]  /*6010*/  FSEL R159, R159, RZ, P2 ;  /* 0x000000ff9f9f7208 */ /* 0x000fe40001000000 */
        /* <DEDUP_REMOVED lines=11> */
.L_x_145:
[----:B------:R-:W-:Y:S05]  /*60d0*/  @!P0 BRA `(.L_x_147) ;  /* 0x0000000000e88947 */ /* 0x000fea0003800000 */
[-CC-:B------:R-:W-:Y:S01]  /*60e0*/  FFMA.FTZ R157, R157, R40.reuse, R42.reuse ;  /* 0x000000289d9d7223 */ /* 0x180fe2000001002a */
[-CC-:B------:R-:W-:Y:S01]  /*60f0*/  FFMA.FTZ R180, R180, R40.reuse, R42.reuse ;  /* 0x00000028b4b47223 */ /* 0x180fe2000001002a */
[-CC-:B------:R-:W-:Y:S01]  /*6100*/  FFMA.FTZ R176, R176, R40.reuse, R42.reuse ;  /* 0x00000028b0b07223 */ /* 0x180fe2000001002a */
[-C--:B------:R-:W-:Y:S01]  /*6110*/  FFMA.FTZ R159, R159, R40.reuse, R42 ;  /* 0x000000289f9f7223 */ /* 0x080fe2000001002a */
[----:B------:R-:W-:Y:S01]  /*6120*/  FADD.FTZ R157, R200, -R157 ;  /* 0x8000009dc89d7221 */ /* 0x000fe20000010000 */
[----:B------:R-:W-:Y:S01]  /*6130*/  FADD.FTZ R181, R181, -R180 ;  /* 0x800000b4b5b57221 */ /* 0x000fe20000010000 */
[----:B------:R-:W-:Y:S01]  /*6140*/  ISETP.GE.U32.AND P2, PT, R36, RZ, PT ;  /* 0x000000ff2400720c */ /* 0x000fe20003f46070 */
[-C--:B------:R-:W-:Y:S01]  /*6150*/  FFMA.FTZ R174, R174, R40.reuse, R42 ;  /* 0x00000028aeae7223 */ /* 0x080fe2000001002a */
[C---:B0-----:R-:W-:Y:S01]  /*6160*/  FMUL.FTZ R20, R146.reuse, R157 ;  /* 0x0000009d92147220 */ /* 0x041fe20000410000 */
[----:B------:R-:W-:Y:S01]  /*6170*/  FADD.FTZ R179, R179, -R176 ;  /* 0x800000b0b3b37221 */ /* 0x000fe20000010000 */
[----:B------:R-:W-:Y:S01]  /*6180*/  FMUL.FTZ R181, R146, R181 ;  /* 0x000000b592b57220 */ /* 0x000fe20000410000 */
[----:B------:R-:W-:Y:S01]  /*6190*/  FADD.FTZ R159, R198, -R159 ;  /* 0x8000009fc69f7221 */ /* 0x000fe20000010000 */
[----:B------:R-:W-:Y:S01]  /*61a0*/  FMUL.FTZ R12, R20, UR6 ;  /* 0x00000006140c7c20 */ /* 0x000fe20008410000 */
[----:B------:R-:W-:Y:S01]  /*61b0*/  ISETP.GE.U32.AND.EX P2, PT, R37, 0x1000000, PT, P2 ;  /* 0x010000002500780c */ /* 0x000fe20003f46120 */
[----:B------:R-:W-:Y:S01]  /*61c0*/  FADD.FTZ R175, R175, -R174 ;  /* 0x800000aeafaf7221 */ /* 0x000fe20000010000 */
[----:B------:R-:W-:Y:S01]  /*61d0*/  FMUL.FTZ R14, R146, R179 ;  /* 0x000000b3920e7220 */ /* 0x000fe20000410000 */
[-CC-:B------:R-:W-:Y:S01]  /*61e0*/  FFMA.FTZ R167, R167, R40.reuse, R42.reuse ;  /* 0x00000028a7a77223 */ /* 0x180fe2000001002a */
[-CC-:B------:R-:W-:Y:S01]  /*61f0*/  FFMA.FTZ R161, R161, R40.reuse, R42.reuse ;  /* 0x00000028a1a17223 */ /* 0x180fe2000001002a */
[----:B------:R-:W-:Y:S01]  /*6200*/  FFMA.FTZ R40, R170, R40, R42 ;  /* 0x00000028aa287223 */ /* 0x000fe2000001002a */
[----:B------:R-:W-:Y:S01]  /*6210*/  FMUL.FTZ R0, R181, UR6 ;  /* 0x00000006b5007c20 */ /* 0x000fe20008410000 */
[C---:B------:R-:W-:Y:S01]  /*6220*/  LOP3.LUT P5, RZ, R37.reuse, 0xff0000, RZ, 0xc0, !PT ;  /* 0x00ff000025ff7812 */ /* 0x040fe200078ac0ff */
[----:B------:R-:W-:Y:S01]  /*6230*/  FMUL.FTZ R159, R146, R159 ;  /* 0x0000009f929f7220 */ /* 0x000fe20000410000 */
[----:B------:R-:W-:Y:S01]  /*6240*/  FSEL R31, R12, RZ, P2 ;  /* 0x000000ff0c1f7208 */ /* 0x000fe20001000000 */
[----:B------:R-:W-:Y:S01]  /*6250*/  FMUL.FTZ R13, R146, R175 ;  /* 0x000000af920d7220 */ /* 0x000fe20000410000 */
[----:B------:R-:W-:Y:S01]  /*6260*/  FMUL.FTZ R12, R14, UR6 ;  /* 0x000000060e0c7c20 */ /* 0x000fe20008410000 */
[----:B------:R-:W-:Y:S01]  /*6270*/  LOP3.LUT P6, RZ, R37, 0xff, RZ, 0xc0, !PT ;  /* 0x000000ff25ff7812 */ /* 0x000fe200078cc0ff */
[----:B------:R-:W-:Y:S01]  /*6280*/  FADD.FTZ R167, R192, -R167 ;  /* 0x800000a7c0a77221 */ /* 0x000fe20000010000 */
[----:B------:R-:W-:Y:S01]  /*6290*/  FADD.FTZ R161, R196, -R161 ;  /* 0x800000a1c4a17221 */ /* 0x000fe20000010000 */
[----:B------:R-:W-:Y:S01]  /*62a0*/  FADD.FTZ R173, R173, -R40 ;  /* 0x80000028adad7221 */ /* 0x000fe20000010000 */
[----:B------:R-:W-:Y:S01]  /*62b0*/  FMUL.FTZ R15, R159, UR6 ;  /* 0x000000069f0f7c20 */ /* 0x000fe20008410000 */
[----:B------:R-:W-:Y:S01]  /*62c0*/  FSEL R30, R0, RZ, P5 ;  /* 0x000000ff001e7208 */ /* 0x000fe20002800000 */
[----:B------:R-:W-:Y:S01]  /*62d0*/  FMUL.FTZ R0, R13, UR6 ;  /* 0x000000060d007c20 */ /* 0x000fe20008410000 */
[----:B------:R-:W-:Y:S01]  /*62e0*/  LOP3.LUT P2, RZ, R37, 0xff00, RZ, 0xc0, !PT ;  /* 0x0000ff0025ff7812 */ /* 0x000fe2000784c0ff */
[----:B------:R-:W-:Y:S01]  /*62f0*/  FMUL.FTZ R167, R146, R167 ;  /* 0x000000a792a77220 */ /* 0x000fe20000410000 */
[----:B------:R-:W-:Y:S01]  /*6300*/  LOP3.LUT P5, RZ, R36, 0xff0000, RZ, 0xc0, !PT ;  /* 0x00ff000024ff7812 */ /* 0x000fe200078ac0ff */
[----:B------:R-:W-:Y:S01]  /*6310*/  FMUL.FTZ R22, R146, R161 ;  /* 0x000000a192167220 */ /* 0x000fe20000410000 */
[----:B------:R-:W-:Y:S01]  /*6320*/  FSEL R28, R12, RZ, P6 ;  /* 0x000000ff0c1c7208 */ /* 0x000fe20003000000 */
[----:B------:R-:W-:Y:S01]  /*6330*/  FMUL.FTZ R12, R146, R173 ;  /* 0x000000ad920c7220 */ /* 0x000fe20000410000 */
[----:B------:R-:W-:Y:S01]  /*6340*/  FSEL R29, R15, RZ, P2 ;  /* 0x000000ff0f1d7208 */ /* 0x000fe20001000000 */
[----:B------:R-:W-:Y:S01]  /*6350*/  FMUL.FTZ R23, R22, UR6 ;  /* 0x0000000616177c20 */ /* 0x000fe20008410000 */
[----:B------:R-:W-:Y:S01]  /*6360*/  FSEL R21, R0, RZ, P5 ;  /* 0x000000ff00157208 */ /* 0x000fe20002800000 */
[----:B------:R-:W-:Y:S01]  /*6370*/  FMUL.FTZ R0, R12, UR6 ;  /* 0x000000060c007c20 */ /* 0x000fe20008410000 */
[----:B------:R-:W-:Y:S01]  /*6380*/  F2FP.BF16.F32.PACK_AB R15, R20, R181 ;  /* 0x000000b5140f723e */ /* 0x000fe200000010ff */
        /* <DEDUP_REMOVED lines=15> */
.L_x_147:
[-CC-:B------:R-:W-:Y:S01]  /*6480*/  FFMA.FTZ R180, R180, R40.reuse, R42.reuse ;  /* 0x00000028b4b47223 */ /* 0x180fe2000001002a */
[-CC-:B------:R-:W-:Y:S01]  /*6490*/  FFMA.FTZ R157, R157, R40.reuse, R42.reuse ;  /* 0x000000289d9d7223 */ /* 0x180fe2000001002a */
[-CC-:B------:R-:W-:Y:S01]  /*64a0*/  FFMA.FTZ R174, R174, R40.reuse, R42.reuse ;  /* 0x00000028aeae7223 */ /* 0x180fe2000001002a */
[-C--:B------:R-:W-:Y:S01]  /*64b0*/  FFMA.FTZ R176, R176, R40.reuse, R42 ;  /* 0x00000028b0b07223 */ /* 0x080fe2000001002a */
[----:B------:R-:W-:Y:S01]  /*64c0*/  FADD.FTZ R181, R181, -R180 ;  /* 0x800000b4b5b57221 */ /* 0x000fe20000010000 */
[----:B------:R-:W-:Y:S01]  /*64d0*/  FADD.FTZ R157, R200, -R157 ;  /* 0x8000009dc89d7221 */ /* 0x000fe20000010000 */
[-CC-:B------:R-:W-:Y:S01]  /*64e0*/  FFMA.FTZ R159, R159, R40.reuse, R42.reuse ;  /* 0x000000289f9f7223 */ /* 0x180fe2000001002a */
[-CC-:B------:R-:W-:Y:S01]  /*64f0*/  FFMA.FTZ R167, R167, R40.reuse, R42.reuse ;  /* 0x00000028a7a77223 */ /* 0x180fe2000001002a */
[C---:B------:R-:W-:Y:S01]  /*6500*/  FMUL.FTZ R181, R146.reuse, R181 ;  /* 0x000000b592b57220 */ /* 0x040fe20000410000 */
[----:B------:R-:W-:Y:S01]  /*6510*/  FMUL.FTZ R157, R146, R157 ;  /* 0x0000009d929d7220 */ /* 0x000fe20000410000 */
[-C--:B------:R-:W-:Y:S01]  /*6520*/  FFMA.FTZ R161, R161, R40.reuse, R42 ;  /* 0x00000028a1a17223 */ /* 0x080fe2000001002a */
[----:B------:R-:W-:Y:S01]  /*6530*/  FADD.FTZ R175, R175, -R174 ;  /* 0x800000aeafaf7221 */ /* 0x000fe20000010000 */
[----:B------:R-:W-:Y:S01]  /*6540*/  FADD.FTZ R179, R179, -R176 ;  /* 0x800000b0b3b37221 */ /* 0x000fe20000010000 */
[----:B------:R-:W-:Y:S01]  /*6550*/  FADD.FTZ R159, R198, -R159 ;  /* 0x8000009fc69f7221 */ /* 0x000fe20000010000 */
[----:B------:R-:W-:Y:S01]  /*6560*/  ISETP.GE.U32.AND P2, PT, R36, RZ, PT ;  /* 0x000000ff2400720c */ /* 0x000fe20003f46070 */
[----:B------:R-:W-:Y:S01]  /*6570*/  FFMA.FTZ R40, R170, R40, R42 ;  /* 0x00000028aa287223 */ /* 0x000fe2000001002a */
[----:B------:R-:W-:Y:S01]  /*6580*/  FMUL.FTZ R157, R157, UR6 ;  /* 0x000000069d9d7c20 */ /* 0x000fe20008410000 */
[----:B------:R-:W-:Y:S01]  /*6590*/  FMUL.FTZ R181, R181, UR6 ;  /* 0x00000006b5b57c20 */ /* 0x000fe20008410000 */
[C---:B------:R-:W-:Y:S01]  /*65a0*/  FMUL.FTZ R175, R146.reuse, R175 ;  /* 0x000000af92af7220 */ /* 0x040fe20000410000 */
[C---:B------:R-:W-:Y:S01]  /*65b0*/  FMUL.FTZ R179, R146.reuse, R179 ;  /* 0x000000b392b37220 */ /* 0x040fe20000410000 */
[----:B------:R-:W-:Y:S01]  /*65c0*/  FMUL.FTZ R159, R146, R159 ;  /* 0x0000009f929f7220 */ /* 0x000fe20000410000 */
[C---:B------:R-:W-:Y:S01]  /*65d0*/  LOP3.LUT P5, RZ, R37.reuse, 0xff0000, RZ, 0xc0, !PT ;  /* 0x00ff000025ff7812 */ /* 0x040fe200078ac0ff */
[----:B------:R-:W-:Y:S01]  /*65e0*/  FADD.FTZ R167, R192, -R167 ;  /* 0x800000a7c0a77221 */ /* 0x000fe20000010000 */
[----:B------:R-:W-:Y:S01]  /*65f0*/  ISETP.GE.U32.AND.EX P2, PT, R37, 0x1000000, PT, P2 ;  /* 0x010000002500780c */ /* 0x000fe20003f46120 */
[----:B------:R-:W-:Y:S01]  /*6600*/  FADD.FTZ R161, R196, -R161 ;  /* 0x800000a1c4a17221 */ /* 0x000fe20000010000 */
[----:B------:R-:W-:Y:S01]  /*6610*/  FADD.FTZ R173, R173, -R40 ;  /* 0x80000028adad7221 */ /* 0x000fe20000010000 */
[----:B------:R-:W-:Y:S01]  /*6620*/  FMUL.FTZ R179, R179, UR6 ;  /* 0x00000006b3b37c20 */ /* 0x000fe20008410000 */
[----:B0-----:R-:W-:Y:S01]  /*6630*/  FSEL R26, R157, RZ, P2 ;  /* 0x000000ff9d1a7208 */ /* 0x001fe20001000000 */
[----:B------:R-:W-:Y:S01]  /*6640*/  FMUL.FTZ R159, R159, UR6 ;  /* 0x000000069f9f7c20 */ /* 0x000fe20008410000 */
[----:B------:R-:W-:Y:S01]  /*6650*/  FSEL R23, R181, RZ, P5 ;  /* 0x000000ffb5177208 */ /* 0x000fe20002800000 */
[----:B------:R-:W-:Y:S01]  /*6660*/  FMUL.FTZ R175, R175, UR6 ;  /* 0x00000006afaf7c20 */ /* 0x000fe20008410000 */
[C---:B------:R-:W-:Y:S01]  /*6670*/  FMUL.FTZ R167, R146.reuse, R167 ;  /* 0x000000a792a77220 */ /* 0x040fe20000410000 */
[C---:B------:R-:W-:Y:S01]  /*6680*/  FMUL.FTZ R161, R146.reuse, R161 ;  /* 0x000000a192a17220 */ /* 0x040fe20000410000 */
[----:B------:R-:W-:Y:S01]  /*6690*/  FMUL.FTZ R173, R146, R173 ;  /* 0x000000ad92ad7220 */ /* 0x000fe20000410000 */
[----:B------:R-:W-:Y:S01]  /*66a0*/  LOP3.LUT P6, RZ, R37, 0xff, RZ, 0xc0, !PT ;  /* 0x000000ff25ff7812 */ /* 0x000fe200078cc0ff */
[----:B------:R-:W-:Y:S01]  /*66b0*/  FMUL.FTZ R167, R167, UR6 ;  /* 0x00000006a7a77c20 */ /* 0x000fe20008410000 */
[----:B------:R-:W-:Y:S01]  /*66c0*/  LOP3.LUT P2, RZ, R37, 0xff00, RZ, 0xc0, !PT ;  /* 0x0000ff0025ff7812 */ /* 0x000fe2000784c0ff */
[----:B------:R-:W-:Y:S01]  /*66d0*/  FMUL.FTZ R161, R161, UR6 ;  /* 0x00000006a1a17c20 */ /* 0x000fe20008410000 */
[----:B------:R-:W-:Y:S01]  /*66e0*/  LOP3.LUT P5, RZ, R36, 0xff0000, RZ, 0xc0, !PT ;  /* 0x00ff000024ff7812 */ /* 0x000fe200078ac0ff */
[----:B------:R-:W-:Y:S01]  /*66f0*/  FMUL.FTZ R173, R173, UR6 ;  /* 0x00000006adad7c20 */ /* 0x000fe20008410000 */
[----:B------:R-:W-:-:S02]  /*6700*/  FSEL R22, R179, RZ, P6 ;  /* 0x000000ffb3167208 */ /* 0x000fc40003000000 */
[----:B------:R-:W-:Y:S02]  /*6710*/  FSEL R159, R159, RZ, P2 ;  /* 0x000000ff9f9f7208 */ /* 0x000fe40001000000 */
[----:B------:R-:W-:Y:S02]  /*6720*/  FSEL R21, R175, RZ, P5 ;  /* 0x000000ffaf157208 */ /* 0x000fe40002800000 */
[C---:B------:R-:W-:Y:S02]  /*6730*/  LOP3.LUT P6, RZ, R36.reuse, 0xff000000, RZ, 0xc0, !PT ;  /* 0xff00000024ff7812 */ /* 0x040fe400078cc0ff */
[C---:B------:R-:W-:Y:S02]  /*6740*/  LOP3.LUT P2, RZ, R36.reuse, 0xff00, RZ, 0xc0, !PT ;  /* 0x0000ff0024ff7812 */ /* 0x040fe4000784c0ff */
[----:B------:R-:W-:Y:S02]  /*6750*/  LOP3.LUT P5, RZ, R36, 0xff, RZ, 0xc0, !PT ;  /* 0x000000ff24ff7812 */ /* 0x000fe400078ac0ff */
[----:B------:R-:W-:-:S02]  /*6760*/  FSEL R0, R161, RZ, P6 ;  /* 0x000000ffa1007208 */ /* 0x000fc40003000000 */
[----:B------:R-:W-:Y:S02]  /*6770*/  FSEL R167, R167, RZ, P2 ;  /* 0x000000ffa7a77208 */ /* 0x000fe40001000000 */
[----:B------:R-:W-:Y:S02]  /*6780*/  FSEL R20, R173, RZ, P5 ;  /* 0x000000ffad147208 */ /* 0x000fe40002800000 */
[----:B------:R-:W-:Y:S02]  /*6790*/  F2FP.BF16.F32.PACK_AB R23, R26, R23 ;  /* 0x000000171a17723e */ /* 0x000fe400000010ff */
[----:B------:R-:W-:Y:S02]  /*67a0*/  F2FP.BF16.F32.PACK_AB R22, R159, R22 ;  /* 0x000000169f16723e */ /* 0x000fe400000010ff */
[----:B------:R-:W-:Y:S02]  /*67b0*/  F2FP.BF16.F32.PACK_AB R21, R0, R21 ;  /* 0x000000150015723e */ /* 0x000fe400000010ff */
[----:B------:R-:W-:-:S07]  /*67c0*/  F2FP.BF16.F32.PACK_AB R20, R167, R20 ;  /* 0x00000014a714723e */ /* 0x000fce00000010ff */
.L_x_143:
[----:B------:R-:W0:Y:S01]  /*67d0*/  @P0 LDC.64 R26, c[0x0][0x478] ;  /* 0x00011e00ff1a0b82 */ /* 0x000e220000000a00 */
[----:B------:R-:W-:Y:S01]  /*67e0*/  IMAD.WIDE.U32 R24, R145, 0x10, R24 ;  /* 0x0000001091187825 */ /* 0x000fe200078e0018 */
[----:B------:R-:W-:-:S06]  /*67f0*/  PLOP3.LUT P3, PT, P3, PT, PT, 0x8, 0x80 ;  /* 0x000000000080781c */ /* 0x000fcc0001f6e170 */
[----:B------:R-:W1:Y:S01]  /*6800*/  @P1 LDC.64 R28, c[0x0][0x470] ;  /* 0x00011c00ff1c1b82 */ /* 0x000e620000000a00 */
[----:B0-----:R-:W-:-:S05]  /*6810*/  @P0 IMAD.WIDE.U32 R26, R145, 0x10, R26 ;  /* 0x00000010911a0825 */ /* 0x001fca00078e001a */
[----:B------:R0:W-:Y:S01]  /*6820*/  @P0 STG.E.128 desc[UR8][R26.64], R12 ;  /* 0x0000000c1a000986 */ /* 0x0001e2000c101d08 */
[----:B-1----:R-:W-:-:S03]  /*6830*/  @P1 IMAD.WIDE.U32 R28, R145, 0x10, R28 ;  /* 0x00000010911c1825 */ /* 0x002fc600078e001c */
[----:B------:R0:W-:Y:S04]  /*6840*/  STG.E.128 desc[UR8][R24.64], R20 ;  /* 0x0000001418007986 */ /* 0x0001e8000c101d08 */
[----:B------:R0:W-:Y:S01]  /*6850*/  @P1 STG.E.128 desc[UR8][R28.64], R16 ;  /* 0x000000101c001986 */ /* 0x0001e2000c101d08 */
[----:B------:R-:W-:Y:S05]  /*6860*/  @!P4 BRA `(.L_x_148) ;  /* 0xffffffa0000cc947 */ /* 0x000fea000383ffff */
[----:B0-----:R-:W-:Y:S01]  /*6870*/  IMAD.MOV.U32 R26, RZ, RZ, R83 ;  /* 0x000000ffff1a7224 */ /* 0x001fe200078e0053 */
[----:B------:R-:W-:Y:S01]  /*6880*/  MOV R11, R95 ;  /* 0x0000005f000b7202 */ /* 0x000fe20000000f00 */
[----:B------:R-:W-:Y:S01]  /*6890*/  IMAD.MOV.U32 R83, RZ, RZ, R48 ;  /* 0x000000ffff537224 */ /* 0x000fe200078e0030 */
        /* <DEDUP_REMOVED lines=57> */
.L_x_131:
        /* <DEDUP_REMOVED lines=28> */
.L_x_149:
        /* <DEDUP_REMOVED lines=9> */
.L_x_2785:


//--------------------- .text._ZN10layer_norm22ln_bwd_finalize_kernelINS_22Kernel_traits_finalizeILj4096E13__nv_bfloat16S2_S2_S2_fjLb0ELj1024ELj4ENS_18Kernel_traits_baseILj4096ES2_S2_S2_S2_fjLj1024EEEEELb0ELb0EEEvNS_9BwdParamsE --------------------------
	.section	.text._ZN10layer_norm22ln_bwd_finalize_kernelINS_22Kernel_traits_finalizeILj4096E13__nv_bfloat16S2_S2_S2_fjLb0ELj1024ELj4ENS_18Kernel_traits_baseILj4096ES2_S2_S2_S2_fjLj1024EEEEELb0ELb0EEEvNS_9BwdParamsE,"ax",@progbits
	.align	128
        .global         _ZN10layer_norm22ln_bwd_finalize_kernelINS_22Kernel_traits_finalizeILj4096E13__nv_bfloat16S2_S2_S2_fjLb0ELj1024ELj4ENS_18Kernel_traits_baseILj4096ES2_S2_S2_S2_fjLj1024EEEEELb0ELb0EEEvNS_9BwdParamsE
        .type           _ZN10layer_norm22ln_bwd_finalize_kernelINS_22Kernel_traits_finalizeILj4096E13__nv_bfloat16S2_S2_S2_fjLb0ELj1024ELj4ENS_18Kernel_traits_baseILj4096ES2_S2_S2_S2_fjLj1024EEEEELb0ELb0EEEvNS_9BwdParamsE,@function
        .size           _ZN10layer_norm22ln_bwd_finalize_kernelINS_22Kernel_traits_finalizeILj4096E13__nv_bfloat16S2_S2_S2_fjLb0ELj1024ELj4ENS_18Kernel_traits_baseILj4096ES2_S2_S2_S2_fjLj1024EEEEELb0ELb0EEEvNS_9BwdParamsE,(.L_x_2786 - _ZN10layer_norm22ln_bwd_finalize_kernelINS_22Kernel_traits_finalizeILj4096E13__nv_bfloat16S2_S2_S2_fjLb0ELj1024ELj4ENS_18Kernel_traits_baseILj4096ES2_S2_S2_S2_fjLj1024EEEEELb0ELb0EEEvNS_9BwdParamsE)
        .other          _ZN10layer_norm22ln_bwd_finalize_kernelINS_22Kernel_traits_finalizeILj4096E13__nv_bfloat16S2_S2_S2_fjLb0ELj1024ELj4ENS_18Kernel_traits_baseILj4096ES2_S2_S2_S2_fjLj1024EEEEELb0ELb0EEEvNS_9BwdParamsE,@"STO_CUDA_ENTRY STV_DEFAULT"
_ZN10layer_norm22ln_bwd_finalize_kernelINS_22Kernel_traits_finalizeILj4096E13__nv_bfloat16S2_S2_S2_fjLb0ELj1024ELj4ENS_18Kernel_traits_baseILj4096ES2_S2_S2_S2_fjLj1024EEEEELb0ELb0EEEvNS_9BwdParamsE:
.text._ZN10layer_norm22ln_bwd_finalize_kernelINS_22Kernel_traits_finalizeILj4096E13__nv_bfloat16S2_S2_S2_fjLb0ELj1024ELj4ENS_18Kernel_traits_baseILj4096ES2_S2_S2_S2_fjLj1024EEEEELb0ELb0EEEvNS_9BwdParamsE:
[----:B------:R-:W-:Y:S01]  /*0000*/  LDC R1, c[0x0][0x37c] ;  /* 0x0000df00ff017b82 */ /* 0x000fe20000000800 */
[----:B------:R-:W0:Y:S01]  /*0010*/  S2R R58, SR_CTAID.X ;  /* 0x00000000003a7919 */ /* 0x000e220000002500 */
[----:B------:R-:W1:Y:S01]  /*0020*/  S2R R0, SR_TID.X ;  /* 0x0000000000007919 */ /* 0x000e620000002100 */
[----:B0-----:R-:W-:-:S04]  /*0030*/  SHF.L.U32 R5, R58, 0x5, RZ ;  /* 0x000000053a057819 */ /* 0x001fc800000006ff */
[----:B-1----:R-:W-:-:S04]  /*0040*/  LOP3.LUT R3, R5, 0x1f, R0, 0xf8, !PT ;  /* 0x0000001f05037812 */ /* 0x002fc800078ef800 */
[----:B------:R-:W-:-:S13]  /*0050*/  ISETP.GT.U32.AND P0, PT, R3, 0xfff, PT ;  /* 0x00000fff0300780c */ /* 0x000fda0003f04070 */
[----:B------:R-:W-:Y:S05]  /*0060*/  @P0 EXIT ;  /* 0x000000000000094d */ /* 0x000fea0003800000 */
[----:B------:R-:W0:Y:S01]  /*0070*/  LDC R54, c[0x0][0x388] ;  /* 0x0000e200ff367b82 */ /* 0x000e220000000800 */
[----:B------:R-:W1:Y:S01]  /*0080*/  LDCU UR8, c[0x0][0x380] ;  /* 0x00007000ff0877ac */ /* 0x000e620008000800 */
[----:B------:R-:W-:Y:S01]  /*0090*/  SHF.R.U32.HI R2, RZ, 0x5, R0 ;  /* 0x00000005ff027819 */ /* 0x000fe20000011600 */
[----:B------:R-:W-:Y:S01]  /*00a0*/  BSSY.RECONVERGENT B0, `(.L_x_150) ;  /* 0x0000136000007945 */ /* 0x000fe20003800200 */
[----:B------:R-:W-:Y:S01]  /*00b0*/  LOP3.LUT R57, R0, 0x1f, RZ, 0xc0, !PT ;  /* 0x0000001f00397812 */ /* 0x000fe200078ec0ff */
[----:B------:R-:W2:Y:S01]  /*00c0*/  LDCU.64 UR6, c[0x0][0x358] ;  /* 0x00006b00ff0677ac */ /* 0x000ea20008000a00 */
[----:B------:R-:W-:Y:S02]  /*00d0*/  MOV R43, RZ ;  /* 0x000000ff002b7202 */ /* 0x000fe40000000f00 */
[----:B-1----:R-:W-:-:S04]  /*00e0*/  ISETP.GE.U32.AND P0, PT, R2, UR8, PT ;  /* 0x0000000802007c0c */ /* 0x002fc8000bf06070 */
[----:B0-----:R-:W-:Y:S01]  /*00f0*/  ISETP.GE.U32.OR P0, PT, R3, R54, P0 ;  /* 0x000000360300720c */ /* 0x001fe20000706470 */
[----:B------:R-:W-:-:S12]  /*0100*/  HFMA2 R3, -RZ, RZ, 0, 0 ;  /* 0x00000000ff037431 */ /* 0x000fd800000001ff */
[----:B--2---:R-:W-:Y:S05]  /*0110*/  @P0 BRA `(.L_x_151) ;  /* 0x0000001000b80947 */ /* 0x004fea0003800000 */
[----:B------:R-:W-:Y:S01]  /*0120*/  LOP3.LUT R32, R2, 0x20, RZ, 0xfc, !PT ;  /* 0x0000002002207812 */ /* 0x000fe200078efcff */
[----:B------:R-:W-:Y:S01]  /*0130*/  BSSY.RECONVERGENT B1, `(.L_x_152) ;  /* 0x00000b1000017945 */ /* 0x000fe20003800200 */
[----:B------:R-:W-:Y:S02]  /*0140*/  LOP3.LUT R3, RZ, R2, RZ, 0x33, !PT ;  /* 0x00000002ff037212 */ /* 0x000fe400078e33ff */
[----:B------:R-:W-:Y:S02]  /*0150*/  VIMNMX.U32 R0, PT, PT, R32, UR8, !PT ;  /* 0x0000000820007c48 */ /* 0x000fe4000ffe0000 */
[----:B------:R-:W-:Y:S02]  /*0160*/  MOV R43, RZ ;  /* 0x000000ff002b7202 */ /* 0x000fe40000000f00 */
[----:B------:R-:W-:Y:S02]  /*0170*/  IADD3 R0, PT, PT, R0, R3, RZ ;  /* 0x0000000300007210 */ /* 0x000fe40007ffe0ff */
[----:B------:R-:W-:-:S02]  /*0180*/  MOV R3, RZ ;  /* 0x000000ff00037202 */ /* 0x000fc40000000f00 */
[C---:B------:R-:W-:Y:S02]  /*0190*/  ISETP.GE.U32.AND P1, PT, R0.reuse, 0x1e0, PT ;  /* 0x000001e00000780c */ /* 0x040fe40003f26070 */
[----:B------:R-:W-:-:S04]  /*01a0*/  LEA.HI R55, R0, 0x1, RZ, 0x1b ;  /* 0x0000000100377811 */ /* 0x000fc800078fd8ff */
[----:B------:R-:W-:-:S07]  /*01b0*/  LOP3.LUT P0, R56, R55, 0xf, RZ, 0xc0, !PT ;  /* 0x0000000f37387812 */ /* 0x000fce000780c0ff */
[----:B------:R-:W-:Y:S06]  /*01c0*/  @!P1 BRA `(.L_x_153) ;  /* 0x00000008009c9947 */ /* 0x000fec0003800000 */
[----:B------:R-:W-:Y:S01]  /*01d0*/  LOP3.LUT R7, R2, 0x140, RZ, 0xfc, !PT ;  /* 0x0000014002077812 */ /* 0x000fe200078efcff */
[-CC-:B------:R-:W-:Y:S01]  /*01e0*/  IMAD R32, R32, R54.reuse, R5.reuse ;  /* 0x0000003620207224 */ /* 0x180fe200078e0205 */
[C---:B------:R-:W-:Y:S01]  /*01f0*/  LOP3.LUT R9, R2.reuse, 0x160, RZ, 0xfc, !PT ;  /* 0x0000016002097812 */ /* 0x040fe200078efcff */
[----:B------:R-:W-:Y:S01]  /*0200*/  HFMA2 R43, -RZ, RZ, 0, 0 ;  /* 0x00000000ff2b7431 */ /* 0x000fe200000001ff */
[C---:B------:R-:W-:Y:S01]  /*0210*/  LOP3.LUT R11, R2.reuse, 0x180, RZ, 0xfc, !PT ;  /* 0x00000180020b7812 */ /* 0x040fe200078efcff */
[-CC-:B------:R-:W-:Y:S01]  /*0220*/  IMAD R8, R7, R54.reuse, R5.reuse ;  /* 0x0000003607087224 */ /* 0x180fe200078e0205 */
[C---:B------:R-:W-:Y:S01]  /*0230*/  LOP3.LUT R0, R2.reuse, 0x100, RZ, 0xfc, !PT ;  /* 0x0000010002007812 */ /* 0x040fe200078efcff */
[-CC-:B------:R-:W-:Y:S01]  /*0240*/  IMAD R10, R9, R54.reuse, R5.reuse ;  /* 0x00000036090a7224 */ /* 0x180fe200078e0205 */
[C---:B------:R-:W-:Y:S01]  /*0250*/  LOP3.LUT R13, R2.reuse, 0x1a0, RZ, 0xfc, !PT ;  /* 0x000001a0020d7812 */ /* 0x040fe200078efcff */
[-CC-:B------:R-:W-:Y:S01]  /*0260*/  IMAD R12, R11, R54.reuse, R5.reuse ;  /* 0x000000360b0c7224 */ /* 0x180fe200078e0205 */
[----:B------:R-:W-:Y:S01]  /*0270*/  LOP3.LUT R15, R2, 0x1c0, RZ, 0xfc, !PT ;  /* 0x000001c0020f7812 */ /* 0x000fe200078efcff */
[-CC-:B------:R-:W-:Y:S01]  /*0280*/  IMAD R4, R0, R54.reuse, R5.reuse ;  /* 0x0000003600047224 */ /* 0x180fe200078e0205 */
        /* <DEDUP_REMOVED lines=17> */
[--C-:B------:R-:W-:Y:S01]  /*03a0*/  IMAD R28, R27, R54, R5.reuse ;  /* 0x000000361b1c7224 */ /* 0x100fe200078e0205 */
[----:B------:R-:W-:Y:S01]  /*03b0*/  IADD3 R7, PT, PT, R57, R8, RZ ;  /* 0x0000000839077210 */ /* 0x000fe20007ffe0ff */
[--C-:B------:R-:W-:Y:S01]  /*03c0*/  IMAD R30, R29, R54, R5.reuse ;  /* 0x000000361d1e7224 */ /* 0x100fe200078e0205 */
[C---:B------:R-:W-:Y:S01]  /*03d0*/  IADD3 R8, PT, PT, R57.reuse, R10, RZ ;  /* 0x0000000a39087210 */ /* 0x040fe20007ffe0ff */
[----:B------:R-:W-:Y:S01]  /*03e0*/  IMAD R0, R2, R54, R5 ;  /* 0x0000003602007224 */ /* 0x000fe200078e0205 */
[----:B------:R-:W-:-:S02]  /*03f0*/  IADD3 R9, PT, PT, R57, R12, RZ ;  /* 0x0000000c39097210 */ /* 0x000fc40007ffe0ff */
[C---:B------:R-:W-:Y:S02]  /*0400*/  IADD3 R17, PT, PT, R57.reuse, R4, RZ ;  /* 0x0000000439117210 */ /* 0x040fe40007ffe0ff */
[C---:B------:R-:W-:Y:S02]  /*0410*/  IADD3 R10, PT, PT, R57.reuse, R14, RZ ;  /* 0x0000000e390a7210 */ /* 0x040fe40007ffe0ff */
[C---:B------:R-:W-:Y:S02]  /*0420*/  IADD3 R11, PT, PT, R57.reuse, R16, RZ ;  /* 0x00000010390b7210 */ /* 0x040fe40007ffe0ff */
[C---:B------:R-:W-:Y:S02]  /*0430*/  IADD3 R12, PT, PT, R57.reuse, R18, RZ ;  /* 0x00000012390c7210 */ /* 0x040fe40007ffe0ff */
[C---:B------:R-:W-:Y:S02]  /*0440*/  IADD3 R5, PT, PT, R57.reuse, R32, RZ ;  /* 0x0000002039057210 */ /* 0x040fe40007ffe0ff */
[----:B------:R-:W-:-:S02]  /*0450*/  IADD3 R0, PT, PT, R57, R0, RZ ;  /* 0x0000000039007210 */ /* 0x000fc40007ffe0ff */
[----:B------:R-:W-:Y:S02]  /*0460*/  IADD3 R19, PT, PT, -R19, RZ, RZ ;  /* 0x000000ff13137210 */ /* 0x000fe40007ffe1ff */
[C---:B------:R-:W-:Y:S02]  /*0470*/  IADD3 R6, PT, PT, R57.reuse, R6, RZ ;  /* 0x0000000639067210 */ /* 0x040fe40007ffe0ff */
[C---:B------:R-:W-:Y:S02]  /*0480*/  IADD3 R13, PT, PT, R57.reuse, R20, RZ ;  /* 0x00000014390d7210 */ /* 0x040fe40007ffe0ff */
[C---:B------:R-:W-:Y:S02]  /*0490*/  IADD3 R14, PT, PT, R57.reuse, R22, RZ ;  /* 0x00000016390e7210 */ /* 0x040fe40007ffe0ff */
[C---:B------:R-:W-:Y:S02]  /*04a0*/  IADD3 R15, PT, PT, R57.reuse, R24, RZ ;  /* 0x00000018390f7210 */ /* 0x040fe40007ffe0ff */
[----:B------:R-:W-:-:S02]  /*04b0*/  IADD3 R16, PT, PT, R57, R26, RZ ;  /* 0x0000001a39107210 */ /* 0x000fc40007ffe0ff */
[C---:B------:R-:W-:Y:S02]  /*04c0*/  IADD3 R4, PT, PT, R57.reuse, R28, RZ ;  /* 0x0000001c39047210 */ /* 0x040fe40007ffe0ff */
[----:B------:R-:W-:-:S07]  /*04d0*/  IADD3 R18, PT, PT, R57, R30, RZ ;  /* 0x0000001e39127210 */ /* 0x000fce0007ffe0ff */
.L_x_154:
[----:B------:R-:W0:Y:S08]  /*04e0*/  LDC.64 R50, c[0x0][0x440] ;  /* 0x00011000ff327b82 */ /* 0x000e300000000a00 */
[----:B------:R-:W1:Y:S01]  /*04f0*/  LDC.64 R52, c[0x0][0x448] ;  /* 0x00011200ff347b82 */ /* 0x000e620000000a00 */
[----:B0-----:R-:W-:-:S06]  /*0500*/  IMAD.WIDE.U32 R44, R0, 0x4, R50 ;  /* 0x00000004002c7825 */ /* 0x001fcc00078e0032 */
[----:B------:R-:W2:Y:S01]  /*0510*/  LDG.E R44, desc[UR6][R44.64] ;  /* 0x000000062c2c7981 */ /* 0x000ea2000c1e1900 */
[----:B------:R-:W-:-:S04]  /*0520*/  IMAD.WIDE.U32 R20, R4, 0x4, R50 ;  /* 0x0000000404147825 */ /* 0x000fc800078e0032 */
[----:B------:R-:W-:Y:S01]  /*0530*/  IMAD.WIDE.U32 R24, R15, 0x4, R50 ;  /* 0x000000040f187825 */ /* 0x000fe200078e0032 */
[----:B------:R0:W3:Y:S03]  /*0540*/  LDG.E R48, desc[UR6][R20.64] ;  /* 0x0000000614307981 */ /* 0x0000e6000c1e1900 */
[----:B-1----:R-:W-:Y:S02]  /*0550*/  IMAD.WIDE.U32 R40, R0, 0x4, R52 ;  /* 0x0000000400287825 */ /* 0x002fe400078e0034 */
[----:B------:R-:W4:Y:S02]  /*0560*/  LDG.E R25, desc[UR6][R24.64] ;  /* 0x0000000618197981 */ /* 0x000f24000c1e1900 */
[--C-:B------:R-:W-:Y:S02]  /*0570*/  IMAD.WIDE.U32 R22, R5, 0x4, R50.reuse ;  /* 0x0000000405167825 */ /* 0x100fe400078e0032 */
[----:B------:R-:W5:Y:S02]  /*0580*/  LDG.E R40, desc[UR6][R40.64] ;  /* 0x0000000628287981 */ /* 0x000f64000c1e1900 */
[----:B0-----:R-:W-:-:S02]  /*0590*/  IMAD.WIDE.U32 R20, R16, 0x4, R50 ;  /* 0x0000000410147825 */ /* 0x001fc400078e0032 */
[----:B------:R0:W3:Y:S02]  /*05a0*/  LDG.E R49, desc[UR6][R22.64] ;  /* 0x0000000616317981 */ /* 0x0000e4000c1e1900 */
[----:B------:R-:W-:Y:S02]  /*05b0*/  IMAD.WIDE.U32 R38, R5, 0x4, R52 ;  /* 0x0000000405267825 */ /* 0x000fe400078e0034 */
[----:B------:R1:W4:Y:S02]  /*05c0*/  LDG.E R24, desc[UR6][R20.64] ;  /* 0x0000000614187981 */ /* 0x000324000c1e1900 */
[--C-:B------:R-:W-:Y:S02]  /*05d0*/  IMAD.WIDE.U32 R26, R13, 0x4, R50.reuse ;  /* 0x000000040d1a7825 */ /* 0x100fe400078e0032 */
[----:B------:R-:W4:Y:S02]  /*05e0*/  LDG.E R38, desc[UR6][R38.64] ;  /* 0x0000000626267981 */ /* 0x000f24000c1e1900 */
[----:B0-----:R-:W-:-:S02]  /*05f0*/  IMAD.WIDE.U32 R22, R14, 0x4, R50 ;  /* 0x000000040e167825 */ /* 0x001fc400078e0032 */
[----:B------:R-:W4:Y:S02]  /*0600*/  LDG.E R27, desc[UR6][R26.64] ;  /* 0x000000061a1b7981 */ /* 0x000f24000c1e1900 */
[----:B-1----:R-:W-:-:S04]  /*0610*/  IMAD.WIDE.U32 R20, R7, 0x4, R50 ;  /* 0x0000000407147825 */ /* 0x002fc800078e0032 */
[--C-:B------:R-:W-:Y:S02]  /*0620*/  IMAD.WIDE.U32 R28, R8, 0x4, R50.reuse ;  /* 0x00000004081c7825 */ /* 0x100fe400078e0032 */
[----:B------:R-:W4:Y:S02]  /*0630*/  LDG.E R21, desc[UR6][R20.64] ;  /* 0x0000000614157981 */ /* 0x000f24000c1e1900 */
[----:B------:R-:W-:Y:S02]  /*0640*/  IMAD.WIDE.U32 R32, R9, 0x4, R50 ;  /* 0x0000000409207825 */ /* 0x000fe400078e0032 */
[----:B------:R0:W4:Y:S02]  /*0650*/  LDG.E R26, desc[UR6][R22.64] ;  /* 0x00000006161a7981 */ /* 0x000124000c1e1900 */
[----:B------:R-:W-:Y:S02]  /*0660*/  IMAD.WIDE.U32 R34, R4, 0x4, R52 ;  /* 0x0000000404227825 */ /* 0x000fe400078e0034 */
[----:B------:R-:W4:Y:S02]  /*0670*/  LDG.E R36, desc[UR6][R32.64] ;  /* 0x0000000620247981 */ /* 0x000f24000c1e1900 */
[----:B------:R-:W-:-:S02]  /*0680*/  IMAD.WIDE.U32 R46, R18, 0x4, R50 ;  /* 0x00000004122e7825 */ /* 0x000fc400078e0032 */
[----:B------:R1:W4:Y:S02]  /*0690*/  LDG.E R20, desc[UR6][R28.64] ;  /* 0x000000061c147981 */ /* 0x000324000c1e1900 */
[--C-:B0-----:R-:W-:Y:S02]  /*06a0*/  IMAD.WIDE.U32 R22, R17, 0x4, R50.reuse ;  /* 0x0000000411167825 */ /* 0x101fe400078e0032 */
[----:B------:R0:W4:Y:S02]  /*06b0*/  LDG.E R37, desc[UR6][R34.64] ;  /* 0x0000000622257981 */ /* 0x000124000c1e1900 */
[----:B------:R-:W-:Y:S02]  /*06c0*/  IMAD.WIDE.U32 R30, R6, 0x4, R50 ;  /* 0x00000004061e7825 */ /* 0x000fe400078e0032 */
[----:B------:R-:W4:Y:S02]  /*06d0*/  LDG.E R46, desc[UR6][R46.64] ;  /* 0x000000062e2e7981 */ /* 0x000f24000c1e1900 */
[----:B-1----:R-:W-:-:S02]  /*06e0*/  IMAD.WIDE.U32 R28, R18, 0x4, R52 ;  /* 0x00000004121c7825 */ /* 0x002fc400078e0034 */
[----:B------:R-:W4:Y:S02]  /*06f0*/  LDG.E R23, desc[UR6][R22.64] ;  /* 0x0000000616177981 */ /* 0x000f24000c1e1900 */
[--C-:B------:R-:W-:Y:S02]  /*0700*/  IMAD.WIDE.U32 R32, R13, 0x4, R52.reuse ;  /* 0x000000040d207825 */ /* 0x100fe400078e0034 */
[----:B------:R-:W4:Y:S04]  /*0710*/  LDG.E R41, desc[UR6][R28.64] ;  /* 0x000000061c297981 */ /* 0x000f28000c1e1900 */
[----:B------:R1:W4:Y:S04]  /*0720*/  LDG.E R42, desc[UR6][R32.64] ;  /* 0x00000006202a7981 */ /* 0x000328000c1e1900 */
[----:B------:R1:W4:Y:S01]  /*0730*/  LDG.E R22, desc[UR6][R30.64] ;  /* 0x000000061e167981 */ /* 0x000322000c1e1900 */
[----:B0-----:R-:W-:-:S04]  /*0740*/  IMAD.WIDE.U32 R34, R15, 0x4, R52 ;  /* 0x000000040f227825 */ /* 0x001fc800078e0034 */
[----:B-1----:R-:W-:Y:S02]  /*0750*/  IMAD.WIDE.U32 R32, R14, 0x4, R52 ;  /* 0x000000040e207825 */ /* 0x002fe400078e0034 */
[----:B------:R-:W4:Y:S02]  /*0760*/  LDG.E R34, desc[UR6][R34.64] ;  /* 0x0000000622227981 */ /* 0x000f24000c1e1900 */
[----:B------:R-:W-:-:S04]  /*0770*/  IMAD.WIDE.U32 R30, R10, 0x4, R50 ;  /* 0x000000040a1e7825 */ /* 0x000fc800078e0032 */
[--C-:B------:R-:W-:Y:S01]  /*0780*/  IMAD.WIDE.U32 R28, R12, 0x4, R50.reuse ;  /* 0x000000040c1c7825 */ /* 0x100fe200078e0032 */
[----:B------:R0:W4:Y:S04]  /*0790*/  LDG.E R39, desc[UR6][R30.64] ;  /* 0x000000061e277981 */ /* 0x000128000c1e1900 */
[----:B------:R1:W4:Y:S01]  /*07a0*/  LDG.E R47, desc[UR6][R28.64] ;  /* 0x000000061c2f7981 */ /* 0x000322000c1e1900 */
[----:B0-----:R-:W-:-:S04]  /*07b0*/  IMAD.WIDE.U32 R30, R11, 0x4, R50 ;  /* 0x000000040b1e7825 */ /* 0x001fc800078e0032 */
[--C-:B-1----:R-:W-:Y:S01]  /*07c0*/  IMAD.WIDE.U32 R28, R16, 0x4, R52.reuse ;  /* 0x00000004101c7825 */ /* 0x102fe200078e0034 */
[----:B------:R0:W4:Y:S04]  /*07d0*/  LDG.E R45, desc[UR6][R30.64] ;  /* 0x000000061e2d7981 */ /* 0x000128000c1e1900 */
[----:B------:R1:W4:Y:S01]  /*07e0*/  LDG.E R35, desc[UR6][R28.64] ;  /* 0x000000061c237981 */ /* 0x000322000c1e1900 */
[----:B0-----:R-:W-:-:S04]  /*07f0*/  IMAD.WIDE.U32 R30, R17, 0x4, R52 ;  /* 0x00000004111e7825 */ /* 0x001fc800078e0034 */
[--C-:B-1----:R-:W-:Y:S01]  /*0800*/  IMAD.WIDE.U32 R28, R7, 0x4, R52.reuse ;  /* 0x00000004071c7825 */ /* 0x102fe200078e0034 */
[----:B------:R0:W4:Y:S03]  /*0810*/  LDG.E R50, desc[UR6][R30.64] ;  /* 0x000000061e327981 */ /* 0x000126000c1e1900 */
[----:B0-----:R-:W-:-:S06]  /*0820*/  IMAD.WIDE.U32 R30, R8, 0x4, R52 ;  /* 0x00000004081e7825 */ /* 0x001fcc00078e0034 */
[----:B------:R-:W4:Y:S01]  /*0830*/  LDG.E R30, desc[UR6][R30.64] ;  /* 0x000000061e1e7981 */ /* 0x000f22000c1e1900 */
[----:B--2---:R-:W-:-:S03]  /*0840*/  FADD.FTZ R44, R44, R43 ;  /* 0x0000002b2c2c7221 */ /* 0x004fc60000010000 */
[----:B------:R0:W2:Y:S02]  /*0850*/  LDG.E R43, desc[UR6][R32.64] ;  /* 0x00000006202b7981 */ /* 0x0000a4000c1e1900 */
[----:B0-----:R-:W-:-:S06]  /*0860*/  IMAD.WIDE.U32 R32, R6, 0x4, R52 ;  /* 0x0000000406207825 */ /* 0x001fcc00078e0034 */
[----:B------:R-:W2:Y:S04]  /*0870*/  LDG.E R32, desc[UR6][R32.64] ;  /* 0x0000000620207981 */ /* 0x000ea8000c1e1900 */
[----:B------:R0:W2:Y:S02]  /*0880*/  LDG.E R33, desc[UR6][R28.64] ;  /* 0x000000061c217981 */ /* 0x0000a4000c1e1900 */
[----:B0-----:R-:W-:-:S05]  /*0890*/  IMAD.WIDE.U32 R28, R9, 0x4, R52 ;  /* 0x00000004091c7825 */ /* 0x001fca00078e0034 */
[----:B------:R0:W2:Y:S02]  /*08a0*/  LDG.E R51, desc[UR6][R28.64] ;  /* 0x000000061c337981 */ /* 0x0000a4000c1e1900 */
[----:B0-----:R-:W-:-:S05]  /*08b0*/  IMAD.WIDE.U32 R28, R10, 0x4, R52 ;  /* 0x000000040a1c7825 */ /* 0x001fca00078e0034 */
[----:B------:R0:W2:Y:S02]  /*08c0*/  LDG.E R59, desc[UR6][R28.64] ;  /* 0x000000061c3b7981 */ /* 0x0000a4000c1e1900 */
[----:B0-----:R-:W-:-:S05]  /*08d0*/  IMAD.WIDE.U32 R28, R11, 0x4, R52 ;  /* 0x000000040b1c7825 */ /* 0x001fca00078e0034 */
[----:B------:R0:W2:Y:S02]  /*08e0*/  LDG.E R60, desc[UR6][R28.64] ;  /* 0x000000061c3c7981 */ /* 0x0000a4000c1e1900 */
[----:B0-----:R-:W-:-:S05]  /*08f0*/  IMAD.WIDE.U32 R28, R12, 0x4, R52 ;  /* 0x000000040c1c7825 */ /* 0x001fca00078e0034 */
[----:B------:R-:W2:Y:S01]  /*0900*/  LDG.E R52, desc[UR6][R28.64] ;  /* 0x000000061c347981 */ /* 0x000ea2000c1e1900 */
[----:B-----5:R-:W-:Y:S01]  /*0910*/  FADD.FTZ R3, R40, R3 ;  /* 0x0000000328037221 */ /* 0x020fe20000010000 */
[----:B---3--:R-:W-:-:S03]  /*0920*/  FADD.FTZ R49, R44, R49 ;  /* 0x000000312c317221 */ /* 0x008fc60000010000 */
[----:B----4-:R-:W-:Y:S01]  /*0930*/  FADD.FTZ R38, R3, R38 ;  /* 0x0000002603267221 */ /* 0x010fe20000010000 */
[----:B------:R-:W-:-:S03]  /*0940*/  FADD.FTZ R49, R49, R48 ;  /* 0x0000003031317221 */ /* 0x000fc60000010000 */
[----:B------:R-:W-:Y:S01]  /*0950*/  FADD.FTZ R38, R38, R37 ;  /* 0x0000002526267221 */ /* 0x000fe20000010000 */
[----:B------:R-:W-:-:S03]  /*0960*/  FADD.FTZ R46, R49, R46 ;  /* 0x0000002e312e7221 */ /* 0x000fc60000010000 */
[----:B------:R-:W-:Y:S01]  /*0970*/  FADD.FTZ R41, R38, R41 ;  /* 0x0000002926297221 */ /* 0x000fe20000010000 */
[----:B------:R-:W-:-:S03]  /*0980*/  FADD.FTZ R27, R46, R27 ;  /* 0x0000001b2e1b7221 */ /* 0x000fc60000010000 */
[----:B------:R-:W-:Y:S01]  /*0990*/  FADD.FTZ R42, R41, R42 ;  /* 0x0000002a292a7221 */ /* 0x000fe20000010000 */
[----:B------:R-:W-:-:S04]  /*09a0*/  FADD.FTZ R26, R27, R26 ;  /* 0x0000001a1b1a7221 */ /* 0x000fc80000010000 */
[----:B------:R-:W-:-:S04]  /*09b0*/  FADD.FTZ R25, R26, R25 ;  /* 0x000000191a197221 */ /* 0x000fc80000010000 */
[----:B------:R-:W-:-:S04]  /*09c0*/  FADD.FTZ R24, R25, R24 ;  /* 0x0000001819187221 */ /* 0x000fc80000010000 */
[----:B------:R-:W-:-:S04]  /*09d0*/  FADD.FTZ R23, R24, R23 ;  /* 0x0000001718177221 */ /* 0x000fc80000010000 */
[----:B------:R-:W-:Y:S01]  /*09e0*/  FADD.FTZ R22, R23, R22 ;  /* 0x0000001617167221 */ /* 0x000fe20000010000 */
[----:B------:R-:W-:-:S03]  /*09f0*/  IADD3 R19, PT, PT, R19, 0x10, RZ ;  /* 0x0000001013137810 */ /* 0x000fc60007ffe0ff */
[----:B------:R-:W-:Y:S01]  /*0a00*/  FADD.FTZ R21, R22, R21 ;  /* 0x0000001516157221 */ /* 0x000fe20000010000 */
[----:B------:R-:W-:-:S03]  /*0a10*/  ISETP.NE.AND P1, PT, R19, RZ, PT ;  /* 0x000000ff1300720c */ /* 0x000fc60003f25270 */
[----:B------:R-:W-:-:S04]  /*0a20*/  FADD.FTZ R21, R21, R20 ;  /* 0x0000001415157221 */ /* 0x000fc80000010000 */
[----:B------:R-:W-:-:S04]  /*0a30*/  FADD.FTZ R36, R21, R36 ;  /* 0x0000002415247221 */ /* 0x000fc80000010000 */
[----:B------:R-:W-:-:S04]  /*0a40*/  FADD.FTZ R36, R36, R39 ;  /* 0x0000002724247221 */ /* 0x000fc80000010000 */
[----:B------:R-:W-:Y:S01]  /*0a50*/  FADD.FTZ R36, R36, R45 ;  /* 0x0000002d24247221 */ /* 0x000fe20000010000 */
[----:B------:R-:W-:Y:S02]  /*0a60*/  IADD3 R2, PT, PT, R2, 0x200, RZ ;  /* 0x0000020002027810 */ /* 0x000fe40007ffe0ff */
[C---:B------:R-:W-:Y:S02]  /*0a70*/  LEA R0, R54.reuse, R0, 0x9 ;  /* 0x0000000036007211 */ /* 0x040fe400078e48ff */
[C---:B------:R-:W-:Y:S02]  /*0a80*/  LEA R5, R54.reuse, R5, 0x9 ;  /* 0x0000000536057211 */ /* 0x040fe400078e48ff */
[C---:B------:R-:W-:Y:S02]  /*0a90*/  LEA R4, R54.reuse, R4, 0x9 ;  /* 0x0000000436047211 */ /* 0x040fe400078e48ff */
[C---:B------:R-:W-:Y:S02]  /*0aa0*/  LEA R18, R54.reuse, R18, 0x9 ;  /* 0x0000001236127211 */ /* 0x040fe400078e48ff */
[----:B------:R-:W-:-:S02]  /*0ab0*/  LEA R13, R54, R13, 0x9 ;  /* 0x0000000d360d7211 */ /* 0x000fc400078e48ff */
[C---:B------:R-:W-:Y:S02]  /*0ac0*/  LEA R14, R54.reuse, R14, 0x9 ;  /* 0x0000000e360e7211 */ /* 0x040fe400078e48ff */
        /* <DEDUP_REMOVED lines=9> */
[----:B------:R-:W-:Y:S01]  /*0b60*/  LEA R12, R54, R12, 0x9 ;  /* 0x0000000c360c7211 */ /* 0x000fe200078e48ff */
[----:B--2---:R-:W-:-:S04]  /*0b70*/  FADD.FTZ R43, R42, R43 ;  /* 0x0000002b2a2b7221 */ /* 0x004fc80000010000 */
[----:B------:R-:W-:-:S04]  /*0b80*/  FADD.FTZ R34, R43, R34 ;  /* 0x000000222b227221 */ /* 0x000fc80000010000 */
[----:B------:R-:W-:-:S04]  /*0b90*/  FADD.FTZ R35, R34, R35 ;  /* 0x0000002322237221 */ /* 0x000fc80000010000 */
[----:B------:R-:W-:-:S04]  /*0ba0*/  FADD.FTZ R35, R35, R50 ;  /* 0x0000003223237221 */ /* 0x000fc80000010000 */
[----:B------:R-:W-:-:S04]  /*0bb0*/  FADD.FTZ R32, R35, R32 ;  /* 0x0000002023207221 */ /* 0x000fc80000010000 */
[----:B------:R-:W-:-:S04]  /*0bc0*/  FADD.FTZ R33, R32, R33 ;  /* 0x0000002120217221 */ /* 0x000fc80000010000 */
[----:B------:R-:W-:-:S04]  /*0bd0*/  FADD.FTZ R30, R33, R30 ;  /* 0x0000001e211e7221 */ /* 0x000fc80000010000 */
[----:B------:R-:W-:Y:S01]  /*0be0*/  FADD.FTZ R30, R30, R51 ;  /* 0x000000331e1e7221 */ /* 0x000fe20000010000 */
[----:B------:R-:W-:-:S03]  /*0bf0*/  FADD.FTZ R43, R36, R47 ;  /* 0x0000002f242b7221 */ /* 0x000fc60000010000 */
[----:B------:R-:W-:-:S04]  /*0c00*/  FADD.FTZ R59, R30, R59 ;  /* 0x0000003b1e3b7221 */ /* 0x000fc80000010000 */
[----:B------:R-:W-:-:S04]  /*0c10*/  FADD.FTZ R59, R59, R60 ;  /* 0x0000003c3b3b7221 */ /* 0x000fc80000010000 */
[----:B------:R-:W-:Y:S01]  /*0c20*/  FADD.FTZ R3, R59, R52 ;  /* 0x000000343b037221 */ /* 0x000fe20000010000 */
[----:B------:R-:W-:Y:S06]  /*0c30*/  @P1 BRA `(.L_x_154) ;  /* 0xfffffff800281947 */ /* 0x000fec000383ffff */
.L_x_153:
[----:B------:R-:W-:Y:S05]  /*0c40*/  BSYNC.RECONVERGENT B1 ;  /* 0x0000000000017941 */ /* 0x000fea0003800200 */
.L_x_152:
[----:B------:R-:W-:Y:S05]  /*0c50*/  @!P0 BRA `(.L_x_151) ;  /* 0x0000000400e88947 */ /* 0x000fea0003800000 */
[----:B------:R-:W0:Y:S01]  /*0c60*/  S2R R0, SR_TID.X ;  /* 0x0000000000007919 */ /* 0x000e220000002100 */
[----:B------:R-:W-:Y:S01]  /*0c70*/  ISETP.GE.U32.AND P0, PT, R56, 0x8, PT ;  /* 0x000000083800780c */ /* 0x000fe20003f06070 */
[----:B------:R-:W-:Y:S01]  /*0c80*/  BSSY.RECONVERGENT B1, `(.L_x_155) ;  /* 0x0000041000017945 */ /* 0x000fe20003800200 */
[----:B------:R-:W-:Y:S02]  /*0c90*/  LOP3.LUT R34, R55, 0x7, RZ, 0xc0, !PT ;  /* 0x0000000737227812 */ /* 0x000fe400078ec0ff */
[----:B------:R-:W-:Y:S02]  /*0ca0*/  SHF.L.U32 R7, R58, 0x5, RZ ;  /* 0x000000053a077819 */ /* 0x000fe400000006ff */
[----:B------:R-:W-:Y:S02]  /*0cb0*/  ISETP.NE.AND P1, PT, R34, RZ, PT ;  /* 0x000000ff2200720c */ /* 0x000fe40003f25270 */
[----:B0-----:R-:W-:-:S05]  /*0cc0*/  LOP3.LUT R11, R7, 0x1f, R0, 0xf8, !PT ;  /* 0x0000001f070b7812 */ /* 0x001fca00078ef800 */
[----:B------:R-:W-:Y:S06]  /*0cd0*/  @!P0 BRA `(.L_x_156) ;  /* 0x0000000000ec8947 */ /* 0x000fec0003800000 */
[----:B------:R-:W0:Y:S01]  /*0ce0*/  LDC.64 R4, c[0x0][0x448] ;  /* 0x00011200ff047b82 */ /* 0x000e220000000a00 */
[----:B------:R-:W-:-:S05]  /*0cf0*/  IMAD R13, R2, R54, R11 ;  /* 0x00000036020d7224 */ /* 0x000fca00078e020b */
[CC--:B------:R-:W-:Y:S02]  /*0d00*/  LEA R21, R54.reuse, R13.reuse, 0x5 ;  /* 0x0000000d36157211 */ /* 0x0c0fe400078e28ff */
[----:B------:R-:W1:Y:S01]  /*0d10*/  LDC.64 R8, c[0x0][0x440] ;  /* 0x00011000ff087b82 */ /* 0x000e620000000a00 */
[CC--:B------:R-:W-:Y:S02]  /*0d20*/  LEA R23, R54.reuse, R13.reuse, 0x6 ;  /* 0x0000000d36177211 */ /* 0x0c0fe400078e30ff */
[C---:B------:R-:W-:Y:S02]  /*0d30*/  LEA R33, R54.reuse, R13, 0x7 ;  /* 0x0000000d36217211 */ /* 0x040fe400078e38ff */
[----:B------:R-:W-:Y:S01]  /*0d40*/  LEA R27, R54, R23, 0x5 ;  /* 0x00000017361b7211 */ /* 0x000fe200078e28ff */
[----:B0-----:R-:W-:-:S06]  /*0d50*/  IMAD.WIDE.U32 R14, R13, 0x4, R4 ;  /* 0x000000040d0e7825 */ /* 0x001fcc00078e0004 */
[----:B------:R0:W2:Y:S01]  /*0d60*/  LDG.E R14, desc[UR6][R14.64] ;  /* 0x000000060e0e7981 */ /* 0x0000a2000c1e1900 */
[----:B-1----:R-:W-:-:S04]  /*0d70*/  IMAD.WIDE.U32 R16, R13, 0x4, R8 ;  /* 0x000000040d107825 */ /* 0x002fc800078e0008 */
[C---:B------:R-:W-:Y:S01]  /*0d80*/  IMAD.WIDE.U32 R18, R21.reuse, 0x4, R8 ;  /* 0x0000000415127825 */ /* 0x040fe200078e0008 */
[----:B------:R-:W3:Y:S03]  /*0d90*/  LDG.E R0, desc[UR6][R16.64] ;  /* 0x0000000610007981 */ /* 0x000ee6000c1e1900 */
[----:B------:R-:W-:Y:S01]  /*0da0*/  IMAD.WIDE.U32 R20, R21, 0x4, R4 ;  /* 0x0000000415147825 */ /* 0x000fe200078e0004 */
[----:B------:R1:W4:Y:S03]  /*0db0*/  LDG.E R6, desc[UR6][R18.64] ;  /* 0x0000000612067981 */ /* 0x000326000c1e1900 */
[C---:B------:R-:W-:Y:S01]  /*0dc0*/  IMAD.WIDE.U32 R12, R23.reuse, 0x4, R8 ;  /* 0x00000004170c7825 */ /* 0x040fe200078e0008 */
[----:B------:R5:W4:Y:S03]  /*0dd0*/  LDG.E R35, desc[UR6][R20.64] ;  /* 0x0000000614237981 */ /* 0x000b26000c1e1900 */
[----:B------:R-:W-:-:S04]  /*0de0*/  IMAD.WIDE.U32 R22, R23, 0x4, R4 ;  /* 0x0000000417167825 */ /* 0x000fc800078e0004 */
[C---:B------:R-:W-:Y:S01]  /*0df0*/  IMAD.WIDE.U32 R24, R27.reuse, 0x4, R8 ;  /* 0x000000041b187825 */ /* 0x040fe200078e0008 */
[----:B------:R5:W4:Y:S03]  /*0e00*/  LDG.E R12, desc[UR6][R12.64] ;  /* 0x000000060c0c7981 */ /* 0x000b26000c1e1900 */
[--C-:B------:R-:W-:Y:S01]  /*0e10*/  IMAD.WIDE.U32 R26, R27, 0x4, R4.reuse ;  /* 0x000000041b1a7825 */ /* 0x100fe200078e0004 */
[----:B------:R-:W4:Y:S01]  /*0e20*/  LDG.E R23, desc[UR6][R22.64] ;  /* 0x0000000616177981 */ /* 0x000f22000c1e1900 */
[CC--:B0-----:R-:W-:Y:S02]  /*0e30*/  LEA R15, R54.reuse, R33.reuse, 0x5 ;  /* 0x00000021360f7211 */ /* 0x0c1fe400078e28ff */
[----:B------:R-:W-:Y:S01]  /*0e40*/  IMAD.WIDE.U32 R30, R33, 0x4, R4 ;  /* 0x00000004211e7825 */ /* 0x000fe200078e0004 */
[----:B------:R-:W4:Y:S01]  /*0e50*/  LDG.E R25, desc[UR6][R24.64] ;  /* 0x0000000618197981 */ /* 0x000f22000c1e1900 */
[----:B-1----:R-:W-:-:S02]  /*0e60*/  LEA R19, R54, R33, 0x6 ;  /* 0x0000002136137211 */ /* 0x002fc400078e30ff */
[--C-:B------:R-:W-:Y:S01]  /*0e70*/  IMAD.WIDE.U32 R28, R33, 0x4, R8.reuse ;  /* 0x00000004211c7825 */ /* 0x100fe200078e0008 */
[----:B------:R-:W4:Y:S03]  /*0e80*/  LDG.E R27, desc[UR6][R26.64] ;  /* 0x000000061a1b7981 */ /* 0x000f26000c1e1900 */
[C---:B------:R-:W-:Y:S01]  /*0e90*/  IMAD.WIDE.U32 R32, R15.reuse, 0x4, R8 ;  /* 0x000000040f207825 */ /* 0x040fe200078e0008 */
[----:B------:R-:W4:Y:S03]  /*0ea0*/  LDG.E R10, desc[UR6][R28.64] ;  /* 0x000000061c0a7981 */ /* 0x000f26000c1e1900 */
[----:B-----5:R-:W-:Y:S01]  /*0eb0*/  IMAD.WIDE.U32 R20, R15, 0x4, R4 ;  /* 0x000000040f147825 */ /* 0x020fe200078e0004 */
[----:B------:R-:W5:Y:S01]  /*0ec0*/  LDG.E R31, desc[UR6][R30.64] ;  /* 0x000000061e1f7981 */ /* 0x000f62000c1e1900 */
[----:B------:R-:W-:-:S02]  /*0ed0*/  LEA R13, R54, R19, 0x5 ;  /* 0x00000013360d7211 */ /* 0x000fc400078e28ff */
[C---:B------:R-:W-:Y:S01]  /*0ee0*/  IMAD.WIDE.U32 R16, R19.reuse, 0x4, R8 ;  /* 0x0000000413107825 */ /* 0x040fe200078e0008 */
[----:B------:R-:W5:Y:S03]  /*0ef0*/  LDG.E R33, desc[UR6][R32.64] ;  /* 0x0000000620217981 */ /* 0x000f66000c1e1900 */
[----:B------:R-:W-:Y:S01]  /*0f00*/  IMAD.WIDE.U32 R18, R19, 0x4, R4 ;  /* 0x0000000413127825 */ /* 0x000fe200078e0004 */
[----:B------:R-:W5:Y:S03]  /*0f10*/  LDG.E R21, desc[UR6][R20.64] ;  /* 0x0000000614157981 */ /* 0x000f66000c1e1900 */
[C---:B------:R-:W-:Y:S01]  /*0f20*/  IMAD.WIDE.U32 R8, R13.reuse, 0x4, R8 ;  /* 0x000000040d087825 */ /* 0x040fe200078e0008 */
[----:B------:R-:W5:Y:S03]  /*0f30*/  LDG.E R17, desc[UR6][R16.64] ;  /* 0x0000000610117981 */ /* 0x000f66000c1e1900 */
[----:B------:R-:W-:Y:S01]  /*0f40*/  IMAD.WIDE.U32 R4, R13, 0x4, R4 ;  /* 0x000000040d047825 */ /* 0x000fe200078e0004 */
[----:B------:R-:W5:Y:S04]  /*0f50*/  LDG.E R19, desc[UR6][R18.64] ;  /* 0x0000000612137981 */ /* 0x000f68000c1e1900 */
[----:B------:R-:W5:Y:S04]  /*0f60*/  LDG.E R9, desc[UR6][R8.64] ;  /* 0x0000000608097981 */ /* 0x000f68000c1e1900 */
[----:B------:R-:W5:Y:S01]  /*0f70*/  LDG.E R5, desc[UR6][R4.64] ;  /* 0x0000000604057981 */ /* 0x000f62000c1e1900 */
[----:B------:R-:W-:Y:S01]  /*0f80*/  IADD3 R2, PT, PT, R2, 0x100, RZ ;  /* 0x0000010002027810 */ /* 0x000fe20007ffe0ff */
[----:B--2---:R-:W-:Y:S01]  /*0f90*/  FADD.FTZ R14, R3, R14 ;  /* 0x0000000e030e7221 */ /* 0x004fe20000010000 */
[----:B---3--:R-:W-:-:S04]  /*0fa0*/  FADD.FTZ R43, R43, R0 ;  /* 0x000000002b2b7221 */ /* 0x008fc80000010000 */
[----:B----4-:R-:W-:Y:S01]  /*0fb0*/  FADD.FTZ R43, R43, R6 ;  /* 0x000000062b2b7221 */ /* 0x010fe20000010000 */
[----:B------:R-:W-:-:S03]  /*0fc0*/  FADD.FTZ R14, R14, R35 ;  /* 0x000000230e0e7221 */ /* 0x000fc60000010000 */
[----:B------:R-:W-:Y:S01]  /*0fd0*/  FADD.FTZ R12, R43, R12 ;  /* 0x0000000c2b0c7221 */ /* 0x000fe20000010000 */
[----:B------:R-:W-:-:S03]  /*0fe0*/  FADD.FTZ R14, R14, R23 ;  /* 0x000000170e0e7221 */ /* 0x000fc60000010000 */
[----:B------:R-:W-:Y:S01]  /*0ff0*/  FADD.FTZ R25, R12, R25 ;  /* 0x000000190c197221 */ /* 0x000fe20000010000 */
[----:B------:R-:W-:-:S03]  /*1000*/  FADD.FTZ R14, R14, R27 ;  /* 0x0000001b0e0e7221 */ /* 0x000fc60000010000 */
[----:B------:R-:W-:Y:S01]  /*1010*/  FADD.FTZ R10, R25, R10 ;  /* 0x0000000a190a7221 */ /* 0x000fe20000010000 */
[----:B-----5:R-:W-:-:S03]  /*1020*/  FADD.FTZ R14, R14, R31 ;  /* 0x0000001f0e0e7221 */ /* 0x020fc60000010000 */
[----:B------:R-:W-:Y:S01]  /*1030*/  FADD.FTZ R10, R10, R33 ;  /* 0x000000210a0a7221 */ /* 0x000fe20000010000 */
[----:B------:R-:W-:-:S03]  /*1040*/  FADD.FTZ R14, R14, R21 ;  /* 0x000000150e0e7221 */ /* 0x000fc60000010000 */
[----:B------:R-:W-:Y:S01]  /*1050*/  FADD.FTZ R10, R10, R17 ;  /* 0x000000110a0a7221 */ /* 0x000fe20000010000 */
[----:B------:R-:W-:-:S03]  /*1060*/  FADD.FTZ R14, R14, R19 ;  /* 0x000000130e0e7221 */ /* 0x000fc60000010000 */
[----:B------:R-:W-:Y:S01]  /*1070*/  FADD.FTZ R43, R10, R9 ;  /* 0x000000090a2b7221 */ /* 0x000fe20000010000 */
[----:B------:R-:W-:-:S07]  /*1080*/  FADD.FTZ R3, R14, R5 ;  /* 0x000000050e037221 */ /* 0x000fce0000010000 */
.L_x_156:
[----:B------:R-:W-:Y:S05]  /*1090*/  BSYNC.RECONVERGENT B1 ;  /* 0x0000000000017941 */ /* 0x000fea0003800200 */
.L_x_155:
[----:B------:R-:W-:Y:S05]  /*10a0*/  @!P1 BRA `(.L_x_151) ;  /* 0x0000000000d49947 */ /* 0x000fea0003800000 */
[----:B------:R-:W-:Y:S01]  /*10b0*/  ISETP.GE.U32.AND P0, PT, R34, 0x4, PT ;  /* 0x000000042200780c */ /* 0x000fe20003f06070 */
[----:B------:R-:W-:Y:S01]  /*10c0*/  BSSY.RECONVERGENT B1, `(.L_x_157) ;  /* 0x0000023000017945 */ /* 0x000fe20003800200 */
[----:B------:R-:W-:-:S04]  /*10d0*/  LOP3.LUT R0, R55, 0x3, RZ, 0xc0, !PT ;  /* 0x0000000337007812 */ /* 0x000fc800078ec0ff */
[----:B------:R-:W-:-:S07]  /*10e0*/  ISETP.NE.AND P1, PT, R0, RZ, PT ;  /* 0x000000ff0000720c */ /* 0x000fce0003f25270 */
[----:B------:R-:W-:Y:S06]  /*10f0*/  @!P0 BRA `(.L_x_158) ;  /* 0x00000000007c8947 */ /* 0x000fec0003800000 */
[----:B------:R-:W0:Y:S01]  /*1100*/  LDC.64 R4, c[0x0][0x440] ;  /* 0x00011000ff047b82 */ /* 0x000e220000000a00 */
[----:B------:R-:W-:-:S05]  /*1110*/  IMAD R15, R2, R54, R11 ;  /* 0x00000036020f7224 */ /* 0x000fca00078e020b */
[CC--:B------:R-:W-:Y:S02]  /*1120*/  LEA R17, R54.reuse, R15.reuse, 0x5 ;  /* 0x0000000f36117211 */ /* 0x0c0fe400078e28ff */
[----:B------:R-:W1:Y:S01]  /*1130*/  LDC.64 R12, c[0x0][0x448] ;  /* 0x00011200ff0c7b82 */ /* 0x000e620000000a00 */
[----:B------:R-:W-:-:S04]  /*1140*/  LEA R21, R54, R15, 0x6 ;  /* 0x0000000f36157211 */ /* 0x000fc800078e30ff */
[----:B------:R-:W-:Y:S01]  /*1150*/  LEA R23, R54, R21, 0x5 ;  /* 0x0000001536177211 */ /* 0x000fe200078e28ff */
[----:B0-----:R-:W-:-:S04]  /*1160*/  IMAD.WIDE.U32 R8, R15, 0x4, R4 ;  /* 0x000000040f087825 */ /* 0x001fc800078e0004 */
[----:B-1----:R-:W-:Y:S02]  /*1170*/  IMAD.WIDE.U32 R10, R15, 0x4, R12 ;  /* 0x000000040f0a7825 */ /* 0x002fe400078e000c */
[----:B------:R-:W2:Y:S02]  /*1180*/  LDG.E R8, desc[UR6][R8.64] ;  /* 0x0000000608087981 */ /* 0x000ea4000c1e1900 */
[C---:B------:R-:W-:Y:S02]  /*1190*/  IMAD.WIDE.U32 R14, R17.reuse, 0x4, R4 ;  /* 0x00000004110e7825 */ /* 0x040fe400078e0004 */
[----:B------:R-:W3:Y:S02]  /*11a0*/  LDG.E R10, desc[UR6][R10.64] ;  /* 0x000000060a0a7981 */ /* 0x000ee4000c1e1900 */
[----:B------:R-:W-:Y:S02]  /*11b0*/  IMAD.WIDE.U32 R16, R17, 0x4, R12 ;  /* 0x0000000411107825 */ /* 0x000fe400078e000c */
[----:B------:R-:W4:Y:S02]  /*11c0*/  LDG.E R15, desc[UR6][R14.64] ;  /* 0x000000060e0f7981 */ /* 0x000f24000c1e1900 */
[----:B------:R-:W-:-:S02]  /*11d0*/  IMAD.WIDE.U32 R18, R21, 0x4, R4 ;  /* 0x0000000415127825 */ /* 0x000fc400078e0004 */
[----:B------:R-:W5:Y:S02]  /*11e0*/  LDG.E R17, desc[UR6][R16.64] ;  /* 0x0000000610117981 */ /* 0x000f64000c1e1900 */
[----:B------:R-:W-:Y:S02]  /*11f0*/  IMAD.WIDE.U32 R20, R21, 0x4, R12 ;  /* 0x0000000415147825 */ /* 0x000fe400078e000c */
[----:B------:R-:W5:Y:S02]  /*1200*/  LDG.E R19, desc[UR6][R18.64] ;  /* 0x0000000612137981 */ /* 0x000f64000c1e1900 */
[C---:B------:R-:W-:Y:S02]  /*1210*/  IMAD.WIDE.U32 R4, R23.reuse, 0x4, R4 ;  /* 0x0000000417047825 */ /* 0x040fe400078e0004 */
[----:B------:R-:W5:Y:S02]  /*1220*/  LDG.E R21, desc[UR6][R20.64] ;  /* 0x0000000614157981 */ /* 0x000f64000c1e1900 */
[----:B------:R-:W-:-:S02]  /*1230*/  IMAD.WIDE.U32 R12, R23, 0x4, R12 ;  /* 0x00000004170c7825 */ /* 0x000fc400078e000c */
[----:B------:R-:W5:Y:S04]  /*1240*/  LDG.E R5, desc[UR6][R4.64] ;  /* 0x0000000604057981 */ /* 0x000f68000c1e1900 */
[----:B------:R-:W5:Y:S01]  /*1250*/  LDG.E R13, desc[UR6][R12.64] ;  /* 0x000000060c0d7981 */ /* 0x000f62000c1e1900 */
[----:B------:R-:W-:Y:S01]  /*1260*/  IADD3 R2, PT, PT, R2, 0x80, RZ ;  /* 0x0000008002027810 */ /* 0x000fe20007ffe0ff */
[----:B--2---:R-:W-:Y:S01]  /*1270*/  FADD.FTZ R8, R43, R8 ;  /* 0x000000082b087221 */ /* 0x004fe20000010000 */
[----:B---3--:R-:W-:-:S03]  /*1280*/  FADD.FTZ R10, R3, R10 ;  /* 0x0000000a030a7221 */ /* 0x008fc60000010000 */
[----:B----4-:R-:W-:Y:S01]  /*1290*/  FADD.FTZ R8, R8, R15 ;  /* 0x0000000f08087221 */ /* 0x010fe20000010000 */
[----:B-----5:R-:W-:-:S03]  /*12a0*/  FADD.FTZ R10, R10, R17 ;  /* 0x000000110a0a7221 */ /* 0x020fc60000010000 */
[----:B------:R-:W-:Y:S01]  /*12b0*/  FADD.FTZ R8, R8, R19 ;  /* 0x0000001308087221 */ /* 0x000fe20000010000 */
[----:B------:R-:W-:-:S03]  /*12c0*/  FADD.FTZ R10, R10, R21 ;  /* 0x000000150a0a7221 */ /* 0x000fc60000010000 */
[----:B------:R-:W-:Y:S01]  /*12d0*/  FADD.FTZ R43, R8, R5 ;  /* 0x00000005082b7221 */ /* 0x000fe20000010000 */
[----:B------:R-:W-:-:S07]  /*12e0*/  FADD.FTZ R3, R10, R13 ;  /* 0x0000000d0a037221 */ /* 0x000fce0000010000 */
.L_x_158:
[----:B------:R-:W-:Y:S05]  /*12f0*/  BSYNC.RECONVERGENT B1 ;  /* 0x0000000000017941 */ /* 0x000fea0003800200 */
.L_x_157:
[----:B------:R-:W-:Y:S05]  /*1300*/  @!P1 BRA `(.L_x_151) ;  /* 0x00000000003c9947 */ /* 0x000fea0003800000 */
[----:B------:R-:W0:Y:S01]  /*1310*/  LDC.64 R8, c[0x0][0x440] ;  /* 0x00011000ff087b82 */ /* 0x000e220000000a00 */
[----:B------:R-:W-:Y:S01]  /*1320*/  IMAD R2, R2, R54, R7 ;  /* 0x0000003602027224 */ /* 0x000fe200078e0207 */
[----:B------:R-:W-:-:S04]  /*1330*/  IADD3 R0, PT, PT, -R0, RZ, RZ ;  /* 0x000000ff00007210 */ /* 0x000fc80007ffe1ff */
[----:B------:R-:W-:Y:S02]  /*1340*/  IADD3 R13, PT, PT, R57, R2, RZ ;  /* 0x00000002390d7210 */ /* 0x000fe40007ffe0ff */
[----:B------:R-:W1:Y:S05]  /*1350*/  LDC.64 R10, c[0x0][0x448] ;  /* 0x00011200ff0a7b82 */ /* 0x000e6a0000000a00 */
.L_x_159:
[----:B0-----:R-:W-:-:S04]  /*1360*/  IMAD.WIDE.U32 R4, R13, 0x4, R8 ;  /* 0x000000040d047825 */ /* 0x001fc800078e0008 */
[----:B-1----:R-:W-:Y:S02]  /*1370*/  IMAD.WIDE.U32 R6, R13, 0x4, R10 ;  /* 0x000000040d067825 */ /* 0x002fe400078e000a */
[----:B------:R-:W2:Y:S04]  /*1380*/  LDG.E R4, desc[UR6][R4.64] ;  /* 0x0000000604047981 */ /* 0x000ea8000c1e1900 */
[----:B------:R-:W3:Y:S01]  /*1390*/  LDG.E R6, desc[UR6][R6.64] ;  /* 0x0000000606067981 */ /* 0x000ee2000c1e1900 */
[----:B------:R-:W-:Y:S02]  /*13a0*/  IADD3 R0, PT, PT, R0, 0x1, RZ ;  /* 0x0000000100007810 */ /* 0x000fe40007ffe0ff */
[----:B------:R-:W-:Y:S02]  /*13b0*/  LEA R13, R54, R13, 0x5 ;  /* 0x0000000d360d7211 */ /* 0x000fe400078e28ff */
[----:B------:R-:W-:Y:S01]  /*13c0*/  ISETP.NE.AND P0, PT, R0, RZ, PT ;  /* 0x000000ff0000720c */ /* 0x000fe20003f05270 */
[----:B--2---:R-:W-:Y:S01]  /*13d0*/  FADD.FTZ R43, R4, R43 ;  /* 0x0000002b042b7221 */ /* 0x004fe20000010000 */
[----:B---3--:R-:W-:-:S11]  /*13e0*/  FADD.FTZ R3, R6, R3 ;  /* 0x0000000306037221 */ /* 0x008fd60000010000 */
[----:B------:R-:W-:Y:S05]  /*13f0*/  @P0 BRA `(.L_x_159) ;  /* 0xfffffffc00d80947 */ /* 0x000fea000383ffff */
.L_x_151:
[----:B------:R-:W-:Y:S05]  /*1400*/  BSYNC.RECONVERGENT B0 ;  /* 0x0000000000007941 */ /* 0x000fea0003800200 */
.L_x_150:
[----:B------:R-:W0:Y:S01]  /*1410*/  S2R R5, SR_TID.X ;  /* 0x0000000000057919 */ /* 0x000e220000002100 */
[----:B------:R-:W1:Y:S01]  /*1420*/  S2UR UR5, SR_CgaCtaId ;  /* 0x00000000000579c3 */ /* 0x000e620000008800 */
[----:B------:R-:W-:Y:S01]  /*1430*/  UMOV UR4, 0x400 ;  /* 0x0000040000047882 */ /* 0x000fe20000000000 */
[----:B------:R-:W-:Y:S02]  /*1440*/  SHF.L.U32 R58, R58, 0x4, RZ ;  /* 0x000000043a3a7819 */ /* 0x000fe400000006ff */
[----:B------:R-:W-:Y:S02]  /*1450*/  ISETP.NE.AND P0, PT, R57, RZ, PT ;  /* 0x000000ff3900720c */ /* 0x000fe40003f05270 */
[----:B------:R-:W-:Y:S01]  /*1460*/  LOP3.LUT R58, R58, 0x7ffffff0, RZ, 0xc0, !PT ;  /* 0x7ffffff03a3a7812 */ /* 0x000fe200078ec0ff */
[----:B-1----:R-:W-:Y:S01]  /*1470*/  ULEA UR4, UR5, UR4, 0x18 ;  /* 0x0000000405047291 */ /* 0x002fe2000f8ec0ff */
[----:B0-----:R-:W-:-:S04]  /*1480*/  SHF.R.U32.HI R12, RZ, 0x5, R5 ;  /* 0x00000005ff0c7819 */ /* 0x001fc80000011605 */
[----:B------:R-:W-:-:S04]  /*1490*/  LOP3.LUT R0, R12, 0x1f, R5, 0x78, !PT ;  /* 0x0000001f0c007812 */ /* 0x000fc800078e7805 */
[----:B------:R-:W-:Y:S02]  /*14a0*/  LOP3.LUT R2, R0, 0x3e0, R5, 0xf8, !PT ;  /* 0x000003e000027812 */ /* 0x000fe400078ef805 */
[----:B------:R-:W-:Y:S02]  /*14b0*/  SHF.L.U32 R5, R57, 0x7, RZ ;  /* 0x0000000739057819 */ /* 0x000fe400000006ff */
[----:B------:R-:W-:Y:S02]  /*14c0*/  LEA R2, R2, UR4, 0x2 ;  /* 0x0000000402027c11 */ /* 0x000fe4000f8e10ff */
[----:B------:R-:W-:-:S03]  /*14d0*/  SHF.L.U32 R0, R0, 0x2, RZ ;  /* 0x0000000200007819 */ /* 0x000fc600000006ff */
[----:B------:R-:W-:Y:S01]  /*14e0*/  STS [R2], R3 ;  /* 0x0000000302007388 */ /* 0x000fe20000000800 */
[----:B------:R-:W-:-:S03]  /*14f0*/  LOP3.LUT R0, R5, R0, RZ, 0xfc, !PT ;  /* 0x0000000005007212 */ /* 0x000fc600078efcff */
[----:B------:R-:W-:Y:S01]  /*1500*/  STS [R2+0x1000], R43 ;  /* 0x0010002b02007388 */ /* 0x000fe20000000800 */
[----:B------:R-:W-:Y:S06]  /*1510*/  BAR.SYNC.DEFER_BLOCKING 0x0 ;  /* 0x0000000000007b1d */ /* 0x000fec0000010000 */
[----:B------:R-:W0:Y:S04]  /*1520*/  LDS R4, [R0+UR4] ;  /* 0x0000000400047984 */ /* 0x000e280008000800 */
[----:B------:R-:W1:Y:S04]  /*1530*/  LDS R5, [R0+UR4+0x1000] ;  /* 0x0010000400057984 */ /* 0x000e680008000800 */
[----:B0-----:R-:W0:Y:S04]  /*1540*/  SHFL.BFLY PT, R7, R4, 0x1, 0x1f ;  /* 0x0c201f0004077f89 */ /* 0x001e2800000e0000 */
[----:B-1----:R-:W1:Y:S01]  /*1550*/  SHFL.BFLY PT, R6, R5, 0x1, 0x1f ;  /* 0x0c201f0005067f89 */ /* 0x002e6200000e0000 */
[----:B0-----:R-:W-:Y:S01]  /*1560*/  FADD.FTZ R8, R4, R7 ;  /* 0x0000000704087221 */ /* 0x001fe20000010000 */
[----:B-1----:R-:W-:-:S04]  /*1570*/  FADD.FTZ R6, R5, R6 ;  /* 0x0000000605067221 */ /* 0x002fc80000010000 */
[----:B------:R-:W0:Y:S04]  /*1580*/  SHFL.BFLY PT, R9, R8, 0x2, 0x1f ;  /* 0x0c401f0008097f89 */ /* 0x000e2800000e0000 */
[----:B------:R-:W1:Y:S01]  /*1590*/  SHFL.BFLY PT, R7, R6, 0x2, 0x1f ;  /* 0x0c401f0006077f89 */ /* 0x000e6200000e0000 */
[----:B0-----:R-:W-:Y:S01]  /*15a0*/  FADD.FTZ R9, R8, R9 ;  /* 0x0000000908097221 */ /* 0x001fe20000010000 */
[----:B-1----:R-:W-:-:S04]  /*15b0*/  FADD.FTZ R7, R6, R7 ;  /* 0x0000000706077221 */ /* 0x002fc80000010000 */
[----:B------:R-:W0:Y:S04]  /*15c0*/  SHFL.BFLY PT, R10, R9, 0x4, 0x1f ;  /* 0x0c801f00090a7f89 */ /* 0x000e2800000e0000 */
[----:B------:R-:W1:Y:S01]  /*15d0*/  SHFL.BFLY PT, R2, R7, 0x4, 0x1f ;  /* 0x0c801f0007027f89 */ /* 0x000e6200000e0000 */
[----:B0-----:R-:W-:Y:S01]  /*15e0*/  FADD.FTZ R10, R9, R10 ;  /* 0x0000000a090a7221 */ /* 0x001fe20000010000 */
[----:B------:R-:W-:Y:S01]  /*15f0*/  IADD3 R9, PT, PT, R57, R58, RZ ;  /* 0x0000003a39097210 */ /* 0x000fe20007ffe0ff */
[----:B-1----:R-:W-:-:S03]  /*1600*/  FADD.FTZ R2, R7, R2 ;  /* 0x0000000207027221 */ /* 0x002fc60000010000 */
[----:B------:R-:W0:Y:S01]  /*1610*/  SHFL.BFLY PT, R5, R10, 0x8, 0x1f ;  /* 0x0d001f000a057f89 */ /* 0x000e2200000e0000 */
[----:B------:R-:W-:-:S03]  /*1620*/  SHF.L.U32 R7, R9, 0x1, RZ ;  /* 0x0000000109077819 */ /* 0x000fc600000006ff */
[----:B------:R-:W1:Y:S01]  /*1630*/  SHFL.BFLY PT, R3, R2, 0x8, 0x1f ;  /* 0x0d001f0002037f89 */ /* 0x000e6200000e0000 */
[----:B------:R-:W-:Y:S02]  /*1640*/  ISETP.GE.U32.AND P1, PT, R7, R54, PT ;  /* 0x000000360700720c */ /* 0x000fe40003f26070 */
[----:B------:R-:W-:Y:S01]  /*1650*/  @!P0 LEA R7, R12, UR4, 0x2 ;  /* 0x000000040c078c11 */ /* 0x000fe2000f8e10ff */
[----:B0-----:R-:W-:Y:S01]  /*1660*/  FADD.FTZ R5, R10, R5 ;  /* 0x000000050a057221 */ /* 0x001fe20000010000 */
[----:B-1----:R-:W-:-:S04]  /*1670*/  FADD.FTZ R3, R2, R3 ;  /* 0x0000000302037221 */ /* 0x002fc80000010000 */
[----:B------:R-:W0:Y:S04]  /*1680*/  SHFL.BFLY PT, R4, R5, 0x10, 0x1f ;  /* 0x0e001f0005047f89 */ /* 0x000e2800000e0000 */
[----:B------:R-:W1:Y:S01]  /*1690*/  SHFL.BFLY PT, R0, R3, 0x10, 0x1f ;  /* 0x0e001f0003007f89 */ /* 0x000e6200000e0000 */
[----:B0-----:R-:W-:Y:S01]  /*16a0*/  FADD.FTZ R4, R5, R4 ;  /* 0x0000000405047221 */ /* 0x001fe20000010000 */
[----:B-1----:R-:W-:-:S04]  /*16b0*/  FADD.FTZ R0, R3, R0 ;  /* 0x0000000003007221 */ /* 0x002fc80000010000 */
[----:B------:R0:W-:Y:S04]  /*16c0*/  @!P0 STS [R7+0x2000], R4 ;  /* 0x0020000407008388 */ /* 0x0001e80000000800 */
[----:B------:R0:W-:Y:S01]  /*16d0*/  @!P0 STS [R7+0x2080], R0 ;  /* 0x0020800007008388 */ /* 0x0001e20000000800 */
[----:B------:R-:W-:Y:S06]  /*16e0*/  BAR.SYNC.DEFER_BLOCKING 0x0 ;  /* 0x0000000000007b1d */ /* 0x000fec0000010000 */
[----:B------:R-:W-:Y:S05]  /*16f0*/  @P1 EXIT ;  /* 0x000000000000194d */ /* 0x000fea0003800000 */
[----:B------:R-:W-:-:S04]  /*1700*/  ISETP.GT.U32.AND P0, PT, R57, 0xf, PT ;  /* 0x0000000f3900780c */ /* 0x000fc80003f04070 */
[----:B------:R-:W-:-:S13]  /*1710*/  ISETP.NE.OR P0, PT, R12, 0x1f, P0 ;  /* 0x0000001f0c00780c */ /* 0x000fda0000705670 */
[----:B------:R-:W-:Y:S05]  /*1720*/  @P0 EXIT ;  /* 0x000000000000094d */ /* 0x000fea0003800000 */
[----:B------:R-:W-:Y:S01]  /*1730*/  LEA R57, R57, UR4, 0x3 ;  /* 0x0000000439397c11 */ /* 0x000fe2000f8e18ff */
[----:B------:R-:W1:Y:S04]  /*1740*/  LDC.64 R2, c[0x0][0x488] ;  /* 0x00012200ff027b82 */ /* 0x000e680000000a00 */
[----:B0-----:R-:W0:Y:S04]  /*1750*/  LDS.64 R6, [R57+0x2000] ;  /* 0x0020000039067984 */ /* 0x001e280000000a00 */
[----:B------:R-:W2:Y:S01]  /*1760*/  LDS.64 R10, [R57+0x2080] ;  /* 0x00208000390a7984 */ /* 0x000ea20000000a00 */
[----:B------:R-:W3:Y:S01]  /*1770*/  LDC.64 R4, c[0x0][0x480] ;  /* 0x00012000ff047b82 */ /* 0x000ee20000000a00 */
[----:B-1----:R-:W-:-:S04]  /*1780*/  IMAD.WIDE.U32 R2, R9, 0x4, R2 ;  /* 0x0000000409027825 */ /* 0x002fc800078e0002 */
[----:B---3--:R-:W-:Y:S01]  /*1790*/  IMAD.WIDE.U32 R4, R9, 0x4, R4 ;  /* 0x0000000409047825 */ /* 0x008fe200078e0004 */
[----:B0-----:R-:W-:Y:S02]  /*17a0*/  F2FP.BF16.F32.PACK_AB R7, R7, R6 ;  /* 0x000000060707723e */ /* 0x001fe400000010ff */
[----:B--2---:R-:W-:-:S03]  /*17b0*/  F2FP.BF16.F32.PACK_AB R11, R11, R10 ;  /* 0x0000000a0b0b723e */ /* 0x004fc600000010ff */
[----:B------:R-:W-:Y:S04]  /*17c0*/  STG.E desc[UR6][R2.64], R7 ;  /* 0x0000000702007986 */ /* 0x000fe8000c101906 */
[----:B------:R-:W-:Y:S01]  /*17d0*/  STG.E desc[UR6][R4.64], R11 ;  /* 0x0000000b04007986 */ /* 0x000fe2000c101906 */
[----:B------:R-:W-:Y:S05]  /*17e0*/  EXIT ;  /* 0x000000000000794d */ /* 0x000fea0003800000 */
.L_x_160:
        /* <DEDUP_REMOVED lines=9> */
.L_x_2786:


//--------------------- .text._ZN10layer_norm40ln_parallel_residual_bwd_finalize_kernelINS_22Kernel_traits_finalizeILj4096E13__nv_bfloat16S2_S2_S2_fjLb0ELj1024ELj4ENS_18Kernel_traits_baseILj4096ES2_S2_S2_S2_fjLj1024EEEEELb0EEEvNS_9BwdParamsE --------------------------
	.section	.text._ZN10layer_norm40ln_parallel_residual_bwd_finalize_kernelINS_22Kernel_traits_finalizeILj4096E13__nv_bfloat16S2_S2_S2_fjLb0ELj1024ELj4ENS_18Kernel_traits_baseILj4096ES2_S2_S2_S2_fjLj1024EEEEELb0EEEvNS_9BwdParamsE,"ax",@progbits
	.align	128
        .global         _ZN10layer_norm40ln_parallel_residual_bwd_finalize_kernelINS_22Kernel_traits_finalizeILj4096E13__nv_bfloat16S2_S2_S2_fjLb0ELj1024ELj4ENS_18Kernel_traits_baseILj4096ES2_S2_S2_S2_fjLj1024EEEEELb0EEEvNS_9BwdParamsE
        .type           _ZN10layer_norm40ln_parallel_residual_bwd_finalize_kernelINS_22Kernel_traits_finalizeILj4096E13__nv_bfloat16S2_S2_S2_fjLb0ELj1024ELj4ENS_18Kernel_traits_baseILj4096ES2_S2_S2_S2_fjLj1024EEEEELb0EEEvNS_9BwdParamsE,@function
        .size           _ZN10layer_norm40ln_parallel_residual_bwd_finalize_kernelINS_22Kernel_traits_finalizeILj4096E13__nv_bfloat16S2_S2_S2_fjLb0ELj1024ELj4ENS_18Kernel_traits_baseILj4096ES2_S2_S2_S2_fjLj1024EEEEELb0EEEvNS_9BwdParamsE,(.L_x_2787 - _ZN10layer_norm40ln_parallel_residual_bwd_finalize_kernelINS_22Kernel_traits_finalizeILj4096E13__nv_bfloat16S2_S2_S2_fjLb0ELj1024ELj4ENS_18Kernel_traits_baseILj4096ES2_S2_S2_S2_fjLj1024EEEEELb0EEEvNS_9BwdParamsE)
        .other          _ZN10layer_norm40ln_parallel_residual_bwd_finalize_kernelINS_22Kernel_traits_finalizeILj4096E13__nv_bfloat16S2_S2_S2_fjLb0ELj1024ELj4ENS_18Kernel_traits_baseILj4096ES2_S2_S2_S2_fjLj1024EEEEELb0EEEvNS_9BwdParamsE,@"STO_CUDA_ENTRY STV_DEFAULT"
_ZN10layer_norm40ln_parallel_residual_bwd_finalize_kernelINS_22Kernel_traits_finalizeILj4096E13__nv_bfloat16S2_S2_S2_fjLb0ELj1024ELj4ENS_18Kernel_traits_baseILj4096ES2_S2_S2_S2_fjLj1024EEEEELb0EEEvNS_9BwdParamsE:
.text._ZN10layer_norm40ln_parallel_residual_bwd_finalize_kernelINS_22Kernel_traits_finalizeILj4096E13__nv_bfloat16S2_S2_S2_fjLb0ELj1024ELj4ENS_18Kernel_traits_baseILj4096ES2_S2_S2_S2_fjLj1024EEEEELb0EEEvNS_9BwdParamsE:
        /* <DEDUP_REMOVED lines=11> */
[----:B------:R-:W-:Y:S01]  /*00b0*/  HFMA2 R20, -RZ, RZ, 0, 0 ;  /* 0x00000000ff147431 */ /* 0x000fe200000001ff */
[----:B------:R-:W2:Y:S01]  /*00c0*/  LDCU.64 UR6, c[0x0][0x358] ;  /* 0x00006b00ff0677ac */ /* 0x000ea20008000a00 */
[----:B------:R-:W-:Y:S01]  /*00d0*/  MOV R8, R5 ;  /* 0x0000000500087202 */ /* 0x000fe20000000f00 */
[----:B------:R-:W-:Y:S01]  /*00e0*/  HFMA2 R22, -RZ, RZ, 0, 0 ;  /* 0x00000000ff167431 */ /* 0x000fe200000001ff */
[----:B------:R-:W-:Y:S02]  /*00f0*/  MOV R11, RZ ;  /* 0x000000ff000b7202 */ /* 0x000fe40000000f00 */
[----:B------:R-:W-:-:S02]  /*0100*/  MOV R7, RZ ;  /* 0x000000ff00077202 */ /* 0x000fc40000000f00 */
[----:B-1----:R-:W-:-:S04]  /*0110*/  ISETP.GE.U32.AND P0, PT, R8, UR8, PT ;  /* 0x0000000808007c0c */ /* 0x002fc8000bf06070 */
[----:B0-----:R-:W-:Y:S02]  /*0120*/  ISETP.GE.U32.OR P0, PT, R6, R3, P0 ;  /* 0x000000030600720c */ /* 0x001fe40000706470 */
[----:B------:R-:W-:-:S11]  /*0130*/  LOP3.LUT R6, R2, 0x1f, RZ, 0xc0, !PT ;  /* 0x0000001f02067812 */ /* 0x000fd600078ec0ff */
        /* <DEDUP_REMOVED lines=9> */
[----:B------:R-:W-:Y:S02]  /*01d0*/  MOV R11, RZ ;  /* 0x000000ff000b7202 */ /* 0x000fe40000000f00 */
[----:B------:R-:W-:Y:S02]  /*01e0*/  MOV R20, RZ ;  /* 0x000000ff00147202 */ /* 0x000fe40000000f00 */
[----:B------:R-:W-:-:S07]  /*01f0*/  LEA.HI R18, R10, 0x1, RZ, 0x1b ;  /* 0x000000010a127811 */ /* 0x000fce00078fd8ff */
[----:B------:R-:W-:Y:S05]  /*0200*/  @!P0 BRA `(.L_x_164) ;  /* 0x0000000800248947 */ /* 0x000fea0003800000 */
[C---:B------:R-:W-:Y:S01]  /*0210*/  LOP3.LUT R7, R8.reuse, 0x80, RZ, 0xfc, !PT ;  /* 0x0000008008077812 */ /* 0x040fe200078efcff */
[-CC-:B------:R-:W-:Y:S01]  /*0220*/  IMAD R17, R17, R3.reuse, R4.reuse ;  /* 0x0000000311117224 */ /* 0x180fe200078e0204 */
[C---:B------:R-:W-:Y:S01]  /*0230*/  LOP3.LUT R9, R8.reuse, 0xa0, RZ, 0xfc, !PT ;  /* 0x000000a008097812 */ /* 0x040fe200078efcff */
[CCC-:B------:R-:W-:Y:S01]  /*0240*/  IMAD R29, R8.reuse, R3.reuse, R4.reuse ;  /* 0x00000003081d7224 */ /* 0x1c0fe200078e0204 */
[C---:B------:R-:W-:Y:S01]  /*0250*/  LOP3.LUT R12, R8.reuse, 0xc0, RZ, 0xfc, !PT ;  /* 0x000000c0080c7812 */ /* 0x040fe200078efcff */
[-CC-:B------:R-:W-:Y:S01]  /*0260*/  IMAD R25, R7, R3.reuse, R4.reuse ;  /* 0x0000000307197224 */ /* 0x180fe200078e0204 */
[C---:B------:R-:W-:Y:S01]  /*0270*/  LOP3.LUT R13, R8.reuse, 0xe0, RZ, 0xfc, !PT ;  /* 0x000000e0080d7812 */ /* 0x040fe200078efcff */
[-CC-:B------:R-:W-:Y:S01]  /*0280*/  IMAD R19, R9, R3.reuse, R4.reuse ;  /* 0x0000000309137224 */ /* 0x180fe200078e0204 */
[----:B------:R-:W-:Y:S01]  /*0290*/  LOP3.LUT R14, R8, 0x40, RZ, 0xfc, !PT ;  /* 0x00000040080e7812 */ /* 0x000fe200078efcff */
[-CC-:B------:R-:W-:Y:S01]  /*02a0*/  IMAD R21, R12, R3.reuse, R4.reuse ;  /* 0x000000030c157224 */ /* 0x180fe200078e0204 */
[----:B------:R-:W-:Y:S01]  /*02b0*/  LOP3.LUT R16, R8, 0x60, RZ, 0xfc, !PT ;  /* 0x0000006008107812 */ /* 0x000fe200078efcff */
[-CC-:B------:R-:W-:Y:S01]  /*02c0*/  IMAD R23, R13, R3.reuse, R4.reuse ;  /* 0x000000030d177224 */ /* 0x180fe200078e0204 */
[----:B------:R-:W-:Y:S01]  /*02d0*/  LOP3.LUT R18, R18, 0xffffff8, RZ, 0xc0, !PT ;  /* 0x0ffffff812127812 */ /* 0x000fe200078ec0ff */
[----:B------:R-:W-:-:S02]  /*02e0*/  IMAD R15, R14, R3, R4 ;  /* 0x000000030e0f7224 */ /* 0x000fc400078e0204 */
[----:B------:R-:W-:Y:S02]  /*02f0*/  HFMA2 R7, -RZ, RZ, 0, 0 ;  /* 0x00000000ff077431 */ /* 0x000fe400000001ff */
[----:B------:R-:W-:Y:S01]  /*0300*/  IMAD R27, R16, R3, R4 ;  /* 0x00000003101b7224 */ /* 0x000fe200078e0204 */
[----:B------:R-:W-:Y:S02]  /*0310*/  IADD3 R13, PT, PT, R6, R17, RZ ;  /* 0x00000011060d7210 */ /* 0x000fe40007ffe0ff */
[----:B------:R-:W-:Y:S02]  /*0320*/  IADD3 R9, PT, PT, -R18, RZ, RZ ;  /* 0x000000ff12097210 */ /* 0x000fe40007ffe1ff */
[C---:B------:R-:W-:Y:S02]  /*0330*/  IADD3 R4, PT, PT, R6.reuse, R29, RZ ;  /* 0x0000001d06047210 */ /* 0x040fe40007ffe0ff */
[C---:B------:R-:W-:Y:S02]  /*0340*/  IADD3 R25, PT, PT, R6.reuse, R25, RZ ;  /* 0x0000001906197210 */ /* 0x040fe40007ffe0ff */
[----:B------:R-:W-:-:S02]  /*0350*/  IADD3 R19, PT, PT, R6, R19, RZ ;  /* 0x0000001306137210 */ /* 0x000fc40007ffe0ff */
[C---:B------:R-:W-:Y:S02]  /*0360*/  IADD3 R21, PT, PT, R6.reuse, R21, RZ ;  /* 0x0000001506157210 */ /* 0x040fe40007ffe0ff */
[C---:B------:R-:W-:Y:S02]  /*0370*/  IADD3 R23, PT, PT, R6.reuse, R23, RZ ;  /* 0x0000001706177210 */ /* 0x040fe40007ffe0ff */
[C---:B------:R-:W-:Y:S02]  /*0380*/  IADD3 R12, PT, PT, R6.reuse, R15, RZ ;  /* 0x0000000f060c7210 */ /* 0x040fe40007ffe0ff */
[----:B------:R-:W-:-:S07]  /*0390*/  IADD3 R27, PT, PT, R6, R27, RZ ;  /* 0x0000001b061b7210 */ /* 0x000fce0007ffe0ff */
.L_x_165:
[----:B------:R-:W0:Y:S02]  /*03a0*/  LDC.64 R14, c[0x0][0x440] ;  /* 0x00011000ff0e7b82 */ /* 0x000e240000000a00 */
[----:B0-----:R-:W-:-:S05]  /*03b0*/  IMAD.WIDE.U32 R16, R4, 0x4, R14 ;  /* 0x0000000404107825 */ /* 0x001fca00078e000e */
[----:B------:R0:W2:Y:S01]  /*03c0*/  LDG.E R24, desc[UR6][R16.64] ;  /* 0x0000000610187981 */ /* 0x0000a2000c1e1900 */
[----:B------:R-:W-:-:S04]  /*03d0*/  IMAD.WIDE.U32 R28, R12, 0x4, R14 ;  /* 0x000000040c1c7825 */ /* 0x000fc800078e000e */
[----:B0-----:R-:W-:-:S05]  /*03e0*/  IMAD.WIDE.U32 R16, R13, 0x4, R14 ;  /* 0x000000040d107825 */ /* 0x001fca00078e000e */
[----:B------:R-:W3:Y:S01]  /*03f0*/  LDG.E R18, desc[UR6][R16.64] ;  /* 0x0000000610127981 */ /* 0x000ee2000c1e1900 */
[----:B--2---:R-:W-:-:S03]  /*0400*/  FADD.FTZ R26, R24, R7 ;  /* 0x00000007181a7221 */ /* 0x004fc60000010000 */
[----:B------:R0:W2:Y:S02]  /*0410*/  LDG.E R7, desc[UR6][R28.64] ;  /* 0x000000061c077981 */ /* 0x0000a4000c1e1900 */
[----:B0-----:R-:W-:-:S05]  /*0420*/  IMAD.WIDE.U32 R28, R27, 0x4, R14 ;  /* 0x000000041b1c7825 */ /* 0x001fca00078e000e */
[----:B------:R0:W4:Y:S01]  /*0430*/  LDG.E R24, desc[UR6][R28.64] ;  /* 0x000000061c187981 */ /* 0x000122000c1e1900 */
[----:B---3--:R-:W-:Y:S01]  /*0440*/  FADD.FTZ R18, R26, R18 ;  /* 0x000000121a127221 */ /* 0x008fe20000010000 */
[----:B------:R-:W-:-:S04]  /*0450*/  IMAD.WIDE.U32 R16, R19, 0x4, R14 ;  /* 0x0000000413107825 */ /* 0x000fc800078e000e */
[----:B0-----:R-:W-:-:S04]  /*0460*/  IMAD.WIDE.U32 R28, R25, 0x4, R14 ;  /* 0x00000004191c7825 */ /* 0x001fc800078e000e */
[----:B--2---:R-:W-:Y:S02]  /*0470*/  FADD.FTZ R18, R18, R7 ;  /* 0x0000000712127221 */ /* 0x004fe40000010000 */
[----:B------:R0:W2:Y:S02]  /*0480*/  LDG.E R7, desc[UR6][R28.64] ;  /* 0x000000061c077981 */ /* 0x0000a4000c1e1900 */
[----:B----4-:R-:W-:Y:S02]  /*0490*/  FADD.FTZ R18, R18, R24 ;  /* 0x0000001812127221 */ /* 0x010fe40000010000 */
[----:B------:R1:W3:Y:S01]  /*04a0*/  LDG.E R24, desc[UR6][R16.64] ;  /* 0x0000000610187981 */ /* 0x0002e2000c1e1900 */
[----:B0-----:R-:W-:-:S04]  /*04b0*/  IMAD.WIDE.U32 R28, R23, 0x4, R14 ;  /* 0x00000004171c7825 */ /* 0x001fc800078e000e */
[----:B-1----:R-:W-:Y:S02]  /*04c0*/  IMAD.WIDE.U32 R16, R21, 0x4, R14 ;  /* 0x0000000415107825 */ /* 0x002fe400078e000e */
[----:B------:R-:W0:Y:S03]  /*04d0*/  LDC.64 R14, c[0x0][0x448] ;  /* 0x00011200ff0e7b82 */ /* 0x000e260000000a00 */
[----:B------:R-:W4:Y:S04]  /*04e0*/  LDG.E R26, desc[UR6][R16.64] ;  /* 0x00000006101a7981 */ /* 0x000f28000c1e1900 */
[----:B------:R0:W5:Y:S02]  /*04f0*/  LDG.E R16, desc[UR6][R28.64] ;  /* 0x000000061c107981 */ /* 0x000164000c1e1900 */
[----:B0-----:R-:W-:-:S04]  /*0500*/  IMAD.WIDE.U32 R28, R4, 0x4, R14 ;  /* 0x00000004041c7825 */ /* 0x001fc800078e000e */
[----:B--2---:R-:W-:-:S04]  /*0510*/  FADD.FTZ R7, R18, R7 ;  /* 0x0000000712077221 */ /* 0x004fc80000010000 */
[----:B---3--:R-:W-:Y:S02]  /*0520*/  FADD.FTZ R7, R7, R24 ;  /* 0x0000001807077221 */ /* 0x008fe40000010000 */
[----:B------:R0:W2:Y:S02]  /*0530*/  LDG.E R24, desc[UR6][R28.64] ;  /* 0x000000061c187981 */ /* 0x0000a4000c1e1900 */
[----:B0-----:R-:W-:-:S04]  /*0540*/  IMAD.WIDE.U32 R28, R13, 0x4, R14 ;  /* 0x000000040d1c7825 */ /* 0x001fc800078e000e */
[----:B----4-:R-:W-:Y:S01]  /*0550*/  FADD.FTZ R7, R7, R26 ;  /* 0x0000001a07077221 */ /* 0x010fe20000010000 */
[----:B------:R-:W3:Y:S03]  /*0560*/  LDG.E R18, desc[UR6][R28.64] ;  /* 0x000000061c127981 */ /* 0x000ee6000c1e1900 */
[----:B-----5:R-:W-:Y:S01]  /*0570*/  FADD.FTZ R7, R7, R16 ;  /* 0x0000001007077221 */ /* 0x020fe20000010000 */
[----:B------:R-:W-:-:S05]  /*0580*/  IMAD.WIDE.U32 R16, R12, 0x4, R14 ;  /* 0x000000040c107825 */ /* 0x000fca00078e000e */
[----:B------:R0:W4:Y:S02]  /*0590*/  LDG.E R26, desc[UR6][R16.64] ;  /* 0x00000006101a7981 */ /* 0x000124000c1e1900 */
[----:B0-----:R-:W-:-:S04]  /*05a0*/  IMAD.WIDE.U32 R16, R27, 0x4, R14 ;  /* 0x000000041b107825 */ /* 0x001fc800078e000e */
[----:B--2---:R-:W-:-:S04]  /*05b0*/  FADD.FTZ R24, R24, R22 ;  /* 0x0000001618187221 */ /* 0x004fc80000010000 */
[----:B---3--:R-:W-:Y:S02]  /*05c0*/  FADD.FTZ R22, R24, R18 ;  /* 0x0000001218167221 */ /* 0x008fe40000010000 */
[----:B------:R0:W2:Y:S02]  /*05d0*/  LDG.E R18, desc[UR6][R16.64] ;  /* 0x0000000610127981 */ /* 0x0000a4000c1e1900 */
[----:B0-----:R-:W-:-:S05]  /*05e0*/  IMAD.WIDE.U32 R16, R25, 0x4, R14 ;  /* 0x0000000419107825 */ /* 0x001fca00078e000e */
[----:B------:R0:W3:Y:S01]  /*05f0*/  LDG.E R24, desc[UR6][R16.64] ;  /* 0x0000000610187981 */ /* 0x0000e2000c1e1900 */
[----:B----4-:R-:W-:Y:S01]  /*0600*/  FADD.FTZ R26, R22, R26 ;  /* 0x0000001a161a7221 */ /* 0x010fe20000010000 */
[----:B0-----:R-:W-:-:S05]  /*0610*/  IMAD.WIDE.U32 R16, R19, 0x4, R14 ;  /* 0x0000000413107825 */ /* 0x001fca00078e000e */
[----:B------:R0:W4:Y:S02]  /*0620*/  LDG.E R22, desc[UR6][R16.64] ;  /* 0x0000000610167981 */ /* 0x000124000c1e1900 */
[----:B0-----:R-:W0:Y:S01]  /*0630*/  LDC.64 R16, c[0x0][0x450] ;  /* 0x00011400ff107b82 */ /* 0x001e220000000a00 */
[----:B------:R-:W-:-:S04]  /*0640*/  IMAD.WIDE.U32 R28, R21, 0x4, R14 ;  /* 0x00000004151c7825 */ /* 0x000fc800078e000e */
[----:B------:R-:W-:Y:S02]  /*0650*/  IMAD.WIDE.U32 R14, R23, 0x4, R14 ;  /* 0x00000004170e7825 */ /* 0x000fe400078e000e */
[----:B------:R-:W5:Y:S02]  /*0660*/  LDG.E R28, desc[UR6][R28.64] ;  /* 0x000000061c1c7981 */ /* 0x000f64000c1e1900 */
[----:B--2---:R-:W-:-:S04]  /*0670*/  FADD.FTZ R18, R26, R18 ;  /* 0x000000121a127221 */ /* 0x004fc80000010000 */
[----:B---3--:R-:W-:Y:S02]  /*0680*/  FADD.FTZ R18, R18, R24 ;  /* 0x0000001812127221 */ /* 0x008fe40000010000 */
[----:B------:R0:W2:Y:S02]  /*0690*/  LDG.E R24, desc[UR6][R14.64] ;  /* 0x000000060e187981 */ /* 0x0000a4000c1e1900 */
[----:B0-----:R-:W-:-:S04]  /*06a0*/  IMAD.WIDE.U32 R14, R4, 0x4, R16 ;  /* 0x00000004040e7825 */ /* 0x001fc800078e0010 */
[----:B----4-:R-:W-:Y:S02]  /*06b0*/  FADD.FTZ R22, R18, R22 ;  /* 0x0000001612167221 */ /* 0x010fe40000010000 */
[----:B------:R0:W3:Y:S02]  /*06c0*/  LDG.E R18, desc[UR6][R14.64] ;  /* 0x000000060e127981 */ /* 0x0000e4000c1e1900 */
[----:B0-----:R-:W-:-:S05]  /*06d0*/  IMAD.WIDE.U32 R14, R13, 0x4, R16 ;  /* 0x000000040d0e7825 */ /* 0x001fca00078e0010 */
[----:B------:R0:W4:Y:S02]  /*06e0*/  LDG.E R26, desc[UR6][R14.64] ;  /* 0x000000060e1a7981 */ /* 0x000124000c1e1900 */
[----:B0-----:R-:W-:-:S04]  /*06f0*/  IMAD.WIDE.U32 R14, R12, 0x4, R16 ;  /* 0x000000040c0e7825 */ /* 0x001fc800078e0010 */
[----:B---3--:R-:W-:Y:S02]  /*0700*/  FADD.FTZ R18, R18, R11 ;  /* 0x0000000b12127221 */ /* 0x008fe40000010000 */
[----:B------:R-:W3:Y:S01]  /*0710*/  LDG.E R11, desc[UR6][R14.64] ;  /* 0x000000060e0b7981 */ /* 0x000ee2000c1e1900 */
[----:B-----5:R-:W-:Y:S01]  /*0720*/  FADD.FTZ R22, R22, R28 ;  /* 0x0000001c16167221 */ /* 0x020fe20000010000 */
[----:B------:R-:W-:-:S04]  /*0730*/  IMAD.WIDE.U32 R28, R27, 0x4, R16 ;  /* 0x000000041b1c7825 */ /* 0x000fc800078e0010 */
[----:B----4-:R-:W-:Y:S02]  /*0740*/  FADD.FTZ R18, R18, R26 ;  /* 0x0000001a12127221 */ /* 0x010fe40000010000 */
[----:B------:R0:W4:Y:S02]  /*0750*/  LDG.E R26, desc[UR6][R28.64] ;  /* 0x000000061c1a7981 */ /* 0x000124000c1e1900 */
[----:B0-----:R-:W-:-:S04]  /*0760*/  IMAD.WIDE.U32 R28, R25, 0x4, R16 ;  /* 0x00000004191c7825 */ /* 0x001fc800078e0010 */
[----:B---3--:R-:W-:Y:S02]  /*0770*/  FADD.FTZ R11, R18, R11 ;  /* 0x0000000b120b7221 */ /* 0x008fe40000010000 */
[----:B------:R0:W3:Y:S01]  /*0780*/  LDG.E R18, desc[UR6][R28.64] ;  /* 0x000000061c127981 */ /* 0x0000e2000c1e1900 */
[----:B------:R-:W-:-:S04]  /*0790*/  IMAD.WIDE.U32 R14, R21, 0x4, R16 ;  /* 0x00000004150e7825 */ /* 0x000fc800078e0010 */
[----:B0-----:R-:W-:-:S04]  /*07a0*/  IMAD.WIDE.U32 R28, R19, 0x4, R16 ;  /* 0x00000004131c7825 */ /* 0x001fc800078e0010 */
[----:B----4-:R-:W-:Y:S02]  /*07b0*/  FADD.FTZ R11, R11, R26 ;  /* 0x0000001a0b0b7221 */ /* 0x010fe40000010000 */
[----:B------:R-:W4:Y:S02]  /*07c0*/  LDG.E R26, desc[UR6][R28.64] ;  /* 0x000000061c1a7981 */ /* 0x000f24000c1e1900 */
[----:B---3--:R-:W-:Y:S02]  /*07d0*/  FADD.FTZ R11, R11, R18 ;  /* 0x000000120b0b7221 */ /* 0x008fe40000010000 */
[----:B------:R0:W3:Y:S02]  /*07e0*/  LDG.E R18, desc[UR6][R14.64] ;  /* 0x000000060e127981 */ /* 0x0000e4000c1e1900 */
[----:B0-----:R-:W0:Y:S01]  /*07f0*/  LDC.64 R14, c[0x0][0x458] ;  /* 0x00011600ff0e7b82 */ /* 0x001e220000000a00 */
[----:B------:R-:W-:-:S04]  /*0800*/  IMAD.WIDE.U32 R28, R23, 0x4, R16 ;  /* 0x00000004171c7825 */ /* 0x000fc800078e0010 */
[----:B----4-:R-:W-:Y:S02]  /*0810*/  FADD.FTZ R26, R11, R26 ;  /* 0x0000001a0b1a7221 */ /* 0x010fe40000010000 */
[----:B------:R1:W4:Y:S01]  /*0820*/  LDG.E R11, desc[UR6][R28.64] ;  /* 0x000000061c0b7981 */ /* 0x000322000c1e1900 */
[----:B0-----:R-:W-:-:S04]  /*0830*/  IMAD.WIDE.U32 R16, R4, 0x4, R14 ;  /* 0x0000000404107825 */ /* 0x001fc800078e000e */
[----:B-1----:R-:W-:Y:S02]  /*0840*/  IMAD.WIDE.U32 R28, R13, 0x4, R14 ;  /* 0x000000040d1c7825 */ /* 0x002fe400078e000e */
[----:B------:R-:W5:Y:S02]  /*0850*/  LDG.E R17, desc[UR6][R16.64] ;  /* 0x0000000610117981 */ /* 0x000f64000c1e1900 */
[----:B---3--:R-:W-:Y:S02]  /*0860*/  FADD.FTZ R18, R26, R18 ;  /* 0x000000121a127221 */ /* 0x008fe40000010000 */
[----:B------:R-:W3:Y:S01]  /*0870*/  LDG.E R26, desc[UR6][R28.64] ;  /* 0x000000061c1a7981 */ /* 0x000ee2000c1e1900 */
[----:B-----5:R-:W-:Y:S01]  /*0880*/  FADD.FTZ R20, R17, R20 ;  /* 0x0000001411147221 */ /* 0x020fe20000010000 */
[----:B------:R-:W-:-:S04]  /*0890*/  IMAD.WIDE.U32 R16, R12, 0x4, R14 ;  /* 0x000000040c107825 */ /* 0x000fc800078e000e */
[----:B---3--:R-:W-:Y:S02]  /*08a0*/  FADD.FTZ R20, R20, R26 ;  /* 0x0000001a14147221 */ /* 0x008fe40000010000 */
[----:B------:R-:W3:Y:S01]  /*08b0*/  LDG.E R26, desc[UR6][R16.64] ;  /* 0x00000006101a7981 */ /* 0x000ee2000c1e1900 */
        /* <DEDUP_REMOVED lines=10> */
[----:B------:R-:W-:-:S06]  /*0960*/  IMAD.WIDE.U32 R14, R23, 0x4, R14 ;  /* 0x00000004170e7825 */ /* 0x000fcc00078e000e */
[----:B------:R-:W5:Y:S01]  /*0970*/  LDG.E R15, desc[UR6][R14.64] ;  /* 0x000000060e0f7981 */ /* 0x000f62000c1e1900 */
[----:B------:R-:W-:Y:S01]  /*0980*/  IADD3 R9, PT, PT, R9, 0x8, RZ ;  /* 0x0000000809097810 */ /* 0x000fe20007ffe0ff */
[----:B---3--:R-:W-:Y:S02]  /*0990*/  FADD.FTZ R20, R20, R26 ;  /* 0x0000001a14147221 */ /* 0x008fe40000010000 */
[----:B------:R-:W3:Y:S01]  /*09a0*/  LDG.E R26, desc[UR6][R16.64] ;  /* 0x00000006101a7981 */ /* 0x000ee2000c1e1900 */
[----:B------:R-:W-:Y:S01]  /*09b0*/  ISETP.NE.AND P0, PT, R9, RZ, PT ;  /* 0x000000ff0900720c */ /* 0x000fe20003f05270 */
[----:B--2---:R-:W-:Y:S01]  /*09c0*/  FADD.FTZ R22, R22, R24 ;  /* 0x0000001816167221 */ /* 0x004fe20000010000 */
[----:B----4-:R-:W-:Y:S01]  /*09d0*/  FADD.FTZ R11, R18, R11 ;  /* 0x0000000b120b7221 */ /* 0x010fe20000010000 */
[----:B------:R-:W-:Y:S02]  /*09e0*/  IADD3 R8, PT, PT, R8, 0x100, RZ ;  /* 0x0000010008087810 */ /* 0x000fe40007ffe0ff */
[----:B------:R-:W-:-:S02]  /*09f0*/  LEA R4, R3, R4, 0x8 ;  /* 0x0000000403047211 */ /* 0x000fc400078e40ff */
[C---:B------:R-:W-:Y:S02]  /*0a00*/  LEA R13, R3.reuse, R13, 0x8 ;  /* 0x0000000d030d7211 */ /* 0x040fe400078e40ff */
[C---:B------:R-:W-:Y:S02]  /*0a10*/  LEA R12, R3.reuse, R12, 0x8 ;  /* 0x0000000c030c7211 */ /* 0x040fe400078e40ff */
[C---:B------:R-:W-:Y:S02]  /*0a20*/  LEA R27, R3.reuse, R27, 0x8 ;  /* 0x0000001b031b7211 */ /* 0x040fe400078e40ff */
[C---:B------:R-:W-:Y:S02]  /*0a30*/  LEA R25, R3.reuse, R25, 0x8 ;  /* 0x0000001903197211 */ /* 0x040fe400078e40ff */
[C---:B------:R-:W-:Y:S02]  /*0a40*/  LEA R19, R3.reuse, R19, 0x8 ;  /* 0x0000001303137211 */ /* 0x040fe400078e40ff */
[----:B------:R-:W-:-:S02]  /*0a50*/  LEA R21, R3, R21, 0x8 ;  /* 0x0000001503157211 */ /* 0x000fc400078e40ff */
[----:B------:R-:W-:Y:S01]  /*0a60*/  LEA R23, R3, R23, 0x8 ;  /* 0x0000001703177211 */ /* 0x000fe200078e40ff */
[----:B---3--:R-:W-:-:S04]  /*0a70*/  FADD.FTZ R20, R20, R26 ;  /* 0x0000001a14147221 */ /* 0x008fc80000010000 */
[----:B-----5:R-:W-:Y:S01]  /*0a80*/  FADD.FTZ R20, R20, R15 ;  /* 0x0000000f14147221 */ /* 0x020fe20000010000 */
[----:B------:R-:W-:Y:S06]  /*0a90*/  @P0 BRA `(.L_x_165) ;  /* 0xfffffff800400947 */ /* 0x000fec000383ffff */
.L_x_164:
[----:B------:R-:W-:Y:S05]  /*0aa0*/  BSYNC.RECONVERGENT B1 ;  /* 0x0000000000017941 */ /* 0x000fea0003800200 */
.L_x_163:
[----:B------:R-:W-:-:S04]  /*0ab0*/  LEA.HI R9, R10, 0x1, RZ, 0x1b ;  /* 0x000000010a097811 */ /* 0x000fc800078fd8ff */
[----:B------:R-:W-:-:S13]  /*0ac0*/  LOP3.LUT P0, R4, R9, 0x7, RZ, 0xc0, !PT ;  /* 0x0000000709047812 */ /* 0x000fda000780c0ff */
[----:B------:R-:W-:Y:S05]  /*0ad0*/  @!P0 BRA `(.L_x_162) ;  /* 0x0000000400dc8947 */ /* 0x000fea0003800000 */
[----:B------:R-:W-:Y:S01]  /*0ae0*/  ISETP.GE.U32.AND P0, PT, R4, 0x4, PT ;  /* 0x000000040400780c */ /* 0x000fe20003f06070 */
[----:B------:R-:W-:Y:S01]  /*0af0*/  BSSY.RECONVERGENT B1, `(.L_x_166) ;  /* 0x000003e000017945 */ /* 0x000fe20003800200 */
[----:B------:R-:W-:Y:S02]  /*0b00*/  SHF.L.U32 R13, R0, 0x5, RZ ;  /* 0x00000005000d7819 */ /* 0x000fe400000006ff */
[----:B------:R-:W-:Y:S02]  /*0b10*/  LOP3.LUT P1, R9, R9, 0x3, RZ, 0xc0, !PT ;  /* 0x0000000309097812 */ /* 0x000fe4000782c0ff */
[----:B------:R-:W-:-:S07]  /*0b20*/  LOP3.LUT R4, R13, 0x1f, R2, 0xf8, !PT ;  /* 0x0000001f0d047812 */ /* 0x000fce00078ef802 */
[----:B------:R-:W-:Y:S05]  /*0b30*/  @!P0 BRA `(.L_x_167) ;  /* 0x0000000000e48947 */ /* 0x000fea0003800000 */
[----:B------:R-:W0:Y:S01]  /*0b40*/  LDC.64 R18, c[0x0][0x440] ;  /* 0x00011000ff127b82 */ /* 0x000e220000000a00 */
[----:B------:R-:W-:-:S07]  /*0b50*/  IMAD R21, R8, R3, R4 ;  /* 0x0000000308157224 */ /* 0x000fce00078e0204 */
[----:B------:R-:W1:Y:S08]  /*0b60*/  LDC.64 R14, c[0x0][0x450] ;  /* 0x00011400ff0e7b82 */ /* 0x000e700000000a00 */
[----:B------:R-:W2:Y:S01]  /*0b70*/  LDC.64 R16, c[0x0][0x458] ;  /* 0x00011600ff107b82 */ /* 0x000ea20000000a00 */
[----:B0-----:R-:W-:-:S05]  /*0b80*/  IMAD.WIDE.U32 R12, R21, 0x4, R18 ;  /* 0x00000004150c7825 */ /* 0x001fca00078e0012 */
[----:B------:R0:W3:Y:S02]  /*0b90*/  LDG.E R28, desc[UR6][R12.64] ;  /* 0x000000060c1c7981 */ /* 0x0000e4000c1e1900 */
[----:B0-----:R-:W0:Y:S01]  /*0ba0*/  LDC.64 R12, c[0x0][0x448] ;  /* 0x00011200ff0c7b82 */ /* 0x001e220000000a00 */
[----:B-1----:R-:W-:-:S04]  /*0bb0*/  IMAD.WIDE.U32 R26, R21, 0x4, R14 ;  /* 0x00000004151a7825 */ /* 0x002fc800078e000e */
[----:B0-----:R-:W-:-:S06]  /*0bc0*/  IMAD.WIDE.U32 R24, R21, 0x4, R12 ;  /* 0x0000000415187825 */ /* 0x001fcc00078e000c */
[----:B------:R3:W4:Y:S02]  /*0bd0*/  LDG.E R25, desc[UR6][R24.64] ;  /* 0x0000000618197981 */ /* 0x000724000c1e1900 */
[----:B---3--:R-:W-:Y:S02]  /*0be0*/  FADD.FTZ R24, R7, R28 ;  /* 0x0000001c07187221 */ /* 0x008fe40000010000 */
[----:B------:R-:W3:Y:S01]  /*0bf0*/  LDG.E R7, desc[UR6][R26.64] ;  /* 0x000000061a077981 */ /* 0x000ee2000c1e1900 */
[----:B--2---:R-:W-:Y:S01]  /*0c00*/  IMAD.WIDE.U32 R28, R21, 0x4, R16 ;  /* 0x00000004151c7825 */ /* 0x004fe200078e0010 */
[----:B------:R-:W-:-:S04]  /*0c10*/  LEA R23, R3, R21, 0x5 ;  /* 0x0000001503177211 */ /* 0x000fc800078e28ff */
[----:B------:R0:W2:Y:S02]  /*0c20*/  LDG.E R27, desc[UR6][R28.64] ;  /* 0x000000061c1b7981 */ /* 0x0000a4000c1e1900 */
[----:B0-----:R-:W-:-:S04]  /*0c30*/  IMAD.WIDE.U32 R28, R23, 0x4, R18 ;  /* 0x00000004171c7825 */ /* 0x001fc800078e0012 */
[----:B----4-:R-:W-:Y:S01]  /*0c40*/  FADD.FTZ R26, R22, R25 ;  /* 0x00000019161a7221 */ /* 0x010fe20000010000 */
[----:B---3--:R-:W-:Y:S02]  /*0c50*/  FADD.FTZ R7, R11, R7 ;  /* 0x000000070b077221 */ /* 0x008fe40000010000 */
[----:B------:R0:W3:Y:S01]  /*0c60*/  LDG.E R11, desc[UR6][R28.64] ;  /* 0x000000061c0b7981 */ /* 0x0000e2000c1e1900 */
[----:B------:R-:W-:Y:S01]  /*0c70*/  LEA R21, R3, R21, 0x6 ;  /* 0x0000001503157211 */ /* 0x000fe200078e30ff */
[----:B--2---:R-:W-:Y:S01]  /*0c80*/  FADD.FTZ R20, R20, R27 ;  /* 0x0000001b14147221 */ /* 0x004fe20000010000 */
[----:B0-----:R-:W-:-:S05]  /*0c90*/  IMAD.WIDE.U32 R28, R23, 0x4, R12 ;  /* 0x00000004171c7825 */ /* 0x001fca00078e000c */
[----:B------:R-:W2:Y:S01]  /*0ca0*/  LDG.E R25, desc[UR6][R28.64] ;  /* 0x000000061c197981 */ /* 0x000ea2000c1e1900 */
[----:B---3--:R-:W-:Y:S01]  /*0cb0*/  FADD.FTZ R11, R24, R11 ;  /* 0x0000000b180b7221 */ /* 0x008fe20000010000 */
[----:B--2---:R-:W-:Y:S01]  /*0cc0*/  FADD.FTZ R26, R26, R25 ;  /* 0x000000191a1a7221 */ /* 0x004fe20000010000 */
[----:B------:R-:W-:-:S04]  /*0cd0*/  IMAD.WIDE.U32 R24, R23, 0x4, R14 ;  /* 0x0000000417187825 */ /* 0x000fc800078e000e */
[----:B------:R-:W-:Y:S02]  /*0ce0*/  IMAD.WIDE.U32 R22, R23, 0x4, R16 ;  /* 0x0000000417167825 */ /* 0x000fe400078e0010 */
[----:B------:R-:W2:Y:S04]  /*0cf0*/  LDG.E R24, desc[UR6][R24.64] ;  /* 0x0000000618187981 */ /* 0x000ea8000c1e1900 */
[----:B------:R0:W3:Y:S02]  /*0d00*/  LDG.E R27, desc[UR6][R22.64] ;  /* 0x00000006161b7981 */ /* 0x0000e4000c1e1900 */
[----:B0-----:R-:W-:-:S06]  /*0d10*/  IMAD.WIDE.U32 R22, R21, 0x4, R18 ;  /* 0x0000000415167825 */ /* 0x001fcc00078e0012 */
[----:B------:R3:W4:Y:S01]  /*0d20*/  LDG.E R22, desc[UR6][R22.64] ;  /* 0x0000000616167981 */ /* 0x000722000c1e1900 */
[----:B------:R-:W-:Y:S01]  /*0d30*/  IMAD.WIDE.U32 R28, R21, 0x4, R12 ;  /* 0x00000004151c7825 */ /* 0x000fe200078e000c */
[----:B------:R-:W-:-:S05]  /*0d40*/  LEA R25, R3, R21, 0x5 ;  /* 0x0000001503197211 */ /* 0x000fca00078e28ff */
[----:B------:R-:W-:-:S04]  /*0d50*/  IMAD.WIDE.U32 R18, R25, 0x4, R18 ;  /* 0x0000000419127825 */ /* 0x000fc800078e0012 */
[----:B------:R-:W-:Y:S02]  /*0d60*/  IMAD.WIDE.U32 R12, R25, 0x4, R12 ;  /* 0x00000004190c7825 */ /* 0x000fe400078e000c */
[----:B------:R-:W5:Y:S04]  /*0d70*/  LDG.E R19, desc[UR6][R18.64] ;  /* 0x0000000612137981 */ /* 0x000f68000c1e1900 */
[----:B------:R-:W5:Y:S01]  /*0d80*/  LDG.E R13, desc[UR6][R12.64] ;  /* 0x000000060c0d7981 */ /* 0x000f62000c1e1900 */
[----:B--2---:R-:W-:-:S03]  /*0d90*/  FADD.FTZ R24, R7, R24 ;  /* 0x0000001807187221 */ /* 0x004fc60000010000 */
[----:B------:R0:W2:Y:S01]  /*0da0*/  LDG.E R7, desc[UR6][R28.64] ;  /* 0x000000061c077981 */ /* 0x0000a2000c1e1900 */
[----:B---3--:R-:W-:Y:S01]  /*0db0*/  FADD.FTZ R23, R20, R27 ;  /* 0x0000001b14177221 */ /* 0x008fe20000010000 */
[----:B0-----:R-:W-:-:S04]  /*0dc0*/  IMAD.WIDE.U32 R28, R21, 0x4, R14 ;  /* 0x00000004151c7825 */ /* 0x001fc800078e000e */
[----:B------:R-:W-:-:S04]  /*0dd0*/  IMAD.WIDE.U32 R20, R21, 0x4, R16 ;  /* 0x0000000415147825 */ /* 0x000fc800078e0010 */
[----:B------:R-:W-:-:S04]  /*0de0*/  IMAD.WIDE.U32 R14, R25, 0x4, R14 ;  /* 0x00000004190e7825 */ /* 0x000fc800078e000e */
[----:B----4-:R-:W-:Y:S01]  /*0df0*/  FADD.FTZ R22, R11, R22 ;  /* 0x000000160b167221 */ /* 0x010fe20000010000 */
[----:B------:R-:W3:Y:S01]  /*0e00*/  LDG.E R20, desc[UR6][R20.64] ;  /* 0x0000000614147981 */ /* 0x000ee2000c1e1900 */
[----:B------:R-:W-:-:S03]  /*0e10*/  IMAD.WIDE.U32 R16, R25, 0x4, R16 ;  /* 0x0000000419107825 */ /* 0x000fc600078e0010 */
[----:B------:R-:W4:Y:S04]  /*0e20*/  LDG.E R11, desc[UR6][R28.64] ;  /* 0x000000061c0b7981 */ /* 0x000f28000c1e1900 */
[----:B------:R-:W4:Y:S04]  /*0e30*/  LDG.E R14, desc[UR6][R14.64] ;  /* 0x000000060e0e7981 */ /* 0x000f28000c1e1900 */
[----:B------:R-:W4:Y:S01]  /*0e40*/  LDG.E R16, desc[UR6][R16.64] ;  /* 0x0000000610107981 */ /* 0x000f22000c1e1900 */
[----:B------:R-:W-:Y:S01]  /*0e50*/  IADD3 R8, PT, PT, R8, 0x80, RZ ;  /* 0x0000008008087810 */ /* 0x000fe20007ffe0ff */
[----:B--2---:R-:W-:Y:S01]  /*0e60*/  FADD.FTZ R26, R26, R7 ;  /* 0x000000071a1a7221 */ /* 0x004fe20000010000 */
[----:B-----5:R-:W-:-:S03]  /*0e70*/  FADD.FTZ R7, R22, R19 ;  /* 0x0000001316077221 */ /* 0x020fc60000010000 */
[----:B------:R-:W-:Y:S01]  /*0e80*/  FADD.FTZ R22, R26, R13 ;  /* 0x0000000d1a167221 */ /* 0x000fe20000010000 */
[----:B---3--:R-:W-:Y:S01]  /*0e90*/  FADD.FTZ R23, R23, R20 ;  /* 0x0000001417177221 */ /* 0x008fe20000010000 */
[----:B----4-:R-:W-:-:S04]  /*0ea0*/  FADD.FTZ R11, R24, R11 ;  /* 0x0000000b180b7221 */ /* 0x010fc80000010000 */
[----:B------:R-:W-:Y:S01]  /*0eb0*/  FADD.FTZ R11, R11, R14 ;  /* 0x0000000e0b0b7221 */ /* 0x000fe20000010000 */
[----:B------:R-:W-:-:S07]  /*0ec0*/  FADD.FTZ R20, R23, R16 ;  /* 0x0000001017147221 */ /* 0x000fce0000010000 */
.L_x_167:
[----:B------:R-:W-:Y:S05]  /*0ed0*/  BSYNC.RECONVERGENT B1 ;  /* 0x0000000000017941 */ /* 0x000fea0003800200 */
.L_x_166:
[----:B------:R-:W-:Y:S05]  /*0ee0*/  @!P1 BRA `(.L_x_162) ;  /* 0x0000000000d89947 */ /* 0x000fea0003800000 */
[----:B------:R-:W-:Y:S01]  /*0ef0*/  ISETP.NE.AND P1, PT, R9, 0x1, PT ;  /* 0x000000010900780c */ /* 0x000fe20003f25270 */
[----:B------:R-:W-:Y:S01]  /*0f00*/  BSSY.RECONVERGENT B1, `(.L_x_168) ;  /* 0x0000022000017945 */ /* 0x000fe20003800200 */
[----:B------:R-:W-:-:S11]  /*0f10*/  LOP3.LUT P0, RZ, R10, 0x20, RZ, 0xc0, !PT ;  /* 0x000000200aff7812 */ /* 0x000fd6000780c0ff */
[----:B------:R-:W-:Y:S05]  /*0f20*/  @!P1 BRA `(.L_x_169) ;  /* 0x00000000007c9947 */ /* 0x000fea0003800000 */
[----:B------:R-:W0:Y:S01]  /*0f30*/  LDC.64 R12, c[0x0][0x440] ;  /* 0x00011000ff0c7b82 */ /* 0x000e220000000a00 */
[----:B------:R-:W-:-:S07]  /*0f40*/  IMAD R19, R8, R3, R4 ;  /* 0x0000000308137224 */ /* 0x000fce00078e0204 */
[----:B------:R-:W1:Y:S08]  /*0f50*/  LDC.64 R14, c[0x0][0x448] ;  /* 0x00011200ff0e7b82 */ /* 0x000e700000000a00 */
[----:B------:R-:W2:Y:S08]  /*0f60*/  LDC.64 R16, c[0x0][0x450] ;  /* 0x00011400ff107b82 */ /* 0x000eb00000000a00 */
[----:B------:R-:W3:Y:S01]  /*0f70*/  LDC.64 R24, c[0x0][0x458] ;  /* 0x00011600ff187b82 */ /* 0x000ee20000000a00 */
[----:B0-----:R-:W-:Y:S01]  /*0f80*/  IMAD.WIDE.U32 R26, R19, 0x4, R12 ;  /* 0x00000004131a7825 */ /* 0x001fe200078e000c */
[----:B------:R-:W-:-:S04]  /*0f90*/  LEA R21, R3, R19, 0x5 ;  /* 0x0000001303157211 */ /* 0x000fc800078e28ff */
[----:B------:R2:W4:Y:S01]  /*0fa0*/  LDG.E R10, desc[UR6][R26.64] ;  /* 0x000000061a0a7981 */ /* 0x000522000c1e1900 */
[----:B-1----:R-:W-:-:S04]  /*0fb0*/  IMAD.WIDE.U32 R28, R19, 0x4, R14 ;  /* 0x00000004131c7825 */ /* 0x002fc800078e000e */
[----:B--2---:R-:W-:Y:S01]  /*0fc0*/  IMAD.WIDE.U32 R26, R19, 0x4, R16 ;  /* 0x00000004131a7825 */ /* 0x004fe200078e0010 */
[----:B------:R-:W2:Y:S03]  /*0fd0*/  LDG.E R9, desc[UR6][R28.64] ;  /* 0x000000061c097981 */ /* 0x000ea6000c1e1900 */
[----:B------:R-:W-:Y:S02]  /*0fe0*/  IMAD.WIDE.U32 R12, R21, 0x4, R12 ;  /* 0x00000004150c7825 */ /* 0x000fe400078e000c */
[----:B------:R-:W5:Y:S02]  /*0ff0*/  LDG.E R26, desc[UR6][R26.64] ;  /* 0x000000061a1a7981 */ /* 0x000f64000c1e1900 */
[----:B---3--:R-:W-:Y:S02]  /*1000*/  IMAD.WIDE.U32 R18, R19, 0x4, R24 ;  /* 0x0000000413127825 */ /* 0x008fe400078e0018 */
[----:B------:R-:W3:Y:S02]  /*1010*/  LDG.E R12, desc[UR6][R12.64] ;  /* 0x000000060c0c7981 */ /* 0x000ee4000c1e1900 */
[----:B------:R-:W-:-:S02]  /*1020*/  IMAD.WIDE.U32 R14, R21, 0x4, R14 ;  /* 0x00000004150e7825 */ /* 0x000fc400078e000e */
[----:B------:R-:W3:Y:S02]  /*1030*/  LDG.E R19, desc[UR6][R18.64] ;  /* 0x0000000612137981 */ /* 0x000ee4000c1e1900 */
[C---:B------:R-:W-:Y:S02]  /*1040*/  IMAD.WIDE.U32 R16, R21.reuse, 0x4, R16 ;  /* 0x0000000415107825 */ /* 0x040fe400078e0010 */
[----:B------:R-:W3:Y:S02]  /*1050*/  LDG.E R14, desc[UR6][R14.64] ;  /* 0x000000060e0e7981 */ /* 0x000ee4000c1e1900 */
[----:B------:R-:W-:Y:S02]  /*1060*/  IMAD.WIDE.U32 R24, R21, 0x4, R24 ;  /* 0x0000000415187825 */ /* 0x000fe400078e0018 */
[----:B------:R-:W3:Y:S04]  /*1070*/  LDG.E R16, desc[UR6][R16.64] ;  /* 0x0000000610107981 */ /* 0x000ee8000c1e1900 */
[----:B------:R-:W3:Y:S01]  /*1080*/  LDG.E R25, desc[UR6][R24.64] ;  /* 0x0000000618197981 */ /* 0x000ee2000c1e1900 */
[----:B------:R-:W-:Y:S01]  /*1090*/  IADD3 R8, PT, PT, R8, 0x40, RZ ;  /* 0x0000004008087810 */ /* 0x000fe20007ffe0ff */
[----:B----4-:R-:W-:Y:S01]  /*10a0*/  FADD.FTZ R7, R7, R10 ;  /* 0x0000000a07077221 */ /* 0x010fe20000010000 */
[----:B--2---:R-:W-:Y:S01]  /*10b0*/  FADD.FTZ R9, R22, R9 ;  /* 0x0000000916097221 */ /* 0x004fe20000010000 */
[----:B-----5:R-:W-:-:S02]  /*10c0*/  FADD.FTZ R11, R11, R26 ;  /* 0x0000001a0b0b7221 */ /* 0x020fc40000010000 */
[----:B---3--:R-:W-:Y:S01]  /*10d0*/  FADD.FTZ R7, R7, R12 ;  /* 0x0000000c07077221 */ /* 0x008fe20000010000 */
[----:B------:R-:W-:Y:S01]  /*10e0*/  FADD.FTZ R20, R20, R19 ;  /* 0x0000001314147221 */ /* 0x000fe20000010000 */
[----:B------:R-:W-:Y:S01]  /*10f0*/  FADD.FTZ R22, R9, R14 ;  /* 0x0000000e09167221 */ /* 0x000fe20000010000 */
[----:B------:R-:W-:Y:S02]  /*1100*/  FADD.FTZ R11, R11, R16 ;  /* 0x000000100b0b7221 */ /* 0x000fe40000010000 */
[----:B------:R-:W-:-:S07]  /*1110*/  FADD.FTZ R20, R20, R25 ;  /* 0x0000001914147221 */ /* 0x000fce0000010000 */
.L_x_169:
[----:B------:R-:W-:Y:S05]  /*1120*/  BSYNC.RECONVERGENT B1 ;  /* 0x0000000000017941 */ /* 0x000fea0003800200 */
.L_x_168:
[----:B------:R-:W-:Y:S05]  /*1130*/  @P0 BRA `(.L_x_162) ;  /* 0x0000000000440947 */ /* 0x000fea0003800000 */
[----:B------:R-:W0:Y:S01]  /*1140*/  LDC.64 R18, c[0x0][0x440] ;  /* 0x00011000ff127b82 */ /* 0x000e220000000a00 */
[----:B------:R-:W-:-:S07]  /*1150*/  IMAD R9, R8, R3, R4 ;  /* 0x0000000308097224 */ /* 0x000fce00078e0204 */
[----:B------:R-:W1:Y:S08]  /*1160*/  LDC.64 R12, c[0x0][0x448] ;  /* 0x00011200ff0c7b82 */ /* 0x000e700000000a00 */
[----:B------:R-:W2:Y:S08]  /*1170*/  LDC.64 R14, c[0x0][0x450] ;  /* 0x00011400ff0e7b82 */ /* 0x000eb00000000a00 */
[----:B------:R-:W3:Y:S01]  /*1180*/  LDC.64 R16, c[0x0][0x458] ;  /* 0x00011600ff107b82 */ /* 0x000ee20000000a00 */
[----:B0-----:R-:W-:-:S06]  /*1190*/  IMAD.WIDE.U32 R18, R9, 0x4, R18 ;  /* 0x0000000409127825 */ /* 0x001fcc00078e0012 */
[----:B------:R-:W4:Y:S01]  /*11a0*/  LDG.E R18, desc[UR6][R18.64] ;  /* 0x0000000612127981 */ /* 0x000f22000c1e1900 */
[----:B-1----:R-:W-:-:S06]  /*11b0*/  IMAD.WIDE.U32 R12, R9, 0x4, R12 ;  /* 0x00000004090c7825 */ /* 0x002fcc00078e000c */
[----:B------:R-:W5:Y:S01]  /*11c0*/  LDG.E R13, desc[UR6][R12.64] ;  /* 0x000000060c0d7981 */ /* 0x000f62000c1e1900 */
[----:B--2---:R-:W-:-:S06]  /*11d0*/  IMAD.WIDE.U32 R14, R9, 0x4, R14 ;  /* 0x00000004090e7825 */ /* 0x004fcc00078e000e */
[----:B------:R-:W2:Y:S01]  /*11e0*/  LDG.E R14, desc[UR6][R14.64] ;  /* 0x000000060e0e7981 */ /* 0x000ea2000c1e1900 */
[----:B---3--:R-:W-:-:S06]  /*11f0*/  IMAD.WIDE.U32 R16, R9, 0x4, R16 ;  /* 0x0000000409107825 */ /* 0x008fcc00078e0010 */
[----:B------:R-:W3:Y:S01]  /*1200*/  LDG.E R17, desc[UR6][R16.64] ;  /* 0x0000000610117981 */ /* 0x000ee2000c1e1900 */
[----:B----4-:R-:W-:Y:S01]  /*1210*/  FADD.FTZ R7, R7, R18 ;  /* 0x0000001207077221 */ /* 0x010fe20000010000 */
[----:B-----5:R-:W-:Y:S01]  /*1220*/  FADD.FTZ R22, R22, R13 ;  /* 0x0000000d16167221 */ /* 0x020fe20000010000 */
[----:B--2---:R-:W-:Y:S01]  /*1230*/  FADD.FTZ R11, R11, R14 ;  /* 0x0000000e0b0b7221 */ /* 0x004fe20000010000 */
[----:B---3--:R-:W-:-:S07]  /*1240*/  FADD.FTZ R20, R20, R17 ;  /* 0x0000001114147221 */ /* 0x008fce0000010000 */
.L_x_162:
[----:B------:R-:W-:Y:S05]  /*1250*/  BSYNC.RECONVERGENT B0 ;  /* 0x0000000000007941 */ /* 0x000fea0003800200 */
.L_x_161:
[----:B------:R-:W0:Y:S01]  /*1260*/  S2UR UR5, SR_CgaCtaId ;  /* 0x00000000000579c3 */ /* 0x000e220000008800 */
[----:B------:R-:W-:Y:S01]  /*1270*/  UMOV UR4, 0x400 ;  /* 0x0000040000047882 */ /* 0x000fe20000000000 */
[--C-:B------:R-:W-:Y:S02]  /*1280*/  LOP3.LUT R9, R5, 0x1f, R2.reuse, 0x78, !PT ;  /* 0x0000001f05097812 */ /* 0x100fe400078e7802 */
[C---:B------:R-:W-:Y:S02]  /*1290*/  SHF.L.U32 R4, R6.reuse, 0x7, RZ ;  /* 0x0000000706047819 */ /* 0x040fe400000006ff */
[C---:B------:R-:W-:Y:S02]  /*12a0*/  LOP3.LUT R2, R9.reuse, 0x3e0, R2, 0xf8, !PT ;  /* 0x000003e009027812 */ /* 0x040fe400078ef802 */
[----:B------:R-:W-:Y:S02]  /*12b0*/  SHF.L.U32 R9, R9, 0x2, RZ ;  /* 0x0000000209097819 */ /* 0x000fe400000006ff */
[----:B------:R-:W-:-:S02]  /*12c0*/  ISETP.NE.AND P0, PT, R6, RZ, PT ;  /* 0x000000ff0600720c */ /* 0x000fc40003f05270 */
[----:B------:R-:W-:Y:S02]  /*12d0*/  LOP3.LUT R4, R4, R9, RZ, 0xfc, !PT ;  /* 0x0000000904047212 */ /* 0x000fe400078efcff */
[----:B------:R-:W-:Y:S01]  /*12e0*/  SHF.L.U32 R0, R0, 0x4, RZ ;  /* 0x0000000400007819 */ /* 0x000fe200000006ff */
[----:B0-----:R-:W-:-:S06]  /*12f0*/  ULEA UR4, UR5, UR4, 0x18 ;  /* 0x0000000405047291 */ /* 0x001fcc000f8ec0ff */
[----:B------:R-:W-:-:S05]  /*1300*/  LEA R2, R2, UR4, 0x2 ;  /* 0x0000000402027c11 */ /* 0x000fca000f8e10ff */
[----:B------:R-:W-:Y:S04]  /*1310*/  STS [R2], R22 ;  /* 0x0000001602007388 */ /* 0x000fe80000000800 */
[----:B------:R-:W-:Y:S04]  /*1320*/  STS [R2+0x1000], R7 ;  /* 0x0010000702007388 */ /* 0x000fe80000000800 */
[----:B------:R-:W-:Y:S04]  /*1330*/  STS [R2+0x2000], R20 ;  /* 0x0020001402007388 */ /* 0x000fe80000000800 */
[----:B------:R-:W-:Y:S01]  /*1340*/  STS [R2+0x3000], R11 ;  /* 0x0030000b02007388 */ /* 0x000fe20000000800 */
[----:B------:R-:W-:Y:S06]  /*1350*/  BAR.SYNC.DEFER_BLOCKING 0x0 ;  /* 0x0000000000007b1d */ /* 0x000fec0000010000 */
[----:B------:R-:W0:Y:S04]  /*1360*/  LDS R12, [R4+UR4+0x1000] ;  /* 0x00100004040c7984 */ /* 0x000e280008000800 */
[----:B------:R-:W1:Y:S04]  /*1370*/  LDS R8, [R4+UR4] ;  /* 0x0000000404087984 */ /* 0x000e680008000800 */
[----:B------:R-:W2:Y:S04]  /*1380*/  LDS R10, [R4+UR4+0x2000] ;  /* 0x00200004040a7984 */ /* 0x000ea80008000800 */
[----:B------:R-:W3:Y:S04]  /*1390*/  LDS R9, [R4+UR4+0x3000] ;  /* 0x0030000404097984 */ /* 0x000ee80008000800 */
[----:B0-----:R-:W0:Y:S04]  /*13a0*/  SHFL.BFLY PT, R13, R12, 0x1, 0x1f ;  /* 0x0c201f000c0d7f89 */ /* 0x001e2800000e0000 */
[----:B-1----:R-:W1:Y:S04]  /*13b0*/  SHFL.BFLY PT, R15, R8, 0x1, 0x1f ;  /* 0x0c201f00080f7f89 */ /* 0x002e6800000e0000 */
[----:B--2---:R-:W2:Y:S04]  /*13c0*/  SHFL.BFLY PT, R17, R10, 0x1, 0x1f ;  /* 0x0c201f000a117f89 */ /* 0x004ea800000e0000 */
[----:B---3--:R-:W3:Y:S01]  /*13d0*/  SHFL.BFLY PT, R14, R9, 0x1, 0x1f ;  /* 0x0c201f00090e7f89 */ /* 0x008ee200000e0000 */
[----:B0-----:R-:W-:Y:S01]  /*13e0*/  FADD.FTZ R13, R12, R13 ;  /* 0x0000000d0c0d7221 */ /* 0x001fe20000010000 */
[----:B-1----:R-:W-:-:S04]  /*13f0*/  FADD.FTZ R15, R8, R15 ;  /* 0x0000000f080f7221 */ /* 0x002fc80000010000 */
[----:B------:R-:W0:Y:S01]  /*1400*/  SHFL.BFLY PT, R2, R13, 0x2, 0x1f ;  /* 0x0c401f000d027f89 */ /* 0x000e2200000e0000 */
[----:B--2---:R-:W-:Y:S01]  /*1410*/  FADD.FTZ R17, R10, R17 ;  /* 0x000000110a117221 */ /* 0x004fe20000010000 */
[----:B---3--:R-:W-:-:S04]  /*1420*/  FADD.FTZ R11, R9, R14 ;  /* 0x0000000e090b7221 */ /* 0x008fc80000010000 */
[----:B------:R-:W1:Y:S04]  /*1430*/  SHFL.BFLY PT, R16, R17, 0x2, 0x1f ;  /* 0x0c401f0011107f89 */ /* 0x000e6800000e0000 */
[----:B------:R-:W2:Y:S04]  /*1440*/  SHFL.BFLY PT, R14, R15, 0x2, 0x1f ;  /* 0x0c401f000f0e7f89 */ /* 0x000ea800000e0000 */
[----:B------:R-:W3:Y:S01]  /*1450*/  SHFL.BFLY PT, R4, R11, 0x2, 0x1f ;  /* 0x0c401f000b047f89 */ /* 0x000ee200000e0000 */
[----:B0-----:R-:W-:-:S05]  /*1460*/  FADD.FTZ R2, R13, R2 ;  /* 0x000000020d027221 */ /* 0x001fca0000010000 */
[----:B------:R-:W0:Y:S01]  /*1470*/  SHFL.BFLY PT, R7, R2, 0x4, 0x1f ;  /* 0x0c801f0002077f89 */ /* 0x000e2200000e0000 */
[----:B-1----:R-:W-:Y:S01]  /*1480*/  FADD.FTZ R16, R17, R16 ;  /* 0x0000001011107221 */ /* 0x002fe20000010000 */
[----:B------:R-:W-:Y:S01]  /*1490*/  LOP3.LUT R17, R0, 0x7ffffff0, RZ, 0xc0, !PT ;  /* 0x7ffffff000117812 */ /* 0x000fe200078ec0ff */
[----:B--2---:R-:W-:-:S03]  /*14a0*/  FADD.FTZ R14, R15, R14 ;  /* 0x0000000e0f0e7221 */ /* 0x004fc60000010000 */
[----:B------:R-:W1:Y:S01]  /*14b0*/  SHFL.BFLY PT, R19, R16, 0x4, 0x1f ;  /* 0x0c801f0010137f89 */ /* 0x000e6200000e0000 */
[----:B------:R-:W-:Y:S01]  /*14c0*/  IADD3 R0, PT, PT, R6, R17, RZ ;  /* 0x0000001106007210 */ /* 0x000fe20007ffe0ff */
[----:B---3--:R-:W-:Y:S02]  /*14d0*/  FADD.FTZ R10, R11, R4 ;  /* 0x000000040b0a7221 */ /* 0x008fe40000010000 */
[----:B------:R-:W2:Y:S04]  /*14e0*/  SHFL.BFLY PT, R9, R14, 0x4, 0x1f ;  /* 0x0c801f000e097f89 */ /* 0x000ea800000e0000 */
[----:B------:R-:W3:Y:S01]  /*14f0*/  SHFL.BFLY PT, R13, R10, 0x4, 0x1f ;  /* 0x0c801f000a0d7f89 */ /* 0x000ee200000e0000 */
[----:B0-----:R-:W-:-:S05]  /*1500*/  FADD.FTZ R7, R2, R7 ;  /* 0x0000000702077221 */ /* 0x001fca0000010000 */
[----:B------:R-:W0:Y:S01]  /*1510*/  SHFL.BFLY PT, R4, R7, 0x8, 0x1f ;  /* 0x0d001f0007047f89 */ /* 0x000e2200000e0000 */
[----:B-1----:R-:W-:Y:S01]  /*1520*/  FADD.FTZ R19, R16, R19 ;  /* 0x0000001310137221 */ /* 0x002fe20000010000 */
[----:B--2---:R-:W-:-:S04]  /*1530*/  FADD.FTZ R8, R14, R9 ;  /* 0x000000090e087221 */ /* 0x004fc80000010000 */
[----:B------:R-:W1:Y:S01]  /*1540*/  SHFL.BFLY PT, R18, R19, 0x8, 0x1f ;  /* 0x0d001f0013127f89 */ /* 0x000e6200000e0000 */
[----:B---3--:R-:W-:-:S03]  /*1550*/  FADD.FTZ R13, R10, R13 ;  /* 0x0000000d0a0d7221 */ /* 0x008fc60000010000 */
[----:B------:R-:W2:Y:S04]  /*1560*/  SHFL.BFLY PT, R9, R8, 0x8, 0x1f ;  /* 0x0d001f0008097f89 */ /* 0x000ea800000e0000 */
[----:B------:R-:W3:Y:S01]  /*1570*/  SHFL.BFLY PT, R12, R13, 0x8, 0x1f ;  /* 0x0d001f000d0c7f89 */ /* 0x000ee200000e0000 */
[----:B0-----:R-:W-:Y:S01]  /*1580*/  FADD.FTZ R4, R7, R4 ;  /* 0x0000000407047221 */ /* 0x001fe20000010000 */
[----:B-1----:R-:W-:Y:S01]  /*1590*/  FADD.FTZ R18, R19, R18 ;  /* 0x0000001213127221 */ /* 0x002fe20000010000 */
[----:B--2---:R-:W-:-:S04]  /*15a0*/  FADD.FTZ R2, R8, R9 ;  /* 0x0000000908027221 */ /* 0x004fc80000010000 */
[----:B------:R-:W0:Y:S01]  /*15b0*/  SHFL.BFLY PT, R15, R18, 0x10, 0x1f ;  /* 0x0e001f00120f7f89 */ /* 0x000e2200000e0000 */
[----:B------:R-:W-:Y:S01]  /*15c0*/  SHF.L.U32 R8, R0, 0x1, RZ ;  /* 0x0000000100087819 */ /* 0x000fe200000006ff */
[----:B---3--:R-:W-:Y:S02]  /*15d0*/  FADD.FTZ R12, R13, R12 ;  /* 0x0000000c0d0c7221 */ /* 0x008fe40000010000 */
[----:B------:R-:W1:Y:S01]  /*15e0*/  SHFL.BFLY PT, R9, R4, 0x10, 0x1f ;  /* 0x0e001f0004097f89 */ /* 0x000e6200000e0000 */
[----:B------:R-:W-:-:S03]  /*15f0*/  ISETP.GE.U32.AND P1, PT, R8, R3, PT ;  /* 0x000000030800720c */ /* 0x000fc60003f26070 */
[----:B------:R-:W2:Y:S04]  /*1600*/  SHFL.BFLY PT, R11, R2, 0x10, 0x1f ;  /* 0x0e001f00020b7f89 */ /* 0x000ea800000e0000 */
[----:B------:R-:W3:Y:S01]  /*1610*/  SHFL.BFLY PT, R7, R12, 0x10, 0x1f ;  /* 0x0e001f000c077f89 */ /* 0x000ee200000e0000 */
[----:B0-----:R-:W-:Y:S01]  /*1620*/  FADD.FTZ R15, R18, R15 ;  /* 0x0000000f120f7221 */ /* 0x001fe20000010000 */
[----:B-1----:R-:W-:Y:S01]  /*1630*/  FADD.FTZ R9, R4, R9 ;  /* 0x0000000904097221 */ /* 0x002fe20000010000 */
[----:B------:R-:W-:Y:S01]  /*1640*/  @!P0 LEA R4, R5, UR4, 0x2 ;  /* 0x0000000405048c11 */ /* 0x000fe2000f8e10ff */
[----:B--2---:R-:W-:-:S04]  /*1650*/  FADD.FTZ R11, R2, R11 ;  /* 0x0000000b020b7221 */ /* 0x004fc80000010000 */
[----:B------:R0:W-:Y:S01]  /*1660*/  @!P0 STS [R4+0x4080], R9 ;  /* 0x0040800904008388 */ /* 0x0001e20000000800 */
[----:B---3--:R-:W-:-:S03]  /*1670*/  FADD.FTZ R7, R12, R7 ;  /* 0x000000070c077221 */ /* 0x008fc60000010000 */
[----:B------:R0:W-:Y:S04]  /*1680*/  @!P0 STS [R4+0x4000], R11 ;  /* 0x0040000b04008388 */ /* 0x0001e80000000800 */
        /* <DEDUP_REMOVED lines=8> */
[----:B0-----:R-:W0:Y:S04]  /*1710*/  LDC.64 R8, c[0x0][0x480] ;  /* 0x00012000ff087b82 */ /* 0x001e280000000a00 */
[----:B------:R-:W1:Y:S04]  /*1720*/  LDS.64 R12, [R10+0x4000] ;  /* 0x004000000a0c7984 */ /* 0x000e680000000a00 */
[----:B------:R-:W2:Y:S01]  /*1730*/  LDS.64 R14, [R10+0x4080] ;  /* 0x004080000a0e7984 */ /* 0x000ea20000000a00 */
[----:B------:R-:W3:Y:S03]  /*1740*/  LDC.64 R6, c[0x0][0x488] ;  /* 0x00012200ff067b82 */ /* 0x000ee60000000a00 */
[----:B------:R-:W4:Y:S04]  /*1750*/  LDS.64 R16, [R10+0x4100] ;  /* 0x004100000a107984 */ /* 0x000f280000000a00 */
[----:B------:R-:W5:Y:S01]  /*1760*/  LDS.64 R18, [R10+0x4180] ;  /* 0x004180000a127984 */ /* 0x000f620000000a00 */
[----:B------:R-:W1:Y:S01]  /*1770*/  LDC.64 R4, c[0x0][0x498] ;  /* 0x00012600ff047b82 */ /* 0x000e620000000a00 */
[----:B0-----:R-:W-:-:S07]  /*1780*/  IMAD.WIDE.U32 R8, R0, 0x4, R8 ;  /* 0x0000000400087825 */ /* 0x001fce00078e0008 */
[----:B------:R-:W0:Y:S01]  /*1790*/  LDC.64 R2, c[0x0][0x490] ;  /* 0x00012400ff027b82 */ /* 0x000e220000000a00 */
[----:B---3--:R-:W-:-:S04]  /*17a0*/  IMAD.WIDE.U32 R6, R0, 0x4, R6 ;  /* 0x0000000400067825 */ /* 0x008fc800078e0006 */
[C---:B-1----:R-:W-:Y:S01]  /*17b0*/  IMAD.WIDE.U32 R4, R0.reuse, 0x4, R4 ;  /* 0x0000000400047825 */ /* 0x042fe200078e0004 */
[----:B------:R-:W-:Y:S02]  /*17c0*/  F2FP.BF16.F32.PACK_AB R13, R13, R12 ;  /* 0x0000000c0d0d723e */ /* 0x000fe400000010ff */
[----:B--2---:R-:W-:Y:S01]  /*17d0*/  F2FP.BF16.F32.PACK_AB R15, R15, R14 ;  /* 0x0000000e0f0f723e */ /* 0x004fe200000010ff */
[----:B0-----:R-:W-:Y:S02]  /*17e0*/  IMAD.WIDE.U32 R2, R0, 0x4, R2 ;  /* 0x0000000400027825 */ /* 0x001fe400078e0002 */
[----:B------:R-:W-:Y:S01]  /*17f0*/  STG.E desc[UR6][R6.64], R13 ;  /* 0x0000000d06007986 */ /* 0x000fe2000c101906 */
[----:B----4-:R-:W-:-:S03]  /*1800*/  F2FP.BF16.F32.PACK_AB R17, R17, R16 ;  /* 0x000000101111723e */ /* 0x010fc600000010ff */
[----:B------:R-:W-:Y:S01]  /*1810*/  STG.E desc[UR6][R8.64], R15 ;  /* 0x0000000f08007986 */ /* 0x000fe2000c101906 */
[----:B-----5:R-:W-:-:S03]  /*1820*/  F2FP.BF16.F32.PACK_AB R19, R19, R18 ;  /* 0x000000121313723e */ /* 0x020fc600000010ff */
[----:B------:R-:W-:Y:S04]  /*1830*/  STG.E desc[UR6][R4.64], R17 ;  /* 0x0000001104007986 */ /* 0x000fe8000c101906 */
[----:B------:R-:W-:Y:S01]  /*1840*/  STG.E desc[UR6][R2.64], R19 ;  /* 0x0000001302007986 */ /* 0x000fe2000c101906 */
[----:B------:R-:W-:Y:S05]  /*1850*/  EXIT ;  /* 0x000000000000794d */ /* 0x000fea0003800000 */
.L_x_170:
        /* <DEDUP_REMOVED lines=10> */
.L_x_2787:


//--------------------- .text._ZN10layer_norm31ln_parallel_residual_bwd_kernelINS_13Kernel_traitsI13__nv_bfloat16S2_S2_S2_fjLj4096ELj1ELj1ELj8ELj16ENS_18Kernel_traits_baseILj4096ES2_S2_S2_S2_fjLj256EEEEELb1ELb1ELb0EEEvNS_9BwdParamsE --------------------------
	.section	.text._ZN10layer_norm31ln_parallel_residual_bwd_kernelINS_13Kernel_traitsI13__nv_bfloat16S2_S2_S2_fjLj4096ELj1ELj1ELj8ELj16ENS_18Kernel_traits_baseILj4096ES2_S2_S2_S2_fjLj256EEEEELb1ELb1ELb0EEEvNS_9BwdParamsE,"ax",@progbits
	.align	128
        .global         _ZN10layer_norm31ln_parallel_residual_bwd_kernelINS_13Kernel_traitsI13__nv_bfloat16S2_S2_S2_fjLj4096ELj1ELj1ELj8ELj16ENS_18Kernel_traits_baseILj4096ES2_S2_S2_S2_fjLj256EEEEELb1ELb1ELb0EEEvNS_9BwdParamsE
        .type           _ZN10layer_norm31ln_parallel_residual_bwd_kernelINS_13Kernel_traitsI13__nv_bfloat16S2_S2_S2_fjLj4096ELj1ELj1ELj8ELj16ENS_18Kernel_traits_baseILj4096ES2_S2_S2_S2_fjLj256EEEEELb1ELb1ELb0EEEvNS_9BwdParamsE,@function
        .size           _ZN10layer_norm31ln_parallel_residual_bwd_kernelINS_13Kernel_traitsI13__nv_bfloat16S2_S2_S2_fjLj4096ELj1ELj1ELj8ELj16ENS_18Kernel_traits_baseILj4096ES2_S2_S2_S2_fjLj256EEEEELb1ELb1ELb0EEEvNS_9BwdParamsE,(.L_x_2788 - _ZN10layer_norm31ln_parallel_residual_bwd_kernelINS_13Kernel_traitsI13__nv_bfloat16S2_S2_S2_fjLj4096ELj1ELj1ELj8ELj16ENS_18Kernel_traits_baseILj4096ES2_S2_S2_S2_fjLj256EEEEELb1ELb1ELb0EEEvNS_9BwdParamsE)
        .other          _ZN10layer_norm31ln_parallel_residual_bwd_kernelINS_13Kernel_traitsI13__nv_bfloat16S2_S2_S2_fjLj4096ELj1ELj1ELj8ELj16ENS_18Kernel_traits_baseILj4096ES2_S2_S2_S2_fjLj256EEEEELb1ELb1ELb0EEEvNS_9BwdParamsE,@"STO_CUDA_ENTRY STV_DEFAULT"
_ZN10layer_norm31ln_parallel_residual_bwd_kernelINS_13Kernel_traitsI13__nv_bfloat16S2_S2_S2_fjLj4096ELj1ELj1ELj8ELj16ENS_18Kernel_traits_baseILj4096ES2_S2_S2_S2_fjLj256EEEEELb1ELb1ELb0EEEvNS_9BwdParamsE:
.text._ZN10layer_norm31ln_parallel_residual_bwd_kernelINS_13Kernel_traitsI13__nv_bfloat16S2_S2_S2_fjLj4096ELj1ELj1ELj8ELj16ENS_18Kernel_traits_baseILj4096ES2_S2_S2_S2_fjLj256EEEEELb1ELb1ELb0EEEvNS_9BwdParamsE:
[----:B------:R-:W-:Y:S01]  /*0000*/  LDC R1, c[0x0][0x37c] ;  /* 0x0000df00ff017b82 */ /* 0x000fe20000000800 */
[----:B------:R-:W0:Y:S01]  /*0010*/  S2R R114, SR_TID.X ;  /* 0x0000000000727919 */ /* 0x000e220000002100 */
[----:B------:R-:W1:Y:S01]  /*0020*/  LDCU UR6, c[0x0][0x388] ;  /* 0x00007100ff0677ac */ /* 0x000e620008000800 */
[----:B------:R-:W2:Y:S01]  /*0030*/  LDCU.64 UR16, c[0x0][0x358] ;  /* 0x00006b00ff1077ac */ /* 0x000ea20008000a00 */
[----:B-1----:R-:W-:-:S04]  /*0040*/  USHF.R.S32.HI UR4, URZ, 0x1f, UR6 ;  /* 0x0000001fff047899 */ /* 0x002fc80008011406 */
[----:B------:R-:W-:-:S06]  /*0050*/  ULEA.HI UR4, UR4, UR6, URZ, 0x3 ;  /* 0x0000000604047291 */ /* 0x000fcc000f8f18ff */
[----:B------:R-:W-:Y:S02]  /*0060*/  MOV R3, UR4 ;  /* 0x0000000400037c02 */ /* 0x000fe40008000f00 */
[----:B0-----:R-:W-:Y:S01]  /*0070*/  LOP3.LUT R10, R114, 0xff, RZ, 0x3c, !PT ;  /* 0x000000ff720a7812 */ /* 0x001fe200078e3cff */
[----:B------:R-:W-:Y:S01]  /*0080*/  IMAD.MOV.U32 R7, RZ, RZ, R114 ;  /* 0x000000ffff077224 */ /* 0x000fe200078e0072 */
[----:B------:R-:W0:Y:S01]  /*0090*/  S2UR UR7, SR_CTAID.X ;  /* 0x00000000000779c3 */ /* 0x000e220000002500 */
[----:B------:R-:W0:Y:S01]  /*00a0*/  LDCU UR4, c[0x0][0x384] ;  /* 0x00007080ff0477ac */ /* 0x000e220008000800 */
[----:B------:R-:W-:-:S04]  /*00b0*/  LEA.HI.SX32 R10, R3, R10, 0x1d ;  /* 0x0000000a030a7211 */ /* 0x000fc800078feaff */
[C---:B------:R-:W-:Y:S02]  /*00c0*/  ISETP.GE.U32.AND P4, PT, R10.reuse, 0x100, PT ;  /* 0x000001000a00780c */ /* 0x040fe40003f86070 */
        /* <DEDUP_REMOVED lines=55> */
[----:B------:R-:W1:Y:S01]  /*0440*/  LDCU UR6, c[0x0][0x388] ;  /* 0x00007100ff0677ac */ /* 0x000e620008000800 */
[----:B------:R-:W2:Y:S01]  /*0450*/  LDCU.U8 UR24, c[0x0][0x410] ;  /* 0x00008200ff1877ac */ /* 0x000ea20008000000 */
[----:B------:R-:W3:Y:S01]  /*0460*/  LDCU UR22, c[0x0][0x400] ;  /* 0x00008000ff1677ac */ /* 0x000ee20008000800 */
[----:B------:R-:W4:Y:S01]  /*0470*/  LDCU.64 UR8, c[0x0][0x478] ;  /* 0x00008f00ff0877ac */ /* 0x000f220008000a00 */
[----:B------:R-:W0:Y:S01]  /*0480*/  LDCU.64 UR26, c[0x0][0x438] ;  /* 0x00008700ff1a77ac */ /* 0x000e220008000a00 */
[----:B------:R-:W0:Y:S01]  /*0490*/  LDCU.64 UR20, c[0x0][0x470] ;  /* 0x00008e00ff1477ac */ /* 0x000e220008000a00 */
[----:B------:R-:W0:Y:S01]  /*04a0*/  LDCU.128 UR12, c[0x0][0x3c0] ;  /* 0x00007800ff0c77ac */ /* 0x000e220008000c00 */
[----:B------:R-:W0:Y:S02]  /*04b0*/  LDCU.64 UR18, c[0x0][0x380] ;  /* 0x00007000ff1277ac */ /* 0x000e240008000a00 */
.L_x_198:
[----:B0-----:R-:W-:Y:S02]  /*04c0*/  UIMAD.WIDE UR10, UR7, 0x4, UR14 ;  /* 0x00000004070a78a5 */ /* 0x001fe4000f8e020e */
[----:B------:R-:W-:-:S04]  /*04d0*/  UIMAD.WIDE UR4, UR7, 0x4, UR12 ;  /* 0x00000004070478a5 */ /* 0x000fc8000f8e020c */
[----:B---3--:R-:W-:Y:S01]  /*04e0*/  MOV R72, UR10 ;  /* 0x0000000a00487c02 */ /* 0x008fe20008000f00 */
[----:B------:R-:W-:Y:S01]  /*04f0*/  IMAD.U32 R73, RZ, RZ, UR11 ;  /* 0x0000000bff497e24 */ /* 0x000fe2000f8e00ff */
[----:B------:R-:W-:Y:S01]  /*0500*/  MOV R74, UR4 ;  /* 0x00000004004a7c02 */ /* 0x000fe20008000f00 */
[----:B------:R-:W-:-:S03]  /*0510*/  IMAD.U32 R75, RZ, RZ, UR5 ;  /* 0x00000005ff4b7e24 */ /* 0x000fc6000f8e00ff */
[----:B-----5:R-:W5:Y:S04]  /*0520*/  LDG.E R72, desc[UR16][R72.64] ;  /* 0x0000001048487981 */ /* 0x020f68000c1e1900 */
[----:B------:R-:W2:Y:S01]  /*0530*/  LDG.E R74, desc[UR16][R74.64] ;  /* 0x000000104a4a7981 */ /* 0x000ea2000c1e1900 */
[----:B-1----:R-:W-:Y:S01]  /*0540*/  UIMAD UR4, UR7, UR6, URZ ;  /* 0x00000006070472a4 */ /* 0x002fe2000f8e02ff */
[----:B------:R-:W-:Y:S01]  /*0550*/  BSSY.RECONVERGENT B0, `(.L_x_172) ;  /* 0x0000078000007945 */ /* 0x000fe20003800200 */
[----:B------:R-:W-:Y:S01]  /*0560*/  ISETP.GE.U32.AND P5, PT, R10, 0x200, PT ;  /* 0x000002000a00780c */ /* 0x000fe20003fa6070 */
[----:B------:R-:W-:Y:S01]  /*0570*/  IMAD.MOV.U32 R83, RZ, RZ, RZ ;  /* 0x000000ffff537224 */ /* 0x000fe200078e00ff */
[----:B------:R-:W-:-:S04]  /*0580*/  USHF.R.S32.HI UR5, URZ, 0x1f, UR4 ;  /* 0x0000001fff057899 */ /* 0x000fc80008011404 */
[----:B------:R-:W-:-:S06]  /*0590*/  ULEA.HI UR5, UR5, UR4, URZ, 0x3 ;  /* 0x0000000405057291 */ /* 0x000fcc000f8f18ff */
[----:B------:R-:W-:-:S04]  /*05a0*/  MOV R77, UR5 ;  /* 0x00000005004d7c02 */ /* 0x000fc80008000f00 */
[----:B------:R-:W-:Y:S01]  /*05b0*/  LEA.HI.SX32 R0, R77, R114, 0x1d ;  /* 0x000000724d007211 */ /* 0x000fe200078feaff */
[----:B------:R-:W-:-:S04]  /*05c0*/  HFMA2 R114, -RZ, RZ, 0, 0 ;  /* 0x00000000ff727431 */ /* 0x000fc800000001ff */
[----:B------:R-:W-:Y:S01]  /*05d0*/  IMAD.MOV.U32 R125, RZ, RZ, R0 ;  /* 0x000000ffff7d7224 */ /* 0x000fe200078e0000 */
[----:B-----5:R-:W-:Y:S02]  /*05e0*/  R2UR UR11, R72 ;  /* 0x00000000480b72ca */ /* 0x020fe400000e0000 */
[----:B--2---:R-:W-:Y:S01]  /*05f0*/  FSEL R82, R74, RZ, !P6 ;  /* 0x000000ff4a527208 */ /* 0x004fe20007000000 */
[----:B------:R-:W-:-:S12]  /*0600*/  @!P4 BRA `(.L_x_173) ;  /* 0x0000000400b0c947 */ /* 0x000fd80003800000 */
[----:B------:R-:W0:Y:S08]  /*0610*/  LDC.64 R12, c[0x0][0x3a8] ;  /* 0x0000ea00ff0c7b82 */ /* 0x000e300000000a00 */
[----:B------:R-:W1:Y:S01]  /*0620*/  LDC.64 R72, c[0x0][0x428] ;  /* 0x00010a00ff487b82 */ /* 0x000e620000000a00 */
[----:B------:R-:W-:Y:S02]  /*0630*/  ISETP.NE.U32.AND P1, PT, RZ, UR20, PT ;  /* 0x00000014ff007c0c */ /* 0x000fe4000bf25070 */
[----:B------:R-:W-:-:S05]  /*0640*/  ISETP.NE.U32.AND P0, PT, RZ, UR26, PT ;  /* 0x0000001aff007c0c */ /* 0x000fca000bf05070 */
[----:B------:R-:W2:Y:S01]  /*0650*/  LDC.64 R78, c[0x0][0x3b0] ;  /* 0x0000ec00ff4e7b82 */ /* 0x000ea20000000a00 */
[----:B0-----:R-:W-:-:S06]  /*0660*/  IMAD.WIDE.U32 R12, R0, 0x10, R12 ;  /* 0x00000010000c7825 */ /* 0x001fcc00078e000c */
[----:B------:R-:W3:Y:S01]  /*0670*/  LDG.E.128 R12, desc[UR16][R12.64] ;  /* 0x000000100c0c7981 */ /* 0x000ee2000c1e1d00 */
[----:B-1----:R-:W-:-:S06]  /*0680*/  IMAD.WIDE.U32 R72, R0, 0x10, R72 ;  /* 0x0000001000487825 */ /* 0x002fcc00078e0048 */
[----:B------:R-:W4:Y:S01]  /*0690*/  LDG.E.128 R72, desc[UR16][R72.64] ;  /* 0x0000001048487981 */ /* 0x000f22000c1e1d00 */
[----:B------:R-:W-:Y:S01]  /*06a0*/  ISETP.NE.AND.EX P1, PT, RZ, UR21, PT, P1 ;  /* 0x00000015ff007c0c */ /* 0x000fe2000bf25310 */
[----:B------:R-:W-:Y:S01]  /*06b0*/  IMAD.U32 R109, R57, 0x10000, RZ ;  /* 0x00010000396d7824 */ /* 0x000fe200078e00ff */
[----:B------:R-:W-:Y:S02]  /*06c0*/  ISETP.NE.AND.EX P0, PT, RZ, UR27, PT, P0 ;  /* 0x0000001bff007c0c */ /* 0x000fe4000bf05300 */
[----:B------:R-:W-:Y:S01]  /*06d0*/  SHF.L.U32 R113, R56, 0x10, RZ ;  /* 0x0000001038717819 */ /* 0x000fe200000006ff */
[----:B------:R-:W-:Y:S02]  /*06e0*/  IMAD.U32 R110, R6, 0x10000, RZ ;  /* 0x00010000066e7824 */ /* 0x000fe400078e00ff */
[----:B--2---:R-:W-:-:S05]  /*06f0*/  IMAD.WIDE.U32 R78, R0, 0x8, R78 ;  /* 0x00000008004e7825 */ /* 0x004fca00078e004e */
[----:B------:R0:W5:Y:S01]  /*0700*/  LDG.E.64 R118, desc[UR16][R78.64] ;  /* 0x000000104e767981 */ /* 0x000162000c1e1b00 */
[----:B------:R-:W1:Y:S08]  /*0710*/  @P1 LDC.64 R76, c[0x0][0x3b8] ;  /* 0x0000ee00ff4c1b82 */ /* 0x000e700000000a00 */
[----:B------:R-:W2:Y:S01]  /*0720*/  @P0 LDC.64 R80, c[0x0][0x438] ;  /* 0x00010e00ff500b82 */ /* 0x000ea20000000a00 */
[----:B-1----:R-:W-:-:S05]  /*0730*/  @P1 IMAD.WIDE.U32 R76, R0, 0x8, R76 ;  /* 0x00000008004c1825 */ /* 0x002fca00078e004c */
[----:B------:R4:W5:Y:S01]  /*0740*/  @P1 LDG.E.64 R122, desc[UR16][R76.64] ;  /* 0x000000104c7a1981 */ /* 0x000962000c1e1b00 */
[----:B--2---:R-:W-:-:S05]  /*0750*/  @P0 IMAD.WIDE.U32 R80, R0, 0x10, R80 ;  /* 0x0000001000500825 */ /* 0x004fca00078e0050 */
[----:B------:R1:W5:Y:S01]  /*0760*/  @P0 LDG.E.128 R16, desc[UR16][R80.64] ;  /* 0x0000001050100981 */ /* 0x000362000c1e1d00 */
[----:B0-----:R-:W-:Y:S02]  /*0770*/  SHF.L.U32 R78, R8, 0x10, RZ ;  /* 0x00000010084e7819 */ /* 0x001fe400000006ff */
[----:B------:R-:W-:Y:S02]  /*0780*/  IADD3 R125, PT, PT, R0, 0x100, RZ ;  /* 0x00000100007d7810 */ /* 0x000fe40007ffe0ff */
[C---:B---3--:R-:W-:Y:S01]  /*0790*/  PRMT R84, R13.reuse, 0x7632, R84 ;  /* 0x000076320d547816 */ /* 0x048fe20000000054 */
[----:B------:R-:W-:Y:S01]  /*07a0*/  IMAD.U32 R13, R13, 0x10000, RZ ;  /* 0x000100000d0d7824 */ /* 0x000fe200078e00ff */
[C---:B------:R-:W-:Y:S02]  /*07b0*/  SHF.L.U32 R11, R12.reuse, 0x10, RZ ;  /* 0x000000100c0b7819 */ /* 0x040fe400000006ff */
[----:B------:R-:W-:Y:S01]  /*07c0*/  PRMT R85, R12, 0x7632, R85 ;  /* 0x000076320c557816 */ /* 0x000fe20000000055 */
[----:B------:R-:W-:Y:S01]  /*07d0*/  FADD.FTZ R13, -R82, R13 ;  /* 0x0000000d520d7221 */ /* 0x000fe20000010100 */
[----:B------:R-:W-:-:S02]  /*07e0*/  IMAD.U32 R107, R15, 0x10000, RZ ;  /* 0x000100000f6b7824 */ /* 0x000fc400078e00ff */
[----:B------:R-:W-:Y:S01]  /*07f0*/  FADD.FTZ R11, -R82, R11 ;  /* 0x0000000b520b7221 */ /* 0x000fe20000010100 */
[----:B------:R-:W-:Y:S02]  /*0800*/  SHF.L.U32 R85, R85, 0x10, RZ ;  /* 0x0000001055557819 */ /* 0x000fe400000006ff */
[----:B----4-:R-:W-:Y:S01]  /*0810*/  PRMT R76, R73, 0x7632, R76 ;  /* 0x00007632494c7816 */ /* 0x010fe2000000004c */
[----:B------:R-:W-:Y:S01]  /*0820*/  FMUL.FTZ R111, R13, UR11 ;  /* 0x0000000b0d6f7c20 */ /* 0x000fe20008410000 */
[----:B------:R-:W-:Y:S01]  /*0830*/  SHF.L.U32 R73, R73, 0x10, RZ ;  /* 0x0000001049497819 */ /* 0x000fe200000006ff */
[----:B------:R-:W-:Y:S01]  /*0840*/  IMAD.U32 R12, R72, 0x10000, RZ ;  /* 0x00010000480c7824 */ /* 0x000fe200078e00ff */
[----:B------:R-:W-:Y:S01]  /*0850*/  SHF.L.U32 R87, R14, 0x10, RZ ;  /* 0x000000100e577819 */ /* 0x000fe200000006ff */
[----:B------:R-:W-:Y:S01]  /*0860*/  FMUL.FTZ R115, R11, UR11 ;  /* 0x0000000b0b737c20 */ /* 0x000fe20008410000 */
[----:B------:R-:W-:Y:S01]  /*0870*/  PRMT R77, R72, 0x7632, R77 ;  /* 0x00007632484d7816 */ /* 0x000fe2000000004d */
[C---:B------:R-:W-:Y:S01]  /*0880*/  FADD.FTZ R13, -R82.reuse, R107 ;  /* 0x0000006b520d7221 */ /* 0x040fe20000010100 */
[----:B------:R-:W-:Y:S01]  /*0890*/  FADD.FTZ R85, -R82, R85 ;  /* 0x0000005552557221 */ /* 0x000fe20000010100 */
[----:B------:R-:W-:Y:S01]  /*08a0*/  PRMT R72, R75, 0x7632, R72 ;  /* 0x000076324b487816 */ /* 0x000fe20000000048 */
[-C--:B------:R-:W-:Y:S01]  /*08b0*/  FMUL.FTZ R109, R109, R73.reuse ;  /* 0x000000496d6d7220 */ /* 0x080fe20000410000 */
[----:B------:R-:W-:Y:S01]  /*08c0*/  FADD.FTZ R34, R34, R73 ;  /* 0x0000004922227221 */ /* 0x000fe20000010000 */
[----:B------:R-:W-:Y:S01]  /*08d0*/  FFMA.FTZ R50, R111, R73, R50 ;  /* 0x000000496f327223 */ /* 0x000fe20000010032 */
[----:B------:R-:W-:Y:S01]  /*08e0*/  SHF.L.U32 R75, R75, 0x10, RZ ;  /* 0x000000104b4b7819 */ /* 0x000fe200000006ff */
[-C--:B------:R-:W-:Y:S01]  /*08f0*/  FMUL.FTZ R113, R113, R12.reuse ;  /* 0x0000000c71717220 */ /* 0x080fe20000410000 */
[----:B------:R-:W-:Y:S01]  /*0900*/  FADD.FTZ R32, R32, R12 ;  /* 0x0000000c20207221 */ /* 0x000fe20000010000 */
[----:B------:R-:W-:Y:S01]  /*0910*/  FFMA.FTZ R48, R115, R12, R48 ;  /* 0x0000000c73307223 */ /* 0x000fe20000010030 */
[----:B------:R-:W-:Y:S01]  /*0920*/  SHF.L.U32 R73, R84, 0x10, RZ ;  /* 0x0000001054497819 */ /* 0x000fe200000006ff */
[----:B------:R-:W-:Y:S01]  /*0930*/  FADD.FTZ R87, -R82, R87 ;  /* 0x0000005752577221 */ /* 0x000fe20000010100 */
[----:B------:R-:W-:-:S02]  /*0940*/  IMAD.U32 R12, R59, 0x10000, RZ ;  /* 0x000100003b0c7824 */ /* 0x000fc400078e00ff */
[----:B------:R-:W-:Y:S01]  /*0950*/  FMUL.FTZ R13, R13, UR11 ;  /* 0x0000000b0d0d7c20 */ /* 0x000fe20008410000 */
[----:B------:R-:W-:Y:S02]  /*0960*/  IMAD.U32 R77, R77, 0x10000, RZ ;  /* 0x000100004d4d7824 */ /* 0x000fe400078e00ff */
[----:B------:R-:W-:Y:S01]  /*0970*/  FMUL.FTZ R112, R85, UR11 ;  /* 0x0000000b55707c20 */ /* 0x000fe20008410000 */
[----:B------:R-:W-:Y:S02]  /*0980*/  PRMT R83, R14, 0x7632, R83 ;  /* 0x000076320e537816 */ /* 0x000fe40000000053 */
[----:B------:R-:W-:Y:S01]  /*0990*/  PRMT R14, R15, 0x7632, R14 ;  /* 0x000076320f0e7816 */ /* 0x000fe2000000000e */
[----:B------:R-:W-:Y:S01]  /*09a0*/  FMUL.FTZ R105, R87, UR11 ;  /* 0x0000000b57697c20 */ /* 0x000fe20008410000 */
[C---:B------:R-:W-:Y:S01]  /*09b0*/  PRMT R15, R74.reuse, 0x7632, R15 ;  /* 0x000076324a0f7816 */ /* 0x040fe2000000000f */
[----:B------:R-:W-:Y:S01]  /*09c0*/  IMAD.U32 R74, R74, 0x10000, RZ ;  /* 0x000100004a4a7824 */ /* 0x000fe200078e00ff */
[----:B------:R-:W-:Y:S01]  /*09d0*/  SHF.L.U32 R11, R58, 0x10, RZ ;  /* 0x000000103a0b7819 */ /* 0x000fe200000006ff */
[-C--:B------:R-:W-:Y:S01]  /*09e0*/  FMUL.FTZ R12, R12, R75.reuse ;  /* 0x0000004b0c0c7220 */ /* 0x080fe20000410000 */
[----:B------:R-:W-:Y:S01]  /*09f0*/  FADD.FTZ R30, R30, R75 ;  /* 0x0000004b1e1e7221 */ /* 0x000fe20000010000 */
[----:B------:R-:W-:Y:S01]  /*0a00*/  FFMA.FTZ R46, R13, R75, R46 ;  /* 0x0000004b0d2e7223 */ /* 0x000fe2000001002e */
[----:B------:R-:W-:Y:S01]  /*0a10*/  FADD.FTZ R73, -R82, R73 ;  /* 0x0000004952497221 */ /* 0x000fe20000010100 */
[-C--:B------:R-:W-:Y:S01]  /*0a20*/  FMUL.FTZ R110, R110, R77.reuse ;  /* 0x0000004d6e6e7220 */ /* 0x080fe20000410000 */
[----:B------:R-:W-:Y:S01]  /*0a30*/  FADD.FTZ R33, R33, R77 ;  /* 0x0000004d21217221 */ /* 0x000fe20000010000 */
[----:B------:R-:W-:Y:S01]  /*0a40*/  FFMA.FTZ R49, R112, R77, R49 ;  /* 0x0000004d70317223 */ /* 0x000fe20000010031 */
[----:B------:R-:W-:Y:S01]  /*0a50*/  FADD.FTZ R75, RZ, R113 ;  /* 0x00000071ff4b7221 */ /* 0x000fe20000010000 */
[----:B------:R-:W-:Y:S01]  /*0a60*/  FFMA.FTZ R77, R115, R113, RZ ;  /* 0x00000071734d7223 */ /* 0x000fe200000100ff */
[----:B------:R-:W-:Y:S01]  /*0a70*/  SHF.L.U32 R107, R7, 0x10, RZ ;  /* 0x00000010076b7819 */ /* 0x000fe200000006ff */
[-C--:B------:R-:W-:Y:S01]  /*0a80*/  FMUL.FTZ R11, R11, R74.reuse ;  /* 0x0000004a0b0b7220 */ /* 0x080fe20000410000 */
[----:B------:R-:W-:Y:S01]  /*0a90*/  FADD.FTZ R28, R28, R74 ;  /* 0x0000004a1c1c7221 */ /* 0x000fe20000010000 */
[----:B------:R-:W-:Y:S01]  /*0aa0*/  FFMA.FTZ R44, R105, R74, R44 ;  /* 0x0000004a692c7223 */ /* 0x000fe2000001002c */
[----:B------:R-:W-:-:S02]  /*0ab0*/  IMAD.U32 R76, R76, 0x10000, RZ ;  /* 0x000100004c4c7824 */ /* 0x000fc400078e00ff */
[----:B------:R-:W-:Y:S01]  /*0ac0*/  FMUL.FTZ R108, R73, UR11 ;  /* 0x0000000b496c7c20 */ /* 0x000fe20008410000 */
[----:B-1----:R-:W-:Y:S02]  /*0ad0*/  IMAD.U32 R81, R14, 0x10000, RZ ;  /* 0x000100000e517824 */ /* 0x002fe400078e00ff */
[----:B------:R-:W-:Y:S01]  /*0ae0*/  FADD.FTZ R14, R75, R110 ;  /* 0x0000006e4b0e7221 */ /* 0x000fe20000010000 */
[----:B------:R-:W-:Y:S01]  /*0af0*/  FFMA.FTZ R74, R112, R110, R77 ;  /* 0x0000006e704a7223 */ /* 0x000fe2000001004d */
[-C--:B------:R-:W-:Y:S01]  /*0b00*/  FMUL.FTZ R107, R107, R76.reuse ;  /* 0x0000004c6b6b7220 */ /* 0x080fe20000410000 */
[----:B------:R-:W-:Y:S01]  /*0b10*/  FADD.FTZ R35, R35, R76 ;  /* 0x0000004c23237221 */ /* 0x000fe20000010000 */
[----:B------:R-:W-:Y:S01]  /*0b20*/  FFMA.FTZ R51, R108, R76, R51 ;  /* 0x0000004c6c337223 */ /* 0x000fe20000010033 */
[----:B------:R-:W-:Y:S01]  /*0b30*/  SHF.L.U32 R83, R83, 0x10, RZ ;  /* 0x0000001053537819 */ /* 0x000fe200000006ff */
[----:B------:R-:W-:Y:S01]  /*0b40*/  FADD.FTZ R76, R14, R109 ;  /* 0x0000006d0e4c7221 */ /* 0x000fe20000010000 */
[----:B------:R-:W-:Y:S01]  /*0b50*/  SHF.L.U32 R79, R15, 0x10, RZ ;  /* 0x000000100f4f7819 */ /* 0x000fe200000006ff */
[----:B------:R-:W-:-:S02]  /*0b60*/  FFMA.FTZ R15, R111, R109, R74 ;  /* 0x0000006d6f0f7223 */ /* 0x000fc4000001004a */
[----:B------:R-:W-:Y:S01]  /*0b70*/  FADD.FTZ R83, -R82, R83 ;  /* 0x0000005352537221 */ /* 0x000fe20000010100 */
[----:B------:R-:W-:Y:S01]  /*0b80*/  FADD.FTZ R76, R76, R107 ;  /* 0x0000006b4c4c7221 */ /* 0x000fe20000010000 */
[----:B------:R-:W-:Y:S01]  /*0b90*/  FFMA.FTZ R74, R108, R107, R15 ;  /* 0x0000006b6c4a7223 */ /* 0x000fe2000001000f */
[----:B------:R-:W-:Y:S01]  /*0ba0*/  FMUL.FTZ R14, R78, R79 ;  /* 0x0000004f4e0e7220 */ /* 0x000fe20000410000 */
[----:B------:R-:W-:Y:S01]  /*0bb0*/  FMUL.FTZ R88, R83, UR11 ;  /* 0x0000000b53587c20 */ /* 0x000fe20008410000 */
[----:B------:R-:W-:Y:S01]  /*0bc0*/  FADD.FTZ R75, R76, R11 ;  /* 0x0000000b4c4b7221 */ /* 0x000fe20000010000 */
[----:B------:R-:W-:Y:S01]  /*0bd0*/  FFMA.FTZ R77, R105, R11, R74 ;  /* 0x0000000b694d7223 */ /* 0x000fe2000001004a */
[----:B------:R-:W-:Y:S02]  /*0be0*/  IMAD.U32 R73, R9, 0x10000, RZ ;  /* 0x0001000009497824 */ /* 0x000fe400078e00ff */
[----:B------:R-:W-:Y:S01]  /*0bf0*/  FADD.FTZ R81, -R82, R81 ;  /* 0x0000005152517221 */ /* 0x000fe20000010100 */
[----:B------:R-:W-:-:S02]  /*0c00*/  IMAD.U32 R72, R72, 0x10000, RZ ;  /* 0x0001000048487824 */ /* 0x000fc400078e00ff */
[----:B------:R-:W-:Y:S01]  /*0c10*/  FADD.FTZ R75, R75, R14 ;  /* 0x0000000e4b4b7221 */ /* 0x000fe20000010000 */
[C---:B------:R-:W-:Y:S01]  /*0c20*/  FFMA.FTZ R74, R88.reuse, R14, R77 ;  /* 0x0000000e584a7223 */ /* 0x040fe2000001004d */
[----:B------:R-:W-:Y:S01]  /*0c30*/  FMUL.FTZ R90, R81, UR11 ;  /* 0x0000000b515a7c20 */ /* 0x000fe20008410000 */
        /* <DEDUP_REMOVED lines=9> */
.L_x_173:
[----:B---34-:R-:W-:Y:S05]  /*0cd0*/  BSYNC.RECONVERGENT B0 ;  /* 0x0000000000007941 */ /* 0x018fea0003800200 */
.L_x_172:
[----:B------:R-:W-:Y:S04]  /*0ce0*/  BSSY.RECONVERGENT B0, `(.L_x_174) ;  /* 0x000006d000007945 */ /* 0x000fe80003800200 */
[----:B------:R-:W-:Y:S05]  /*0cf0*/  @!P5 BRA `(.L_x_175) ;  /* 0x0000000400acd947 */ /* 0x000fea0003800000 */
[----:B------:R-:W0:Y:S08]  /*0d00*/  LDC.64 R72, c[0x0][0x3a8] ;  /* 0x0000ea00ff487b82 */ /* 0x000e300000000a00 */
[----:B------:R-:W1:Y:S01]  /*0d10*/  LDC.64 R76, c[0x0][0x428] ;  /* 0x00010a00ff4c7b82 */ /* 0x000e620000000a00 */
[----:B------:R-:W-:Y:S02]  /*0d20*/  ISETP.NE.U32.AND P0, PT, RZ, UR26, PT ;  /* 0x0000001aff007c0c */ /* 0x000fe4000bf05070 */
[----:B------:R-:W-:-:S05]  /*0d30*/  ISETP.NE.U32.AND P1, PT, RZ, UR20, PT ;  /* 0x00000014ff007c0c */ /* 0x000fca000bf25070 */
[----:B------:R-:W2:Y:S01]  /*0d40*/  LDC.64 R84, c[0x0][0x3b0] ;  /* 0x0000ec00ff547b82 */ /* 0x000ea20000000a00 */
[----:B0-----:R-:W-:-:S06]  /*0d50*/  IMAD.WIDE.U32 R72, R125, 0x10, R72 ;  /* 0x000000107d487825 */ /* 0x001fcc00078e0048 */
[----:B------:R-:W3:Y:S01]  /*0d60*/  LDG.E.128 R72, desc[UR16][R72.64] ;  /* 0x0000001048487981 */ /* 0x000ee2000c1e1d00 */
[----:B-1----:R-:W-:Y:S01]  /*0d70*/  IMAD.WIDE.U32 R76, R125, 0x10, R76 ;  /* 0x000000107d4c7825 */ /* 0x002fe200078e004c */
[----:B------:R-:W-:-:S05]  /*0d80*/  ISETP.NE.AND.EX P0, PT, RZ, UR27, PT, P0 ;  /* 0x0000001bff007c0c */ /* 0x000fca000bf05300 */
[----:B------:R-:W4:Y:S01]  /*0d90*/  LDG.E.128 R76, desc[UR16][R76.64] ;  /* 0x000000104c4c7981 */ /* 0x000f22000c1e1d00 */
[----:B------:R-:W-:Y:S01]  /*0da0*/  ISETP.NE.AND.EX P1, PT, RZ, UR21, PT, P1 ;  /* 0x00000015ff007c0c */ /* 0x000fe2000bf25310 */
[----:B--2---:R-:W-:-:S05]  /*0db0*/  IMAD.WIDE.U32 R84, R125, 0x8, R84 ;  /* 0x000000087d547825 */ /* 0x004fca00078e0054 */
[----:B------:R-:W5:Y:S01]  /*0dc0*/  LDG.E.64 R116, desc[UR16][R84.64] ;  /* 0x0000001054747981 */ /* 0x000f62000c1e1b00 */
[----:B------:R-:W0:Y:S08]  /*0dd0*/  @P0 LDC.64 R86, c[0x0][0x438] ;  /* 0x00010e00ff560b82 */ /* 0x000e300000000a00 */
[----:B------:R-:W1:Y:S01]  /*0de0*/  @P1 LDC.64 R80, c[0x0][0x3b8] ;  /* 0x0000ee00ff501b82 */ /* 0x000e620000000a00 */
[----:B0-----:R-:W-:-:S05]  /*0df0*/  @P0 IMAD.WIDE.U32 R86, R125, 0x10, R86 ;  /* 0x000000107d560825 */ /* 0x001fca00078e0056 */
[----:B------:R-:W5:Y:S01]  /*0e00*/  @P0 LDG.E.128 R60, desc[UR16][R86.64] ;  /* 0x00000010563c0981 */ /* 0x000f62000c1e1d00 */
[----:B-1----:R-:W-:-:S05]  /*0e10*/  @P1 IMAD.WIDE.U32 R80, R125, 0x8, R80 ;  /* 0x000000087d501825 */ /* 0x002fca00078e0050 */
[----:B------:R0:W5:Y:S01]  /*0e20*/  @P1 LDG.E.64 R120, desc[UR16][R80.64] ;  /* 0x0000001050781981 */ /* 0x000162000c1e1b00 */
[----:B------:R-:W-:Y:S01]  /*0e30*/  IMAD.U32 R97, R2, 0x10000, RZ ;  /* 0x0001000002617824 */ /* 0x000fe200078e00ff */
[----:B------:R-:W-:Y:S01]  /*0e40*/  SHF.L.U32 R94, R53, 0x10, RZ ;  /* 0x00000010355e7819 */ /* 0x000fe200000006ff */
[----:B------:R-:W-:Y:S02]  /*0e50*/  IMAD.U32 R99, R3, 0x10000, RZ ;  /* 0x0001000003637824 */ /* 0x000fe400078e00ff */
[----:B------:R-:W-:Y:S02]  /*0e60*/  IMAD.U32 R96, R54, 0x10000, RZ ;  /* 0x0001000036607824 */ /* 0x000fe400078e00ff */
[----:B------:R-:W-:Y:S01]  /*0e70*/  IMAD.U32 R101, R4, 0x10000, RZ ;  /* 0x0001000004657824 */ /* 0x000fe200078e00ff */
[----:B------:R-:W-:Y:S01]  /*0e80*/  SHF.L.U32 R98, R55, 0x10, RZ ;  /* 0x0000001037627819 */ /* 0x000fe200000006ff */
[----:B------:R-:W-:Y:S01]  /*0e90*/  IMAD.U32 R103, R5, 0x10000, RZ ;  /* 0x0001000005677824 */ /* 0x000fe200078e00ff */
[----:B---3--:R-:W-:Y:S01]  /*0ea0*/  PRMT R92, R74, 0x7632, R92 ;  /* 0x000076324a5c7816 */ /* 0x008fe2000000005c */
[C---:B------:R-:W-:Y:S01]  /*0eb0*/  IMAD.U32 R91, R72.reuse, 0x10000, RZ ;  /* 0x00010000485b7824 */ /* 0x040fe200078e00ff */
[----:B------:R-:W-:-:S02]  /*0ec0*/  PRMT R89, R72, 0x7632, R89 ;  /* 0x0000763248597816 */ /* 0x000fc40000000059 */
[C---:B------:R-:W-:Y:S01]  /*0ed0*/  PRMT R72, R73.reuse, 0x7632, R72 ;  /* 0x0000763249487816 */ /* 0x040fe20000000048 */
[----:B0-----:R-:W-:Y:S01]  /*0ee0*/  IMAD.U32 R81, R92, 0x10000, RZ ;  /* 0x000100005c517824 */ /* 0x001fe200078e00ff */
[----:B------:R-:W-:Y:S01]  /*0ef0*/  SHF.L.U32 R73, R73, 0x10, RZ ;  /* 0x0000001049497819 */ /* 0x000fe200000006ff */
[----:B------:R-:W-:Y:S01]  /*0f00*/  IMAD.U32 R93, R74, 0x10000, RZ ;  /* 0x000100004a5d7824 */ /* 0x000fe200078e00ff */
[C---:B------:R-:W-:Y:S01]  /*0f10*/  PRMT R74, R75.reuse, 0x7632, R74 ;  /* 0x000076324b4a7816 */ /* 0x040fe2000000004a */
[C---:B------:R-:W-:Y:S01]  /*0f20*/  FADD.FTZ R104, -R82.reuse, R81 ;  /* 0x0000005152687221 */ /* 0x040fe20000010100 */
[----:B------:R-:W-:Y:S01]  /*0f30*/  SHF.L.U32 R95, R75, 0x10, RZ ;  /* 0x000000104b5f7819 */ /* 0x000fe200000006ff */
[----:B------:R-:W-:Y:S01]  /*0f40*/  FADD.FTZ R75, -R82, R91 ;  /* 0x0000005b524b7221 */ /* 0x000fe20000010100 */
[C---:B----4-:R-:W-:Y:S01]  /*0f50*/  PRMT R80, R76.reuse, 0x7632, R80 ;  /* 0x000076324c507816 */ /* 0x050fe20000000050 */
[----:B------:R-:W-:Y:S01]  /*0f60*/  IMAD.U32 R89, R89, 0x10000, RZ ;  /* 0x0001000059597824 */ /* 0x000fe200078e00ff */
[----:B------:R-:W-:Y:S01]  /*0f70*/  SHF.L.U32 R81, R76, 0x10, RZ ;  /* 0x000000104c517819 */ /* 0x000fe200000006ff */
[----:B------:R-:W-:Y:S01]  /*0f80*/  FADD.FTZ R91, -R82, R73 ;  /* 0x00000049525b7221 */ /* 0x000fe20000010100 */
[----:B------:R-:W-:Y:S01]  /*0f90*/  IMAD.U32 R92, R52, 0x10000, RZ ;  /* 0x00010000345c7824 */ /* 0x000fe200078e00ff */
[----:B------:R-:W-:-:S02]  /*0fa0*/  SHF.L.U32 R73, R72, 0x10, RZ ;  /* 0x0000001048497819 */ /* 0x000fc400000006ff */
[----:B------:R-:W-:Y:S01]  /*0fb0*/  SHF.L.U32 R85, R74, 0x10, RZ ;  /* 0x000000104a557819 */ /* 0x000fe200000006ff */
[----:B------:R-:W-:Y:S01]  /*0fc0*/  FADD.FTZ R100, -R82, R89 ;  /* 0x0000005952647221 */ /* 0x000fe20000010100 */
[----:B------:R-:W-:Y:S01]  /*0fd0*/  PRMT R74, R77, 0x7632, R74 ;  /* 0x000076324d4a7816 */ /* 0x000fe2000000004a */
[----:B------:R-:W-:Y:S01]  /*0fe0*/  FMUL.FTZ R92, R92, R81 ;  /* 0x000000515c5c7220 */ /* 0x000fe20000410000 */
[----:B------:R-:W-:Y:S01]  /*0ff0*/  SHF.L.U32 R80, R80, 0x10, RZ ;  /* 0x0000001050507819 */ /* 0x000fe200000006ff */
[----:B------:R-:W-:Y:S01]  /*1000*/  FMUL.FTZ R89, R75, UR11 ;  /* 0x0000000b4b597c20 */ /* 0x000fe20008410000 */
[----:B------:R-:W-:Y:S01]  /*1010*/  FADD.FTZ R102, -R82, R73 ;  /* 0x0000004952667221 */ /* 0x000fe20000010100 */
[----:B------:R-:W-:Y:S02]  /*1020*/  IMAD.U32 R77, R77, 0x10000, RZ ;  /* 0x000100004d4d7824 */ /* 0x000fe400078e00ff */
[----:B------:R-:W-:Y:S01]  /*1030*/  FMUL.FTZ R91, R91, UR11 ;  /* 0x0000000b5b5b7c20 */ /* 0x000fe20008410000 */
[----:B------:R-:W-:Y:S01]  /*1040*/  SHF.L.U32 R76, R74, 0x10, RZ ;  /* 0x000000104a4c7819 */ /* 0x000fe200000006ff */
[----:B------:R-:W-:Y:S01]  /*1050*/  FMUL.FTZ R97, R97, R80 ;  /* 0x0000005061617220 */ /* 0x000fe20000410000 */
[----:B------:R-:W-:Y:S01]  /*1060*/  FADD.FTZ R74, R83, R92 ;  /* 0x0000005c534a7221 */ /* 0x000fe20000010000 */
[----:B------:R-:W-:Y:S01]  /*1070*/  FMUL.FTZ R100, R100, UR11 ;  /* 0x0000000b64647c20 */ /* 0x000fe20008410000 */
[----:B------:R-:W-:Y:S01]  /*1080*/  FFMA.FTZ R75, R89, R92, R114 ;  /* 0x0000005c594b7223 */ /* 0x000fe20000010072 */
[----:B------:R-:W-:Y:S01]  /*1090*/  FMUL.FTZ R102, R102, UR11 ;  /* 0x0000000b66667c20 */ /* 0x000fe20008410000 */
[----:B------:R-:W-:Y:S01]  /*10a0*/  PRMT R72, R78, 0x7632, R72 ;  /* 0x000076324e487816 */ /* 0x000fe20000000048 */
[-C--:B------:R-:W-:Y:S01]  /*10b0*/  FMUL.FTZ R94, R94, R77.reuse ;  /* 0x0000004d5e5e7220 */ /* 0x080fe20000410000 */
[----:B------:R-:W-:Y:S01]  /*10c0*/  FADD.FTZ R26, R26, R77 ;  /* 0x0000004d1a1a7221 */ /* 0x000fe20000010000 */
[----:B------:R-:W-:Y:S01]  /*10d0*/  FFMA.FTZ R42, R91, R77, R42 ;  /* 0x0000004d5b2a7223 */ /* 0x000fe2000001002a */
[----:B------:R-:W-:Y:S01]  /*10e0*/  FADD.FTZ R77, R74, R97 ;  /* 0x000000614a4d7221 */ /* 0x000fe20000010000 */
[----:B------:R-:W-:Y:S01]  /*10f0*/  FFMA.FTZ R74, R100, R97, R75 ;  /* 0x00000061644a7223 */ /* 0x000fe2000001004b */
[-C--:B------:R-:W-:Y:S01]  /*1100*/  FMUL.FTZ R99, R99, R76.reuse ;  /* 0x0000004c63637220 */ /* 0x080fe20000410000 */
[----:B------:R-:W-:Y:S01]  /*1110*/  FADD.FTZ R27, R27, R76 ;  /* 0x0000004c1b1b7221 */ /* 0x000fe20000010000 */
[----:B------:R-:W-:Y:S01]  /*1120*/  FFMA.FTZ R43, R102, R76, R43 ;  /* 0x0000004c662b7223 */ /* 0x000fe2000001002b */
[----:B------:R-:W-:Y:S01]  /*1130*/  FADD.FTZ R106, -R82, R85 ;  /* 0x00000055526a7221 */ /* 0x000fe20000010100 */
[----:B------:R-:W-:-:S02]  /*1140*/  PRMT R73, R79, 0x7632, R73 ;  /* 0x000076324f497816 */ /* 0x000fc40000000049 */
[----:B------:R-:W-:Y:S01]  /*1150*/  SHF.L.U32 R76, R72, 0x10, RZ ;  /* 0x00000010484c7819 */ /* 0x000fe200000006ff */
[----:B------:R-:W-:Y:S01]  /*1160*/  FADD.FTZ R72, R77, R94 ;  /* 0x0000005e4d487221 */ /* 0x000fe20000010000 */
[----:B------:R-:W-:Y:S01]  /*1170*/  SHF.L.U32 R85, R78, 0x10, RZ ;  /* 0x000000104e557819 */ /* 0x000fe200000006ff */
[----:B------:R-:W-:Y:S01]  /*1180*/  FADD.FTZ R93, -R82, R93 ;  /* 0x0000005d525d7221 */ /* 0x000fe20000010100 */
[----:B------:R-:W-:Y:S01]  /*1190*/  FFMA.FTZ R75, R91, R94, R74 ;  /* 0x0000005e5b4b7223 */ /* 0x000fe2000001004a */
[----:B------:R-:W-:Y:S01]  /*11a0*/  SHF.L.U32 R78, R73, 0x10, RZ ;  /* 0x00000010494e7819 */ /* 0x000fe200000006ff */
[----:B------:R-:W-:Y:S01]  /*11b0*/  FADD.FTZ R73, R72, R99 ;  /* 0x0000006348497221 */ /* 0x000fe20000010000 */
[----:B------:R-:W-:Y:S01]  /*11c0*/  FMUL.FTZ R93, R93, UR11 ;  /* 0x0000000b5d5d7c20 */ /* 0x000fe20008410000 */
[----:B------:R-:W-:Y:S01]  /*11d0*/  FMUL.FTZ R96, R96, R85 ;  /* 0x0000005560607220 */ /* 0x000fe20000410000 */
[----:B------:R-:W-:Y:S01]  /*11e0*/  FFMA.FTZ R72, R102, R99, R75 ;  /* 0x0000006366487223 */ /* 0x000fe2000001004b */
[----:B------:R-:W-:Y:S01]  /*11f0*/  FADD.FTZ R95, -R82, R95 ;  /* 0x0000005f525f7221 */ /* 0x000fe20000010100 */
[----:B------:R-:W-:-:S02]  /*1200*/  IMAD.U32 R79, R79, 0x10000, RZ ;  /* 0x000100004f4f7824 */ /* 0x000fc400078e00ff */
        /* <DEDUP_REMOVED lines=26> */
.L_x_175:
[----:B------:R-:W-:Y:S05]  /*13b0*/  BSYNC.RECONVERGENT B0 ;  /* 0x0000000000007941 */ /* 0x000fea0003800200 */
.L_x_174:
[----:B------:R-:W0:Y:S01]  /*13c0*/  SHFL.DOWN PT, R72, R83, 0x10, 0x1f ;  /* 0x0a001f0053487f89 */ /* 0x000e2200000e0000 */
[----:B------:R-:W-:Y:S03]  /*13d0*/  BSSY.RECONVERGENT B0, `(.L_x_176) ;  /* 0x000001f000007945 */ /* 0x000fe60003800200 */
[----:B------:R-:W1:Y:S01]  /*13e0*/  SHFL.DOWN PT, R73, R114, 0x10, 0x1f ;  /* 0x0a001f0072497f89 */ /* 0x000e6200000e0000 */
[----:B0-----:R-:W-:Y:S01]  /*13f0*/  FADD.FTZ R72, R72, R83 ;  /* 0x0000005348487221 */ /* 0x001fe20000010000 */
[----:B-1----:R-:W-:-:S04]  /*1400*/  FADD.FTZ R73, R73, R114 ;  /* 0x0000007249497221 */ /* 0x002fc80000010000 */
[----:B------:R-:W0:Y:S04]  /*1410*/  SHFL.DOWN PT, R75, R72, 0x8, 0x1f ;  /* 0x09001f00484b7f89 */ /* 0x000e2800000e0000 */
        /* <DEDUP_REMOVED lines=26> */
.L_x_177:
[----:B------:R-:W-:Y:S05]  /*15c0*/  BSYNC.RECONVERGENT B0 ;  /* 0x0000000000007941 */ /* 0x000fea0003800200 */
.L_x_176:
        /* <DEDUP_REMOVED lines=18> */
[----:B------:R-:W-:-:S09]  /*16f0*/  @!UP1 UIADD3 UR10, UPT, UPT, UR4, 0x4030, URZ ;  /* 0x00004030040a9890 */ /* 0x000fd2000fffe0ff */
[----:B------:R-:W-:Y:S01]  /*1700*/  LDS.128 R84, [UR10] ;  /* 0x0000000aff547984 */ /* 0x000fe20008000c00 */
[----:B0-----:R-:W-:Y:S01]  /*1710*/  FADD.FTZ R80, RZ, R73 ;  /* 0x00000049ff507221 */ /* 0x001fe20000010000 */
[----:B------:R-:W-:-:S03]  /*1720*/  FADD.FTZ R73, RZ, R72 ;  /* 0x00000048ff497221 */ /* 0x000fc60000010000 */
[----:B------:R-:W-:Y:S01]  /*1730*/  FADD.FTZ R80, R75, R80 ;  /* 0x000000504b507221 */ /* 0x000fe20000010000 */
[----:B------:R-:W-:-:S03]  /*1740*/  FADD.FTZ R73, R74, R73 ;  /* 0x000000494a497221 */ /* 0x000fc60000010000 */
[----:B-1----:R-:W-:Y:S01]  /*1750*/  FADD.FTZ R124, R80, R77 ;  /* 0x0000004d507c7221 */ /* 0x002fe20000010000 */
[----:B------:R-:W-:Y:S01]  /*1760*/  FADD.FTZ R73, R73, R76 ;  /* 0x0000004c49497221 */ /* 0x000fe20000010000 */
[----:B------:R-:W0:Y:S02]  /*1770*/  LDS.128 R80, [UR5] ;  /* 0x00000005ff507984 */ /* 0x000e240008000c00 */
[----:B------:R-:W-:Y:S01]  /*1780*/  FADD.FTZ R124, R79, R124 ;  /* 0x0000007c4f7c7221 */ /* 0x000fe20000010000 */
[----:B------:R-:W-:-:S03]  /*1790*/  FADD.FTZ R73, R78, R73 ;  /* 0x000000494e497221 */ /* 0x000fc60000010000 */
[----:B0-----:R-:W-:Y:S01]  /*17a0*/  FADD.FTZ R124, R124, R81 ;  /* 0x000000517c7c7221 */ /* 0x001fe20000010000 */
[----:B------:R-:W-:-:S03]  /*17b0*/  FADD.FTZ R73, R73, R80 ;  /* 0x0000005049497221 */ /* 0x000fc60000010000 */
[----:B------:R-:W-:Y:S01]  /*17c0*/  FADD.FTZ R124, R83, R124 ;  /* 0x0000007c537c7221 */ /* 0x000fe20000010000 */
[----:B------:R-:W-:-:S03]  /*17d0*/  FADD.FTZ R73, R82, R73 ;  /* 0x0000004952497221 */ /* 0x000fc60000010000 */
[----:B------:R-:W-:Y:S01]  /*17e0*/  FADD.FTZ R124, R124, R85 ;  /* 0x000000557c7c7221 */ /* 0x000fe20000010000 */
        /* <DEDUP_REMOVED lines=27> */
[----:B------:R-:W-:Y:S01]  /*19a0*/  FMUL.FTZ R75, R75, UR11 ;  /* 0x0000000b4b4b7c20 */ /* 0x000fe20008410000 */
[----:B------:R-:W-:Y:S01]  /*19b0*/  FMUL.FTZ R74, R74, UR11 ;  /* 0x0000000b4a4a7c20 */ /* 0x000fe20008410000 */
[----:B-----5:R-:W-:Y:S01]  /*19c0*/  ISETP.GE.U32.AND P0, PT, R118, RZ, PT ;  /* 0x000000ff7600720c */ /* 0x020fe20003f06070 */
[----:B------:R-:W-:Y:S01]  /*19d0*/  FMUL.FTZ R72, R72, UR11 ;  /* 0x0000000b48487c20 */ /* 0x000fe20008410000 */
[----:B------:R-:W-:Y:S01]  /*19e0*/  FMUL.FTZ R73, R73, UR11 ;  /* 0x0000000b49497c20 */ /* 0x000fe20008410000 */
[----:B------:R-:W-:Y:S01]  /*19f0*/  FMUL.FTZ R75, R75, UR23 ;  /* 0x000000174b4b7c20 */ /* 0x000fe20008410000 */
[----:B------:R-:W-:Y:S01]  /*1a00*/  FMUL.FTZ R74, R74, UR23 ;  /* 0x000000174a4a7c20 */ /* 0x000fe20008410000 */
[C---:B------:R-:W-:Y:S01]  /*1a10*/  LOP3.LUT P2, RZ, R119.reuse, 0xff0000, RZ, 0xc0, !PT ;  /* 0x00ff000077ff7812 */ /* 0x040fe2000784c0ff */
[----:B------:R-:W-:Y:S01]  /*1a20*/  FMUL.FTZ R72, R72, UR23 ;  /* 0x0000001748487c20 */ /* 0x000fe20008410000 */
[----:B------:R-:W-:Y:S01]  /*1a30*/  ISETP.GE.U32.AND.EX P0, PT, R119, 0x1000000, PT, P0 ;  /* 0x010000007700780c */ /* 0x000fe20003f06100 */
[----:B------:R-:W-:Y:S01]  /*1a40*/  FMUL.FTZ R73, R73, UR23 ;  /* 0x0000001749497c20 */ /* 0x000fe20008410000 */
[----:B------:R-:W-:Y:S01]  /*1a50*/  LOP3.LUT P1, RZ, R119, 0xff, RZ, 0xc0, !PT ;  /* 0x000000ff77ff7812 */ /* 0x000fe2000782c0ff */
[--C-:B------:R-:W-:Y:S01]  /*1a60*/  FFMA.FTZ R76, R111, UR10, R80.reuse ;  /* 0x0000000a6f4c7c23 */ /* 0x100fe20008010050 */
[----:B------:R-:W-:Y:S01]  /*1a70*/  LOP3.LUT P3, RZ, R119, 0xff00, RZ, 0xc0, !PT ;  /* 0x0000ff0077ff7812 */ /* 0x000fe2000786c0ff */
[----:B------:R-:W-:Y:S01]  /*1a80*/  FFMA.FTZ R78, R108, UR10, R80 ;  /* 0x0000000a6c4e7c23 */ /* 0x000fe20008010050 */
[----:B------:R-:W-:Y:S01]  /*1a90*/  FSEL R75, R75, RZ, P2 ;  /* 0x000000ff4b4b7208 */ /* 0x000fe20001000000 */
[----:B------:R-:W-:Y:S01]  /*1aa0*/  FADD.FTZ R76, R109, -R76 ;  /* 0x8000004c6d4c7221 */ /* 0x000fe20000010000 */
[----:B------:R-:W-:Y:S01]  /*1ab0*/  FSEL R74, R74, RZ, P0 ;  /* 0x000000ff4a4a7208 */ /* 0x000fe20000000000 */
[----:B------:R-:W-:Y:S01]  /*1ac0*/  FADD.FTZ R78, R107, -R78 ;  /* 0x8000004e6b4e7221 */ /* 0x000fe20000010000 */
[----:B------:R-:W-:Y:S01]  /*1ad0*/  FSEL R72, R72, RZ, P1 ;  /* 0x000000ff48487208 */ /* 0x000fe20000800000 */
[----:B------:R-:W-:Y:S01]  /*1ae0*/  FMUL.FTZ R76, R76, UR11 ;  /* 0x0000000b4c4c7c20 */ /* 0x000fe20008410000 */
[----:B------:R-:W-:Y:S01]  /*1af0*/  FSEL R73, R73, RZ, P3 ;  /* 0x000000ff49497208 */ /* 0x000fe20001800000 */
[----:B------:R-:W-:Y:S01]  /*1b00*/  FMUL.FTZ R78, R78, UR11 ;  /* 0x0000000b4e4e7c20 */ /* 0x000fe20008410000 */
[----:B------:R-:W-:Y:S01]  /*1b10*/  F2FP.BF16.F32.PACK_AB R75, R74, R75 ;  /* 0x0000004b4a4b723e */ /* 0x000fe200000010ff */
[----:B------:R-:W-:Y:S01]  /*1b20*/  FMUL.FTZ R76, R76, UR23 ;  /* 0x000000174c4c7c20 */ /* 0x000fe20008410000 */
[----:B------:R-:W-:Y:S01]  /*1b30*/  F2FP.BF16.F32.PACK_AB R74, R73, R72 ;  /* 0x00000048494a723e */ /* 0x000fe200000010ff */
[--C-:B------:R-:W-:Y:S01]  /*1b40*/  FFMA.FTZ R73, R112, UR10, R80.reuse ;  /* 0x0000000a70497c23 */ /* 0x100fe20008010050 */
[----:B------:R-:W-:Y:S01]  /*1b50*/  FFMA.FTZ R72, R115, UR10, R80 ;  /* 0x0000000a73487c23 */ /* 0x000fe20008010050 */
[----:B------:R-:W-:Y:S01]  /*1b60*/  FMUL.FTZ R78, R78, UR23 ;  /* 0x000000174e4e7c20 */ /* 0x000fe20008410000 */
[----:B------:R-:W-:Y:S01]  /*1b70*/  LOP3.LUT P2, RZ, R118, 0xff0000, RZ, 0xc0, !PT ;  /* 0x00ff000076ff7812 */ /* 0x000fe2000784c0ff */
[----:B------:R-:W-:Y:S01]  /*1b80*/  FADD.FTZ R73, R110, -R73 ;  /* 0x800000496e497221 */ /* 0x000fe20000010000 */
[----:B------:R-:W-:Y:S01]  /*1b90*/  FADD.FTZ R72, R113, -R72 ;  /* 0x8000004871487221 */ /* 0x000fe20000010000 */
[----:B------:R-:W-:-:S02]  /*1ba0*/  LOP3.LUT P3, RZ, R118, 0xff000000, RZ, 0xc0, !PT ;  /* 0xff00000076ff7812 */ /* 0x000fc4000786c0ff */
[----:B------:R-:W-:Y:S01]  /*1bb0*/  FMUL.FTZ R73, R73, UR11 ;  /* 0x0000000b49497c20 */ /* 0x000fe20008410000 */
[----:B------:R-:W-:Y:S01]  /*1bc0*/  FMUL.FTZ R72, R72, UR11 ;  /* 0x0000000b48487c20 */ /* 0x000fe20008410000 */
[----:B------:R-:W-:Y:S02]  /*1bd0*/  LOP3.LUT P1, RZ, R118, 0xff00, RZ, 0xc0, !PT ;  /* 0x0000ff0076ff7812 */ /* 0x000fe4000782c0ff */
[----:B------:R-:W-:Y:S01]  /*1be0*/  FMUL.FTZ R73, R73, UR23 ;  /* 0x0000001749497c20 */ /* 0x000fe20008410000 */
[----:B------:R-:W-:Y:S01]  /*1bf0*/  FMUL.FTZ R72, R72, UR23 ;  /* 0x0000001748487c20 */ /* 0x000fe20008410000 */
[----:B------:R-:W-:Y:S02]  /*1c00*/  LOP3.LUT P0, RZ, R118, 0xff, RZ, 0xc0, !PT ;  /* 0x000000ff76ff7812 */ /* 0x000fe4000780c0ff */
[----:B------:R-:W-:Y:S02]  /*1c10*/  FSEL R76, R76, RZ, P2 ;  /* 0x000000ff4c4c7208 */ /* 0x000fe40001000000 */
[----:B------:R-:W-:-:S02]  /*1c20*/  FSEL R79, R78, RZ, P3 ;  /* 0x000000ff4e4f7208 */ /* 0x000fc40001800000 */
[----:B------:R-:W-:Y:S02]  /*1c30*/  FSEL R77, R73, RZ, P1 ;  /* 0x000000ff494d7208 */ /* 0x000fe40000800000 */
[----:B------:R-:W-:Y:S02]  /*1c40*/  FSEL R72, R72, RZ, P0 ;  /* 0x000000ff48487208 */ /* 0x000fe40000000000 */
[----:B------:R-:W-:Y:S02]  /*1c50*/  F2FP.BF16.F32.PACK_AB R73, R79, R76 ;  /* 0x0000004c4f49723e */ /* 0x000fe400000010ff */
[----:B------:R-:W-:Y:S01]  /*1c60*/  F2FP.BF16.F32.PACK_AB R72, R77, R72 ;  /* 0x000000484d48723e */ /* 0x000fe200000010ff */
[----:B------:R-:W-:Y:S06]  /*1c70*/  BRA `(.L_x_183) ;  /* 0x00000020007c7947 */ /* 0x000fec0003800000 */
.L_x_182:
        /* <DEDUP_REMOVED lines=19> */
[----:B------:R-:W-:-:S02]  /*1db0*/  LOP3.LUT P1, RZ, R119, 0xff, RZ, 0xc0, !PT ;  /* 0x000000ff77ff7812 */ /* 0x000fc4000782c0ff */
[----:B------:R-:W-:Y:S02]  /*1dc0*/  LOP3.LUT P3, RZ, R119, 0xff00, RZ, 0xc0, !PT ;  /* 0x0000ff0077ff7812 */ /* 0x000fe4000786c0ff */
[----:B------:R-:W-:Y:S02]  /*1dd0*/  FSEL R72, R72, RZ, P2 ;  /* 0x000000ff48487208 */ /* 0x000fe40001000000 */
[----:B------:R-:W-:Y:S02]  /*1de0*/  FSEL R75, R74, RZ, P0 ;  /* 0x000000ff4a4b7208 */ /* 0x000fe40000000000 */
[----:B------:R-:W-:Y:S02]  /*1df0*/  FSEL R65, R65, RZ, P1 ;  /* 0x000000ff41417208 */ /* 0x000fe40000800000 */
[----:B------:R-:W-:Y:S02]  /*1e00*/  FSEL R74, R66, RZ, P3 ;  /* 0x000000ff424a7208 */ /* 0x000fe40001800000 */
[----:B------:R-:W-:Y:S01]  /*1e10*/  F2FP.BF16.F32.PACK_AB R67, R76, R67 ;  /* 0x000000434c43723e */ /* 0x000fe200000010ff */
[--C-:B------:R-:W-:Y:S01]  /*1e20*/  FFMA.FTZ R76, R108, UR10, R80.reuse ;  /* 0x0000000a6c4c7c23 */ /* 0x100fe20008010050 */
[----:B------:R-:W-:Y:S01]  /*1e30*/  F2FP.BF16.F32.PACK_AB R75, R75, R72 ;  /* 0x000000484b4b723e */ /* 0x000fe200000010ff */
[--C-:B------:R-:W-:Y:S01]  /*1e40*/  FFMA.FTZ R72, R111, UR10, R80.reuse ;  /* 0x0000000a6f487c23 */ /* 0x100fe20008010050 */
[----:B------:R-:W-:Y:S01]  /*1e50*/  F2FP.BF16.F32.PACK_AB R66, R73, R64 ;  /* 0x000000404942723e */ /* 0x000fe200000010ff */
[--C-:B------:R-:W-:Y:S01]  /*1e60*/  FFMA.FTZ R64, R115, UR10, R80.reuse ;  /* 0x0000000a73407c23 */ /* 0x100fe20008010050 */
[----:B------:R-:W-:Y:S01]  /*1e70*/  F2FP.BF16.F32.PACK_AB R74, R74, R65 ;  /* 0x000000414a4a723e */ /* 0x000fe200000010ff */
[----:B------:R-:W-:Y:S01]  /*1e80*/  FFMA.FTZ R65, R112, UR10, R80 ;  /* 0x0000000a70417c23 */ /* 0x000fe20008010050 */
        /* <DEDUP_REMOVED lines=9> */
[----:B------:R-:W-:-:S02]  /*1f20*/  LOP3.LUT P3, RZ, R118, 0xff000000, RZ, 0xc0, !PT ;  /* 0xff00000076ff7812 */ /* 0x000fc4000786c0ff */
[C---:B------:R-:W-:Y:S01]  /*1f30*/  F2FP.BF16.F32.PACK_AB R65, R77.reuse, R72 ;  /* 0x000000484d41723e */ /* 0x040fe200000010ff */
[----:B------:R-:W-:Y:S01]  /*1f40*/  FMUL.FTZ R72, R64, UR23 ;  /* 0x0000001740487c20 */ /* 0x000fe20008410000 */
[----:B------:R-:W-:Y:S01]  /*1f50*/  FMUL.FTZ R77, R77, UR23 ;  /* 0x000000174d4d7c20 */ /* 0x000fe20008410000 */
[C---:B------:R-:W-:Y:S01]  /*1f60*/  F2FP.BF16.F32.PACK_AB R64, R73.reuse, R64 ;  /* 0x000000404940723e */ /* 0x040fe200000010ff */
[----:B------:R-:W-:Y:S01]  /*1f70*/  FMUL.FTZ R73, R73, UR23 ;  /* 0x0000001749497c20 */ /* 0x000fe20008410000 */
[C---:B------:R-:W-:Y:S02]  /*1f80*/  LOP3.LUT P2, RZ, R118.reuse, 0xff0000, RZ, 0xc0, !PT ;  /* 0x00ff000076ff7812 */ /* 0x040fe4000784c0ff */
[C---:B------:R-:W-:Y:S02]  /*1f90*/  LOP3.LUT P0, RZ, R118.reuse, 0xff, RZ, 0xc0, !PT ;  /* 0x000000ff76ff7812 */ /* 0x040fe4000780c0ff */
[----:B------:R-:W-:Y:S02]  /*1fa0*/  LOP3.LUT P1, RZ, R118, 0xff00, RZ, 0xc0, !PT ;  /* 0x0000ff0076ff7812 */ /* 0x000fe4000782c0ff */
[----:B------:R-:W-:-:S02]  /*1fb0*/  FSEL R79, R77, RZ, P3 ;  /* 0x000000ff4d4f7208 */ /* 0x000fc40001800000 */
[----:B------:R-:W-:Y:S02]  /*1fc0*/  FSEL R76, R76, RZ, P2 ;  /* 0x000000ff4c4c7208 */ /* 0x000fe40001000000 */
[----:B------:R-:W-:Y:S02]  /*1fd0*/  FSEL R72, R72, RZ, P0 ;  /* 0x000000ff48487208 */ /* 0x000fe40000000000 */
[----:B------:R-:W-:Y:S02]  /*1fe0*/  FSEL R77, R73, RZ, P1 ;  /* 0x000000ff494d7208 */ /* 0x000fe40000800000 */
[----:B------:R-:W-:Y:S02]  /*1ff0*/  F2FP.BF16.F32.PACK_AB R73, R79, R76 ;  /* 0x0000004c4f49723e */ /* 0x000fe400000010ff */
[----:B------:R-:W-:Y:S01]  /*2000*/  F2FP.BF16.F32.PACK_AB R72, R77, R72 ;  /* 0x000000484d48723e */ /* 0x000fe200000010ff */
[----:B------:R-:W-:Y:S06]  /*2010*/  BRA `(.L_x_183) ;  /* 0x0000001c00947947 */ /* 0x000fec0003800000 */
.L_x_181:
[----:B------:R-:W-:Y:S01]  /*2020*/  UMOV UR4, UR8 ;  /* 0x0000000800047c82 */ /* 0x000fe20008000000 */
[----:B------:R-:W-:Y:S01]  /*2030*/  UMOV UR5, UR9 ;  /* 0x0000000900057c82 */ /* 0x000fe20008000000 */
[----:B------:R-:W-:-:S04]  /*2040*/  UISETP.NE.U32.AND UP0, UPT, UR4, URZ, UPT ;  /* 0x000000ff0400728c */ /* 0x000fc8000bf05070 */
[----:B------:R-:W-:-:S09]  /*2050*/  UISETP.NE.AND.EX UP0, UPT, UR5, URZ, UPT, UP0 ;  /* 0x000000ff0500728c */ /* 0x000fd2000bf05300 */
[----:B------:R-:W-:Y:S05]  /*2060*/  BRA.U UP0, `(.L_x_184) ;  /* 0x0000000500087547 */ /* 0x000fea000b800000 */
[----:B-----5:R-:W-:Y:S01]  /*2070*/  PRMT R73, R19, 0x7632, R73 ;  /* 0x0000763213497816 */ /* 0x020fe20000000049 */
[----:B------:R-:W-:Y:S01]  /*2080*/  FFMA.FTZ R74, R90, UR10, R80 ;  /* 0x0000000a5a4a7c23 */ /* 0x000fe20008010050 */
[----:B------:R-:W-:Y:S01]  /*2090*/  PRMT R72, R18, 0x7632, R72 ;  /* 0x0000763212487816 */ /* 0x000fe20000000048 */
[--C-:B------:R-:W-:Y:S01]  /*20a0*/  FFMA.FTZ R75, R88, UR10, R80.reuse ;  /* 0x0000000a584b7c23 */ /* 0x100fe20008010050 */
[----:B------:R-:W-:Y:S01]  /*20b0*/  FFMA.FTZ R76, R108, UR10, R80 ;  /* 0x0000000a6c4c7c23 */ /* 0x000fe20008010050 */
[----:B------:R-:W-:Y:S02]  /*20c0*/  IMAD.U32 R73, R73, 0x10000, RZ ;  /* 0x0001000049497824 */ /* 0x000fe400078e00ff */
[----:B------:R-:W-:Y:S01]  /*20d0*/  FADD.FTZ R74, R15, -R74 ;  /* 0x8000004a0f4a7221 */ /* 0x000fe20000010000 */
[----:B------:R-:W-:Y:S01]  /*20e0*/  SHF.L.U32 R72, R72, 0x10, RZ ;  /* 0x0000001048487819 */ /* 0x000fe200000006ff */
[----:B------:R-:W-:Y:S01]  /*20f0*/  FADD.FTZ R77, R14, -R75 ;  /* 0x8000004b0e4d7221 */ /* 0x000fe20000010000 */
[----:B------:R-:W-:Y:S01]  /*2100*/  FADD.FTZ R76, R107, -R76 ;  /* 0x8000004c6b4c7221 */ /* 0x000fe20000010000 */
[--C-:B------:R-:W-:Y:S01]  /*2110*/  FFMA.FTZ R75, R74, UR11, R73.reuse ;  /* 0x0000000b4a4b7c23 */ /* 0x100fe20008010049 */
[----:B------:R-:W-:Y:S01]  /*2120*/  PRMT R73, R17, 0x7632, R73 ;  /* 0x0000763211497816 */ /* 0x000fe20000000049 */
[--C-:B------:R-:W-:Y:S01]  /*2130*/  FFMA.FTZ R74, R77, UR11, R72.reuse ;  /* 0x0000000b4d4a7c23 */ /* 0x100fe20008010048 */
[----:B------:R-:W-:Y:S01]  /*2140*/  PRMT R72, R16, 0x7632, R72 ;  /* 0x0000763210487816 */ /* 0x000fe20000000048 */
[--C-:B------:R-:W-:Y:S01]  /*2150*/  FFMA.FTZ R77, R112, UR10, R80.reuse ;  /* 0x0000000a704d7c23 */ /* 0x100fe20008010050 */
[----:B------:R-:W-:Y:S01]  /*2160*/  ISETP.GE.U32.AND P0, PT, R118, RZ, PT ;  /* 0x000000ff7600720c */ /* 0x000fe20003f06070 */
[----:B------:R-:W-:Y:S01]  /*2170*/  IMAD.U32 R73, R73, 0x10000, RZ ;  /* 0x0001000049497824 */ /* 0x000fe200078e00ff */
[----:B------:R-:W-:Y:S01]  /*2180*/  SHF.L.U32 R72, R72, 0x10, RZ ;  /* 0x0000001048487819 */ /* 0x000fe200000006ff */
[----:B------:R-:W-:Y:S01]  /*2190*/  FADD.FTZ R77, R110, -R77 ;  /* 0x8000004d6e4d7221 */ /* 0x000fe20000010000 */
[----:B------:R-:W-:Y:S01]  /*21a0*/  LOP3.LUT P2, RZ, R119, 0xff0000, RZ, 0xc0, !PT ;  /* 0x00ff000077ff7812 */ /* 0x000fe2000784c0ff */
[----:B------:R-:W-:Y:S01]  /*21b0*/  FFMA.FTZ R73, R76, UR11, R73 ;  /* 0x0000000b4c497c23 */ /* 0x000fe20008010049 */
[----:B------:R-:W-:Y:S01]  /*21c0*/  FFMA.FTZ R76, R105, UR10, R80 ;  /* 0x0000000a694c7c23 */ /* 0x000fe20008010050 */
[----:B------:R-:W-:Y:S01]  /*21d0*/  FFMA.FTZ R72, R77, UR11, R72 ;  /* 0x0000000b4d487c23 */ /* 0x000fe20008010048 */
[----:B------:R-:W-:Y:S01]  /*21e0*/  FFMA.FTZ R77, R13, UR10, R80 ;  /* 0x0000000a0d4d7c23 */ /* 0x000fe20008010050 */
[----:B------:R-:W-:Y:S01]  /*21f0*/  ISETP.GE.U32.AND.EX P0, PT, R119, 0x1000000, PT, P0 ;  /* 0x010000007700780c */ /* 0x000fe20003f06100 */
[----:B------:R-:W-:Y:S01]  /*2200*/  FADD.FTZ R79, R11, -R76 ;  /* 0x8000004c0b4f7221 */ /* 0x000fe20000010000 */
[----:B------:R-:W-:Y:S01]  /*2210*/  SHF.L.U32 R76, R18, 0x10, RZ ;  /* 0x00000010124c7819 */ /* 0x000fe200000006ff */
[----:B------:R-:W-:Y:S01]  /*2220*/  FADD.FTZ R78, R12, -R77 ;  /* 0x8000004d0c4e7221 */ /* 0x000fe20000010000 */
[----:B------:R-:W-:Y:S01]  /*2230*/  IMAD.U32 R77, R19, 0x10000, RZ ;  /* 0x00010000134d7824 */ /* 0x000fe200078e00ff */
[----:B------:R-:W-:Y:S01]  /*2240*/  LOP3.LUT P3, RZ, R119, 0xff00, RZ, 0xc0, !PT ;  /* 0x0000ff0077ff7812 */ /* 0x000fe2000786c0ff */
[----:B------:R-:W-:Y:S01]  /*2250*/  FMUL.FTZ R72, R72, UR23 ;  /* 0x0000001748487c20 */ /* 0x000fe20008410000 */
[----:B------:R-:W-:Y:S01]  /*2260*/  FFMA.FTZ R76, R79, UR11, R76 ;  /* 0x0000000b4f4c7c23 */ /* 0x000fe2000801004c */
[----:B------:R-:W-:Y:S01]  /*2270*/  FFMA.FTZ R77, R78, UR11, R77 ;  /* 0x0000000b4e4d7c23 */ /* 0x000fe2000801004d */
[----:B------:R-:W-:Y:S01]  /*2280*/  FMUL.FTZ R79, R75, UR23 ;  /* 0x000000174b4f7c20 */ /* 0x000fe20008410000 */
[----:B------:R-:W-:Y:S01]  /*2290*/  FMUL.FTZ R75, R74, UR23 ;  /* 0x000000174a4b7c20 */ /* 0x000fe20008410000 */
[----:B------:R-:W-:Y:S01]  /*22a0*/  FMUL.FTZ R76, R76, UR23 ;  /* 0x000000174c4c7c20 */ /* 0x000fe20008410000 */
[----:B------:R-:W-:Y:S01]  /*22b0*/  FMUL.FTZ R77, R77, UR23 ;  /* 0x000000174d4d7c20 */ /* 0x000fe20008410000 */
[----:B------:R-:W-:-:S02]  /*22c0*/  LOP3.LUT P1, RZ, R119, 0xff, RZ, 0xc0, !PT ;  /* 0x000000ff77ff7812 */ /* 0x000fc4000782c0ff */
[----:B------:R-:W-:Y:S02]  /*22d0*/  FSEL R79, R79, RZ, P0 ;  /* 0x000000ff4f4f7208 */ /* 0x000fe40000000000 */
[----:B------:R-:W-:Y:S02]  /*22e0*/  FSEL R78, R77, RZ, P2 ;  /* 0x000000ff4d4e7208 */ /* 0x000fe40001000000 */
[----:B------:R-:W-:Y:S02]  /*22f0*/  FSEL R77, R75, RZ, P3 ;  /* 0x000000ff4b4d7208 */ /* 0x000fe40001800000 */
[----:B------:R-:W-:Y:S01]  /*2300*/  FSEL R74, R76, RZ, P1 ;  /* 0x000000ff4c4a7208 */ /* 0x000fe20000800000 */
[--C-:B------:R-:W-:Y:S01]  /*2310*/  FFMA.FTZ R76, R115, UR10, R80.reuse ;  /* 0x0000000a734c7c23 */ /* 0x100fe20008010050 */
[----:B------:R-:W-:Y:S01]  /*2320*/  F2FP.BF16.F32.PACK_AB R75, R79, R78 ;  /* 0x0000004e4f4b723e */ /* 0x000fe200000010ff */
[----:B------:R-:W-:Y:S01]  /*2330*/  FFMA.FTZ R78, R111, UR10, R80 ;  /* 0x0000000a6f4e7c23 */ /* 0x000fe20008010050 */
[----:B------:R-:W-:Y:S01]  /*2340*/  F2FP.BF16.F32.PACK_AB R74, R77, R74 ;  /* 0x0000004a4d4a723e */ /* 0x000fe200000010ff */
[----:B------:R-:W-:Y:S01]  /*2350*/  FADD.FTZ R79, R113, -R76 ;  /* 0x8000004c714f7221 */ /* 0x000fe20000010000 */
[----:B------:R-:W-:-:S02]  /*2360*/  IMAD.U32 R77, R17, 0x10000, RZ ;  /* 0x00010000114d7824 */ /* 0x000fc400078e00ff */
[----:B------:R-:W-:Y:S01]  /*2370*/  FADD.FTZ R78, R109, -R78 ;  /* 0x8000004e6d4e7221 */ /* 0x000fe20000010000 */
[----:B------:R-:W-:Y:S02]  /*2380*/  SHF.L.U32 R76, R16, 0x10, RZ ;  /* 0x00000010104c7819 */ /* 0x000fe400000006ff */
[----:B------:R-:W-:Y:S01]  /*2390*/  LOP3.LUT P2, RZ, R118, 0xff0000, RZ, 0xc0, !PT ;  /* 0x00ff000076ff7812 */ /* 0x000fe2000784c0ff */
[----:B------:R-:W-:Y:S01]  /*23a0*/  FFMA.FTZ R77, R78, UR11, R77 ;  /* 0x0000000b4e4d7c23 */ /* 0x000fe2000801004d */
[C---:B------:R-:W-:Y:S01]  /*23b0*/  LOP3.LUT P1, RZ, R118.reuse, 0xff00, RZ, 0xc0, !PT ;  /* 0x0000ff0076ff7812 */ /* 0x040fe2000782c0ff */
[----:B------:R-:W-:Y:S01]  /*23c0*/  FFMA.FTZ R76, R79, UR11, R76 ;  /* 0x0000000b4f4c7c23 */ /* 0x000fe2000801004c */
[----:B------:R-:W-:Y:S01]  /*23d0*/  FMUL.FTZ R78, R73, UR23 ;  /* 0x00000017494e7c20 */ /* 0x000fe20008410000 */
[----:B------:R-:W-:Y:S01]  /*23e0*/  FMUL.FTZ R77, R77, UR23 ;  /* 0x000000174d4d7c20 */ /* 0x000fe20008410000 */
[----:B------:R-:W-:Y:S01]  /*23f0*/  LOP3.LUT P3, RZ, R118, 0xff000000, RZ, 0xc0, !PT ;  /* 0xff00000076ff7812 */ /* 0x000fe2000786c0ff */
[----:B------:R-:W-:Y:S01]  /*2400*/  FMUL.FTZ R76, R76, UR23 ;  /* 0x000000174c4c7c20 */ /* 0x000fe20008410000 */
[----:B------:R-:W-:-:S02]  /*2410*/  LOP3.LUT P0, RZ, R118, 0xff, RZ, 0xc0, !PT ;  /* 0x000000ff76ff7812 */ /* 0x000fc4000780c0ff */
[----:B------:R-:W-:Y:S02]  /*2420*/  FSEL R73, R77, RZ, P2 ;  /* 0x000000ff4d497208 */ /* 0x000fe40001000000 */
[----:B------:R-:W-:Y:S02]  /*2430*/  FSEL R77, R72, RZ, P1 ;  /* 0x000000ff484d7208 */ /* 0x000fe40000800000 */
[----:B------:R-:W-:Y:S02]  /*2440*/  FSEL R78, R78, RZ, P3 ;  /* 0x000000ff4e4e7208 */ /* 0x000fe40001800000 */
[----:B------:R-:W-:Y:S02]  /*2450*/  FSEL R72, R76, RZ, P0 ;  /* 0x000000ff4c487208 */ /* 0x000fe40000000000 */
[----:B------:R-:W-:Y:S02]  /*2460*/  F2FP.BF16.F32.PACK_AB R73, R78, R73 ;  /* 0x000000494e49723e */ /* 0x000fe400000010ff */
[----:B------:R-:W-:Y:S01]  /*2470*/  F2FP.BF16.F32.PACK_AB R72, R77, R72 ;  /* 0x000000484d48723e */ /* 0x000fe200000010ff */
[----:B------:R-:W-:Y:S06]  /*2480*/  BRA `(.L_x_183) ;  /* 0x0000001800787947 */ /* 0x000fec0003800000 */
.L_x_184:
[----:B-----5:R-:W-:Y:S01]  /*2490*/  PRMT R72, R19, 0x7632, R72 ;  /* 0x0000763213487816 */ /* 0x020fe20000000048 */
[--C-:B------:R-:W-:Y:S01]  /*24a0*/  FFMA.FTZ R73, R13, UR10, R80.reuse ;  /* 0x0000000a0d497c23 */ /* 0x100fe20008010050 */
[--C-:B------:R-:W-:Y:S01]  /*24b0*/  FFMA.FTZ R76, R90, UR10, R80.reuse ;  /* 0x0000000a5a4c7c23 */ /* 0x100fe20008010050 */
[----:B------:R-:W-:Y:S01]  /*24c0*/  PRMT R65, R18, 0x7632, R65 ;  /* 0x0000763212417816 */ /* 0x000fe20000000041 */
[----:B------:R-:W-:Y:S01]  /*24d0*/  FFMA.FTZ R67, R88, UR10, R80 ;  /* 0x0000000a58437c23 */ /* 0x000fe20008010050 */
[----:B------:R-:W-:Y:S01]  /*24e0*/  PRMT R64, R17, 0x7632, R64 ;  /* 0x0000763211407816 */ /* 0x000fe20000000040 */
[----:B------:R-:W-:Y:S01]  /*24f0*/  FFMA.FTZ R66, R108, UR10, R80 ;  /* 0x0000000a6c427c23 */ /* 0x000fe20008010050 */
[----:B------:R-:W-:Y:S01]  /*2500*/  SHF.L.U32 R77, R72, 0x10, RZ ;  /* 0x00000010484d7819 */ /* 0x000fe200000006ff */
[----:B------:R-:W-:Y:S02]  /*2510*/  IMAD.U32 R75, R19, 0x10000, RZ ;  /* 0x00010000134b7824 */ /* 0x000fe400078e00ff */
[----:B------:R-:W-:Y:S01]  /*2520*/  FADD.FTZ R74, R12, -R73 ;  /* 0x800000490c4a7221 */ /* 0x000fe20000010000 */
[----:B------:R-:W-:Y:S01]  /*2530*/  FADD.FTZ R76, R15, -R76 ;  /* 0x8000004c0f4c7221 */ /* 0x000fe20000010000 */
[----:B------:R-:W-:Y:S01]  /*2540*/  FADD.FTZ R72, R14, -R67 ;  /* 0x800000430e487221 */ /* 0x000fe20000010000 */
[----:B------:R-:W-:Y:S01]  /*2550*/  IMAD.U32 R65, R65, 0x10000, RZ ;  /* 0x0001000041417824 */ /* 0x000fe200078e00ff */
[----:B------:R-:W-:Y:S01]  /*2560*/  SHF.L.U32 R73, R64, 0x10, RZ ;  /* 0x0000001040497819 */ /* 0x000fe200000006ff */
[----:B------:R-:W-:Y:S01]  /*2570*/  FADD.FTZ R64, R107, -R66 ;  /* 0x800000426b407221 */ /* 0x000fe20000010000 */
[----:B------:R-:W-:Y:S01]  /*2580*/  FFMA.FTZ R67, R74, UR11, R75 ;  /* 0x0000000b4a437c23 */ /* 0x000fe2000801004b */
[----:B------:R-:W-:Y:S01]  /*2590*/  FFMA.FTZ R82, R76, UR11, R77 ;  /* 0x0000000b4c527c23 */ /* 0x000fe2000801004d */
[----:B------:R-:W-:Y:S01]  /*25a0*/  FFMA.FTZ R65, R72, UR11, R65 ;  /* 0x0000000b48417c23 */ /* 0x000fe20008010041 */
[----:B------:R-:W-:Y:S01]  /*25b0*/  ISETP.GE.U32.AND P0, PT, R118, RZ, PT ;  /* 0x000000ff7600720c */ /* 0x000fe20003f06070 */
[----:B------:R-:W-:Y:S01]  /*25c0*/  FFMA.FTZ R72, R105, UR10, R80 ;  /* 0x0000000a69487c23 */ /* 0x000fe20008010050 */
[----:B------:R-:W-:Y:S01]  /*25d0*/  FFMA.FTZ R64, R64, UR11, R73 ;  /* 0x0000000b40407c23 */ /* 0x000fe20008010049 */
[----:B------:R-:W-:Y:S01]  /*25e0*/  PRMT R66, R16, 0x7632, R66 ;  /* 0x0000763210427816 */ /* 0x000fe20000000042 */
[----:B------:R-:W-:Y:S01]  /*25f0*/  FFMA.FTZ R73, R112, UR10, R80 ;  /* 0x0000000a70497c23 */ /* 0x000fe20008010050 */
[----:B------:R-:W-:Y:S01]  /*2600*/  FMUL.FTZ R78, R82, UR23 ;  /* 0x00000017524e7c20 */ /* 0x000fe20008410000 */
[----:B------:R-:W-:Y:S01]  /*2610*/  FMUL.FTZ R76, R67, UR23 ;  /* 0x00000017434c7c20 */ /* 0x000fe20008410000 */
[----:B------:R-:W-:Y:S01]  /*2620*/  LOP3.LUT P1, RZ, R119, 0xff0000, RZ, 0xc0, !PT ;  /* 0x00ff000077ff7812 */ /* 0x000fe2000782c0ff */
[----:B------:R-:W-:Y:S01]  /*2630*/  FADD.FTZ R74, R11, -R72 ;  /* 0x800000480b4a7221 */ /* 0x000fe20000010000 */
[----:B------:R-:W-:Y:S01]  /*2640*/  ISETP.GE.U32.AND.EX P0, PT, R119, 0x1000000, PT, P0 ;  /* 0x010000007700780c */ /* 0x000fe20003f06100 */
[----:B------:R-:W-:Y:S01]  /*2650*/  IMAD.U32 R77, R18, 0x10000, RZ ;  /* 0x00010000124d7824 */ /* 0x000fe200078e00ff */
[----:B------:R-:W-:Y:S01]  /*2660*/  SHF.L.U32 R75, R66, 0x10, RZ ;  /* 0x00000010424b7819 */ /* 0x000fe200000006ff */
[----:B------:R-:W-:Y:S01]  /*2670*/  FADD.FTZ R72, R110, -R73 ;  /* 0x800000496e487221 */ /* 0x000fe20000010000 */
[----:B------:R-:W-:Y:S01]  /*2680*/  FSEL R73, R78, RZ, P0 ;  /* 0x000000ff4e497208 */ /* 0x000fe20000000000 */
[----:B------:R-:W-:Y:S01]  /*2690*/  FFMA.FTZ R78, R74, UR11, R77 ;  /* 0x0000000b4a4e7c23 */ /* 0x000fe2000801004d */
[----:B------:R-:W-:Y:S01]  /*26a0*/  FSEL R76, R76, RZ, P1 ;  /* 0x000000ff4c4c7208 */ /* 0x000fe20000800000 */
[--C-:B------:R-:W-:Y:S01]  /*26b0*/  FFMA.FTZ R66, R115, UR10, R80.reuse ;  /* 0x0000000a73427c23 */ /* 0x100fe20008010050 */
[----:B------:R-:W-:Y:S01]  /*26c0*/  FFMA.FTZ R72, R72, UR11, R75 ;  /* 0x0000000b48487c23 */ /* 0x000fe2000801004b */
[----:B------:R-:W-:Y:S01]  /*26d0*/  FFMA.FTZ R74, R111, UR10, R80 ;  /* 0x0000000a6f4a7c23 */ /* 0x000fe20008010050 */
[----:B------:R-:W-:Y:S01]  /*26e0*/  F2FP.BF16.F32.PACK_AB R75, R73, R76 ;  /* 0x0000004c494b723e */ /* 0x000fe200000010ff */
[----:B------:R-:W-:Y:S01]  /*26f0*/  FADD.FTZ R73, R113, -R66 ;  /* 0x8000004271497221 */ /* 0x000fe20000010000 */
[----:B------:R-:W-:Y:S01]  /*2700*/  FMUL.FTZ R77, R78, UR23 ;  /* 0x000000174e4d7c20 */ /* 0x000fe20008410000 */
[C---:B------:R-:W-:Y:S01]  /*2710*/  F2FP.BF16.F32.PACK_AB R66, R65.reuse, R78 ;  /* 0x0000004e4142723e */ /* 0x040fe200000010ff */
[----:B------:R-:W-:Y:S01]  /*2720*/  FMUL.FTZ R78, R65, UR23 ;  /* 0x00000017414e7c20 */ /* 0x000fe20008410000 */
[----:B------:R-:W-:Y:S01]  /*2730*/  LOP3.LUT P0, RZ, R119, 0xff, RZ, 0xc0, !PT ;  /* 0x000000ff77ff7812 */ /* 0x000fe2000780c0ff */
[----:B------:R-:W-:Y:S01]  /*2740*/  FADD.FTZ R76, R109, -R74 ;  /* 0x8000004a6d4c7221 */ /* 0x000fe20000010000 */
[----:B------:R-:W-:Y:S01]  /*2750*/  LOP3.LUT P1, RZ, R119, 0xff00, RZ, 0xc0, !PT ;  /* 0x0000ff0077ff7812 */ /* 0x000fe2000782c0ff */
[----:B------:R-:W-:Y:S01]  /*2760*/  IMAD.U32 R65, R17, 0x10000, RZ ;  /* 0x0001000011417824 */ /* 0x000fe200078e00ff */
[----:B------:R-:W-:Y:S01]  /*2770*/  SHF.L.U32 R74, R16, 0x10, RZ ;  /* 0x00000010104a7819 */ /* 0x000fe200000006ff */
[----:B------:R-:W-:Y:S01]  /*2780*/  FMUL.FTZ R79, R64, UR23 ;  /* 0x00000017404f7c20 */ /* 0x000fe20008410000 */
[----:B------:R-:W-:Y:S01]  /*2790*/  FSEL R77, R77, RZ, P0 ;  /* 0x000000ff4d4d7208 */ /* 0x000fe20000000000 */
[----:B------:R-:W-:Y:S01]  /*27a0*/  FFMA.FTZ R65, R76, UR11, R65 ;  /* 0x0000000b4c417c23 */ /* 0x000fe20008010041 */
[----:B------:R-:W-:Y:S01]  /*27b0*/  FSEL R78, R78, RZ, P1 ;  /* 0x000000ff4e4e7208 */ /* 0x000fe20000800000 */
[----:B------:R-:W-:Y:S01]  /*27c0*/  FFMA.FTZ R73, R73, UR11, R74 ;  /* 0x0000000b49497c23 */ /* 0x000fe2000801004a */
[----:B------:R-:W-:-:S02]  /*27d0*/  LOP3.LUT P2, RZ, R118, 0xff0000, RZ, 0xc0, !PT ;  /* 0x00ff000076ff7812 */ /* 0x000fc4000784c0ff */
[----:B------:R-:W-:Y:S01]  /*27e0*/  F2FP.BF16.F32.PACK_AB R74, R78, R77 ;  /* 0x0000004d4e4a723e */ /* 0x000fe200000010ff */
[----:B------:R-:W-:Y:S01]  /*27f0*/  FMUL.FTZ R77, R65, UR23 ;  /* 0x00000017414d7c20 */ /* 0x000fe20008410000 */
[----:B------:R-:W-:Y:S01]  /*2800*/  F2FP.BF16.F32.PACK_AB R65, R64, R65 ;  /* 0x000000414041723e */ /* 0x000fe200000010ff */
[----:B------:R-:W-:Y:S01]  /*2810*/  FMUL.FTZ R76, R73, UR23 ;  /* 0x00000017494c7c20 */ /* 0x000fe20008410000 */
[C---:B------:R-:W-:Y:S01]  /*2820*/  F2FP.BF16.F32.PACK_AB R64, R72.reuse, R73 ;  /* 0x000000494840723e */ /* 0x040fe200000010ff */
[----:B------:R-:W-:Y:S01]  /*2830*/  FMUL.FTZ R73, R72, UR23 ;  /* 0x0000001748497c20 */ /* 0x000fe20008410000 */
[C---:B------:R-:W-:Y:S02]  /*2840*/  LOP3.LUT P3, RZ, R118.reuse, 0xff000000, RZ, 0xc0, !PT ;  /* 0xff00000076ff7812 */ /* 0x040fe4000786c0ff */
[C---:B------:R-:W-:Y:S02]  /*2850*/  LOP3.LUT P0, RZ, R118.reuse, 0xff, RZ, 0xc0, !PT ;  /* 0x000000ff76ff7812 */ /* 0x040fe4000780c0ff */
[----:B------:R-:W-:-:S02]  /*2860*/  LOP3.LUT P1, RZ, R118, 0xff00, RZ, 0xc0, !PT ;  /* 0x0000ff0076ff7812 */ /* 0x000fc4000782c0ff */
[----:B------:R-:W-:Y:S02]  /*2870*/  FSEL R78, R77, RZ, P2 ;  /* 0x000000ff4d4e7208 */ /* 0x000fe40001000000 */
[----:B------:R-:W-:Y:S02]  /*2880*/  FSEL R79, R79, RZ, P3 ;  /* 0x000000ff4f4f7208 */ /* 0x000fe40001800000 */
[----:B------:R-:W-:Y:S02]  /*2890*/  FSEL R72, R76, RZ, P0 ;  /* 0x000000ff4c487208 */ /* 0x000fe40000000000 */
[----:B------:R-:W-:Y:S02]  /*28a0*/  FSEL R77, R73, RZ, P1 ;  /* 0x000000ff494d7208 */ /* 0x000fe40000800000 */
[----:B------:R-:W-:Y:S02]  /*28b0*/  F2FP.BF16.F32.PACK_AB R67, R82, R67 ;  /* 0x000000435243723e */ /* 0x000fe400000010ff */
[----:B------:R-:W-:-:S02]  /*28c0*/  F2FP.BF16.F32.PACK_AB R73, R79, R78 ;  /* 0x0000004e4f49723e */ /* 0x000fc400000010ff */
[----:B------:R-:W-:Y:S01]  /*28d0*/  F2FP.BF16.F32.PACK_AB R72, R77, R72 ;  /* 0x000000484d48723e */ /* 0x000fe200000010ff */
[----:B------:R-:W-:Y:S06]  /*28e0*/  BRA `(.L_x_183) ;  /* 0x0000001400607947 */ /* 0x000fec0003800000 */
.L_x_180:
        /* <DEDUP_REMOVED lines=10> */
[----:B-----5:R-:W-:Y:S01]  /*2990*/  ISETP.GE.U32.AND P1, PT, R122, RZ, PT ;  /* 0x000000ff7a00720c */ /* 0x020fe20003f26070 */
[----:B------:R-:W-:Y:S01]  /*29a0*/  FFMA.FTZ R73, R88, UR10, R80 ;  /* 0x0000000a58497c23 */ /* 0x000fe20008010050 */
[----:B------:R-:W-:Y:S01]  /*29b0*/  FADD.FTZ R69, R12, -R69 ;  /* 0x800000450c457221 */ /* 0x000fe20000010000 */
[----:B------:R-:W-:Y:S01]  /*29c0*/  FADD.FTZ R68, R15, -R68 ;  /* 0x800000440f447221 */ /* 0x000fe20000010000 */
[----:B------:R-:W-:Y:S01]  /*29d0*/  LOP3.LUT P2, RZ, R123, 0xff0000, RZ, 0xc0, !PT ;  /* 0x00ff00007bff7812 */ /* 0x000fe2000784c0ff */
[----:B------:R-:W-:Y:S01]  /*29e0*/  FADD.FTZ R73, R14, -R73 ;  /* 0x800000490e497221 */ /* 0x000fe20000010000 */
[----:B------:R-:W-:Y:S01]  /*29f0*/  FMUL.FTZ R69, R69, UR11 ;  /* 0x0000000b45457c20 */ /* 0x000fe20008410000 */
[----:B------:R-:W-:Y:S01]  /*2a00*/  FMUL.FTZ R68, R68, UR11 ;  /* 0x0000000b44447c20 */ /* 0x000fe20008410000 */
[----:B------:R-:W-:Y:S01]  /*2a10*/  ISETP.GE.U32.AND P0, PT, R118, RZ, PT ;  /* 0x000000ff7600720c */ /* 0x000fe20003f06070 */
[----:B------:R-:W-:Y:S01]  /*2a20*/  FMUL.FTZ R73, R73, UR11 ;  /* 0x0000000b49497c20 */ /* 0x000fe20008410000 */
[----:B------:R-:W-:Y:S01]  /*2a30*/  FMUL.FTZ R69, R69, UR23 ;  /* 0x0000001745457c20 */ /* 0x000fe20008410000 */
[----:B------:R-:W-:Y:S01]  /*2a40*/  FMUL.FTZ R70, R68, UR23 ;  /* 0x0000001744467c20 */ /* 0x000fe20008410000 */
[----:B------:R-:W-:Y:S01]  /*2a50*/  ISETP.GE.U32.AND.EX P1, PT, R123, 0x1000000, PT, P1 ;  /* 0x010000007b00780c */ /* 0x000fe20003f26110 */
[----:B------:R-:W-:Y:S01]  /*2a60*/  FMUL.FTZ R73, R73, UR23 ;  /* 0x0000001749497c20 */ /* 0x000fe20008410000 */
[----:B------:R-:W-:-:S02]  /*2a70*/  LOP3.LUT P3, RZ, R119, 0xff0000, RZ, 0xc0, !PT ;  /* 0x00ff000077ff7812 */ /* 0x000fc4000786c0ff */
[----:B------:R-:W-:Y:S02]  /*2a80*/  ISETP.GE.U32.AND.EX P0, PT, R119, 0x1000000, PT, P0 ;  /* 0x010000007700780c */ /* 0x000fe40003f06100 */
[C---:B------:R-:W-:Y:S02]  /*2a90*/  FSEL R71, R69.reuse, RZ, P2 ;  /* 0x000000ff45477208 */ /* 0x040fe40001000000 */
[C---:B------:R-:W-:Y:S02]  /*2aa0*/  FSEL R68, R70.reuse, RZ, P1 ;  /* 0x000000ff46447208 */ /* 0x040fe40000800000 */
[----:B------:R-:W-:Y:S02]  /*2ab0*/  FSEL R75, R69, RZ, P3 ;  /* 0x000000ff454b7208 */ /* 0x000fe40001800000 */
[----:B------:R-:W-:Y:S02]  /*2ac0*/  FSEL R70, R70, RZ, P0 ;  /* 0x000000ff46467208 */ /* 0x000fe40000000000 */
[----:B------:R-:W-:Y:S01]  /*2ad0*/  F2FP.BF16.F32.PACK_AB R71, R68, R71 ;  /* 0x000000474447723e */ /* 0x000fe200000010ff */
[--C-:B------:R-:W-:Y:S01]  /*2ae0*/  FFMA.FTZ R68, R105, UR10, R80.reuse ;  /* 0x0000000a69447c23 */ /* 0x100fe20008010050 */
[----:B------:R-:W-:Y:S01]  /*2af0*/  F2FP.BF16.F32.PACK_AB R75, R70, R75 ;  /* 0x0000004b464b723e */ /* 0x000fe200000010ff */
[----:B------:R-:W-:Y:S01]  /*2b00*/  FFMA.FTZ R70, R108, UR10, R80 ;  /* 0x0000000a6c467c23 */ /* 0x000fe20008010050 */
[----:B------:R-:W-:Y:S01]  /*2b10*/  LOP3.LUT P0, RZ, R119, 0xff, RZ, 0xc0, !PT ;  /* 0x000000ff77ff7812 */ /* 0x000fe2000780c0ff */
[----:B------:R-:W-:Y:S01]  /*2b20*/  FADD.FTZ R69, R11, -R68 ;  /* 0x800000440b457221 */ /* 0x000fe20000010000 */
[----:B------:R-:W-:Y:S01]  /*2b30*/  FFMA.FTZ R68, R111, UR10, R80 ;  /* 0x0000000a6f447c23 */ /* 0x000fe20008010050 */
[----:B------:R-:W-:Y:S01]  /*2b40*/  FADD.FTZ R70, R107, -R70 ;  /* 0x800000466b467221 */ /* 0x000fe20000010000 */
[----:B------:R-:W-:Y:S01]  /*2b50*/  LOP3.LUT P3, RZ, R123, 0xff, RZ, 0xc0, !PT ;  /* 0x000000ff7bff7812 */ /* 0x000fe2000786c0ff */
[----:B------:R-:W-:Y:S01]  /*2b60*/  FMUL.FTZ R69, R69, UR11 ;  /* 0x0000000b45457c20 */ /* 0x000fe20008410000 */
[----:B------:R-:W-:Y:S01]  /*2b70*/  FADD.FTZ R68, R109, -R68 ;  /* 0x800000446d447221 */ /* 0x000fe20000010000 */
[----:B------:R-:W-:Y:S01]  /*2b80*/  FMUL.FTZ R70, R70, UR11 ;  /* 0x0000000b46467c20 */ /* 0x000fe20008410000 */
[----:B------:R-:W-:Y:S01]  /*2b90*/  LOP3.LUT P2, RZ, R119, 0xff00, RZ, 0xc0, !PT ;  /* 0x0000ff0077ff7812 */ /* 0x000fe2000784c0ff */
[----:B------:R-:W-:Y:S01]  /*2ba0*/  FMUL.FTZ R69, R69, UR23 ;  /* 0x0000001745457c20 */ /* 0x000fe20008410000 */
[----:B------:R-:W-:Y:S01]  /*2bb0*/  FMUL.FTZ R68, R68, UR11 ;  /* 0x0000000b44447c20 */ /* 0x000fe20008410000 */
[----:B------:R-:W-:Y:S01]  /*2bc0*/  FMUL.FTZ R77, R70, UR23 ;  /* 0x00000017464d7c20 */ /* 0x000fe20008410000 */
[----:B------:R-:W-:-:S02]  /*2bd0*/  LOP3.LUT P1, RZ, R123, 0xff00, RZ, 0xc0, !PT ;  /* 0x0000ff007bff7812 */ /* 0x000fc4000782c0ff */
[C---:B------:R-:W-:Y:S01]  /*2be0*/  FSEL R74, R69.reuse, RZ, P0 ;  /* 0x000000ff454a7208 */ /* 0x040fe20000000000 */
[----:B------:R-:W-:Y:S01]  /*2bf0*/  FMUL.FTZ R72, R68, UR23 ;  /* 0x0000001744487c20 */ /* 0x000fe20008410000 */
[----:B------:R-:W-:Y:S02]  /*2c00*/  FSEL R70, R69, RZ, P3 ;  /* 0x000000ff45467208 */ /* 0x000fe40001800000 */
[C---:B------:R-:W-:Y:S02]  /*2c10*/  LOP3.LUT P0, RZ, R122.reuse, 0xff0000, RZ, 0xc0, !PT ;  /* 0x00ff00007aff7812 */ /* 0x040fe4000780c0ff */
[----:B------:R-:W-:Y:S02]  /*2c20*/  LOP3.LUT P3, RZ, R122, 0xff000000, RZ, 0xc0, !PT ;  /* 0xff0000007aff7812 */ /* 0x000fe4000786c0ff */
[C---:B------:R-:W-:Y:S02]  /*2c30*/  FSEL R79, R73.reuse, RZ, P2 ;  /* 0x000000ff494f7208 */ /* 0x040fe40001000000 */
[----:B------:R-:W-:-:S02]  /*2c40*/  FSEL R73, R73, RZ, P1 ;  /* 0x000000ff49497208 */ /* 0x000fc40000800000 */
        /* <DEDUP_REMOVED lines=8> */
[----:B------:R-:W-:Y:S01]  /*2cd0*/  LOP3.LUT P1, RZ, R118, 0xff000000, RZ, 0xc0, !PT ;  /* 0xff00000076ff7812 */ /* 0x000fe2000782c0ff */
[----:B------:R-:W-:Y:S01]  /*2ce0*/  FADD.FTZ R68, R113, -R68 ;  /* 0x8000004471447221 */ /* 0x000fe20000010000 */
[----:B------:R-:W-:Y:S01]  /*2cf0*/  FSEL R76, R72, RZ, P0 ;  /* 0x000000ff484c7208 */ /* 0x000fe20000000000 */
[----:B------:R-:W-:Y:S01]  /*2d00*/  FMUL.FTZ R72, R73, UR11 ;  /* 0x0000000b49487c20 */ /* 0x000fe20008410000 */
[----:B------:R-:W-:Y:S01]  /*2d10*/  FSEL R77, R77, RZ, P1 ;  /* 0x000000ff4d4d7208 */ /* 0x000fe20000800000 */
[----:B------:R-:W-:Y:S01]  /*2d20*/  FMUL.FTZ R68, R68, UR11 ;  /* 0x0000000b44447c20 */ /* 0x000fe20008410000 */
[----:B------:R-:W-:-:S02]  /*2d30*/  LOP3.LUT P3, RZ, R118, 0xff00, RZ, 0xc0, !PT ;  /* 0x0000ff0076ff7812 */ /* 0x000fc4000786c0ff */
[----:B------:R-:W-:Y:S01]  /*2d40*/  F2FP.BF16.F32.PACK_AB R73, R77, R76 ;  /* 0x0000004c4d49723e */ /* 0x000fe200000010ff */
[----:B------:R-:W-:Y:S01]  /*2d50*/  FMUL.FTZ R77, R72, UR23 ;  /* 0x00000017484d7c20 */ /* 0x000fe20008410000 */
[----:B------:R-:W-:Y:S01]  /*2d60*/  FMUL.FTZ R72, R68, UR23 ;  /* 0x0000001744487c20 */ /* 0x000fe20008410000 */
[C---:B------:R-:W-:Y:S02]  /*2d70*/  LOP3.LUT P0, RZ, R122.reuse, 0xff, RZ, 0xc0, !PT ;  /* 0x000000ff7aff7812 */ /* 0x040fe4000780c0ff */
[----:B------:R-:W-:Y:S02]  /*2d80*/  LOP3.LUT P1, RZ, R122, 0xff00, RZ, 0xc0, !PT ;  /* 0x0000ff007aff7812 */ /* 0x000fe4000782c0ff */
[----:B------:R-:W-:Y:S02]  /*2d90*/  LOP3.LUT P2, RZ, R118, 0xff, RZ, 0xc0, !PT ;  /* 0x000000ff76ff7812 */ /* 0x000fe4000784c0ff */
[----:B------:R-:W-:Y:S02]  /*2da0*/  F2FP.BF16.F32.PACK_AB R74, R79, R74 ;  /* 0x0000004a4f4a723e */ /* 0x000fe400000010ff */
[----:B------:R-:W-:-:S02]  /*2db0*/  FSEL R79, R77, RZ, P3 ;  /* 0x000000ff4d4f7208 */ /* 0x000fc40001800000 */
[C---:B------:R-:W-:Y:S02]  /*2dc0*/  FSEL R68, R72.reuse, RZ, P0 ;  /* 0x000000ff48447208 */ /* 0x040fe40000000000 */
[----:B------:R-:W-:Y:S02]  /*2dd0*/  FSEL R77, R77, RZ, P1 ;  /* 0x000000ff4d4d7208 */ /* 0x000fe40000800000 */
[----:B------:R-:W-:Y:S02]  /*2de0*/  FSEL R72, R72, RZ, P2 ;  /* 0x000000ff48487208 */ /* 0x000fe40001000000 */
[----:B------:R-:W-:Y:S02]  /*2df0*/  F2FP.BF16.F32.PACK_AB R68, R77, R68 ;  /* 0x000000444d44723e */ /* 0x000fe400000010ff */
[----:B------:R-:W-:Y:S01]  /*2e00*/  F2FP.BF16.F32.PACK_AB R72, R79, R72 ;  /* 0x000000484f48723e */ /* 0x000fe200000010ff */
[----:B------:R-:W-:Y:S06]  /*2e10*/  BRA `(.L_x_183) ;  /* 0x0000001000147947 */ /* 0x000fec0003800000 */
.L_x_186:
[--C-:B------:R-:W-:Y:S01]  /*2e20*/  FFMA.FTZ R65, R13, UR10, R80.reuse ;  /* 0x0000000a0d417c23 */ /* 0x100fe20008010050 */
[----:B------:R-:W-:Y:S01]  /*2e30*/  FFMA.FTZ R64, R90, UR10, R80 ;  /* 0x0000000a5a407c23 */ /* 0x000fe20008010050 */
[----:B-----5:R-:W-:Y:S02]  /*2e40*/  ISETP.GE.U32.AND P0, PT, R122, RZ, PT ;  /* 0x000000ff7a00720c */ /* 0x020fe40003f06070 */
[----:B------:R-:W-:Y:S01]  /*2e50*/  FADD.FTZ R65, R12, -R65 ;  /* 0x800000410c417221 */ /* 0x000fe20000010000 */
[----:B------:R-:W-:Y:S01]  /*2e60*/  FADD.FTZ R64, R15, -R64 ;  /* 0x800000400f407221 */ /* 0x000fe20000010000 */
[----:B------:R-:W-:Y:S02]  /*2e70*/  ISETP.GE.U32.AND P1, PT, R118, RZ, PT ;  /* 0x000000ff7600720c */ /* 0x000fe40003f26070 */
[----:B------:R-:W-:Y:S01]  /*2e80*/  FMUL.FTZ R67, R65, UR11 ;  /* 0x0000000b41437c20 */ /* 0x000fe20008410000 */
[----:B------:R-:W-:Y:S01]  /*2e90*/  FMUL.FTZ R68, R64, UR11 ;  /* 0x0000000b40447c20 */ /* 0x000fe20008410000 */
[--C-:B------:R-:W-:Y:S01]  /*2ea0*/  FFMA.FTZ R64, R105, UR10, R80.reuse ;  /* 0x0000000a69407c23 */ /* 0x100fe20008010050 */
[----:B------:R-:W-:Y:S01]  /*2eb0*/  FFMA.FTZ R65, R88, UR10, R80 ;  /* 0x0000000a58417c23 */ /* 0x000fe20008010050 */
[----:B------:R-:W-:Y:S01]  /*2ec0*/  FMUL.FTZ R66, R67, UR23 ;  /* 0x0000001743427c20 */ /* 0x000fe20008410000 */
[----:B------:R-:W-:Y:S01]  /*2ed0*/  ISETP.GE.U32.AND.EX P0, PT, R123, 0x1000000, PT, P0 ;  /* 0x010000007b00780c */ /* 0x000fe20003f06100 */
[----:B------:R-:W-:Y:S01]  /*2ee0*/  FADD.FTZ R64, R11, -R64 ;  /* 0x800000400b407221 */ /* 0x000fe20000010000 */
[----:B------:R-:W-:Y:S01]  /*2ef0*/  F2FP.BF16.F32.PACK_AB R67, R68, R67 ;  /* 0x000000434443723e */ /* 0x000fe200000010ff */
[----:B------:R-:W-:Y:S01]  /*2f00*/  FADD.FTZ R65, R14, -R65 ;  /* 0x800000410e417221 */ /* 0x000fe20000010000 */
[----:B------:R-:W-:Y:S01]  /*2f10*/  FMUL.FTZ R68, R68, UR23 ;  /* 0x0000001744447c20 */ /* 0x000fe20008410000 */
[C---:B------:R-:W-:Y:S01]  /*2f20*/  LOP3.LUT P2, RZ, R119.reuse, 0xff0000, RZ, 0xc0, !PT ;  /* 0x00ff000077ff7812 */ /* 0x040fe2000784c0ff */
[----:B------:R-:W-:Y:S01]  /*2f30*/  FMUL.FTZ R64, R64, UR11 ;  /* 0x0000000b40407c20 */ /* 0x000fe20008410000 */
[----:B------:R-:W-:Y:S01]  /*2f40*/  ISETP.GE.U32.AND.EX P1, PT, R119, 0x1000000, PT, P1 ;  /* 0x010000007700780c */ /* 0x000fe20003f26110 */
[----:B------:R-:W-:Y:S01]  /*2f50*/  FMUL.FTZ R69, R65, UR11 ;  /* 0x0000000b41457c20 */ /* 0x000fe20008410000 */
[----:B------:R-:W-:Y:S01]  /*2f60*/  LOP3.LUT P3, RZ, R123, 0xff0000, RZ, 0xc0, !PT ;  /* 0x00ff00007bff7812 */ /* 0x000fe2000786c0ff */
[----:B------:R-:W-:Y:S01]  /*2f70*/  FMUL.FTZ R65, R64, UR23 ;  /* 0x0000001740417c20 */ /* 0x000fe20008410000 */
[----:B------:R-:W-:-:S02]  /*2f80*/  FSEL R70, R68, RZ, P0 ;  /* 0x000000ff44467208 */ /* 0x000fc40000000000 */
[----:B------:R-:W-:Y:S02]  /*2f90*/  FSEL R75, R66, RZ, P2 ;  /* 0x000000ff424b7208 */ /* 0x000fe40001000000 */
[----:B------:R-:W-:Y:S02]  /*2fa0*/  FSEL R68, R68, RZ, P1 ;  /* 0x000000ff44447208 */ /* 0x000fe40000800000 */
[----:B------:R-:W-:Y:S02]  /*2fb0*/  FSEL R71, R66, RZ, P3 ;  /* 0x000000ff42477208 */ /* 0x000fe40001800000 */
[C---:B------:R-:W-:Y:S01]  /*2fc0*/  F2FP.BF16.F32.PACK_AB R66, R69.reuse, R64 ;  /* 0x000000404542723e */ /* 0x040fe200000010ff */
[----:B------:R-:W-:Y:S01]  /*2fd0*/  FMUL.FTZ R69, R69, UR23 ;  /* 0x0000001745457c20 */ /* 0x000fe20008410000 */
[----:B------:R-:W-:Y:S01]  /*2fe0*/  F2FP.BF16.F32.PACK_AB R75, R68, R75 ;  /* 0x0000004b444b723e */ /* 0x000fe200000010ff */
[--C-:B------:R-:W-:Y:S01]  /*2ff0*/  FFMA.FTZ R64, R111, UR10, R80.reuse ;  /* 0x0000000a6f407c23 */ /* 0x100fe20008010050 */
[C---:B------:R-:W-:Y:S01]  /*3000*/  LOP3.LUT P1, RZ, R123.reuse, 0xff, RZ, 0xc0, !PT ;  /* 0x000000ff7bff7812 */ /* 0x040fe2000782c0ff */
[----:B------:R-:W-:Y:S01]  /*3010*/  FFMA.FTZ R68, R108, UR10, R80 ;  /* 0x0000000a6c447c23 */ /* 0x000fe20008010050 */
[----:B------:R-:W-:Y:S01]  /*3020*/  LOP3.LUT P3, RZ, R123, 0xff00, RZ, 0xc0, !PT ;  /* 0x0000ff007bff7812 */ /* 0x000fe2000786c0ff */
[----:B------:R-:W-:Y:S01]  /*3030*/  FADD.FTZ R64, R109, -R64 ;  /* 0x800000406d407221 */ /* 0x000fe20000010000 */
[----:B------:R-:W-:Y:S01]  /*3040*/  F2FP.BF16.F32.PACK_AB R71, R70, R71 ;  /* 0x000000474647723e */ /* 0x000fe200000010ff */
[----:B------:R-:W-:Y:S01]  /*3050*/  FADD.FTZ R68, R107, -R68 ;  /* 0x800000446b447221 */ /* 0x000fe20000010000 */
[----:B------:R-:W-:Y:S01]  /*3060*/  FSEL R70, R65, RZ, P1 ;  /* 0x000000ff41467208 */ /* 0x000fe20000800000 */
[----:B------:R-:W-:Y:S01]  /*3070*/  FMUL.FTZ R64, R64, UR11 ;  /* 0x0000000b40407c20 */ /* 0x000fe20008410000 */
[----:B------:R-:W-:-:S02]  /*3080*/  FSEL R73, R69, RZ, P3 ;  /* 0x000000ff45497208 */ /* 0x000fc40001800000 */
[C---:B------:R-:W-:Y:S01]  /*3090*/  LOP3.LUT P0, RZ, R119.reuse, 0xff, RZ, 0xc0, !PT ;  /* 0x000000ff77ff7812 */ /* 0x040fe2000780c0ff */
[----:B------:R-:W-:Y:S01]  /*30a0*/  FMUL.FTZ R72, R64, UR23 ;  /* 0x0000001740487c20 */ /* 0x000fe20008410000 */
[----:B------:R-:W-:Y:S02]  /*30b0*/  LOP3.LUT P2, RZ, R119, 0xff00, RZ, 0xc0, !PT ;  /* 0x0000ff0077ff7812 */ /* 0x000fe4000784c0ff */
[----:B------:R-:W-:Y:S01]  /*30c0*/  F2FP.BF16.F32.PACK_AB R70, R73, R70 ;  /* 0x000000464946723e */ /* 0x000fe200000010ff */
[----:B------:R-:W-:Y:S01]  /*30d0*/  FMUL.FTZ R73, R68, UR11 ;  /* 0x0000000b44497c20 */ /* 0x000fe20008410000 */
[----:B------:R-:W-:Y:S02]  /*30e0*/  FSEL R74, R65, RZ, P0 ;  /* 0x000000ff414a7208 */ /* 0x000fe40000000000 */
[----:B------:R-:W-:Y:S01]  /*30f0*/  FSEL R69, R69, RZ, P2 ;  /* 0x000000ff45457208 */ /* 0x000fe20001000000 */
[C---:B------:R-:W-:Y:S01]  /*3100*/  FMUL.FTZ R76, R73.reuse, UR23 ;  /* 0x00000017494c7c20 */ /* 0x040fe20008410000 */
        /* <DEDUP_REMOVED lines=8> */
[----:B------:R-:W-:-:S02]  /*3190*/  LOP3.LUT P3, RZ, R122, 0xff000000, RZ, 0xc0, !PT ;  /* 0xff0000007aff7812 */ /* 0x000fc4000786c0ff */
[----:B------:R-:W-:Y:S01]  /*31a0*/  LOP3.LUT P2, RZ, R118, 0xff000000, RZ, 0xc0, !PT ;  /* 0xff00000076ff7812 */ /* 0x000fe2000784c0ff */
[----:B------:R-:W-:Y:S01]  /*31b0*/  FMUL.FTZ R77, R68, UR11 ;  /* 0x0000000b444d7c20 */ /* 0x000fe20008410000 */
[----:B------:R-:W-:Y:S01]  /*31c0*/  FMUL.FTZ R68, R64, UR11 ;  /* 0x0000000b40447c20 */ /* 0x000fe20008410000 */
[----:B------:R-:W-:Y:S02]  /*31d0*/  FSEL R69, R72, RZ, P1 ;  /* 0x000000ff48457208 */ /* 0x000fe40000800000 */
[----:B------:R-:W-:Y:S02]  /*31e0*/  FSEL R78, R76, RZ, P3 ;  /* 0x000000ff4c4e7208 */ /* 0x000fe40001800000 */
[----:B------:R-:W-:Y:S01]  /*31f0*/  FSEL R73, R72, RZ, P0 ;  /* 0x000000ff48497208 */ /* 0x000fe20000000000 */
[C---:B------:R-:W-:Y:S01]  /*3200*/  FMUL.FTZ R72, R77.reuse, UR23 ;  /* 0x000000174d487c20 */ /* 0x040fe20008410000 */
[----:B------:R-:W-:Y:S02]  /*3210*/  FSEL R76, R76, RZ, P2 ;  /* 0x000000ff4c4c7208 */ /* 0x000fe40001000000 */
[----:B------:R-:W-:Y:S01]  /*3220*/  F2FP.BF16.F32.PACK_AB R64, R77, R68 ;  /* 0x000000444d40723e */ /* 0x000fe200000010ff */
[----:B------:R-:W-:Y:S01]  /*3230*/  FMUL.FTZ R68, R68, UR23 ;  /* 0x0000001744447c20 */ /* 0x000fe20008410000 */
[----:B------:R-:W-:-:S02]  /*3240*/  LOP3.LUT P2, RZ, R118, 0xff00, RZ, 0xc0, !PT ;  /* 0x0000ff0076ff7812 */ /* 0x000fc4000784c0ff */
[C---:B------:R-:W-:Y:S02]  /*3250*/  LOP3.LUT P3, RZ, R122.reuse, 0xff00, RZ, 0xc0, !PT ;  /* 0x0000ff007aff7812 */ /* 0x040fe4000786c0ff */
[----:B------:R-:W-:Y:S02]  /*3260*/  LOP3.LUT P1, RZ, R122, 0xff, RZ, 0xc0, !PT ;  /* 0x000000ff7aff7812 */ /* 0x000fe4000782c0ff */
[----:B------:R-:W-:Y:S02]  /*3270*/  LOP3.LUT P0, RZ, R118, 0xff, RZ, 0xc0, !PT ;  /* 0x000000ff76ff7812 */ /* 0x000fe4000780c0ff */
[----:B------:R-:W-:Y:S02]  /*3280*/  F2FP.BF16.F32.PACK_AB R73, R76, R73 ;  /* 0x000000494c49723e */ /* 0x000fe400000010ff */
[C---:B------:R-:W-:Y:S02]  /*3290*/  FSEL R77, R72.reuse, RZ, P2 ;  /* 0x000000ff484d7208 */ /* 0x040fe40001000000 */
[----:B------:R-:W-:-:S02]  /*32a0*/  FSEL R79, R72, RZ, P3 ;  /* 0x000000ff484f7208 */ /* 0x000fc40001800000 */
[C---:B------:R-:W-:Y:S02]  /*32b0*/  FSEL R76, R68.reuse, RZ, P1 ;  /* 0x000000ff444c7208 */ /* 0x040fe40000800000 */
[----:B------:R-:W-:Y:S02]  /*32c0*/  FSEL R72, R68, RZ, P0 ;  /* 0x000000ff44487208 */ /* 0x000fe40000000000 */
[----:B------:R-:W-:Y:S02]  /*32d0*/  F2FP.BF16.F32.PACK_AB R69, R78, R69 ;  /* 0x000000454e45723e */ /* 0x000fe400000010ff */
[----:B------:R-:W-:Y:S02]  /*32e0*/  F2FP.BF16.F32.PACK_AB R68, R79, R76 ;  /* 0x0000004c4f44723e */ /* 0x000fe400000010ff */
[----:B------:R-:W-:Y:S01]  /*32f0*/  F2FP.BF16.F32.PACK_AB R72, R77, R72 ;  /* 0x000000484d48723e */ /* 0x000fe200000010ff */
[----:B------:R-:W-:Y:S06]  /*3300*/  BRA `(.L_x_183) ;  /* 0x0000000800d87947 */ /* 0x000fec0003800000 */
.L_x_185:
[----:B------:R-:W-:Y:S01]  /*3310*/  UMOV UR4, UR8 ;  /* 0x0000000800047c82 */ /* 0x000fe20008000000 */
[----:B------:R-:W-:Y:S01]  /*3320*/  UMOV UR5, UR9 ;  /* 0x0000000900057c82 */ /* 0x000fe20008000000 */
[----:B------:R-:W-:-:S04]  /*3330*/  UISETP.NE.U32.AND UP0, UPT, UR4, URZ, UPT ;  /* 0x000000ff0400728c */ /* 0x000fc8000bf05070 */
[----:B------:R-:W-:-:S09]  /*3340*/  UISETP.NE.AND.EX UP0, UPT, UR5, URZ, UPT, UP0 ;  /* 0x000000ff0500728c */ /* 0x000fd2000bf05300 */
[----:B------:R-:W-:Y:S05]  /*3350*/  BRA.U UP0, `(.L_x_187) ;  /* 0x00000005005c7547 */ /* 0x000fea000b800000 */
[----:B-----5:R-:W-:Y:S01]  /*3360*/  PRMT R72, R19, 0x7632, R72 ;  /* 0x0000763213487816 */ /* 0x020fe20000000048 */
[--C-:B------:R-:W-:Y:S01]  /*3370*/  FFMA.FTZ R73, R13, UR10, R80.reuse ;  /* 0x0000000a0d497c23 */ /* 0x100fe20008010050 */
[----:B------:R-:W-:Y:S01]  /*3380*/  PRMT R69, R18, 0x7632, R69 ;  /* 0x0000763212457816 */ /* 0x000fe20000000045 */
[--C-:B------:R-:W-:Y:S01]  /*3390*/  FFMA.FTZ R76, R90, UR10, R80.reuse ;  /* 0x0000000a5a4c7c23 */ /* 0x100fe20008010050 */
[--C-:B------:R-:W-:Y:S01]  /*33a0*/  FFMA.FTZ R71, R88, UR10, R80.reuse ;  /* 0x0000000a58477c23 */ /* 0x100fe20008010050 */
[----:B------:R-:W-:Y:S01]  /*33b0*/  FFMA.FTZ R70, R108, UR10, R80 ;  /* 0x0000000a6c467c23 */ /* 0x000fe20008010050 */
[----:B------:R-:W-:Y:S01]  /*33c0*/  SHF.L.U32 R75, R72, 0x10, RZ ;  /* 0x00000010484b7819 */ /* 0x000fe200000006ff */
[----:B------:R-:W-:Y:S02]  /*33d0*/  IMAD.U32 R74, R19, 0x10000, RZ ;  /* 0x00010000134a7824 */ /* 0x000fe400078e00ff */
[----:B------:R-:W-:Y:S01]  /*33e0*/  FADD.FTZ R73, R12, -R73 ;  /* 0x800000490c497221 */ /* 0x000fe20000010000 */
[----:B------:R-:W-:Y:S01]  /*33f0*/  FADD.FTZ R76, R15, -R76 ;  /* 0x8000004c0f4c7221 */ /* 0x000fe20000010000 */
[----:B------:R-:W-:Y:S01]  /*3400*/  FADD.FTZ R71, R14, -R71 ;  /* 0x800000470e477221 */ /* 0x000fe20000010000 */
[----:B------:R-:W-:Y:S01]  /*3410*/  IMAD.U32 R72, R69, 0x10000, RZ ;  /* 0x0001000045487824 */ /* 0x000fe200078e00ff */
[----:B------:R-:W-:Y:S01]  /*3420*/  PRMT R68, R17, 0x7632, R68 ;  /* 0x0000763211447816 */ /* 0x000fe20000000044 */
[----:B------:R-:W-:Y:S01]  /*3430*/  FADD.FTZ R69, R107, -R70 ;  /* 0x800000466b457221 */ /* 0x000fe20000010000 */
[----:B------:R-:W-:Y:S01]  /*3440*/  FFMA.FTZ R73, R73, UR11, R74 ;  /* 0x0000000b49497c23 */ /* 0x000fe2000801004a */
[----:B------:R-:W-:Y:S01]  /*3450*/  FFMA.FTZ R77, R76, UR11, R75 ;  /* 0x0000000b4c4d7c23 */ /* 0x000fe2000801004b */
[----:B------:R-:W-:Y:S01]  /*3460*/  FFMA.FTZ R70, R71, UR11, R72 ;  /* 0x0000000b47467c23 */ /* 0x000fe20008010048 */
[----:B------:R-:W-:Y:S01]  /*3470*/  ISETP.GE.U32.AND P0, PT, R122, RZ, PT ;  /* 0x000000ff7a00720c */ /* 0x000fe20003f06070 */
[--C-:B------:R-:W-:Y:S01]  /*3480*/  FFMA.FTZ R72, R105, UR10, R80.reuse ;  /* 0x0000000a69487c23 */ /* 0x100fe20008010050 */
[----:B------:R-:W-:Y:S01]  /*3490*/  SHF.L.U32 R68, R68, 0x10, RZ ;  /* 0x0000001044447819 */ /* 0x000fe200000006ff */
[----:B------:R-:W-:Y:S01]  /*34a0*/  FFMA.FTZ R71, R112, UR10, R80 ;  /* 0x0000000a70477c23 */ /* 0x000fe20008010050 */
[----:B------:R-:W-:Y:S01]  /*34b0*/  FMUL.FTZ R76, R73, UR23 ;  /* 0x00000017494c7c20 */ /* 0x000fe20008410000 */
[----:B------:R-:W-:Y:S01]  /*34c0*/  FMUL.FTZ R78, R77, UR23 ;  /* 0x000000174d4e7c20 */ /* 0x000fe20008410000 */
[----:B------:R-:W-:Y:S01]  /*34d0*/  LOP3.LUT P3, RZ, R123, 0xff0000, RZ, 0xc0, !PT ;  /* 0x00ff00007bff7812 */ /* 0x000fe2000786c0ff */
[----:B------:R-:W-:Y:S01]  /*34e0*/  IMAD.U32 R75, R18, 0x10000, RZ ;  /* 0x00010000124b7824 */ /* 0x000fe200078e00ff */
[----:B------:R-:W-:Y:S01]  /*34f0*/  ISETP.GE.U32.AND P1, PT, R118, RZ, PT ;  /* 0x000000ff7600720c */ /* 0x000fe20003f26070 */
[----:B------:R-:W-:Y:S01]  /*3500*/  FADD.FTZ R74, R11, -R72 ;  /* 0x800000480b4a7221 */ /* 0x000fe20000010000 */
[----:B------:R-:W-:Y:S01]  /*3510*/  ISETP.GE.U32.AND.EX P0, PT, R123, 0x1000000, PT, P0 ;  /* 0x010000007b00780c */ /* 0x000fe20003f06100 */
[--C-:B------:R-:W-:Y:S01]  /*3520*/  FFMA.FTZ R69, R69, UR11, R68.reuse ;  /* 0x0000000b45457c23 */ /* 0x100fe20008010044 */
[C---:B------:R-:W-:Y:S01]  /*3530*/  LOP3.LUT P2, RZ, R119.reuse, 0xff0000, RZ, 0xc0, !PT ;  /* 0x00ff000077ff7812 */ /* 0x040fe2000784c0ff */
[----:B------:R-:W-:Y:S01]  /*3540*/  FADD.FTZ R73, R110, -R71 ;  /* 0x800000476e497221 */ /* 0x000fe20000010000 */
[----:B------:R-:W-:Y:S01]  /*3550*/  PRMT R68, R16, 0x7632, R68 ;  /* 0x0000763210447816 */ /* 0x000fe20000000044 */
[----:B------:R-:W-:Y:S01]  /*3560*/  FFMA.FTZ R74, R74, UR11, R75 ;  /* 0x0000000b4a4a7c23 */ /* 0x000fe2000801004b */
[----:B------:R-:W-:-:S02]  /*3570*/  ISETP.GE.U32.AND.EX P1, PT, R119, 0x1000000, PT, P1 ;  /* 0x010000007700780c */ /* 0x000fc40003f26110 */
[----:B------:R-:W-:Y:S01]  /*3580*/  FSEL R71, R76, RZ, P3 ;  /* 0x000000ff4c477208 */ /* 0x000fe20001800000 */
[----:B------:R-:W-:Y:S01]  /*3590*/  FMUL.FTZ R74, R74, UR23 ;  /* 0x000000174a4a7c20 */ /* 0x000fe20008410000 */
[----:B------:R-:W-:Y:S02]  /*35a0*/  FSEL R72, R78, RZ, P0 ;  /* 0x000000ff4e487208 */ /* 0x000fe40000000000 */
[----:B------:R-:W-:Y:S02]  /*35b0*/  SHF.L.U32 R68, R68, 0x10, RZ ;  /* 0x0000001044447819 */ /* 0x000fe400000006ff */
[----:B------:R-:W-:Y:S01]  /*35c0*/  FSEL R77, R76, RZ, P2 ;  /* 0x000000ff4c4d7208 */ /* 0x000fe20001000000 */
[----:B------:R-:W-:Y:S01]  /*35d0*/  FMUL.FTZ R76, R70, UR23 ;  /* 0x00000017464c7c20 */ /* 0x000fe20008410000 */
[----:B------:R-:W-:Y:S01]  /*35e0*/  FSEL R78, R78, RZ, P1 ;  /* 0x000000ff4e4e7208 */ /* 0x000fe20000800000 */
[----:B------:R-:W-:Y:S01]  /*35f0*/  FFMA.FTZ R68, R73, UR11, R68 ;  /* 0x0000000b49447c23 */ /* 0x000fe20008010044 */
[----:B------:R-:W-:Y:S01]  /*3600*/  F2FP.BF16.F32.PACK_AB R71, R72, R71 ;  /* 0x000000474847723e */ /* 0x000fe200000010ff */
[----:B------:R-:W-:Y:S01]  /*3610*/  FFMA.FTZ R72, R111, UR10, R80 ;  /* 0x0000000a6f487c23 */ /* 0x000fe20008010050 */
[C---:B------:R-:W-:Y:S01]  /*3620*/  LOP3.LUT P0, RZ, R123.reuse, 0xff, RZ, 0xc0, !PT ;  /* 0x000000ff7bff7812 */ /* 0x040fe2000780c0ff */
[----:B------:R-:W-:Y:S01]  /*3630*/  FMUL.FTZ R68, R68, UR23 ;  /* 0x0000001744447c20 */ /* 0x000fe20008410000 */
[----:B------:R-:W-:Y:S01]  /*3640*/  LOP3.LUT P1, RZ, R123, 0xff00, RZ, 0xc0, !PT ;  /* 0x0000ff007bff7812 */ /* 0x000fe2000782c0ff */
[----:B------:R-:W-:Y:S01]  /*3650*/  FADD.FTZ R72, R109, -R72 ;  /* 0x800000486d487221 */ /* 0x000fe20000010000 */
[----:B------:R-:W-:Y:S01]  /*3660*/  F2FP.BF16.F32.PACK_AB R75, R78, R77 ;  /* 0x0000004d4e4b723e */ /* 0x000fe200000010ff */
[----:B------:R-:W-:Y:S01]  /*3670*/  IMAD.U32 R77, R17, 0x10000, RZ ;  /* 0x00010000114d7824 */ /* 0x000fe200078e00ff */
[----:B------:R-:W-:Y:S01]  /*3680*/  FSEL R70, R74, RZ, P0 ;  /* 0x000000ff4a467208 */ /* 0x000fe20000000000 */
[----:B------:R-:W-:Y:S01]  /*3690*/  FMUL.FTZ R78, R69, UR23 ;  /* 0x00000017454e7c20 */ /* 0x000fe20008410000 */
[----:B------:R-:W-:Y:S01]  /*36a0*/  FSEL R73, R76, RZ, P1 ;  /* 0x000000ff4c497208 */ /* 0x000fe20000800000 */
[----:B------:R-:W-:Y:S01]  /*36b0*/  FFMA.FTZ R72, R72, UR11, R77 ;  /* 0x0000000b48487c23 */ /* 0x000fe2000801004d */
[----:B------:R-:W-:-:S02]  /*36c0*/  LOP3.LUT P2, RZ, R119, 0xff, RZ, 0xc0, !PT ;  /* 0x000000ff77ff7812 */ /* 0x000fc4000784c0ff */
[----:B------:R-:W-:Y:S01]  /*36d0*/  LOP3.LUT P3, RZ, R119, 0xff00, RZ, 0xc0, !PT ;  /* 0x0000ff0077ff7812 */ /* 0x000fe2000786c0ff */
[----:B------:R-:W-:Y:S01]  /*36e0*/  FMUL.FTZ R77, R72, UR23 ;  /* 0x00000017484d7c20 */ /* 0x000fe20008410000 */
[----:B------:R-:W-:Y:S02]  /*36f0*/  F2FP.BF16.F32.PACK_AB R70, R73, R70 ;  /* 0x000000464946723e */ /* 0x000fe400000010ff */
[----:B------:R-:W-:Y:S02]  /*3700*/  FSEL R74, R74, RZ, P2 ;  /* 0x000000ff4a4a7208 */ /* 0x000fe40001000000 */
[----:B------:R-:W-:Y:S01]  /*3710*/  FSEL R73, R76, RZ, P3 ;  /* 0x000000ff4c497208 */ /* 0x000fe20001800000 */
[----:B------:R-:W-:Y:S01]  /*3720*/  FFMA.FTZ R76, R115, UR10, R80 ;  /* 0x0000000a734c7c23 */ /* 0x000fe20008010050 */
[C---:B------:R-:W-:Y:S02]  /*3730*/  LOP3.LUT P0, RZ, R122.reuse, 0xff0000, RZ, 0xc0, !PT ;  /* 0x00ff00007aff7812 */ /* 0x040fe4000780c0ff */
[----:B------:R-:W-:Y:S01]  /*3740*/  LOP3.LUT P1, RZ, R122, 0xff000000, RZ, 0xc0, !PT ;  /* 0xff0000007aff7812 */ /* 0x000fe2000782c0ff */
[----:B------:R-:W-:Y:S01]  /*3750*/  FADD.FTZ R76, R113, -R76 ;  /* 0x8000004c714c7221 */ /* 0x000fe20000010000 */
[----:B------:R-:W-:-:S02]  /*3760*/  F2FP.BF16.F32.PACK_AB R74, R73, R74 ;  /* 0x0000004a494a723e */ /* 0x000fc400000010ff */
[----:B------:R-:W-:Y:S02]  /*3770*/  SHF.L.U32 R73, R16, 0x10, RZ ;  /* 0x0000001010497819 */ /* 0x000fe400000006ff */
[C---:B------:R-:W-:Y:S02]  /*3780*/  FSEL R69, R77.reuse, RZ, P0 ;  /* 0x000000ff4d457208 */ /* 0x040fe40000000000 */
[----:B------:R-:W-:Y:S01]  /*3790*/  FSEL R72, R78, RZ, P1 ;  /* 0x000000ff4e487208 */ /* 0x000fe20000800000 */
[----:B------:R-:W-:Y:S01]  /*37a0*/  FFMA.FTZ R76, R76, UR11, R73 ;  /* 0x0000000b4c4c7c23 */ /* 0x000fe20008010049 */
[C---:B------:R-:W-:Y:S02]  /*37b0*/  LOP3.LUT P0, RZ, R118.reuse, 0xff0000, RZ, 0xc0, !PT ;  /* 0x00ff000076ff7812 */ /* 0x040fe4000780c0ff */
[----:B------:R-:W-:Y:S01]  /*37c0*/  LOP3.LUT P1, RZ, R118, 0xff000000, RZ, 0xc0, !PT ;  /* 0xff00000076ff7812 */ /* 0x000fe2000782c0ff */
[----:B------:R-:W-:Y:S01]  /*37d0*/  FMUL.FTZ R76, R76, UR23 ;  /* 0x000000174c4c7c20 */ /* 0x000fe20008410000 */
[----:B------:R-:W-:-:S02]  /*37e0*/  FSEL R77, R77, RZ, P0 ;  /* 0x000000ff4d4d7208 */ /* 0x000fc40000000000 */
[----:B------:R-:W-:Y:S02]  /*37f0*/  FSEL R78, R78, RZ, P1 ;  /* 0x000000ff4e4e7208 */ /* 0x000fe40000800000 */
[----:B------:R-:W-:Y:S02]  /*3800*/  LOP3.LUT P2, RZ, R118, 0xff00, RZ, 0xc0, !PT ;  /* 0x0000ff0076ff7812 */ /* 0x000fe4000784c0ff */
[C---:B------:R-:W-:Y:S02]  /*3810*/  LOP3.LUT P3, RZ, R122.reuse, 0xff00, RZ, 0xc0, !PT ;  /* 0x0000ff007aff7812 */ /* 0x040fe4000786c0ff */
[----:B------:R-:W-:Y:S02]  /*3820*/  LOP3.LUT P1, RZ, R122, 0xff, RZ, 0xc0, !PT ;  /* 0x000000ff7aff7812 */ /* 0x000fe4000782c0ff */
[----:B------:R-:W-:Y:S02]  /*3830*/  LOP3.LUT P0, RZ, R118, 0xff, RZ, 0xc0, !PT ;  /* 0x000000ff76ff7812 */ /* 0x000fe4000780c0ff */
[----:B------:R-:W-:-:S02]  /*3840*/  F2FP.BF16.F32.PACK_AB R73, R78, R77 ;  /* 0x0000004d4e49723e */ /* 0x000fc400000010ff */
[----:B------:R-:W-:Y:S02]  /*3850*/  F2FP.BF16.F32.PACK_AB R69, R72, R69 ;  /* 0x000000454845723e */ /* 0x000fe400000010ff */
[C---:B------:R-:W-:Y:S02]  /*3860*/  FSEL R79, R68.reuse, RZ, P2 ;  /* 0x000000ff444f7208 */ /* 0x040fe40001000000 */
[----:B------:R-:W-:Y:S02]  /*3870*/  FSEL R77, R68, RZ, P3 ;  /* 0x000000ff444d7208 */ /* 0x000fe40001800000 */
[C---:B------:R-:W-:Y:S02]  /*3880*/  FSEL R68, R76.reuse, RZ, P1 ;  /* 0x000000ff4c447208 */ /* 0x040fe40000800000 */
[----:B------:R-:W-:Y:S02]  /*3890*/  FSEL R72, R76, RZ, P0 ;  /* 0x000000ff4c487208 */ /* 0x000fe40000000000 */
[----:B------:R-:W-:-:S02]  /*38a0*/  F2FP.BF16.F32.PACK_AB R68, R77, R68 ;  /* 0x000000444d44723e */ /* 0x000fc400000010ff */
[----:B------:R-:W-:Y:S01]  /*38b0*/  F2FP.BF16.F32.PACK_AB R72, R79, R72 ;  /* 0x000000484f48723e */ /* 0x000fe200000010ff */
[----:B------:R-:W-:Y:S06]  /*38c0*/  BRA `(.L_x_183) ;  /* 0x0000000400687947 */ /* 0x000fec0003800000 */
.L_x_187:
[----:B-----5:R-:W-:Y:S01]  /*38d0*/  PRMT R66, R19, 0x7632, R66 ;  /* 0x0000763213427816 */ /* 0x020fe20000000042 */
[--C-:B------:R-:W-:Y:S01]  /*38e0*/  FFMA.FTZ R67, R13, UR10, R80.reuse ;  /* 0x0000000a0d437c23 */ /* 0x100fe20008010050 */
[--C-:B------:R-:W-:Y:S01]  /*38f0*/  FFMA.FTZ R70, R90, UR10, R80.reuse ;  /* 0x0000000a5a467c23 */ /* 0x100fe20008010050 */
[----:B------:R-:W-:Y:S01]  /*3900*/  FFMA.FTZ R64, R105, UR10, R80 ;  /* 0x0000000a69407c23 */ /* 0x000fe20008010050 */
[----:B------:R-:W-:Y:S01]  /*3910*/  IMAD.U32 R68, R19, 0x10000, RZ ;  /* 0x0001000013447824 */ /* 0x000fe200078e00ff */
[----:B------:R-:W-:Y:S01]  /*3920*/  SHF.L.U32 R65, R18, 0x10, RZ ;  /* 0x0000001012417819 */ /* 0x000fe200000006ff */
[----:B------:R-:W-:Y:S01]  /*3930*/  FADD.FTZ R67, R12, -R67 ;  /* 0x800000430c437221 */ /* 0x000fe20000010000 */
[----:B------:R-:W-:Y:S02]  /*3940*/  IMAD.U32 R69, R66, 0x10000, RZ ;  /* 0x0001000042457824 */ /* 0x000fe400078e00ff */
[----:B------:R-:W-:Y:S01]  /*3950*/  FADD.FTZ R66, R15, -R70 ;  /* 0x800000460f427221 */ /* 0x000fe20000010000 */
[----:B------:R-:W-:Y:S01]  /*3960*/  FADD.FTZ R64, R11, -R64 ;  /* 0x800000400b407221 */ /* 0x000fe20000010000 */
[----:B------:R-:W-:Y:S01]  /*3970*/  FFMA.FTZ R67, R67, UR11, R68 ;  /* 0x0000000b43437c23 */ /* 0x000fe20008010044 */
[----:B------:R-:W-:Y:S01]  /*3980*/  PRMT R73, R18, 0x7632, R73 ;  /* 0x0000763212497816 */ /* 0x000fe20000000049 */
[----:B------:R-:W-:Y:S01]  /*3990*/  FFMA.FTZ R66, R66, UR11, R69 ;  /* 0x0000000b42427c23 */ /* 0x000fe20008010045 */
[----:B------:R-:W-:Y:S01]  /*39a0*/  FFMA.FTZ R68, R64, UR11, R65 ;  /* 0x0000000b40447c23 */ /* 0x000fe20008010041 */
[----:B------:R-:W-:Y:S01]  /*39b0*/  PRMT R69, R17, 0x7632, R69 ;  /* 0x0000763211457816 */ /* 0x000fe20000000045 */
[----:B------:R-:W-:Y:S01]  /*39c0*/  FFMA.FTZ R65, R112, UR10, R80 ;  /* 0x0000000a70417c23 */ /* 0x000fe20008010050 */
[----:B------:R-:W-:Y:S01]  /*39d0*/  PRMT R64, R16, 0x7632, R64 ;  /* 0x0000763210407816 */ /* 0x000fe20000000040 */
[----:B------:R-:W-:-:S02]  /*39e0*/  IMAD.U32 R74, R73, 0x10000, RZ ;  /* 0x00010000494a7824 */ /* 0x000fc400078e00ff */
[--C-:B------:R-:W-:Y:S01]  /*39f0*/  FFMA.FTZ R75, R88, UR10, R80.reuse ;  /* 0x0000000a584b7c23 */ /* 0x100fe20008010050 */
[----:B------:R-:W-:Y:S01]  /*3a00*/  FFMA.FTZ R70, R111, UR10, R80 ;  /* 0x0000000a6f467c23 */ /* 0x000fe20008010050 */
[----:B------:R-:W-:Y:S01]  /*3a10*/  SHF.L.U32 R73, R69, 0x10, RZ ;  /* 0x0000001045497819 */ /* 0x000fe200000006ff */
[----:B------:R-:W-:Y:S02]  /*3a20*/  IMAD.U32 R69, R64, 0x10000, RZ ;  /* 0x0001000040457824 */ /* 0x000fe400078e00ff */
[----:B------:R-:W-:Y:S01]  /*3a30*/  FADD.FTZ R64, R110, -R65 ;  /* 0x800000416e407221 */ /* 0x000fe20000010000 */
[----:B------:R-:W-:Y:S01]  /*3a40*/  SHF.L.U32 R71, R17, 0x10, RZ ;  /* 0x0000001011477819 */ /* 0x000fe200000006ff */
[----:B------:R-:W-:Y:S01]  /*3a50*/  FADD.FTZ R75, R14, -R75 ;  /* 0x8000004b0e4b7221 */ /* 0x000fe20000010000 */
[----:B------:R-:W-:Y:S01]  /*3a60*/  FADD.FTZ R70, R109, -R70 ;  /* 0x800000466d467221 */ /* 0x000fe20000010000 */
[----:B------:R-:W-:Y:S01]  /*3a70*/  FFMA.FTZ R64, R64, UR11, R69 ;  /* 0x0000000b40407c23 */ /* 0x000fe20008010045 */
[----:B------:R-:W-:Y:S01]  /*3a80*/  ISETP.GE.U32.AND P0, PT, R122, RZ, PT ;  /* 0x000000ff7a00720c */ /* 0x000fe20003f06070 */
[----:B------:R-:W-:Y:S01]  /*3a90*/  FMUL.FTZ R69, R67, UR23 ;  /* 0x0000001743457c20 */ /* 0x000fe20008410000 */
[----:B------:R-:W-:Y:S01]  /*3aa0*/  FFMA.FTZ R75, R75, UR11, R74 ;  /* 0x0000000b4b4b7c23 */ /* 0x000fe2000801004a */
[----:B------:R-:W-:Y:S01]  /*3ab0*/  FFMA.FTZ R65, R70, UR11, R71 ;  /* 0x0000000b46417c23 */ /* 0x000fe20008010047 */
[----:B------:R-:W-:Y:S01]  /*3ac0*/  LOP3.LUT P2, RZ, R119, 0xff0000, RZ, 0xc0, !PT ;  /* 0x00ff000077ff7812 */ /* 0x000fe2000784c0ff */
[----:B------:R-:W-:Y:S01]  /*3ad0*/  FMUL.FTZ R70, R66, UR23 ;  /* 0x0000001742467c20 */ /* 0x000fe20008410000 */
[----:B------:R-:W-:Y:S01]  /*3ae0*/  LOP3.LUT P3, RZ, R123, 0xff0000, RZ, 0xc0, !PT ;  /* 0x00ff00007bff7812 */ /* 0x000fe2000786c0ff */
[----:B------:R-:W-:Y:S01]  /*3af0*/  FFMA.FTZ R72, R108, UR10, R80 ;  /* 0x0000000a6c487c23 */ /* 0x000fe20008010050 */
[----:B------:R-:W-:-:S02]  /*3b00*/  ISETP.GE.U32.AND P1, PT, R118, RZ, PT ;  /* 0x000000ff7600720c */ /* 0x000fc40003f26070 */
[----:B------:R-:W-:Y:S01]  /*3b10*/  ISETP.GE.U32.AND.EX P0, PT, R123, 0x1000000, PT, P0 ;  /* 0x010000007b00780c */ /* 0x000fe20003f06100 */
[----:B------:R-:W-:Y:S01]  /*3b20*/  FADD.FTZ R72, R107, -R72 ;  /* 0x800000486b487221 */ /* 0x000fe20000010000 */
[----:B------:R-:W-:Y:S02]  /*3b30*/  F2FP.BF16.F32.PACK_AB R67, R66, R67 ;  /* 0x000000434243723e */ /* 0x000fe400000010ff */
[C---:B------:R-:W-:Y:S01]  /*3b40*/  FSEL R76, R69.reuse, RZ, P2 ;  /* 0x000000ff454c7208 */ /* 0x040fe20001000000 */
[----:B------:R-:W-:Y:S01]  /*3b50*/  FFMA.FTZ R72, R72, UR11, R73 ;  /* 0x0000000b48487c23 */ /* 0x000fe20008010049 */
[----:B------:R-:W-:Y:S01]  /*3b60*/  FSEL R71, R69, RZ, P3 ;  /* 0x000000ff45477208 */ /* 0x000fe20001800000 */
[----:B------:R-:W-:Y:S01]  /*3b70*/  FMUL.FTZ R69, R68, UR23 ;  /* 0x0000001744457c20 */ /* 0x000fe20008410000 */
[----:B------:R-:W-:Y:S02]  /*3b80*/  ISETP.GE.U32.AND.EX P1, PT, R119, 0x1000000, PT, P1 ;  /* 0x010000007700780c */ /* 0x000fe40003f26110 */
[C---:B------:R-:W-:Y:S01]  /*3b90*/  F2FP.BF16.F32.PACK_AB R66, R75.reuse, R68 ;  /* 0x000000444b42723e */ /* 0x040fe200000010ff */
[----:B------:R-:W-:Y:S01]  /*3ba0*/  FMUL.FTZ R75, R75, UR23 ;  /* 0x000000174b4b7c20 */ /* 0x000fe20008410000 */
[----:B------:R-:W-:-:S02]  /*3bb0*/  LOP3.LUT P2, RZ, R119, 0xff, RZ, 0xc0, !PT ;  /* 0x000000ff77ff7812 */ /* 0x000fc4000784c0ff */
[----:B------:R-:W-:Y:S02]  /*3bc0*/  LOP3.LUT P3, RZ, R123, 0xff, RZ, 0xc0, !PT ;  /* 0x000000ff7bff7812 */ /* 0x000fe4000786c0ff */
[C---:B------:R-:W-:Y:S02]  /*3bd0*/  FSEL R68, R70.reuse, RZ, P0 ;  /* 0x000000ff46447208 */ /* 0x040fe40000000000 */
[----:B------:R-:W-:Y:S02]  /*3be0*/  LOP3.LUT P0, RZ, R119, 0xff00, RZ, 0xc0, !PT ;  /* 0x0000ff0077ff7812 */ /* 0x000fe4000780c0ff */
[----:B------:R-:W-:Y:S02]  /*3bf0*/  FSEL R77, R70, RZ, P1 ;  /* 0x000000ff464d7208 */ /* 0x000fe40000800000 */
[----:B------:R-:W-:Y:S02]  /*3c00*/  LOP3.LUT P1, RZ, R123, 0xff00, RZ, 0xc0, !PT ;  /* 0x0000ff007bff7812 */ /* 0x000fe4000782c0ff */
[----:B------:R-:W-:-:S02]  /*3c10*/  FSEL R74, R69, RZ, P2 ;  /* 0x000000ff454a7208 */ /* 0x000fc40001000000 */
[----:B------:R-:W-:Y:S02]  /*3c20*/  FSEL R70, R69, RZ, P3 ;  /* 0x000000ff45467208 */ /* 0x000fe40001800000 */
[----:B------:R-:W-:Y:S02]  /*3c30*/  FSEL R69, R75, RZ, P0 ;  /* 0x000000ff4b457208 */ /* 0x000fe40000000000 */
[----:B------:R-:W-:Y:S01]  /*3c40*/  F2FP.BF16.F32.PACK_AB R71, R68, R71 ;  /* 0x000000474447723e */ /* 0x000fe200000010ff */
[----:B------:R-:W-:Y:S01]  /*3c50*/  FFMA.FTZ R68, R115, UR10, R80 ;  /* 0x0000000a73447c23 */ /* 0x000fe20008010050 */
[----:B------:R-:W-:Y:S02]  /*3c60*/  FSEL R73, R75, RZ, P1 ;  /* 0x000000ff4b497208 */ /* 0x000fe40000800000 */
[----:B------:R-:W-:Y:S01]  /*3c70*/  F2FP.BF16.F32.PACK_AB R74, R69, R74 ;  /* 0x0000004a454a723e */ /* 0x000fe200000010ff */
[----:B------:R-:W-:Y:S01]  /*3c80*/  FADD.FTZ R68, R113, -R68 ;  /* 0x8000004471447221 */ /* 0x000fe20000010000 */
[----:B------:R-:W-:-:S02]  /*3c90*/  SHF.L.U32 R69, R16, 0x10, RZ ;  /* 0x0000001010457819 */ /* 0x000fc400000006ff */
[----:B------:R-:W-:Y:S01]  /*3ca0*/  F2FP.BF16.F32.PACK_AB R70, R73, R70 ;  /* 0x000000464946723e */ /* 0x000fe200000010ff */
[----:B------:R-:W-:Y:S01]  /*3cb0*/  FMUL.FTZ R73, R65, UR23 ;  /* 0x0000001741497c20 */ /* 0x000fe20008410000 */
[----:B------:R-:W-:Y:S01]  /*3cc0*/  F2FP.BF16.F32.PACK_AB R75, R77, R76 ;  /* 0x0000004c4d4b723e */ /* 0x000fe200000010ff */
[----:B------:R-:W-:Y:S01]  /*3cd0*/  FMUL.FTZ R76, R72, UR23 ;  /* 0x00000017484c7c20 */ /* 0x000fe20008410000 */
[----:B------:R-:W-:Y:S01]  /*3ce0*/  LOP3.LUT P0, RZ, R118, 0xff0000, RZ, 0xc0, !PT ;  /* 0x00ff000076ff7812 */ /* 0x000fe2000780c0ff */
[----:B------:R-:W-:Y:S01]  /*3cf0*/  FFMA.FTZ R77, R68, UR11, R69 ;  /* 0x0000000b444d7c23 */ /* 0x000fe20008010045 */
[----:B------:R-:W-:Y:S01]  /*3d00*/  LOP3.LUT P1, RZ, R122, 0xff0000, RZ, 0xc0, !PT ;  /* 0x00ff00007aff7812 */ /* 0x000fe2000782c0ff */
[----:B------:R-:W-:Y:S01]  /*3d10*/  FMUL.FTZ R68, R64, UR23 ;  /* 0x0000001740447c20 */ /* 0x000fe20008410000 */
[----:B------:R-:W-:Y:S02]  /*3d20*/  LOP3.LUT P3, RZ, R122, 0xff000000, RZ, 0xc0, !PT ;  /* 0xff0000007aff7812 */ /* 0x000fe4000786c0ff */
[----:B------:R-:W-:-:S02]  /*3d30*/  LOP3.LUT P2, RZ, R118, 0xff000000, RZ, 0xc0, !PT ;  /* 0xff00000076ff7812 */ /* 0x000fc4000784c0ff */
[----:B------:R-:W-:Y:S02]  /*3d40*/  F2FP.BF16.F32.PACK_AB R65, R72, R65 ;  /* 0x000000414841723e */ /* 0x000fe400000010ff */
[C---:B------:R-:W-:Y:S02]  /*3d50*/  FSEL R72, R73.reuse, RZ, P0 ;  /* 0x000000ff49487208 */ /* 0x040fe40000000000 */
[----:B------:R-:W-:Y:S02]  /*3d60*/  FSEL R73, R73, RZ, P1 ;  /* 0x000000ff49497208 */ /* 0x000fe40000800000 */
[C---:B------:R-:W-:Y:S02]  /*3d70*/  FSEL R78, R76.reuse, RZ, P3 ;  /* 0x000000ff4c4e7208 */ /* 0x040fe40001800000 */
        /* <DEDUP_REMOVED lines=8> */
[----:B------:R-:W-:Y:S02]  /*3e00*/  F2FP.BF16.F32.PACK_AB R73, R79, R72 ;  /* 0x000000484f49723e */ /* 0x000fe400000010ff */
[----:B------:R-:W-:-:S02]  /*3e10*/  FSEL R79, R68, RZ, P2 ;  /* 0x000000ff444f7208 */ /* 0x000fc40001000000 */
[----:B------:R-:W-:Y:S02]  /*3e20*/  FSEL R81, R68, RZ, P3 ;  /* 0x000000ff44517208 */ /* 0x000fe40001800000 */
[C---:B------:R-:W-:Y:S02]  /*3e30*/  FSEL R68, R77.reuse, RZ, P1 ;  /* 0x000000ff4d447208 */ /* 0x040fe40000800000 */
[----:B------:R-:W-:Y:S02]  /*3e40*/  FSEL R72, R77, RZ, P0 ;  /* 0x000000ff4d487208 */ /* 0x000fe40000000000 */
[----:B------:R-:W-:Y:S02]  /*3e50*/  F2FP.BF16.F32.PACK_AB R68, R81, R68 ;  /* 0x000000445144723e */ /* 0x000fe400000010ff */
[----:B------:R-:W-:-:S07]  /*3e60*/  F2FP.BF16.F32.PACK_AB R72, R79, R72 ;  /* 0x000000484f48723e */ /* 0x000fce00000010ff */
.L_x_183:
        /* <DEDUP_REMOVED lines=12> */
[----:B------:R-:W-:-:S03]  /*3f30*/  VIADD R0, R0, 0x100 ;  /* 0x0000010000007836 */ /* 0x000fc60000000000 */
[----:B------:R0:W-:Y:S04]  /*3f40*/  @P1 STG.E.128 desc[UR16][R76.64], R68 ;  /* 0x000000444c001986 */ /* 0x0001e8000c101d10 */
.L_x_179:
[----:B------:R-:W-:Y:S05]  /*3f50*/  BSYNC.RECONVERGENT B0 ;  /* 0x0000000000007941 */ /* 0x000fea0003800200 */
.L_x_178:
        /* <DEDUP_REMOVED lines=12> */
[----:B0-----:R-:W-:Y:S01]  /*4020*/  FFMA.FTZ R65, R95, UR10, R80 ;  /* 0x0000000a5f417c23 */ /* 0x001fe20008010050 */
[C---:B-----5:R-:W-:Y:S01]  /*4030*/  PRMT R64, R63.reuse, 0x7632, R64 ;  /* 0x000076323f407816 */ /* 0x060fe20000000040 */
[--C-:B------:R-:W-:Y:S01]  /*4040*/  FFMA.FTZ R68, R106, UR10, R80.reuse ;  /* 0x0000000a6a447c23 */ /* 0x100fe20008010050 */
[----:B------:R-:W-:Y:S01]  /*4050*/  SHF.L.U32 R66, R63, 0x10, RZ ;  /* 0x000000103f427819 */ /* 0x000fe200000006ff */
[----:B------:R-:W-:Y:S01]  /*4060*/  FADD.FTZ R65, R98, -R65 ;  /* 0x8000004162417221 */ /* 0x000fe20000010000 */
[----:B------:R-:W-:Y:S01]  /*4070*/  FFMA.FTZ R69, R93, UR10, R80 ;  /* 0x0000000a5d457c23 */ /* 0x000fe20008010050 */
[----:B------:R-:W-:Y:S02]  /*4080*/  IMAD.U32 R71, R64, 0x10000, RZ ;  /* 0x0001000040477824 */ /* 0x000fe400078e00ff */
[----:B------:R-:W-:Y:S01]  /*4090*/  FADD.FTZ R68, R103, -R68 ;  /* 0x8000004467447221 */ /* 0x000fe20000010000 */
[----:B------:R-:W-:Y:S01]  /*40a0*/  FFMA.FTZ R67, R65, UR11, R66 ;  /* 0x0000000b41437c23 */ /* 0x000fe20008010042 */
[--C-:B------:R-:W-:Y:S01]  /*40b0*/  FFMA.FTZ R74, R104, UR10, R80.reuse ;  /* 0x0000000a684a7c23 */ /* 0x100fe20008010050 */
[----:B------:R-:W-:Y:S01]  /*40c0*/  SHF.L.U32 R72, R62, 0x10, RZ ;  /* 0x000000103e487819 */ /* 0x000fe200000006ff */
[--C-:B------:R-:W-:Y:S01]  /*40d0*/  FFMA.FTZ R66, R68, UR11, R71.reuse ;  /* 0x0000000b44427c23 */ /* 0x100fe20008010047 */
[----:B------:R-:W-:Y:S01]  /*40e0*/  PRMT R71, R62, 0x7632, R71 ;  /* 0x000076323e477816 */ /* 0x000fe20000000047 */
[----:B------:R-:W-:Y:S01]  /*40f0*/  FADD.FTZ R69, R96, -R69 ;  /* 0x8000004560457221 */ /* 0x000fe20000010000 */
[----:B------:R-:W-:Y:S01]  /*4100*/  FFMA.FTZ R65, R91, UR10, R80 ;  /* 0x0000000a5b417c23 */ /* 0x000fe20008010050 */
[----:B------:R-:W-:Y:S01]  /*4110*/  PRMT R64, R61, 0x7632, R64 ;  /* 0x000076323d407816 */ /* 0x000fe20000000040 */
[----:B------:R-:W-:Y:S01]  /*4120*/  FADD.FTZ R74, R101, -R74 ;  /* 0x8000004a654a7221 */ /* 0x000fe20000010000 */
[----:B------:R-:W-:-:S02]  /*4130*/  IMAD.U32 R73, R71, 0x10000, RZ ;  /* 0x0001000047497824 */ /* 0x000fc400078e00ff */
[----:B------:R-:W-:Y:S01]  /*4140*/  FFMA.FTZ R70, R102, UR10, R80 ;  /* 0x0000000a66467c23 */ /* 0x000fe20008010050 */
[----:B------:R-:W-:Y:S01]  /*4150*/  SHF.L.U32 R68, R61, 0x10, RZ ;  /* 0x000000103d447819 */ /* 0x000fe200000006ff */
[----:B------:R-:W-:Y:S01]  /*4160*/  FFMA.FTZ R69, R69, UR11, R72 ;  /* 0x0000000b45457c23 */ /* 0x000fe20008010048 */
[----:B------:R-:W-:Y:S01]  /*4170*/  FADD.FTZ R65, R94, -R65 ;  /* 0x800000415e417221 */ /* 0x000fe20000010000 */
[----:B------:R-:W-:Y:S01]  /*4180*/  SHF.L.U32 R71, R64, 0x10, RZ ;  /* 0x0000001040477819 */ /* 0x000fe200000006ff */
[----:B------:R-:W-:Y:S01]  /*4190*/  FFMA.FTZ R72, R74, UR11, R73 ;  /* 0x0000000b4a487c23 */ /* 0x000fe20008010049 */
[----:B------:R-:W-:Y:S01]  /*41a0*/  FADD.FTZ R70, R99, -R70 ;  /* 0x8000004663467221 */ /* 0x000fe20000010000 */
[----:B------:R-:W-:Y:S01]  /*41b0*/  FMUL.FTZ R73, R67, UR23 ;  /* 0x0000001743497c20 */ /* 0x000fe20008410000 */
[----:B------:R-:W-:Y:S01]  /*41c0*/  LOP3.LUT P2, RZ, R117, 0xff0000, RZ, 0xc0, !PT ;  /* 0x00ff000075ff7812 */ /* 0x000fe2000784c0ff */
[----:B------:R-:W-:Y:S01]  /*41d0*/  FFMA.FTZ R65, R65, UR11, R68 ;  /* 0x0000000b41417c23 */ /* 0x000fe20008010044 */
[----:B------:R-:W-:Y:S01]  /*41e0*/  LOP3.LUT P3, RZ, R121, 0xff0000, RZ, 0xc0, !PT ;  /* 0x00ff000079ff7812 */ /* 0x000fe2000786c0ff */
[----:B------:R-:W-:Y:S01]  /*41f0*/  FFMA.FTZ R68, R70, UR11, R71 ;  /* 0x0000000b46447c23 */ /* 0x000fe20008010047 */
[----:B------:R-:W-:Y:S01]  /*4200*/  PRMT R64, R60, 0x7632, R64 ;  /* 0x000076323c407816 */ /* 0x000fe20000000040 */
[----:B------:R-:W-:Y:S01]  /*4210*/  FFMA.FTZ R70, R100, UR10, R80 ;  /* 0x0000000a64467c23 */ /* 0x000fe20008010050 */
[----:B------:R-:W-:Y:S01]  /*4220*/  FSEL R75, R73, RZ, P2 ;  /* 0x000000ff494b7208 */ /* 0x000fe20001000000 */
[----:B------:R-:W-:Y:S01]  /*4230*/  FMUL.FTZ R74, R66, UR23 ;  /* 0x00000017424a7c20 */ /* 0x000fe20008410000 */
[----:B------:R-:W-:Y:S01]  /*4240*/  ISETP.GE.U32.AND P2, PT, R116, RZ, PT ;  /* 0x000000ff7400720c */ /* 0x000fe20003f46070 */
[----:B------:R-:W-:Y:S01]  /*4250*/  FADD.FTZ R70, R97, -R70 ;  /* 0x8000004661467221 */ /* 0x000fe20000010000 */
[----:B------:R-:W-:Y:S01]  /*4260*/  FSEL R73, R73, RZ, P3 ;  /* 0x000000ff49497208 */ /* 0x000fe20001800000 */
[----:B------:R-:W-:Y:S01]  /*4270*/  FMUL.FTZ R77, R68, UR23 ;  /* 0x00000017444d7c20 */ /* 0x000fe20008410000 */
[----:B------:R-:W-:-:S02]  /*4280*/  ISETP.GE.U32.AND P3, PT, R120, RZ, PT ;  /* 0x000000ff7800720c */ /* 0x000fc40003f66070 */
[----:B------:R-:W-:Y:S02]  /*4290*/  SHF.L.U32 R71, R64, 0x10, RZ ;  /* 0x0000001040477819 */ /* 0x000fe400000006ff */
[----:B------:R-:W-:Y:S02]  /*42a0*/  ISETP.GE.U32.AND.EX P2, PT, R117, 0x1000000, PT, P2 ;  /* 0x010000007500780c */ /* 0x000fe40003f46120 */
[----:B------:R-:W-:Y:S01]  /*42b0*/  ISETP.GE.U32.AND.EX P3, PT, R121, 0x1000000, PT, P3 ;  /* 0x010000007900780c */ /* 0x000fe20003f66130 */
[----:B------:R-:W-:Y:S01]  /*42c0*/  FFMA.FTZ R64, R70, UR11, R71 ;  /* 0x0000000b46407c23 */ /* 0x000fe20008010047 */
[----:B------:R-:W-:Y:S01]  /*42d0*/  FMUL.FTZ R70, R69, UR23 ;  /* 0x0000001745467c20 */ /* 0x000fe20008410000 */
[C---:B------:R-:W-:Y:S02]  /*42e0*/  FSEL R76, R74.reuse, RZ, P2 ;  /* 0x000000ff4a4c7208 */ /* 0x040fe40001000000 */
[----:B------:R-:W-:Y:S02]  /*42f0*/  LOP3.LUT P2, RZ, R117, 0xff, RZ, 0xc0, !PT ;  /* 0x000000ff75ff7812 */ /* 0x000fe4000784c0ff */
[----:B------:R-:W-:-:S02]  /*4300*/  FSEL R78, R74, RZ, P3 ;  /* 0x000000ff4a4e7208 */ /* 0x000fc40001800000 */
[----:B------:R-:W-:Y:S02]  /*4310*/  LOP3.LUT P3, RZ, R121, 0xff, RZ, 0xc0, !PT ;  /* 0x000000ff79ff7812 */ /* 0x000fe4000786c0ff */
[----:B------:R-:W-:Y:S02]  /*4320*/  F2FP.BF16.F32.PACK_AB R67, R66, R67 ;  /* 0x000000434243723e */ /* 0x000fe400000010ff */
[----:B------:R-:W-:Y:S02]  /*4330*/  FSEL R74, R70, RZ, P2 ;  /* 0x000000ff464a7208 */ /* 0x000fe40001000000 */
[C---:B------:R-:W-:Y:S01]  /*4340*/  F2FP.BF16.F32.PACK_AB R66, R72.reuse, R69 ;  /* 0x000000454842723e */ /* 0x040fe200000010ff */
[----:B------:R-:W-:Y:S01]  /*4350*/  FMUL.FTZ R72, R72, UR23 ;  /* 0x0000001748487c20 */ /* 0x000fe20008410000 */
[----:B------:R-:W-:Y:S02]  /*4360*/  FSEL R70, R70, RZ, P3 ;  /* 0x000000ff46467208 */ /* 0x000fe40001800000 */
[----:B------:R-:W-:-:S02]  /*4370*/  LOP3.LUT P3, RZ, R117, 0xff00, RZ, 0xc0, !PT ;  /* 0x0000ff0075ff7812 */ /* 0x000fc4000786c0ff */
[----:B------:R-:W-:Y:S02]  /*4380*/  LOP3.LUT P2, RZ, R121, 0xff00, RZ, 0xc0, !PT ;  /* 0x0000ff0079ff7812 */ /* 0x000fe4000784c0ff */
[----:B------:R-:W-:Y:S02]  /*4390*/  F2FP.BF16.F32.PACK_AB R71, R78, R73 ;  /* 0x000000494e47723e */ /* 0x000fe400000010ff */
[C---:B------:R-:W-:Y:S02]  /*43a0*/  FSEL R69, R72.reuse, RZ, P3 ;  /* 0x000000ff48457208 */ /* 0x040fe40001800000 */
[----:B------:R-:W-:Y:S01]  /*43b0*/  FSEL R73, R72, RZ, P2 ;  /* 0x000000ff48497208 */ /* 0x000fe20001000000 */
[----:B------:R-:W-:Y:S01]  /*43c0*/  FMUL.FTZ R72, R65, UR23 ;  /* 0x0000001741487c20 */ /* 0x000fe20008410000 */
[----:B------:R-:W-:Y:S02]  /*43d0*/  LOP3.LUT P2, RZ, R116, 0xff0000, RZ, 0xc0, !PT ;  /* 0x00ff000074ff7812 */ /* 0x000fe4000784c0ff */
[----:B------:R-:W-:-:S02]  /*43e0*/  LOP3.LUT P3, RZ, R120, 0xff0000, RZ, 0xc0, !PT ;  /* 0x00ff000078ff7812 */ /* 0x000fc4000786c0ff */
[----:B------:R-:W-:Y:S01]  /*43f0*/  F2FP.BF16.F32.PACK_AB R74, R69, R74 ;  /* 0x0000004a454a723e */ /* 0x000fe200000010ff */
[----:B------:R-:W-:Y:S01]  /*4400*/  FFMA.FTZ R69, R89, UR10, R80 ;  /* 0x0000000a59457c23 */ /* 0x000fe20008010050 */
[----:B------:R-:W-:Y:S02]  /*4410*/  F2FP.BF16.F32.PACK_AB R75, R76, R75 ;  /* 0x0000004b4c4b723e */ /* 0x000fe400000010ff */
[----:B------:R-:W-:Y:S01]  /*4420*/  F2FP.BF16.F32.PACK_AB R70, R73, R70 ;  /* 0x000000464946723e */ /* 0x000fe200000010ff */
[----:B------:R-:W-:Y:S01]  /*4430*/  FADD.FTZ R69, R92, -R69 ;  /* 0x800000455c457221 */ /* 0x000fe20000010000 */
[C---:B------:R-:W-:Y:S02]  /*4440*/  FSEL R73, R72.reuse, RZ, P2 ;  /* 0x000000ff48497208 */ /* 0x040fe40001000000 */
[----:B------:R-:W-:Y:S01]  /*4450*/  FSEL R76, R72, RZ, P3 ;  /* 0x000000ff484c7208 */ /* 0x000fe20001800000 */
[----:B------:R-:W-:Y:S01]  /*4460*/  FMUL.FTZ R72, R64, UR23 ;  /* 0x0000001740487c20 */ /* 0x000fe20008410000 */
[----:B------:R-:W-:-:S02]  /*4470*/  LOP3.LUT P2, RZ, R116, 0xff000000, RZ, 0xc0, !PT ;  /* 0xff00000074ff7812 */ /* 0x000fc4000784c0ff */
[----:B------:R-:W-:Y:S01]  /*4480*/  F2FP.BF16.F32.PACK_AB R65, R68, R65 ;  /* 0x000000414441723e */ /* 0x000fe200000010ff */
[----:B------:R-:W-:Y:S01]  /*4490*/  IMAD.U32 R68, R60, 0x10000, RZ ;  /* 0x000100003c447824 */ /* 0x000fe200078e00ff */
[----:B------:R-:W-:Y:S02]  /*44a0*/  LOP3.LUT P3, RZ, R120, 0xff000000, RZ, 0xc0, !PT ;  /* 0xff00000078ff7812 */ /* 0x000fe4000786c0ff */
[----:B------:R-:W-:Y:S01]  /*44b0*/  FSEL R78, R77, RZ, P2 ;  /* 0x000000ff4d4e7208 */ /* 0x000fe20001000000 */
[----:B------:R-:W-:Y:S01]  /*44c0*/  FFMA.FTZ R69, R69, UR11, R68 ;  /* 0x0000000b45457c23 */ /* 0x000fe20008010044 */
[----:B------:R-:W-:Y:S02]  /*44d0*/  FSEL R81, R77, RZ, P3 ;  /* 0x000000ff4d517208 */ /* 0x000fe40001800000 */
[----:B------:R-:W-:Y:S01]  /*44e0*/  LOP3.LUT P2, RZ, R116, 0xff00, RZ, 0xc0, !PT ;  /* 0x0000ff0074ff7812 */ /* 0x000fe2000784c0ff */
[----:B------:R-:W-:Y:S01]  /*44f0*/  FMUL.FTZ R68, R69, UR23 ;  /* 0x0000001745447c20 */ /* 0x000fe20008410000 */
[----:B------:R-:W-:-:S02]  /*4500*/  LOP3.LUT P3, RZ, R120, 0xff00, RZ, 0xc0, !PT ;  /* 0x0000ff0078ff7812 */ /* 0x000fc4000786c0ff */
[C---:B------:R-:W-:Y:S02]  /*4510*/  FSEL R77, R72.reuse, RZ, P2 ;  /* 0x000000ff484d7208 */ /* 0x040fe40001000000 */
[----:B------:R-:W-:Y:S02]  /*4520*/  FSEL R79, R72, RZ, P3 ;  /* 0x000000ff484f7208 */ /* 0x000fe40001800000 */
[----:B------:R-:W-:Y:S02]  /*4530*/  LOP3.LUT P2, RZ, R120, 0xff, RZ, 0xc0, !PT ;  /* 0x000000ff78ff7812 */ /* 0x000fe4000784c0ff */
[----:B------:R-:W-:Y:S02]  /*4540*/  LOP3.LUT P3, RZ, R116, 0xff, RZ, 0xc0, !PT ;  /* 0x000000ff74ff7812 */ /* 0x000fe4000786c0ff */
[----:B------:R-:W-:Y:S02]  /*4550*/  F2FP.BF16.F32.PACK_AB R64, R64, R69 ;  /* 0x000000454040723e */ /* 0x000fe400000010ff */
[----:B------:R-:W-:-:S02]  /*4560*/  F2FP.BF16.F32.PACK_AB R69, R81, R76 ;  /* 0x0000004c5145723e */ /* 0x000fc400000010ff */
[C---:B------:R-:W-:Y:S02]  /*4570*/  FSEL R76, R68.reuse, RZ, P2 ;  /* 0x000000ff444c7208 */ /* 0x040fe40001000000 */
[----:B------:R-:W-:Y:S02]  /*4580*/  FSEL R72, R68, RZ, P3 ;  /* 0x000000ff44487208 */ /* 0x000fe40001800000 */
[----:B------:R-:W-:Y:S02]  /*4590*/  F2FP.BF16.F32.PACK_AB R73, R78, R73 ;  /* 0x000000494e49723e */ /* 0x000fe400000010ff */
[----:B------:R-:W-:Y:S02]  /*45a0*/  F2FP.BF16.F32.PACK_AB R68, R79, R76 ;  /* 0x0000004c4f44723e */ /* 0x000fe400000010ff */
[----:B------:R-:W-:Y:S01]  /*45b0*/  F2FP.BF16.F32.PACK_AB R72, R77, R72 ;  /* 0x000000484d48723e */ /* 0x000fe200000010ff */
[----:B------:R-:W-:Y:S06]  /*45c0*/  BRA `(.L_x_193) ;  /* 0x0000001c00dc7947 */ /* 0x000fec0003800000 */
.L_x_192:
[--C-:B0-----:R-:W-:Y:S01]  /*45d0*/  FFMA.FTZ R69, R95, UR10, R80.reuse ;  /* 0x0000000a5f457c23 */ /* 0x101fe20008010050 */
[C---:B-----5:R-:W-:Y:S01]  /*45e0*/  SHF.L.U32 R68, R63.reuse, 0x10, RZ ;  /* 0x000000103f447819 */ /* 0x060fe200000006ff */
[----:B------:R-:W-:Y:S01]  /*45f0*/  FFMA.FTZ R76, R106, UR10, R80 ;  /* 0x0000000a6a4c7c23 */ /* 0x000fe20008010050 */
[----:B------:R-:W-:Y:S01]  /*4600*/  PRMT R72, R63, 0x7632, R72 ;  /* 0x000076323f487816 */ /* 0x000fe20000000048 */
[----:B------:R-:W-:Y:S01]  /*4610*/  FADD.FTZ R69, R98, -R69 ;  /* 0x8000004562457221 */ /* 0x000fe20000010000 */
[--C-:B------:R-:W-:Y:S01]  /*4620*/  FFMA.FTZ R71, R93, UR10, R80.reuse ;  /* 0x0000000a5d477c23 */ /* 0x100fe20008010050 */
[----:B------:R-:W-:Y:S01]  /*4630*/  PRMT R73, R62, 0x7632, R73 ;  /* 0x000076323e497816 */ /* 0x000fe20000000049 */
[----:B------:R-:W-:Y:S01]  /*4640*/  FFMA.FTZ R70, R102, UR10, R80 ;  /* 0x0000000a66467c23 */ /* 0x000fe20008010050 */
[--C-:B------:R-:W-:Y:S01]  /*4650*/  FFMA.FTZ R69, R69, UR11, R68.reuse ;  /* 0x0000000b45457c23 */ /* 0x100fe20008010044 */
[----:B------:R-:W-:Y:S01]  /*4660*/  PRMT R68, R61, 0x7632, R68 ;  /* 0x000076323d447816 */ /* 0x000fe20000000044 */
[----:B------:R-:W-:Y:S01]  /*4670*/  FFMA.FTZ R74, R104, UR10, R80 ;  /* 0x0000000a684a7c23 */ /* 0x000fe20008010050 */
[----:B------:R-:W-:Y:S01]  /*4680*/  FADD.FTZ R76, R103, -R76 ;  /* 0x8000004c674c7221 */ /* 0x000fe20000010000 */
[----:B------:R-:W-:-:S02]  /*4690*/  IMAD.U32 R77, R72, 0x10000, RZ ;  /* 0x00010000484d7824 */ /* 0x000fc400078e00ff */
[----:B------:R-:W-:Y:S01]  /*46a0*/  FADD.FTZ R72, R96, -R71 ;  /* 0x8000004760487221 */ /* 0x000fe20000010000 */
[----:B------:R-:W-:Y:S01]  /*46b0*/  SHF.L.U32 R75, R62, 0x10, RZ ;  /* 0x000000103e4b7819 */ /* 0x000fe200000006ff */
[----:B------:R-:W-:Y:S01]  /*46c0*/  FADD.FTZ R74, R101, -R74 ;  /* 0x8000004a654a7221 */ /* 0x000fe20000010000 */
[----:B------:R-:W-:Y:S01]  /*46d0*/  SHF.L.U32 R71, R68, 0x10, RZ ;  /* 0x0000001044477819 */ /* 0x000fe200000006ff */
[----:B------:R-:W-:Y:S01]  /*46e0*/  FADD.FTZ R68, R99, -R70 ;  /* 0x8000004663447221 */ /* 0x000fe20000010000 */
[----:B------:R-:W-:Y:S01]  /*46f0*/  SHF.L.U32 R73, R73, 0x10, RZ ;  /* 0x0000001049497819 */ /* 0x000fe200000006ff */
[----:B------:R-:W-:Y:S01]  /*4700*/  FFMA.FTZ R76, R76, UR11, R77 ;  /* 0x0000000b4c4c7c23 */ /* 0x000fe2000801004d */
[----:B------:R-:W-:Y:S01]  /*4710*/  ISETP.GE.U32.AND P2, PT, R120, RZ, PT ;  /* 0x000000ff7800720c */ /* 0x000fe20003f46070 */
[----:B------:R-:W-:Y:S01]  /*4720*/  FFMA.FTZ R75, R72, UR11, R75 ;  /* 0x0000000b484b7c23 */ /* 0x000fe2000801004b */
[----:B------:R-:W-:Y:S01]  /*4730*/  FFMA.FTZ R68, R68, UR11, R71 ;  /* 0x0000000b44447c23 */ /* 0x000fe20008010047 */
[----:B------:R-:W-:Y:S01]  /*4740*/  FFMA.FTZ R70, R74, UR11, R73 ;  /* 0x0000000b4a467c23 */ /* 0x000fe20008010049 */
[----:B------:R-:W-:Y:S01]  /*4750*/  FFMA.FTZ R72, R100, UR10, R80 ;  /* 0x0000000a64487c23 */ /* 0x000fe20008010050 */
[----:B------:R-:W-:Y:S01]  /*4760*/  PRMT R71, R60, 0x7632, R71 ;  /* 0x000076323c477816 */ /* 0x000fe20000000047 */
[----:B------:R-:W-:Y:S01]  /*4770*/  FMUL.FTZ R76, R76, UR23 ;  /* 0x000000174c4c7c20 */ /* 0x000fe20008410000 */
[----:B------:R-:W-:Y:S01]  /*4780*/  FMUL.FTZ R73, R69, UR23 ;  /* 0x0000001745497c20 */ /* 0x000fe20008410000 */
[----:B------:R-:W-:Y:S01]  /*4790*/  ISETP.GE.U32.AND.EX P2, PT, R121, 0x1000000, PT, P2 ;  /* 0x010000007900780c */ /* 0x000fe20003f46120 */
[----:B------:R-:W-:Y:S01]  /*47a0*/  FADD.FTZ R69, R97, -R72 ;  /* 0x8000004861457221 */ /* 0x000fe20000010000 */
[----:B------:R-:W-:Y:S01]  /*47b0*/  LOP3.LUT P3, RZ, R121, 0xff0000, RZ, 0xc0, !PT ;  /* 0x00ff000079ff7812 */ /* 0x000fe2000786c0ff */
[----:B------:R-:W-:Y:S01]  /*47c0*/  IMAD.U32 R74, R71, 0x10000, RZ ;  /* 0x00010000474a7824 */ /* 0x000fe200078e00ff */
[----:B------:R-:W-:Y:S01]  /*47d0*/  FSEL R72, R76, RZ, P2 ;  /* 0x000000ff4c487208 */ /* 0x000fe20001000000 */
[----:B------:R-:W-:Y:S01]  /*47e0*/  FMUL.FTZ R75, R75, UR23 ;  /* 0x000000174b4b7c20 */ /* 0x000fe20008410000 */
[----:B------:R-:W-:Y:S01]  /*47f0*/  FSEL R71, R73, RZ, P3 ;  /* 0x000000ff49477208 */ /* 0x000fe20001800000 */
[----:B------:R-:W-:Y:S01]  /*4800*/  FFMA.FTZ R69, R69, UR11, R74 ;  /* 0x0000000b45457c23 */ /* 0x000fe2000801004a */
[----:B------:R-:W-:-:S02]  /*4810*/  ISETP.GE.U32.AND P2, PT, R116, RZ, PT ;  /* 0x000000ff7400720c */ /* 0x000fc40003f46070 */
[----:B------:R-:W-:Y:S01]  /*4820*/  LOP3.LUT P3, RZ, R117, 0xff0000, RZ, 0xc0, !PT ;  /* 0x00ff000075ff7812 */ /* 0x000fe2000786c0ff */
[----:B------:R-:W-:Y:S01]  /*4830*/  FMUL.FTZ R69, R69, UR23 ;  /* 0x0000001745457c20 */ /* 0x000fe20008410000 */
[----:B------:R-:W-:Y:S02]  /*4840*/  ISETP.GE.U32.AND.EX P2, PT, R117, 0x1000000, PT, P2 ;  /* 0x010000007500780c */ /* 0x000fe40003f46120 */
[----:B------:R-:W-:Y:S01]  /*4850*/  FSEL R77, R73, RZ, P3 ;  /* 0x000000ff494d7208 */ /* 0x000fe20001800000 */
[----:B------:R-:W-:Y:S01]  /*4860*/  FFMA.FTZ R73, R91, UR10, R80 ;  /* 0x0000000a5b497c23 */ /* 0x000fe20008010050 */
[----:B------:R-:W-:Y:S02]  /*4870*/  F2FP.BF16.F32.PACK_AB R71, R72, R71 ;  /* 0x000000474847723e */ /* 0x000fe400000010ff */
[----:B------:R-:W-:Y:S01]  /*4880*/  LOP3.LUT P3, RZ, R117, 0xff, RZ, 0xc0, !PT ;  /* 0x000000ff75ff7812 */ /* 0x000fe2000786c0ff */
[----:B------:R-:W-:Y:S01]  /*4890*/  FADD.FTZ R73, R94, -R73 ;  /* 0x800000495e497221 */ /* 0x000fe20000010000 */
[----:B------:R-:W-:Y:S01]  /*48a0*/  FSEL R78, R76, RZ, P2 ;  /* 0x000000ff4c4e7208 */ /* 0x000fe20001000000 */
[----:B------:R-:W-:Y:S01]  /*48b0*/  FMUL.FTZ R76, R70, UR23 ;  /* 0x00000017464c7c20 */ /* 0x000fe20008410000 */
[----:B------:R-:W-:-:S02]  /*48c0*/  LOP3.LUT P2, RZ, R121, 0xff, RZ, 0xc0, !PT ;  /* 0x000000ff79ff7812 */ /* 0x000fc4000784c0ff */
[----:B------:R-:W-:Y:S02]  /*48d0*/  SHF.L.U32 R72, R61, 0x10, RZ ;  /* 0x000000103d487819 */ /* 0x000fe400000006ff */
[----:B------:R-:W-:Y:S02]  /*48e0*/  FSEL R74, R75, RZ, P3 ;  /* 0x000000ff4b4a7208 */ /* 0x000fe40001800000 */
[----:B------:R-:W-:Y:S01]  /*48f0*/  LOP3.LUT P3, RZ, R121, 0xff00, RZ, 0xc0, !PT ;  /* 0x0000ff0079ff7812 */ /* 0x000fe2000786c0ff */
[----:B------:R-:W-:Y:S01]  /*4900*/  FFMA.FTZ R72, R73, UR11, R72 ;  /* 0x0000000b49487c23 */ /* 0x000fe20008010048 */
[----:B------:R-:W-:Y:S02]  /*4910*/  FSEL R70, R75, RZ, P2 ;  /* 0x000000ff4b467208 */ /* 0x000fe40001000000 */
[----:B------:R-:W-:Y:S01]  /*4920*/  LOP3.LUT P2, RZ, R117, 0xff00, RZ, 0xc0, !PT ;  /* 0x0000ff0075ff7812 */ /* 0x000fe2000784c0ff */
[----:B------:R-:W-:Y:S01]  /*4930*/  FMUL.FTZ R72, R72, UR23 ;  /* 0x0000001748487c20 */ /* 0x000fe20008410000 */
[----:B------:R-:W-:-:S02]  /*4940*/  F2FP.BF16.F32.PACK_AB R75, R78, R77 ;  /* 0x0000004d4e4b723e */ /* 0x000fc400000010ff */
[C---:B------:R-:W-:Y:S02]  /*4950*/  FSEL R77, R76.reuse, RZ, P3 ;  /* 0x000000ff4c4d7208 */ /* 0x040fe40001800000 */
[----:B------:R-:W-:Y:S01]  /*4960*/  FSEL R73, R76, RZ, P2 ;  /* 0x000000ff4c497208 */ /* 0x000fe20001000000 */
[----:B------:R-:W-:Y:S01]  /*4970*/  FMUL.FTZ R76, R68, UR23 ;  /* 0x00000017444c7c20 */ /* 0x000fe20008410000 */
[----:B------:R-:W-:Y:S02]  /*4980*/  LOP3.LUT P2, RZ, R116, 0xff0000, RZ, 0xc0, !PT ;  /* 0x00ff000074ff7812 */ /* 0x000fe4000784c0ff */
[----:B------:R-:W-:Y:S02]  /*4990*/  LOP3.LUT P3, RZ, R120, 0xff0000, RZ, 0xc0, !PT ;  /* 0x00ff000078ff7812 */ /* 0x000fe4000786c0ff */
[----:B------:R-:W-:Y:S01]  /*49a0*/  F2FP.BF16.F32.PACK_AB R70, R77, R70 ;  /* 0x000000464d46723e */ /* 0x000fe200000010ff */
[----:B------:R-:W-:Y:S01]  /*49b0*/  FFMA.FTZ R77, R89, UR10, R80 ;  /* 0x0000000a594d7c23 */ /* 0x000fe20008010050 */
[----:B------:R-:W-:-:S02]  /*49c0*/  F2FP.BF16.F32.PACK_AB R74, R73, R74 ;  /* 0x0000004a494a723e */ /* 0x000fc400000010ff */
[----:B------:R-:W-:Y:S01]  /*49d0*/  FSEL R73, R72, RZ, P2 ;  /* 0x000000ff48497208 */ /* 0x000fe20001000000 */
[----:B------:R-:W-:Y:S01]  /*49e0*/  FADD.FTZ R77, R92, -R77 ;  /* 0x8000004d5c4d7221 */ /* 0x000fe20000010000 */
[----:B------:R-:W-:Y:S02]  /*49f0*/  FSEL R72, R72, RZ, P3 ;  /* 0x000000ff48487208 */ /* 0x000fe40001800000 */
[----:B------:R-:W-:Y:S02]  /*4a00*/  LOP3.LUT P2, RZ, R116, 0xff000000, RZ, 0xc0, !PT ;  /* 0xff00000074ff7812 */ /* 0x000fe4000784c0ff */
[----:B------:R-:W-:Y:S02]  /*4a10*/  LOP3.LUT P3, RZ, R120, 0xff000000, RZ, 0xc0, !PT ;  /* 0xff00000078ff7812 */ /* 0x000fe4000786c0ff */
[----:B------:R-:W-:Y:S02]  /*4a20*/  SHF.L.U32 R68, R60, 0x10, RZ ;  /* 0x000000103c447819 */ /* 0x000fe400000006ff */
[----:B------:R-:W-:-:S02]  /*4a30*/  FSEL R78, R76, RZ, P2 ;  /* 0x000000ff4c4e7208 */ /* 0x000fc40001000000 */
[----:B------:R-:W-:Y:S01]  /*4a40*/  FSEL R81, R76, RZ, P3 ;  /* 0x000000ff4c517208 */ /* 0x000fe20001800000 */
[----:B------:R-:W-:Y:S01]  /*4a50*/  FFMA.FTZ R68, R77, UR11, R68 ;  /* 0x0000000b4d447c23 */ /* 0x000fe20008010044 */
[----:B------:R-:W-:Y:S02]  /*4a60*/  LOP3.LUT P2, RZ, R116, 0xff00, RZ, 0xc0, !PT ;  /* 0x0000ff0074ff7812 */ /* 0x000fe4000784c0ff */
[----:B------:R-:W-:Y:S01]  /*4a70*/  LOP3.LUT P3, RZ, R120, 0xff00, RZ, 0xc0, !PT ;  /* 0x0000ff0078ff7812 */ /* 0x000fe2000786c0ff */
[----:B------:R-:W-:Y:S01]  /*4a80*/  FMUL.FTZ R68, R68, UR23 ;  /* 0x0000001744447c20 */ /* 0x000fe20008410000 */
[C---:B------:R-:W-:Y:S02]  /*4a90*/  FSEL R77, R69.reuse, RZ, P2 ;  /* 0x000000ff454d7208 */ /* 0x040fe40001000000 */
[----:B------:R-:W-:Y:S02]  /*4aa0*/  FSEL R79, R69, RZ, P3 ;  /* 0x000000ff454f7208 */ /* 0x000fe40001800000 */
[----:B------:R-:W-:-:S02]  /*4ab0*/  LOP3.LUT P2, RZ, R120, 0xff, RZ, 0xc0, !PT ;  /* 0x000000ff78ff7812 */ /* 0x000fc4000784c0ff */
[----:B------:R-:W-:Y:S02]  /*4ac0*/  LOP3.LUT P3, RZ, R116, 0xff, RZ, 0xc0, !PT ;  /* 0x000000ff74ff7812 */ /* 0x000fe4000786c0ff */
[----:B------:R-:W-:Y:S02]  /*4ad0*/  F2FP.BF16.F32.PACK_AB R69, R81, R72 ;  /* 0x000000485145723e */ /* 0x000fe400000010ff */
[C---:B------:R-:W-:Y:S02]  /*4ae0*/  FSEL R76, R68.reuse, RZ, P2 ;  /* 0x000000ff444c7208 */ /* 0x040fe40001000000 */
[----:B------:R-:W-:Y:S02]  /*4af0*/  FSEL R72, R68, RZ, P3 ;  /* 0x000000ff44487208 */ /* 0x000fe40001800000 */
[----:B------:R-:W-:Y:S02]  /*4b00*/  F2FP.BF16.F32.PACK_AB R73, R78, R73 ;  /* 0x000000494e49723e */ /* 0x000fe400000010ff */
[----:B------:R-:W-:-:S02]  /*4b10*/  F2FP.BF16.F32.PACK_AB R68, R79, R76 ;  /* 0x0000004c4f44723e */ /* 0x000fc400000010ff */
[----:B------:R-:W-:Y:S01]  /*4b20*/  F2FP.BF16.F32.PACK_AB R72, R77, R72 ;  /* 0x000000484d48723e */ /* 0x000fe200000010ff */
[----:B------:R-:W-:Y:S06]  /*4b30*/  BRA `(.L_x_193) ;  /* 0x0000001800807947 */ /* 0x000fec0003800000 */
.L_x_191:
[----:B0-----:R-:W0:Y:S02]  /*4b40*/  LDC.64 R68, c[0x0][0x478] ;  /* 0x00011e00ff447b82 */ /* 0x001e240000000a00 */
[----:B0-----:R-:W-:-:S04]  /*4b50*/  ISETP.NE.U32.AND P1, PT, R68, RZ, PT ;  /* 0x000000ff4400720c */ /* 0x001fc80003f25070 */
[----:B------:R-:W-:-:S13]  /*4b60*/  ISETP.NE.AND.EX P1, PT, R69, RZ, PT, P1 ;  /* 0x000000ff4500720c */ /* 0x000fda0003f25310 */
[----:B------:R-:W-:Y:S05]  /*4b70*/  @!P1 BRA `(.L_x_194) ;  /* 0x00000004003c9947 */ /* 0x000fea0003800000 */
[--C-:B------:R-:W-:Y:S01]  /*4b80*/  FFMA.FTZ R64, R106, UR10, R80.reuse ;  /* 0x0000000a6a407c23 */ /* 0x100fe20008010050 */
[--C-:B------:R-:W-:Y:S01]  /*4b90*/  FFMA.FTZ R65, R95, UR10, R80.reuse ;  /* 0x0000000a5f417c23 */ /* 0x100fe20008010050 */
[----:B-----5:R-:W-:Y:S01]  /*4ba0*/  ISETP.GE.U32.AND P2, PT, R120, RZ, PT ;  /* 0x000000ff7800720c */ /* 0x020fe20003f46070 */
[----:B------:R-:W-:Y:S01]  /*4bb0*/  FFMA.FTZ R66, R104, UR10, R80 ;  /* 0x0000000a68427c23 */ /* 0x000fe20008010050 */
[----:B------:R-:W-:Y:S01]  /*4bc0*/  FADD.FTZ R64, R103, -R64 ;  /* 0x8000004067407221 */ /* 0x000fe20000010000 */
[----:B------:R-:W-:Y:S01]  /*4bd0*/  FADD.FTZ R65, R98, -R65 ;  /* 0x8000004162417221 */ /* 0x000fe20000010000 */
[----:B------:R-:W-:Y:S01]  /*4be0*/  ISETP.GE.U32.AND.EX P2, PT, R121, 0x1000000, PT, P2 ;  /* 0x010000007900780c */ /* 0x000fe20003f46120 */
[--C-:B------:R-:W-:Y:S01]  /*4bf0*/  FFMA.FTZ R79, R89, UR10, R80.reuse ;  /* 0x0000000a594f7c23 */ /* 0x100fe20008010050 */
[----:B------:R-:W-:Y:S01]  /*4c00*/  FMUL.FTZ R64, R64, UR11 ;  /* 0x0000000b40407c20 */ /* 0x000fe20008410000 */
[----:B------:R-:W-:Y:S01]  /*4c10*/  FMUL.FTZ R67, R65, UR11 ;  /* 0x0000000b41437c20 */ /* 0x000fe20008410000 */
[----:B------:R-:W-:Y:S01]  /*4c20*/  LOP3.LUT P3, RZ, R121, 0xff0000, RZ, 0xc0, !PT ;  /* 0x00ff000079ff7812 */ /* 0x000fe2000786c0ff */
[----:B------:R-:W-:Y:S01]  /*4c30*/  FFMA.FTZ R65, R93, UR10, R80 ;  /* 0x0000000a5d417c23 */ /* 0x000fe20008010050 */
[C---:B------:R-:W-:Y:S01]  /*4c40*/  FMUL.FTZ R69, R64.reuse, UR23 ;  /* 0x0000001740457c20 */ /* 0x040fe20008410000 */
[----:B------:R-:W-:Y:S01]  /*4c50*/  FMUL.FTZ R68, R67, UR23 ;  /* 0x0000001743447c20 */ /* 0x000fe20008410000 */
[----:B------:R-:W-:Y:S01]  /*4c60*/  F2FP.BF16.F32.PACK_AB R67, R64, R67 ;  /* 0x000000434043723e */ /* 0x000fe200000010ff */
[----:B------:R-:W-:-:S02]  /*4c70*/  FADD.FTZ R65, R96, -R65 ;  /* 0x8000004160417221 */ /* 0x000fc40000010000 */
[----:B------:R-:W-:Y:S02]  /*4c80*/  FSEL R64, R69, RZ, P2 ;  /* 0x000000ff45407208 */ /* 0x000fe40001000000 */
[----:B------:R-:W-:Y:S02]  /*4c90*/  FSEL R71, R68, RZ, P3 ;  /* 0x000000ff44477208 */ /* 0x000fe40001800000 */
[----:B------:R-:W-:Y:S02]  /*4ca0*/  ISETP.GE.U32.AND P2, PT, R116, RZ, PT ;  /* 0x000000ff7400720c */ /* 0x000fe40003f46070 */
[----:B------:R-:W-:Y:S01]  /*4cb0*/  F2FP.BF16.F32.PACK_AB R71, R64, R71 ;  /* 0x000000474047723e */ /* 0x000fe200000010ff */
[----:B------:R-:W-:Y:S01]  /*4cc0*/  FADD.FTZ R64, R101, -R66 ;  /* 0x8000004265407221 */ /* 0x000fe20000010000 */
[----:B------:R-:W-:Y:S01]  /*4cd0*/  LOP3.LUT P3, RZ, R117, 0xff0000, RZ, 0xc0, !PT ;  /* 0x00ff000075ff7812 */ /* 0x000fe2000786c0ff */
[----:B------:R-:W-:Y:S01]  /*4ce0*/  FMUL.FTZ R66, R65, UR11 ;  /* 0x0000000b41427c20 */ /* 0x000fe20008410000 */
[----:B------:R-:W-:Y:S01]  /*4cf0*/  ISETP.GE.U32.AND.EX P2, PT, R117, 0x1000000, PT, P2 ;  /* 0x010000007500780c */ /* 0x000fe20003f46120 */
[----:B------:R-:W-:Y:S01]  /*4d00*/  FMUL.FTZ R65, R64, UR11 ;  /* 0x0000000b40417c20 */ /* 0x000fe20008410000 */
[----:B------:R-:W-:Y:S01]  /*4d10*/  FSEL R75, R68, RZ, P3 ;  /* 0x000000ff444b7208 */ /* 0x000fe20001800000 */
[----:B------:R-:W-:Y:S01]  /*4d20*/  FMUL.FTZ R64, R66, UR23 ;  /* 0x0000001742407c20 */ /* 0x000fe20008410000 */
[----:B------:R-:W-:Y:S01]  /*4d30*/  LOP3.LUT P3, RZ, R121, 0xff, RZ, 0xc0, !PT ;  /* 0x000000ff79ff7812 */ /* 0x000fe2000786c0ff */
[--C-:B------:R-:W-:Y:S01]  /*4d40*/  FFMA.FTZ R68, R100, UR10, R80.reuse ;  /* 0x0000000a64447c23 */ /* 0x100fe20008010050 */
[----:B------:R-:W-:Y:S01]  /*4d50*/  FSEL R72, R69, RZ, P2 ;  /* 0x000000ff45487208 */ /* 0x000fe20001000000 */
[----:B------:R-:W-:Y:S01]  /*4d60*/  FFMA.FTZ R69, R91, UR10, R80 ;  /* 0x0000000a5b457c23 */ /* 0x000fe20008010050 */
[----:B------:R-:W-:-:S02]  /*4d70*/  LOP3.LUT P2, RZ, R117, 0xff, RZ, 0xc0, !PT ;  /* 0x000000ff75ff7812 */ /* 0x000fc4000784c0ff */
[C---:B------:R-:W-:Y:S01]  /*4d80*/  F2FP.BF16.F32.PACK_AB R66, R65.reuse, R66 ;  /* 0x000000424142723e */ /* 0x040fe200000010ff */
[----:B------:R-:W-:Y:S01]  /*4d90*/  FMUL.FTZ R65, R65, UR23 ;  /* 0x0000001741417c20 */ /* 0x000fe20008410000 */
[C---:B------:R-:W-:Y:S02]  /*4da0*/  FSEL R70, R64.reuse, RZ, P3 ;  /* 0x000000ff40467208 */ /* 0x040fe40001800000 */
[----:B------:R-:W-:Y:S02]  /*4db0*/  LOP3.LUT P3, RZ, R117, 0xff00, RZ, 0xc0, !PT ;  /* 0x0000ff0075ff7812 */ /* 0x000fe4000786c0ff */
[----:B------:R-:W-:Y:S01]  /*4dc0*/  FSEL R74, R64, RZ, P2 ;  /* 0x000000ff404a7208 */ /* 0x000fe20001000000 */
[----:B------:R-:W-:Y:S01]  /*4dd0*/  FADD.FTZ R64, R94, -R69 ;  /* 0x800000455e407221 */ /* 0x000fe20000010000 */
[----:B------:R-:W-:Y:S01]  /*4de0*/  F2FP.BF16.F32.PACK_AB R75, R72, R75 ;  /* 0x0000004b484b723e */ /* 0x000fe200000010ff */
[----:B------:R-:W-:Y:S01]  /*4df0*/  FFMA.FTZ R72, R102, UR10, R80 ;  /* 0x0000000a66487c23 */ /* 0x000fe20008010050 */
[----:B------:R-:W-:-:S02]  /*4e00*/  LOP3.LUT P2, RZ, R121, 0xff00, RZ, 0xc0, !PT ;  /* 0x0000ff0079ff7812 */ /* 0x000fc4000784c0ff */
[----:B------:R-:W-:Y:S01]  /*4e10*/  FSEL R69, R65, RZ, P3 ;  /* 0x000000ff41457208 */ /* 0x000fe20001800000 */
[----:B------:R-:W-:Y:S01]  /*4e20*/  FADD.FTZ R72, R99, -R72 ;  /* 0x8000004863487221 */ /* 0x000fe20000010000 */
[----:B------:R-:W-:Y:S01]  /*4e30*/  FSEL R73, R65, RZ, P2 ;  /* 0x000000ff41497208 */ /* 0x000fe20001000000 */
[----:B------:R-:W-:Y:S01]  /*4e40*/  FMUL.FTZ R65, R64, UR11 ;  /* 0x0000000b40417c20 */ /* 0x000fe20008410000 */
[----:B------:R-:W-:Y:S01]  /*4e50*/  F2FP.BF16.F32.PACK_AB R74, R69, R74 ;  /* 0x0000004a454a723e */ /* 0x000fe200000010ff */
[----:B------:R-:W-:Y:S01]  /*4e60*/  FADD.FTZ R69, R97, -R68 ;  /* 0x8000004461457221 */ /* 0x000fe20000010000 */
[----:B------:R-:W-:Y:S01]  /*4e70*/  FMUL.FTZ R68, R72, UR11 ;  /* 0x0000000b48447c20 */ /* 0x000fe20008410000 */
[----:B------:R-:W-:Y:S01]  /*4e80*/  FMUL.FTZ R64, R65, UR23 ;  /* 0x0000001741407c20 */ /* 0x000fe20008410000 */
[----:B------:R-:W-:Y:S01]  /*4e90*/  LOP3.LUT P2, RZ, R116, 0xff0000, RZ, 0xc0, !PT ;  /* 0x00ff000074ff7812 */ /* 0x000fe2000784c0ff */
[----:B------:R-:W-:Y:S01]  /*4ea0*/  FMUL.FTZ R69, R69, UR11 ;  /* 0x0000000b45457c20 */ /* 0x000fe20008410000 */
[----:B------:R-:W-:Y:S01]  /*4eb0*/  LOP3.LUT P3, RZ, R120, 0xff0000, RZ, 0xc0, !PT ;  /* 0x00ff000078ff7812 */ /* 0x000fe2000786c0ff */
[C---:B------:R-:W-:Y:S01]  /*4ec0*/  FMUL.FTZ R77, R68.reuse, UR23 ;  /* 0x00000017444d7c20 */ /* 0x040fe20008410000 */
[----:B------:R-:W-:Y:S01]  /*4ed0*/  F2FP.BF16.F32.PACK_AB R70, R73, R70 ;  /* 0x000000464946723e */ /* 0x000fe200000010ff */
[----:B------:R-:W-:Y:S01]  /*4ee0*/  FMUL.FTZ R72, R69, UR23 ;  /* 0x0000001745487c20 */ /* 0x000fe20008410000 */
[----:B------:R-:W-:Y:S01]  /*4ef0*/  F2FP.BF16.F32.PACK_AB R65, R68, R65 ;  /* 0x000000414441723e */ /* 0x000fe200000010ff */
[----:B------:R-:W-:Y:S01]  /*4f00*/  FADD.FTZ R68, R92, -R79 ;  /* 0x8000004f5c447221 */ /* 0x000fe20000010000 */
        /* <DEDUP_REMOVED lines=15> */
[----:B------:R-:W-:Y:S02]  /*5000*/  F2FP.BF16.F32.PACK_AB R69, R81, R76 ;  /* 0x0000004c5145723e */ /* 0x000fe400000010ff */
[C---:B------:R-:W-:Y:S02]  /*5010*/  FSEL R76, R68.reuse, RZ, P2 ;  /* 0x000000ff444c7208 */ /* 0x040fe40001000000 */
[----:B------:R-:W-:Y:S02]  /*5020*/  FSEL R72, R68, RZ, P3 ;  /* 0x000000ff44487208 */ /* 0x000fe40001800000 */
[----:B------:R-:W-:Y:S02]  /*5030*/  F2FP.BF16.F32.PACK_AB R73, R78, R73 ;  /* 0x000000494e49723e */ /* 0x000fe400000010ff */
[----:B------:R-:W-:Y:S02]  /*5040*/  F2FP.BF16.F32.PACK_AB R68, R79, R76 ;  /* 0x0000004c4f44723e */ /* 0x000fe400000010ff */
[----:B------:R-:W-:Y:S01]  /*5050*/  F2FP.BF16.F32.PACK_AB R72, R77, R72 ;  /* 0x000000484d48723e */ /* 0x000fe200000010ff */
[----:B------:R-:W-:Y:S06]  /*5060*/  BRA `(.L_x_193) ;  /* 0x0000001400347947 */ /* 0x000fec0003800000 */
.L_x_194:
[--C-:B------:R-:W-:Y:S01]  /*5070*/  FFMA.FTZ R68, R106, UR10, R80.reuse ;  /* 0x0000000a6a447c23 */ /* 0x100fe20008010050 */
[----:B------:R-:W-:Y:S01]  /*5080*/  FFMA.FTZ R69, R95, UR10, R80 ;  /* 0x0000000a5f457c23 */ /* 0x000fe20008010050 */
[----:B-----5:R-:W-:Y:S02]  /*5090*/  ISETP.GE.U32.AND P2, PT, R120, RZ, PT ;  /* 0x000000ff7800720c */ /* 0x020fe40003f46070 */
[----:B------:R-:W-:Y:S01]  /*50a0*/  FADD.FTZ R68, R103, -R68 ;  /* 0x8000004467447221 */ /* 0x000fe20000010000 */
[----:B------:R-:W-:Y:S01]  /*50b0*/  FADD.FTZ R69, R98, -R69 ;  /* 0x8000004562457221 */ /* 0x000fe20000010000 */
[----:B------:R-:W-:Y:S02]  /*50c0*/  ISETP.GE.U32.AND.EX P2, PT, R121, 0x1000000, PT, P2 ;  /* 0x010000007900780c */ /* 0x000fe40003f46120 */
[----:B------:R-:W-:Y:S01]  /*50d0*/  FMUL.FTZ R68, R68, UR11 ;  /* 0x0000000b44447c20 */ /* 0x000fe20008410000 */
[----:B------:R-:W-:Y:S01]  /*50e0*/  FMUL.FTZ R69, R69, UR11 ;  /* 0x0000000b45457c20 */ /* 0x000fe20008410000 */
[----:B------:R-:W-:-:S02]  /*50f0*/  LOP3.LUT P3, RZ, R121, 0xff0000, RZ, 0xc0, !PT ;  /* 0x00ff000079ff7812 */ /* 0x000fc4000786c0ff */
[----:B------:R-:W-:Y:S01]  /*5100*/  FMUL.FTZ R73, R68, UR23 ;  /* 0x0000001744497c20 */ /* 0x000fe20008410000 */
[----:B------:R-:W-:Y:S01]  /*5110*/  FMUL.FTZ R72, R69, UR23 ;  /* 0x0000001745487c20 */ /* 0x000fe20008410000 */
[--C-:B------:R-:W-:Y:S01]  /*5120*/  FFMA.FTZ R69, R93, UR10, R80.reuse ;  /* 0x0000000a5d457c23 */ /* 0x100fe20008010050 */
[----:B------:R-:W-:Y:S02]  /*5130*/  FFMA.FTZ R68, R104, UR10, R80 ;  /* 0x0000000a68447c23 */ /* 0x000fe40008010050 */
[----:B------:R-:W-:Y:S01]  /*5140*/  FSEL R70, R73, RZ, P2 ;  /* 0x000000ff49467208 */ /* 0x000fe20001000000 */
[----:B------:R-:W-:Y:S01]  /*5150*/  FADD.FTZ R69, R96, -R69 ;  /* 0x8000004560457221 */ /* 0x000fe20000010000 */
[----:B------:R-:W-:Y:S01]  /*5160*/  ISETP.GE.U32.AND P2, PT, R116, RZ, PT ;  /* 0x000000ff7400720c */ /* 0x000fe20003f46070 */
[----:B------:R-:W-:Y:S01]  /*5170*/  FADD.FTZ R68, R101, -R68 ;  /* 0x8000004465447221 */ /* 0x000fe20000010000 */
[----:B------:R-:W-:Y:S01]  /*5180*/  FSEL R71, R72, RZ, P3 ;  /* 0x000000ff48477208 */ /* 0x000fe20001800000 */
[----:B------:R-:W-:Y:S01]  /*5190*/  FMUL.FTZ R69, R69, UR11 ;  /* 0x0000000b45457c20 */ /* 0x000fe20008410000 */
[----:B------:R-:W-:-:S02]  /*51a0*/  LOP3.LUT P3, RZ, R117, 0xff0000, RZ, 0xc0, !PT ;  /* 0x00ff000075ff7812 */ /* 0x000fc4000786c0ff */
[----:B------:R-:W-:Y:S02]  /*51b0*/  ISETP.GE.U32.AND.EX P2, PT, R117, 0x1000000, PT, P2 ;  /* 0x010000007500780c */ /* 0x000fe40003f46120 */
[----:B------:R-:W-:Y:S01]  /*51c0*/  F2FP.BF16.F32.PACK_AB R71, R70, R71 ;  /* 0x000000474647723e */ /* 0x000fe200000010ff */
[----:B------:R-:W-:Y:S01]  /*51d0*/  FMUL.FTZ R70, R68, UR11 ;  /* 0x0000000b44467c20 */ /* 0x000fe20008410000 */
[----:B------:R-:W-:Y:S01]  /*51e0*/  FMUL.FTZ R68, R69, UR23 ;  /* 0x0000001745447c20 */ /* 0x000fe20008410000 */
[----:B------:R-:W-:Y:S01]  /*51f0*/  FSEL R75, R72, RZ, P3 ;  /* 0x000000ff484b7208 */ /* 0x000fe20001800000 */
[----:B------:R-:W-:Y:S01]  /*5200*/  FFMA.FTZ R69, R91, UR10, R80 ;  /* 0x0000000a5b457c23 */ /* 0x000fe20008010050 */
[----:B------:R-:W-:Y:S01]  /*5210*/  FSEL R76, R73, RZ, P2 ;  /* 0x000000ff494c7208 */ /* 0x000fe20001000000 */
[----:B------:R-:W-:Y:S01]  /*5220*/  FMUL.FTZ R72, R70, UR23 ;  /* 0x0000001746487c20 */ /* 0x000fe20008410000 */
[----:B------:R-:W-:Y:S01]  /*5230*/  LOP3.LUT P3, RZ, R117, 0xff, RZ, 0xc0, !PT ;  /* 0x000000ff75ff7812 */ /* 0x000fe2000786c0ff */
[----:B------:R-:W-:Y:S01]  /*5240*/  FADD.FTZ R69, R94, -R69 ;  /* 0x800000455e457221 */ /* 0x000fe20000010000 */
[----:B------:R-:W-:-:S02]  /*5250*/  LOP3.LUT P2, RZ, R121, 0xff, RZ, 0xc0, !PT ;  /* 0x000000ff79ff7812 */ /* 0x000fc4000784c0ff */
[C---:B------:R-:W-:Y:S01]  /*5260*/  FSEL R74, R68.reuse, RZ, P3 ;  /* 0x000000ff444a7208 */ /* 0x040fe20001800000 */
[----:B------:R-:W-:Y:S01]  /*5270*/  FMUL.FTZ R69, R69, UR11 ;  /* 0x0000000b45457c20 */ /* 0x000fe20008410000 */
[----:B------:R-:W-:Y:S01]  /*5280*/  FSEL R70, R68, RZ, P2 ;  /* 0x000000ff44467208 */ /* 0x000fe20001000000 */
[----:B------:R-:W-:Y:S01]  /*5290*/  FFMA.FTZ R68, R100, UR10, R80 ;  /* 0x0000000a64447c23 */ /* 0x000fe20008010050 */
[----:B------:R-:W-:Y:S02]  /*52a0*/  LOP3.LUT P3, RZ, R121, 0xff00, RZ, 0xc0, !PT ;  /* 0x0000ff0079ff7812 */ /* 0x000fe4000786c0ff */
[----:B------:R-:W-:Y:S01]  /*52b0*/  LOP3.LUT P2, RZ, R117, 0xff00, RZ, 0xc0, !PT ;  /* 0x0000ff0075ff7812 */ /* 0x000fe2000784c0ff */
[----:B------:R-:W-:Y:S01]  /*52c0*/  FADD.FTZ R68, R97, -R68 ;  /* 0x8000004461447221 */ /* 0x000fe20000010000 */
[C---:B------:R-:W-:Y:S02]  /*52d0*/  FSEL R77, R72.reuse, RZ, P3 ;  /* 0x000000ff484d7208 */ /* 0x040fe40001800000 */
[----:B------:R-:W-:Y:S01]  /*52e0*/  FSEL R73, R72, RZ, P2 ;  /* 0x000000ff48497208 */ /* 0x000fe20001000000 */
[----:B------:R-:W-:Y:S01]  /*52f0*/  FFMA.FTZ R72, R102, UR10, R80 ;  /* 0x0000000a66487c23 */ /* 0x000fe20008010050 */
[----:B------:R-:W-:Y:S01]  /*5300*/  F2FP.BF16.F32.PACK_AB R75, R76, R75 ;  /* 0x0000004b4c4b723e */ /* 0x000fe200000010ff */
[----:B------:R-:W-:Y:S01]  /*5310*/  FMUL.FTZ R68, R68, UR11 ;  /* 0x0000000b44447c20 */ /* 0x000fe20008410000 */
[----:B------:R-:W-:Y:S01]  /*5320*/  F2FP.BF16.F32.PACK_AB R74, R73, R74 ;  /* 0x0000004a494a723e */ /* 0x000fe200000010ff */
[----:B------:R-:W-:Y:S01]  /*5330*/  FADD.FTZ R73, R99, -R72 ;  /* 0x8000004863497221 */ /* 0x000fe20000010000 */
[----:B------:R-:W-:Y:S01]  /*5340*/  FMUL.FTZ R72, R69, UR23 ;  /* 0x0000001745487c20 */ /* 0x000fe20008410000 */
[----:B------:R-:W-:Y:S01]  /*5350*/  LOP3.LUT P2, RZ, R116, 0xff0000, RZ, 0xc0, !PT ;  /* 0x00ff000074ff7812 */ /* 0x000fe2000784c0ff */
[----:B------:R-:W-:Y:S01]  /*5360*/  FFMA.FTZ R69, R89, UR10, R80 ;  /* 0x0000000a59457c23 */ /* 0x000fe20008010050 */
[----:B------:R-:W-:Y:S01]  /*5370*/  FMUL.FTZ R76, R73, UR11 ;  /* 0x0000000b494c7c20 */ /* 0x000fe20008410000 */
[----:B------:R-:W-:-:S02]  /*5380*/  LOP3.LUT P3, RZ, R120, 0xff0000, RZ, 0xc0, !PT ;  /* 0x00ff000078ff7812 */ /* 0x000fc4000786c0ff */
[----:B------:R-:W-:Y:S01]  /*5390*/  F2FP.BF16.F32.PACK_AB R70, R77, R70 ;  /* 0x000000464d46723e */ /* 0x000fe200000010ff */
[----:B------:R-:W-:Y:S01]  /*53a0*/  FMUL.FTZ R77, R76, UR23 ;  /* 0x000000174c4d7c20 */ /* 0x000fe20008410000 */
[----:B------:R-:W-:Y:S01]  /*53b0*/  FSEL R73, R72, RZ, P2 ;  /* 0x000000ff48497208 */ /* 0x000fe20001000000 */
[----:B------:R-:W-:Y:S01]  /*53c0*/  FADD.FTZ R69, R92, -R69 ;  /* 0x800000455c457221 */ /* 0x000fe20000010000 */
[----:B------:R-:W-:Y:S01]  /*53d0*/  FSEL R76, R72, RZ, P3 ;  /* 0x000000ff484c7208 */ /* 0x000fe20001800000 */
[----:B------:R-:W-:Y:S01]  /*53e0*/  FMUL.FTZ R72, R68, UR23 ;  /* 0x0000001744487c20 */ /* 0x000fe20008410000 */
[----:B------:R-:W-:Y:S01]  /*53f0*/  LOP3.LUT P2, RZ, R116, 0xff000000, RZ, 0xc0, !PT ;  /* 0xff00000074ff7812 */ /* 0x000fe2000784c0ff */
[----:B------:R-:W-:Y:S01]  /*5400*/  FMUL.FTZ R69, R69, UR11 ;  /* 0x0000000b45457c20 */ /* 0x000fe20008410000 */
[----:B------:R-:W-:Y:S02]  /*5410*/  LOP3.LUT P3, RZ, R120, 0xff000000, RZ, 0xc0, !PT ;  /* 0xff00000078ff7812 */ /* 0x000fe4000786c0ff */
[----:B------:R-:W-:Y:S01]  /*5420*/  FSEL R78, R77, RZ, P2 ;  /* 0x000000ff4d4e7208 */ /* 0x000fe20001000000 */
[----:B------:R-:W-:Y:S01]  /*5430*/  FMUL.FTZ R68, R69, UR23 ;  /* 0x0000001745447c20 */ /* 0x000fe20008410000 */
[----:B------:R-:W-:-:S02]  /*5440*/  FSEL R81, R77, RZ, P3 ;  /* 0x000000ff4d517208 */ /* 0x000fc40001800000 */
[----:B------:R-:W-:Y:S02]  /*5450*/  LOP3.LUT P2, RZ, R116, 0xff00, RZ, 0xc0, !PT ;  /* 0x0000ff0074ff7812 */ /* 0x000fe4000784c0ff */
[----:B------:R-:W-:Y:S02]  /*5460*/  LOP3.LUT P3, RZ, R120, 0xff00, RZ, 0xc0, !PT ;  /* 0x0000ff0078ff7812 */ /* 0x000fe4000786c0ff */
        /* <DEDUP_REMOVED lines=11> */
.L_x_190:
[----:B------:R-:W-:-:S04]  /*5520*/  UISETP.NE.U32.AND UP0, UPT, UR26, URZ, UPT ;  /* 0x000000ff1a00728c */ /* 0x000fc8000bf05070 */
[----:B------:R-:W-:-:S09]  /*5530*/  UISETP.NE.AND.EX UP0, UPT, UR27, URZ, UPT, UP0 ;  /* 0x000000ff1b00728c */ /* 0x000fd2000bf05300 */
[----:B------:R-:W-:Y:S05]  /*5540*/  BRA.U !UP0, `(.L_x_195) ;  /* 0x0000000908307547 */ /* 0x000fea000b800000 */
[----:B0-----:R-:W0:Y:S02]  /*5550*/  LDC.64 R72, c[0x0][0x478] ;  /* 0x00011e00ff487b82 */ /* 0x001e240000000a00 */
[----:B0-----:R-:W-:-:S04]  /*5560*/  ISETP.NE.U32.AND P1, PT, R72, RZ, PT ;  /* 0x000000ff4800720c */ /* 0x001fc80003f25070 */
[----:B------:R-:W-:-:S13]  /*5570*/  ISETP.NE.AND.EX P1, PT, R73, RZ, PT, P1 ;  /* 0x000000ff4900720c */ /* 0x000fda0003f25310 */
[----:B------:R-:W-:Y:S05]  /*5580*/  @!P1 BRA `(.L_x_196) ;  /* 0x0000000400189947 */ /* 0x000fea0003800000 */
[----:B-----5:R-:W-:Y:S01]  /*5590*/  PRMT R73, R63, 0x7632, R73 ;  /* 0x000076323f497816 */ /* 0x020fe20000000049 */
[--C-:B------:R-:W-:Y:S01]  /*55a0*/  FFMA.FTZ R76, R106, UR10, R80.reuse ;  /* 0x0000000a6a4c7c23 */ /* 0x100fe20008010050 */
[----:B------:R-:W-:Y:S01]  /*55b0*/  FFMA.FTZ R65, R93, UR10, R80 ;  /* 0x0000000a5d417c23 */ /* 0x000fe20008010050 */
[C---:B------:R-:W-:Y:S01]  /*55c0*/  PRMT R64, R62.reuse, 0x7632, R64 ;  /* 0x000076323e407816 */ /* 0x040fe20000000040 */
[--C-:B------:R-:W-:Y:S01]  /*55d0*/  FFMA.FTZ R67, R95, UR10, R80.reuse ;  /* 0x0000000a5f437c23 */ /* 0x100fe20008010050 */
[----:B------:R-:W-:Y:S01]  /*55e0*/  SHF.L.U32 R72, R62, 0x10, RZ ;  /* 0x000000103e487819 */ /* 0x000fe200000006ff */
[----:B------:R-:W-:Y:S01]  /*55f0*/  FFMA.FTZ R66, R104, UR10, R80 ;  /* 0x0000000a68427c23 */ /* 0x000fe20008010050 */
[----:B------:R-:W-:Y:S01]  /*5600*/  SHF.L.U32 R75, R73, 0x10, RZ ;  /* 0x00000010494b7819 */ /* 0x000fe200000006ff */
[----:B------:R-:W-:Y:S01]  /*5610*/  FADD.FTZ R76, R103, -R76 ;  /* 0x8000004c674c7221 */ /* 0x000fe20000010000 */
[----:B------:R-:W-:Y:S01]  /*5620*/  FADD.FTZ R65, R96, -R65 ;  /* 0x8000004160417221 */ /* 0x000fe20000010000 */
[----:B------:R-:W-:-:S02]  /*5630*/  IMAD.U32 R74, R63, 0x10000, RZ ;  /* 0x000100003f4a7824 */ /* 0x000fc400078e00ff */
[----:B------:R-:W-:Y:S01]  /*5640*/  FADD.FTZ R67, R98, -R67 ;  /* 0x8000004362437221 */ /* 0x000fe20000010000 */
[----:B------:R-:W-:Y:S02]  /*5650*/  IMAD.U32 R73, R64, 0x10000, RZ ;  /* 0x0001000040497824 */ /* 0x000fe400078e00ff */
[----:B------:R-:W-:Y:S01]  /*5660*/  FADD.FTZ R64, R101, -R66 ;  /* 0x8000004265407221 */ /* 0x000fe20000010000 */
[--C-:B------:R-:W-:Y:S01]  /*5670*/  FFMA.FTZ R66, R76, UR11, R75.reuse ;  /* 0x0000000b4c427c23 */ /* 0x100fe2000801004b */
        /* <DEDUP_REMOVED lines=8> */
[----:B------:R-:W-:Y:S01]  /*5700*/  FFMA.FTZ R73, R91, UR10, R80 ;  /* 0x0000000a5b497c23 */ /* 0x000fe20008010050 */
[----:B------:R-:W-:-:S02]  /*5710*/  IMAD.U32 R75, R72, 0x10000, RZ ;  /* 0x00010000484b7824 */ /* 0x000fc400078e00ff */
[----:B------:R-:W-:Y:S01]  /*5720*/  FADD.FTZ R72, R97, -R74 ;  /* 0x8000004a61487221 */ /* 0x000fe20000010000 */
[----:B------:R-:W-:Y:S01]  /*5730*/  FADD.FTZ R78, R99, -R78 ;  /* 0x8000004e634e7221 */ /* 0x000fe20000010000 */
[----:B------:R-:W-:Y:S01]  /*5740*/  SHF.L.U32 R76, R61, 0x10, RZ ;  /* 0x000000103d4c7819 */ /* 0x000fe200000006ff */
[----:B------:R-:W-:Y:S01]  /*5750*/  FADD.FTZ R73, R94, -R73 ;  /* 0x800000495e497221 */ /* 0x000fe20000010000 */
[----:B------:R-:W-:Y:S01]  /*5760*/  ISETP.GE.U32.AND P2, PT, R116, RZ, PT ;  /* 0x000000ff7400720c */ /* 0x000fe20003f46070 */
[----:B------:R-:W-:Y:S01]  /*5770*/  FFMA.FTZ R72, R72, UR11, R75 ;  /* 0x0000000b48487c23 */ /* 0x000fe2000801004b */
[----:B------:R-:W-:Y:S01]  /*5780*/  FFMA.FTZ R74, R78, UR11, R77 ;  /* 0x0000000b4e4a7c23 */ /* 0x000fe2000801004d */
[----:B------:R-:W-:Y:S01]  /*5790*/  FFMA.FTZ R75, R89, UR10, R80 ;  /* 0x0000000a594b7c23 */ /* 0x000fe20008010050 */
[----:B------:R-:W-:Y:S01]  /*57a0*/  FMUL.FTZ R78, R66, UR23 ;  /* 0x00000017424e7c20 */ /* 0x000fe20008410000 */
[----:B------:R-:W-:Y:S01]  /*57b0*/  FFMA.FTZ R73, R73, UR11, R76 ;  /* 0x0000000b49497c23 */ /* 0x000fe2000801004c */
[----:B------:R-:W-:Y:S01]  /*57c0*/  ISETP.GE.U32.AND.EX P2, PT, R117, 0x1000000, PT, P2 ;  /* 0x010000007500780c */ /* 0x000fe20003f46120 */
[----:B------:R-:W-:Y:S01]  /*57d0*/  FMUL.FTZ R77, R67, UR23 ;  /* 0x00000017434d7c20 */ /* 0x000fe20008410000 */
[----:B------:R-:W-:Y:S01]  /*57e0*/  LOP3.LUT P3, RZ, R117, 0xff0000, RZ, 0xc0, !PT ;  /* 0x00ff000075ff7812 */ /* 0x000fe2000786c0ff */
[----:B------:R-:W-:Y:S01]  /*57f0*/  FADD.FTZ R75, R92, -R75 ;  /* 0x8000004b5c4b7221 */ /* 0x000fe20000010000 */
[----:B------:R-:W-:-:S02]  /*5800*/  SHF.L.U32 R76, R60, 0x10, RZ ;  /* 0x000000103c4c7819 */ /* 0x000fc400000006ff */
[----:B------:R-:W-:Y:S02]  /*5810*/  FSEL R79, R78, RZ, P2 ;  /* 0x000000ff4e4f7208 */ /* 0x000fe40001000000 */
[----:B------:R-:W-:Y:S01]  /*5820*/  FSEL R78, R77, RZ, P3 ;  /* 0x000000ff4d4e7208 */ /* 0x000fe20001800000 */
[----:B------:R-:W-:Y:S01]  /*5830*/  FFMA.FTZ R77, R75, UR11, R76 ;  /* 0x0000000b4b4d7c23 */ /* 0x000fe2000801004c */
[----:B------:R-:W-:Y:S01]  /*5840*/  F2FP.BF16.F32.PACK_AB R67, R66, R67 ;  /* 0x000000434243723e */ /* 0x000fe200000010ff */
[----:B------:R-:W-:Y:S01]  /*5850*/  FMUL.FTZ R76, R65, UR23 ;  /* 0x00000017414c7c20 */ /* 0x000fe20008410000 */
[C---:B------:R-:W-:Y:S01]  /*5860*/  F2FP.BF16.F32.PACK_AB R66, R64.reuse, R65 ;  /* 0x000000414042723e */ /* 0x040fe200000010ff */
[----:B------:R-:W-:Y:S01]  /*5870*/  FMUL.FTZ R65, R64, UR23 ;  /* 0x0000001740417c20 */ /* 0x000fe20008410000 */
[----:B------:R-:W-:Y:S01]  /*5880*/  LOP3.LUT P3, RZ, R117, 0xff, RZ, 0xc0, !PT ;  /* 0x000000ff75ff7812 */ /* 0x000fe2000786c0ff */
[----:B------:R-:W-:Y:S01]  /*5890*/  FMUL.FTZ R64, R73, UR23 ;  /* 0x0000001749407c20 */ /* 0x000fe20008410000 */
[----:B------:R-:W-:-:S02]  /*58a0*/  LOP3.LUT P2, RZ, R117, 0xff00, RZ, 0xc0, !PT ;  /* 0x0000ff0075ff7812 */ /* 0x000fc4000784c0ff */
[----:B------:R-:W-:Y:S01]  /*58b0*/  F2FP.BF16.F32.PACK_AB R75, R79, R78 ;  /* 0x0000004e4f4b723e */ /* 0x000fe200000010ff */
[----:B------:R-:W-:Y:S01]  /*58c0*/  FMUL.FTZ R78, R74, UR23 ;  /* 0x000000174a4e7c20 */ /* 0x000fe20008410000 */
[----:B------:R-:W-:Y:S02]  /*58d0*/  FSEL R80, R76, RZ, P3 ;  /* 0x000000ff4c507208 */ /* 0x000fe40001800000 */
[----:B------:R-:W-:Y:S02]  /*58e0*/  FSEL R81, R65, RZ, P2 ;  /* 0x000000ff41517208 */ /* 0x000fe40001000000 */
[C---:B------:R-:W-:Y:S02]  /*58f0*/  LOP3.LUT P3, RZ, R116.reuse, 0xff0000, RZ, 0xc0, !PT ;  /* 0x00ff000074ff7812 */ /* 0x040fe4000786c0ff */
[----:B------:R-:W-:Y:S02]  /*5900*/  LOP3.LUT P2, RZ, R116, 0xff000000, RZ, 0xc0, !PT ;  /* 0xff00000074ff7812 */ /* 0x000fe4000784c0ff */
[----:B------:R-:W-:Y:S01]  /*5910*/  F2FP.BF16.F32.PACK_AB R65, R74, R73 ;  /* 0x000000494a41723e */ /* 0x000fe200000010ff */
[----:B------:R-:W-:Y:S01]  /*5920*/  FMUL.FTZ R73, R77, UR23 ;  /* 0x000000174d497c20 */ /* 0x000fe20008410000 */
[----:B------:R-:W-:Y:S01]  /*5930*/  FSEL R76, R64, RZ, P3 ;  /* 0x000000ff404c7208 */ /* 0x000fe20001800000 */
[----:B------:R-:W-:Y:S01]  /*5940*/  FMUL.FTZ R74, R72, UR23 ;  /* 0x00000017484a7c20 */ /* 0x000fe20008410000 */
[----:B------:R-:W-:-:S02]  /*5950*/  FSEL R79, R78, RZ, P2 ;  /* 0x000000ff4e4f7208 */ /* 0x000fc40001000000 */
[C---:B------:R-:W-:Y:S02]  /*5960*/  LOP3.LUT P3, RZ, R116.reuse, 0xff, RZ, 0xc0, !PT ;  /* 0x000000ff74ff7812 */ /* 0x040fe4000786c0ff */
[----:B------:R-:W-:Y:S02]  /*5970*/  LOP3.LUT P2, RZ, R116, 0xff00, RZ, 0xc0, !PT ;  /* 0x0000ff0074ff7812 */ /* 0x000fe4000784c0ff */
[----:B------:R-:W-:Y:S02]  /*5980*/  F2FP.BF16.F32.PACK_AB R64, R72, R77 ;  /* 0x0000004d4840723e */ /* 0x000fe400000010ff */
[----:B------:R-:W-:Y:S02]  /*5990*/  FSEL R72, R73, RZ, P3 ;  /* 0x000000ff49487208 */ /* 0x000fe40001800000 */
[----:B------:R-:W-:Y:S02]  /*59a0*/  FSEL R77, R74, RZ, P2 ;  /* 0x000000ff4a4d7208 */ /* 0x000fe40001000000 */
[----:B------:R-:W-:-:S02]  /*59b0*/  F2FP.BF16.F32.PACK_AB R74, R81, R80 ;  /* 0x00000050514a723e */ /* 0x000fc400000010ff */
[----:B------:R-:W-:Y:S02]  /*59c0*/  F2FP.BF16.F32.PACK_AB R73, R79, R76 ;  /* 0x0000004c4f49723e */ /* 0x000fe400000010ff */
[----:B------:R-:W-:Y:S01]  /*59d0*/  F2FP.BF16.F32.PACK_AB R72, R77, R72 ;  /* 0x000000484d48723e */ /* 0x000fe200000010ff */
[----:B------:R-:W-:Y:S06]  /*59e0*/  BRA `(.L_x_193) ;  /* 0x0000000800d47947 */ /* 0x000fec0003800000 */
.L_x_196:
[----:B-----5:R-:W-:Y:S01]  /*59f0*/  PRMT R73, R63, 0x7632, R73 ;  /* 0x000076323f497816 */ /* 0x020fe20000000049 */
[----:B------:R-:W-:Y:S01]  /*5a00*/  FFMA.FTZ R76, R106, UR10, R80 ;  /* 0x0000000a6a4c7c23 */ /* 0x000fe20008010050 */
[----:B------:R-:W-:Y:S01]  /*5a10*/  PRMT R72, R62, 0x7632, R72 ;  /* 0x000076323e487816 */ /* 0x000fe20000000048 */
[----:B------:R-:W-:Y:S01]  /*5a20*/  FFMA.FTZ R74, R104, UR10, R80 ;  /* 0x0000000a684a7c23 */ /* 0x000fe20008010050 */
[----:B------:R-:W-:Y:S01]  /*5a30*/  SHF.L.U32 R75, R73, 0x10, RZ ;  /* 0x00000010494b7819 */ /* 0x000fe200000006ff */
[----:B------:R-:W-:Y:S01]  /*5a40*/  FADD.FTZ R76, R103, -R76 ;  /* 0x8000004c674c7221 */ /* 0x000fe20000010000 */
[----:B------:R-:W-:Y:S01]  /*5a50*/  SHF.L.U32 R82, R63, 0x10, RZ ;  /* 0x000000103f527819 */ /* 0x000fe200000006ff */
[----:B------:R-:W-:Y:S02]  /*5a60*/  IMAD.U32 R73, R72, 0x10000, RZ ;  /* 0x0001000048497824 */ /* 0x000fe400078e00ff */
[----:B------:R-:W-:Y:S01]  /*5a70*/  FADD.FTZ R72, R101, -R74 ;  /* 0x8000004a65487221 */ /* 0x000fe20000010000 */
[----:B------:R-:W-:Y:S01]  /*5a80*/  FFMA.FTZ R74, R76, UR11, R75 ;  /* 0x0000000b4c4a7c23 */ /* 0x000fe2000801004b */
[--C-:B------:R-:W-:Y:S01]  /*5a90*/  FFMA.FTZ R75, R95, UR10, R80.reuse ;  /* 0x0000000a5f4b7c23 */ /* 0x100fe20008010050 */
[----:B------:R-:W-:Y:S01]  /*5aa0*/  FFMA.FTZ R76, R102, UR10, R80 ;  /* 0x0000000a664c7c23 */ /* 0x000fe20008010050 */
[--C-:B------:R-:W-:Y:S01]  /*5ab0*/  FFMA.FTZ R72, R72, UR11, R73.reuse ;  /* 0x0000000b48487c23 */ /* 0x100fe20008010049 */
[----:B------:R-:W-:Y:S01]  /*5ac0*/  PRMT R73, R61, 0x7632, R73 ;  /* 0x000076323d497816 */ /* 0x000fe20000000049 */
[----:B------:R-:W-:Y:S01]  /*5ad0*/  FADD.FTZ R75, R98, -R75 ;  /* 0x8000004b624b7221 */ /* 0x000fe20000010000 */
[----:B------:R-:W-:Y:S01]  /*5ae0*/  ISETP.GE.U32.AND P2, PT, R116, RZ, PT ;  /* 0x000000ff7400720c */ /* 0x000fe20003f46070 */
[----:B------:R-:W-:Y:S01]  /*5af0*/  FMUL.FTZ R77, R74, UR23 ;  /* 0x000000174a4d7c20 */ /* 0x000fe20008410000 */
[----:B------:R-:W-:Y:S01]  /*5b00*/  SHF.L.U32 R78, R73, 0x10, RZ ;  /* 0x00000010494e7819 */ /* 0x000fe200000006ff */
[----:B------:R-:W-:Y:S01]  /*5b10*/  FFMA.FTZ R82, R75, UR11, R82 ;  /* 0x0000000b4b527c23 */ /* 0x000fe20008010052 */
[----:B------:R-:W-:Y:S01]  /*5b20*/  FADD.FTZ R73, R99, -R76 ;  /* 0x8000004c63497221 */ /* 0x000fe20000010000 */
[----:B------:R-:W-:Y:S01]  /*5b30*/  PRMT R75, R60, 0x7632, R75 ;  /* 0x000076323c4b7816 */ /* 0x000fe2000000004b */
[--C-:B------:R-:W-:Y:S01]  /*5b40*/  FFMA.FTZ R76, R100, UR10, R80.reuse ;  /* 0x0000000a644c7c23 */ /* 0x100fe20008010050 */
[----:B------:R-:W-:Y:S01]  /*5b50*/  FMUL.FTZ R82, R82, UR23 ;  /* 0x0000001752527c20 */ /* 0x000fe20008410000 */
[----:B------:R-:W-:Y:S01]  /*5b60*/  LOP3.LUT P3, RZ, R117, 0xff0000, RZ, 0xc0, !PT ;  /* 0x00ff000075ff7812 */ /* 0x000fe2000786c0ff */
[----:B------:R-:W-:Y:S01]  /*5b70*/  FFMA.FTZ R79, R91, UR10, R80 ;  /* 0x0000000a5b4f7c23 */ /* 0x000fe20008010050 */
[----:B------:R-:W-:Y:S01]  /*5b80*/  FADD.FTZ R76, R97, -R76 ;  /* 0x8000004c614c7221 */ /* 0x000fe20000010000 */
[----:B------:R-:W-:Y:S01]  /*5b90*/  IMAD.U32 R75, R75, 0x10000, RZ ;  /* 0x000100004b4b7824 */ /* 0x000fe200078e00ff */
[----:B------:R-:W-:Y:S01]  /*5ba0*/  ISETP.GE.U32.AND.EX P2, PT, R117, 0x1000000, PT, P2 ;  /* 0x010000007500780c */ /* 0x000fe20003f46120 */
[----:B------:R-:W-:Y:S01]  /*5bb0*/  FFMA.FTZ R73, R73, UR11, R78 ;  /* 0x0000000b49497c23 */ /* 0x000fe2000801004e */
[----:B------:R-:W-:Y:S01]  /*5bc0*/  SHF.L.U32 R81, R62, 0x10, RZ ;  /* 0x000000103e517819 */ /* 0x000fe200000006ff */
[----:B------:R-:W-:Y:S01]  /*5bd0*/  FFMA.FTZ R74, R76, UR11, R75 ;  /* 0x0000000b4c4a7c23 */ /* 0x000fe2000801004b */
[----:B------:R-:W-:Y:S01]  /*5be0*/  FSEL R75, R82, RZ, P3 ;  /* 0x000000ff524b7208 */ /* 0x000fe20001800000 */
[----:B------:R-:W-:Y:S01]  /*5bf0*/  FADD.FTZ R79, R94, -R79 ;  /* 0x8000004f5e4f7221 */ /* 0x000fe20000010000 */
[----:B------:R-:W-:Y:S01]  /*5c00*/  FSEL R76, R77, RZ, P2 ;  /* 0x000000ff4d4c7208 */ /* 0x000fe20001000000 */
[--C-:B------:R-:W-:Y:S01]  /*5c10*/  FFMA.FTZ R77, R93, UR10, R80.reuse ;  /* 0x0000000a5d4d7c23 */ /* 0x100fe20008010050 */
[----:B------:R-:W-:Y:S01]  /*5c20*/  SHF.L.U32 R78, R61, 0x10, RZ ;  /* 0x000000103d4e7819 */ /* 0x000fe200000006ff */
[----:B------:R-:W-:Y:S01]  /*5c30*/  FMUL.FTZ R72, R72, UR23 ;  /* 0x0000001748487c20 */ /* 0x000fe20008410000 */
[----:B------:R-:W-:Y:S01]  /*5c40*/  F2FP.BF16.F32.PACK_AB R75, R76, R75 ;  /* 0x0000004b4c4b723e */ /* 0x000fe200000010ff */
[----:B------:R-:W-:Y:S01]  /*5c50*/  FADD.FTZ R76, R96, -R77 ;  /* 0x8000004d604c7221 */ /* 0x000fe20000010000 */
[----:B------:R-:W-:Y:S01]  /*5c60*/  FFMA.FTZ R77, R89, UR10, R80 ;  /* 0x0000000a594d7c23 */ /* 0x000fe20008010050 */
[----:B------:R-:W-:Y:S01]  /*5c70*/  FFMA.FTZ R78, R79, UR11, R78 ;  /* 0x0000000b4f4e7c23 */ /* 0x000fe2000801004e */
[C---:B------:R-:W-:Y:S01]  /*5c80*/  LOP3.LUT P3, RZ, R117.reuse, 0xff, RZ, 0xc0, !PT ;  /* 0x000000ff75ff7812 */ /* 0x040fe2000786c0ff */
[----:B------:R-:W-:Y:S01]  /*5c90*/  FFMA.FTZ R81, R76, UR11, R81 ;  /* 0x0000000b4c517c23 */ /* 0x000fe20008010051 */
[----:B------:R-:W-:Y:S01]  /*5ca0*/  LOP3.LUT P2, RZ, R117, 0xff00, RZ, 0xc0, !PT ;  /* 0x0000ff0075ff7812 */ /* 0x000fe2000784c0ff */
[----:B------:R-:W-:Y:S01]  /*5cb0*/  FADD.FTZ R77, R92, -R77 ;  /* 0x8000004d5c4d7221 */ /* 0x000fe20000010000 */
[----:B------:R-:W-:-:S02]  /*5cc0*/  IMAD.U32 R76, R60, 0x10000, RZ ;  /* 0x000100003c4c7824 */ /* 0x000fc400078e00ff */
[----:B------:R-:W-:Y:S01]  /*5cd0*/  FMUL.FTZ R81, R81, UR23 ;  /* 0x0000001751517c20 */ /* 0x000fe20008410000 */
[----:B------:R-:W-:Y:S01]  /*5ce0*/  FMUL.FTZ R78, R78, UR23 ;  /* 0x000000174e4e7c20 */ /* 0x000fe20008410000 */
[----:B------:R-:W-:Y:S01]  /*5cf0*/  FSEL R80, R72, RZ, P2 ;  /* 0x000000ff48507208 */ /* 0x000fe20001000000 */
[----:B------:R-:W-:Y:S01]  /*5d00*/  FMUL.FTZ R72, R73, UR23 ;  /* 0x0000001749487c20 */ /* 0x000fe20008410000 */
[----:B------:R-:W-:Y:S01]  /*5d10*/  FFMA.FTZ R76, R77, UR11, R76 ;  /* 0x0000000b4d4c7c23 */ /* 0x000fe2000801004c */
[----:B------:R-:W-:Y:S01]  /*5d20*/  FSEL R81, R81, RZ, P3 ;  /* 0x000000ff51517208 */ /* 0x000fe20001800000 */
[----:B------:R-:W-:Y:S01]  /*5d30*/  FMUL.FTZ R74, R74, UR23 ;  /* 0x000000174a4a7c20 */ /* 0x000fe20008410000 */
[----:B------:R-:W-:Y:S01]  /*5d40*/  LOP3.LUT P3, RZ, R116, 0xff0000, RZ, 0xc0, !PT ;  /* 0x00ff000074ff7812 */ /* 0x000fe2000786c0ff */
[----:B------:R-:W-:Y:S01]  /*5d50*/  FMUL.FTZ R76, R76, UR23 ;  /* 0x000000174c4c7c20 */ /* 0x000fe20008410000 */
[----:B------:R-:W-:Y:S02]  /*5d60*/  LOP3.LUT P2, RZ, R116, 0xff000000, RZ, 0xc0, !PT ;  /* 0xff00000074ff7812 */ /* 0x000fe4000784c0ff */
        /* <DEDUP_REMOVED lines=8> */
[----:B------:R-:W-:Y:S01]  /*5df0*/  F2FP.BF16.F32.PACK_AB R72, R77, R72 ;  /* 0x000000484d48723e */ /* 0x000fe200000010ff */
[----:B------:R-:W-:Y:S06]  /*5e00*/  BRA `(.L_x_193) ;  /* 0x0000000400cc7947 */ /* 0x000fec0003800000 */
.L_x_195:
[----:B0-----:R-:W0:Y:S02]  /*5e10*/  LDC.64 R72, c[0x0][0x478] ;  /* 0x00011e00ff487b82 */ /* 0x001e240000000a00 */
[----:B0-----:R-:W-:-:S04]  /*5e20*/  ISETP.NE.U32.AND P1, PT, R72, RZ, PT ;  /* 0x000000ff4800720c */ /* 0x001fc80003f25070 */
[----:B------:R-:W-:-:S13]  /*5e30*/  ISETP.NE.AND.EX P1, PT, R73, RZ, PT, P1 ;  /* 0x000000ff4900720c */ /* 0x000fda0003f25310 */
[----:B------:R-:W-:Y:S05]  /*5e40*/  @!P1 BRA `(.L_x_197) ;  /* 0x0000000000e89947 */ /* 0x000fea0003800000 */
[--C-:B------:R-:W-:Y:S01]  /*5e50*/  FFMA.FTZ R64, R106, UR10, R80.reuse ;  /* 0x0000000a6a407c23 */ /* 0x100fe20008010050 */
[----:B------:R-:W-:Y:S01]  /*5e60*/  FFMA.FTZ R65, R95, UR10, R80 ;  /* 0x0000000a5f417c23 */ /* 0x000fe20008010050 */
[----:B-----5:R-:W-:Y:S02]  /*5e70*/  ISETP.GE.U32.AND P2, PT, R116, RZ, PT ;  /* 0x000000ff7400720c */ /* 0x020fe40003f46070 */
[----:B------:R-:W-:Y:S01]  /*5e80*/  FADD.FTZ R66, R103, -R64 ;  /* 0x8000004067427221 */ /* 0x000fe20000010000 */
[----:B------:R-:W-:Y:S01]  /*5e90*/  FADD.FTZ R64, R98, -R65 ;  /* 0x8000004162407221 */ /* 0x000fe20000010000 */
[--C-:B------:R-:W-:Y:S01]  /*5ea0*/  FFMA.FTZ R65, R93, UR10, R80.reuse ;  /* 0x0000000a5d417c23 */ /* 0x100fe20008010050 */
[C---:B------:R-:W-:Y:S01]  /*5eb0*/  ISETP.GE.U32.AND.EX P2, PT, R117.reuse, 0x1000000, PT, P2 ;  /* 0x010000007500780c */ /* 0x040fe20003f46120 */
[----:B------:R-:W-:Y:S01]  /*5ec0*/  FMUL.FTZ R67, R66, UR11 ;  /* 0x0000000b42437c20 */ /* 0x000fe20008410000 */
[----:B------:R-:W-:Y:S01]  /*5ed0*/  FMUL.FTZ R64, R64, UR11 ;  /* 0x0000000b40407c20 */ /* 0x000fe20008410000 */
[----:B------:R-:W-:Y:S01]  /*5ee0*/  LOP3.LUT P3, RZ, R117, 0xff0000, RZ, 0xc0, !PT ;  /* 0x00ff000075ff7812 */ /* 0x000fe2000786c0ff */
[----:B------:R-:W-:Y:S01]  /*5ef0*/  FADD.FTZ R65, R96, -R65 ;  /* 0x8000004160417221 */ /* 0x000fe20000010000 */
[C---:B------:R-:W-:Y:S01]  /*5f00*/  FMUL.FTZ R73, R67.reuse, UR23 ;  /* 0x0000001743497c20 */ /* 0x040fe20008410000 */
[----:B------:R-:W-:Y:S01]  /*5f10*/  FMUL.FTZ R72, R64, UR23 ;  /* 0x0000001740487c20 */ /* 0x000fe20008410000 */
[----:B------:R-:W-:Y:S01]  /*5f20*/  F2FP.BF16.F32.PACK_AB R67, R67, R64 ;  /* 0x000000404343723e */ /* 0x000fe200000010ff */
[----:B------:R-:W-:Y:S01]  /*5f30*/  FFMA.FTZ R64, R104, UR10, R80 ;  /* 0x0000000a68407c23 */ /* 0x000fe20008010050 */
[----:B------:R-:W-:Y:S01]  /*5f40*/  FMUL.FTZ R66, R65, UR11 ;  /* 0x0000000b41427c20 */ /* 0x000fe20008410000 */
[----:B------:R-:W-:-:S02]  /*5f50*/  FSEL R73, R73, RZ, P2 ;  /* 0x000000ff49497208 */ /* 0x000fc40001000000 */
[----:B------:R-:W-:Y:S01]  /*5f60*/  FSEL R72, R72, RZ, P3 ;  /* 0x000000ff48487208 */ /* 0x000fe20001800000 */
[----:B------:R-:W-:Y:S01]  /*5f70*/  FADD.FTZ R65, R101, -R64 ;  /* 0x8000004065417221 */ /* 0x000fe20000010000 */
[--C-:B------:R-:W-:Y:S01]  /*5f80*/  FFMA.FTZ R64, R102, UR10, R80.reuse ;  /* 0x0000000a66407c23 */ /* 0x100fe20008010050 */
[----:B------:R-:W-:Y:S01]  /*5f90*/  FMUL.FTZ R74, R66, UR23 ;  /* 0x00000017424a7c20 */ /* 0x000fe20008410000 */
[----:B------:R-:W-:Y:S01]  /*5fa0*/  F2FP.BF16.F32.PACK_AB R75, R73, R72 ;  /* 0x00000048494b723e */ /* 0x000fe200000010ff */
[--C-:B------:R-:W-:Y:S01]  /*5fb0*/  FFMA.FTZ R73, R91, UR10, R80.reuse ;  /* 0x0000000a5b497c23 */ /* 0x100fe20008010050 */
[----:B------:R-:W-:Y:S01]  /*5fc0*/  FMUL.FTZ R77, R65, UR11 ;  /* 0x0000000b414d7c20 */ /* 0x000fe20008410000 */
[----:B------:R-:W-:Y:S01]  /*5fd0*/  FFMA.FTZ R65, R89, UR10, R80 ;  /* 0x0000000a59417c23 */ /* 0x000fe20008010050 */
[----:B------:R-:W-:Y:S01]  /*5fe0*/  FADD.FTZ R64, R99, -R64 ;  /* 0x8000004063407221 */ /* 0x000fe20000010000 */
[----:B------:R-:W-:Y:S01]  /*5ff0*/  FADD.FTZ R73, R94, -R73 ;  /* 0x800000495e497221 */ /* 0x000fe20000010000 */
[----:B------:R-:W-:Y:S01]  /*6000*/  FFMA.FTZ R80, R100, UR10, R80 ;  /* 0x0000000a64507c23 */ /* 0x000fe20008010050 */
[C---:B------:R-:W-:Y:S01]  /*6010*/  F2FP.BF16.F32.PACK_AB R66, R77.reuse, R66 ;  /* 0x000000424d42723e */ /* 0x040fe200000010ff */
[----:B------:R-:W-:Y:S01]  /*6020*/  FMUL.FTZ R76, R77, UR23 ;  /* 0x000000174d4c7c20 */ /* 0x000fe20008410000 */
[----:B------:R-:W-:Y:S01]  /*6030*/  FADD.FTZ R65, R92, -R65 ;  /* 0x800000415c417221 */ /* 0x000fe20000010000 */
[----:B------:R-:W-:Y:S01]  /*6040*/  FMUL.FTZ R72, R73, UR11 ;  /* 0x0000000b49487c20 */ /* 0x000fe20008410000 */
[----:B------:R-:W-:Y:S01]  /*6050*/  FMUL.FTZ R77, R64, UR11 ;  /* 0x0000000b404d7c20 */ /* 0x000fe20008410000 */
[----:B------:R-:W-:Y:S01]  /*6060*/  LOP3.LUT P2, RZ, R117, 0xff00, RZ, 0xc0, !PT ;  /* 0x0000ff0075ff7812 */ /* 0x000fe2000784c0ff */
[----:B------:R-:W-:Y:S01]  /*6070*/  FADD.FTZ R80, R97, -R80 ;  /* 0x8000005061507221 */ /* 0x000fe20000010000 */
[----:B------:R-:W-:Y:S01]  /*6080*/  LOP3.LUT P3, RZ, R117, 0xff, RZ, 0xc0, !PT ;  /* 0x000000ff75ff7812 */ /* 0x000fe2000786c0ff */
[----:B------:R-:W-:Y:S01]  /*6090*/  FMUL.FTZ R64, R65, UR11 ;  /* 0x0000000b41407c20 */ /* 0x000fe20008410000 */
[----:B------:R-:W-:Y:S01]  /*60a0*/  FSEL R81, R76, RZ, P2 ;  /* 0x000000ff4c517208 */ /* 0x000fe20001000000 */
[----:B------:R-:W-:Y:S01]  /*60b0*/  FMUL.FTZ R73, R80, UR11 ;  /* 0x0000000b50497c20 */ /* 0x000fe20008410000 */
[C---:B------:R-:W-:Y:S01]  /*60c0*/  F2FP.BF16.F32.PACK_AB R65, R77.reuse, R72 ;  /* 0x000000484d41723e */ /* 0x040fe200000010ff */
[----:B------:R-:W-:Y:S01]  /*60d0*/  FMUL.FTZ R76, R72, UR23 ;  /* 0x00000017484c7c20 */ /* 0x000fe20008410000 */
[----:B------:R-:W-:Y:S01]  /*60e0*/  FSEL R74, R74, RZ, P3 ;  /* 0x000000ff4a4a7208 */ /* 0x000fe20001800000 */
[----:B------:R-:W-:Y:S01]  /*60f0*/  FMUL.FTZ R77, R77, UR23 ;  /* 0x000000174d4d7c20 */ /* 0x000fe20008410000 */
[----:B------:R-:W-:Y:S01]  /*6100*/  LOP3.LUT P3, RZ, R116, 0xff0000, RZ, 0xc0, !PT ;  /* 0x00ff000074ff7812 */ /* 0x000fe2000786c0ff */
[----:B------:R-:W-:Y:S01]  /*6110*/  FMUL.FTZ R72, R64, UR23 ;  /* 0x0000001740487c20 */ /* 0x000fe20008410000 */
[----:B------:R-:W-:-:S02]  /*6120*/  LOP3.LUT P2, RZ, R116, 0xff000000, RZ, 0xc0, !PT ;  /* 0xff00000074ff7812 */ /* 0x000fc4000784c0ff */
[C---:B------:R-:W-:Y:S01]  /*6130*/  F2FP.BF16.F32.PACK_AB R64, R73.reuse, R64 ;  /* 0x000000404940723e */ /* 0x040fe200000010ff */
[----:B------:R-:W-:Y:S01]  /*6140*/  FMUL.FTZ R73, R73, UR23 ;  /* 0x0000001749497c20 */ /* 0x000fe20008410000 */
[----:B------:R-:W-:Y:S02]  /*6150*/  FSEL R76, R76, RZ, P3 ;  /* 0x000000ff4c4c7208 */ /* 0x000fe40001800000 */
[----:B------:R-:W-:Y:S02]  /*6160*/  FSEL R79, R77, RZ, P2 ;  /* 0x000000ff4d4f7208 */ /* 0x000fe40001000000 */
[C---:B------:R-:W-:Y:S02]  /*6170*/  LOP3.LUT P3, RZ, R116.reuse, 0xff, RZ, 0xc0, !PT ;  /* 0x000000ff74ff7812 */ /* 0x040fe4000786c0ff */
[----:B------:R-:W-:Y:S02]  /*6180*/  LOP3.LUT P2, RZ, R116, 0xff00, RZ, 0xc0, !PT ;  /* 0x0000ff0074ff7812 */ /* 0x000fe4000784c0ff */
[----:B------:R-:W-:-:S02]  /*6190*/  FSEL R72, R72, RZ, P3 ;  /* 0x000000ff48487208 */ /* 0x000fc40001800000 */
[----:B------:R-:W-:Y:S02]  /*61a0*/  FSEL R77, R73, RZ, P2 ;  /* 0x000000ff494d7208 */ /* 0x000fe40001000000 */
[----:B------:R-:W-:Y:S02]  /*61b0*/  F2FP.BF16.F32.PACK_AB R74, R81, R74 ;  /* 0x0000004a514a723e */ /* 0x000fe400000010ff */
[----:B------:R-:W-:Y:S02]  /*61c0*/  F2FP.BF16.F32.PACK_AB R73, R79, R76 ;  /* 0x0000004c4f49723e */ /* 0x000fe400000010ff */
[----:B------:R-:W-:Y:S01]  /*61d0*/  F2FP.BF16.F32.PACK_AB R72, R77, R72 ;  /* 0x000000484d48723e */ /* 0x000fe200000010ff */
[----:B------:R-:W-:Y:S06]  /*61e0*/  BRA `(.L_x_193) ;  /* 0x0000000000d47947 */ /* 0x000fec0003800000 */
.L_x_197:
[--C-:B------:R-:W-:Y:S01]  /*61f0*/  FFMA.FTZ R73, R95, UR10, R80.reuse ;  /* 0x0000000a5f497c23 */ /* 0x100fe20008010050 */
[--C-:B------:R-:W-:Y:S01]  /*6200*/  FFMA.FTZ R74, R106, UR10, R80.reuse ;  /* 0x0000000a6a4a7c23 */ /* 0x100fe20008010050 */
[----:B-----5:R-:W-:Y:S01]  /*6210*/  ISETP.GE.U32.AND P2, PT, R116, RZ, PT ;  /* 0x000000ff7400720c */ /* 0x020fe20003f46070 */
[----:B------:R-:W-:Y:S01]  /*6220*/  FFMA.FTZ R78, R102, UR10, R80 ;  /* 0x0000000a664e7c23 */ /* 0x000fe20008010050 */
[----:B------:R-:W-:Y:S01]  /*6230*/  FADD.FTZ R72, R98, -R73 ;  /* 0x8000004962487221 */ /* 0x000fe20000010000 */
[----:B------:R-:W-:Y:S01]  /*6240*/  FADD.FTZ R74, R103, -R74 ;  /* 0x8000004a674a7221 */ /* 0x000fe20000010000 */
[----:B------:R-:W-:Y:S01]  /*6250*/  FFMA.FTZ R73, R93, UR10, R80 ;  /* 0x0000000a5d497c23 */ /* 0x000fe20008010050 */
[C---:B------:R-:W-:Y:S01]  /*6260*/  LOP3.LUT P3, RZ, R117.reuse, 0xff0000, RZ, 0xc0, !PT ;  /* 0x00ff000075ff7812 */ /* 0x040fe2000786c0ff */
[----:B------:R-:W-:Y:S01]  /*6270*/  FMUL.FTZ R72, R72, UR11 ;  /* 0x0000000b48487c20 */ /* 0x000fe20008410000 */
[----:B------:R-:W-:Y:S01]  /*6280*/  FMUL.FTZ R74, R74, UR11 ;  /* 0x0000000b4a4a7c20 */ /* 0x000fe20008410000 */
[----:B------:R-:W-:Y:S01]  /*6290*/  FADD.FTZ R73, R96, -R73 ;  /* 0x8000004960497221 */ /* 0x000fe20000010000 */
[----:B------:R-:W-:Y:S01]  /*62a0*/  ISETP.GE.U32.AND.EX P2, PT, R117, 0x1000000, PT, P2 ;  /* 0x010000007500780c */ /* 0x000fe20003f46120 */
[----:B------:R-:W-:Y:S01]  /*62b0*/  FMUL.FTZ R72, R72, UR23 ;  /* 0x0000001748487c20 */ /* 0x000fe20008410000 */
[----:B------:R-:W-:Y:S01]  /*62c0*/  FMUL.FTZ R74, R74, UR23 ;  /* 0x000000174a4a7c20 */ /* 0x000fe20008410000 */
[----:B------:R-:W-:Y:S01]  /*62d0*/  FMUL.FTZ R73, R73, UR11 ;  /* 0x0000000b49497c20 */ /* 0x000fe20008410000 */
[----:B------:R-:W-:-:S02]  /*62e0*/  FADD.FTZ R78, R99, -R78 ;  /* 0x8000004e634e7221 */ /* 0x000fc40000010000 */
[----:B------:R-:W-:Y:S01]  /*62f0*/  FSEL R75, R72, RZ, P3 ;  /* 0x000000ff484b7208 */ /* 0x000fe20001800000 */
[--C-:B------:R-:W-:Y:S01]  /*6300*/  FFMA.FTZ R72, R104, UR10, R80.reuse ;  /* 0x0000000a68487c23 */ /* 0x100fe20008010050 */
[----:B------:R-:W-:Y:S01]  /*6310*/  FSEL R76, R74, RZ, P2 ;  /* 0x000000ff4a4c7208 */ /* 0x000fe20001000000 */
[----:B------:R-:W-:Y:S01]  /*6320*/  FMUL.FTZ R74, R73, UR23 ;  /* 0x00000017494a7c20 */ /* 0x000fe20008410000 */
[----:B------:R-:W-:Y:S01]  /*6330*/  FFMA.FTZ R73, R91, UR10, R80 ;  /* 0x0000000a5b497c23 */ /* 0x000fe20008010050 */
[----:B------:R-:W-:Y:S01]  /*6340*/  FADD.FTZ R72, R101, -R72 ;  /* 0x8000004865487221 */ /* 0x000fe20000010000 */
[----:B------:R-:W-:Y:S01]  /*6350*/  F2FP.BF16.F32.PACK_AB R75, R76, R75 ;  /* 0x0000004b4c4b723e */ /* 0x000fe200000010ff */
[----:B------:R-:W-:Y:S01]  /*6360*/  FMUL.FTZ R78, R78, UR11 ;  /* 0x0000000b4e4e7c20 */ /* 0x000fe20008410000 */
[----:B------:R-:W-:Y:S01]  /*6370*/  FADD.FTZ R76, R94, -R73 ;  /* 0x800000495e4c7221 */ /* 0x000fe20000010000 */
[----:B------:R-:W-:Y:S01]  /*6380*/  FMUL.FTZ R77, R72, UR11 ;  /* 0x0000000b484d7c20 */ /* 0x000fe20008410000 */
[--C-:B------:R-:W-:Y:S01]  /*6390*/  FFMA.FTZ R72, R100, UR10, R80.reuse ;  /* 0x0000000a64487c23 */ /* 0x100fe20008010050 */
[----:B------:R-:W-:Y:S01]  /*63a0*/  FFMA.FTZ R73, R89, UR10, R80 ;  /* 0x0000000a59497c23 */ /* 0x000fe20008010050 */
[----:B------:R-:W-:Y:S01]  /*63b0*/  LOP3.LUT P3, RZ, R117, 0xff, RZ, 0xc0, !PT ;  /* 0x000000ff75ff7812 */ /* 0x000fe2000786c0ff */
[----:B------:R-:W-:Y:S01]  /*63c0*/  FMUL.FTZ R76, R76, UR11 ;  /* 0x0000000b4c4c7c20 */ /* 0x000fe20008410000 */
[----:B------:R-:W-:Y:S01]  /*63d0*/  FMUL.FTZ R77, R77, UR23 ;  /* 0x000000174d4d7c20 */ /* 0x000fe20008410000 */
[----:B------:R-:W-:Y:S01]  /*63e0*/  LOP3.LUT P2, RZ, R117, 0xff00, RZ, 0xc0, !PT ;  /* 0x0000ff0075ff7812 */ /* 0x000fe2000784c0ff */
[----:B------:R-:W-:Y:S01]  /*63f0*/  FADD.FTZ R72, R97, -R72 ;  /* 0x8000004861487221 */ /* 0x000fe20000010000 */
[----:B------:R-:W-:Y:S01]  /*6400*/  FADD.FTZ R73, R92, -R73 ;  /* 0x800000495c497221 */ /* 0x000fe20000010000 */
[----:B------:R-:W-:Y:S01]  /*6410*/  FSEL R74, R74, RZ, P3 ;  /* 0x000000ff4a4a7208 */ /* 0x000fe20001800000 */
[----:B------:R-:W-:Y:S01]  /*6420*/  FMUL.FTZ R76, R76, UR23 ;  /* 0x000000174c4c7c20 */ /* 0x000fe20008410000 */
[----:B------:R-:W-:Y:S01]  /*6430*/  LOP3.LUT P3, RZ, R116, 0xff0000, RZ, 0xc0, !PT ;  /* 0x00ff000074ff7812 */ /* 0x000fe2000786c0ff */
[----:B------:R-:W-:Y:S01]  /*6440*/  FMUL.FTZ R72, R72, UR11 ;  /* 0x0000000b48487c20 */ /* 0x000fe20008410000 */
        /* <DEDUP_REMOVED lines=8> */
[----:B------:R-:W-:-:S02]  /*64d0*/  FSEL R79, R78, RZ, P2 ;  /* 0x000000ff4e4f7208 */ /* 0x000fc40001000000 */
[----:B------:R-:W-:Y:S02]  /*64e0*/  LOP3.LUT P2, RZ, R116, 0xff, RZ, 0xc0, !PT ;  /* 0x000000ff74ff7812 */ /* 0x000fe4000784c0ff */
[----:B------:R-:W-:Y:S02]  /*64f0*/  FSEL R77, R72, RZ, P3 ;  /* 0x000000ff484d7208 */ /* 0x000fe40001800000 */
[----:B------:R-:W-:Y:S02]  /*6500*/  FSEL R72, R73, RZ, P2 ;  /* 0x000000ff49487208 */ /* 0x000fe40001000000 */
[----:B------:R-:W-:Y:S02]  /*6510*/  F2FP.BF16.F32.PACK_AB R74, R81, R74 ;  /* 0x0000004a514a723e */ /* 0x000fe400000010ff */
[----:B------:R-:W-:Y:S02]  /*6520*/  F2FP.BF16.F32.PACK_AB R73, R79, R76 ;  /* 0x0000004c4f49723e */ /* 0x000fe400000010ff */
[----:B------:R-:W-:-:S07]  /*6530*/  F2FP.BF16.F32.PACK_AB R72, R77, R72 ;  /* 0x000000484d48723e */ /* 0x000fce00000010ff */
.L_x_193:
        /* <DEDUP_REMOVED lines=9> */
.L_x_189:
[----:B------:R-:W-:Y:S05]  /*65d0*/  BSYNC.RECONVERGENT B0 ;  /* 0x0000000000007941 */ /* 0x000fea0003800200 */
.L_x_188:
[----:B------:R-:W-:Y:S01]  /*65e0*/  UPLOP3.LUT UP1, UPT, UPT, UPT, UP1, 0x40, 0x4 ;  /* 0x000000000004789c */ /* 0x000fe20003f2e810 */
[----:B------:R-:W-:Y:S10]  /*65f0*/  BRA.U !UP2, `(.L_x_198) ;  /* 0xffffff9d0ab07547 */ /* 0x000ff4000b83ffff */
.L_x_171:
        /* <DEDUP_REMOVED lines=23> */
.L_x_199:
        /* <DEDUP_REMOVED lines=9> */
.L_x_2788:


//--------------------- .text._ZN10layer_norm22ln_bwd_finalize_kernelINS_22Kernel_traits_finalizeILj4096E13__nv_bfloat16S2_S2_S2_fjLb0ELj1024ELj4ENS_18Kernel_traits_baseILj4096ES2_S2_S2_S2_fjLj1024EEEEELb0ELb1EEEvNS_9BwdParamsE --------------------------
	.section	.text._ZN10layer_norm22ln_bwd_finalize_kernelINS_22Kernel_traits_finalizeILj4096E13__nv_bfloat16S2_S2_S2_fjLb0ELj1024ELj4ENS_18Kernel_traits_baseILj4096ES2_S2_S2_S2_fjLj1024EEEEELb0ELb1EEEvNS_9BwdParamsE,"ax",@progbits
	.align	128
        .global         _ZN10layer_norm22ln_bwd_finalize_kernelINS_22Kernel_traits_finalizeILj4096E13__nv_bfloat16S2_S2_S2_fjLb0ELj1024ELj4ENS_18Kernel_traits_baseILj4096ES2_S2_S2_S2_fjLj1024EEEEELb0ELb1EEEvNS_9BwdParamsE
        .type           _ZN10layer_norm22ln_bwd_finalize_kernelINS_22Kernel_traits_finalizeILj4096E13__nv_bfloat16S2_S2_S2_fjLb0ELj1024ELj4ENS_18Kernel_traits_baseILj4096ES2_S2_S2_S2_fjLj1024EEEEELb0ELb1EEEvNS_9BwdParamsE,@function
        .size           _ZN10layer_norm22ln_bwd_finalize_kernelINS_22Kernel_traits_finalizeILj4096E13__nv_bfloat16S2_S2_S2_fjLb0ELj1024ELj4ENS_18Kernel_traits_baseILj4096ES2_S2_S2_S2_fjLj1024EEEEELb0ELb1EEEvNS_9BwdParamsE,(.L_x_2789 - _ZN10layer_norm22ln_bwd_finalize_kernelINS_22Kernel_traits_finalizeILj4096E13__nv_bfloat16S2_S2_S2_fjLb0ELj1024ELj4ENS_18Kernel_traits_baseILj4096ES2_S2_S2_S2_fjLj1024EEEEELb0ELb1EEEvNS_9BwdParamsE)
        .other          _ZN10layer_norm22ln_bwd_finalize_kernelINS_22Kernel_traits_finalizeILj4096E13__nv_bfloat16S2_S2_S2_fjLb0ELj1024ELj4ENS_18Kernel_traits_baseILj4096ES2_S2_S2_S2_fjLj1024EEEEELb0ELb1EEEvNS_9BwdParamsE,@"STO_CUDA_ENTRY STV_DEFAULT"
_ZN10layer_norm22ln_bwd_finalize_kernelINS_22Kernel_traits_finalizeILj4096E13__nv_bfloat16S2_S2_S2_fjLb0ELj1024ELj4ENS_18Kernel_traits_baseILj4096ES2_S2_S2_S2_fjLj1024EEEEELb0ELb1EEEvNS_9BwdParamsE:
.text._ZN10layer_norm22ln_bwd_finalize_kernelINS_22Kernel_traits_finalizeILj4096E13__nv_bfloat16S2_S2_S2_fjLb0ELj1024ELj4ENS_18Kernel_traits_baseILj4096ES2_S2_S2_S2_fjLj1024EEEEELb0ELb1EEEvNS_9BwdParamsE:
[----:B------:R-:W-:Y:S01]  /*0000*/  LDC R1, c[0x0][0x37c] ;  /* 0x0000df00ff017b82 */ /* 0x000fe20000000800 */
[----:B------:R-:W0:Y:S01]  /*0010*/  S2R R58, SR_CTAID.X ;  /* 0x00000000003a7919 */ /* 0x000e220000002500 */
[----:B------:R-:W1:Y:S01]  /*0020*/  S2R R57, SR_TID.X ;  /* 0x0000000000397919 */ /* 0x000e620000002100 */
[----:B0-----:R-:W-:-:S04]  /*0030*/  SHF.L.U32 R0, R58, 0x5, RZ ;  /* 0x000000053a007819 */ /* 0x001fc800000006ff */
[----:B-1----:R-:W-:-:S04]  /*0040*/  LOP3.LUT R2, R0, 0x1f, R57, 0xf8, !PT ;  /* 0x0000001f00027812 */ /* 0x002fc800078ef839 */
[----:B------:R-:W-:-:S13]  /*0050*/  ISETP.GT.U32.AND P0, PT, R2, 0xfff, PT ;  /* 0x00000fff0200780c */ /* 0x000fda0003f04070 */
[----:B------:R-:W-:Y:S05]  /*0060*/  @P0 EXIT ;  /* 0x000000000000094d */ /* 0x000fea0003800000 */
[----:B------:R-:W0:Y:S01]  /*0070*/  LDCU UR8, c[0x0][0x380] ;  /* 0x00007000ff0877ac */ /* 0x000e220008000800 */
[----:B------:R-:W-:Y:S01]  /*0080*/  SHF.R.U32.HI R2, RZ, 0x5, R57 ;  /* 0x00000005ff027819 */ /* 0x000fe20000011639 */
[----:B------:R-:W-:Y:S01]  /*0090*/  BSSY.RECONVERGENT B0, `(.L_x_200) ;  /* 0x0000139000007945 */ /* 0x000fe20003800200 */
[----:B------:R-:W-:Y:S01]  /*00a0*/  HFMA2 R3, -RZ, RZ, 0, 0 ;  /* 0x00000000ff037431 */ /* 0x000fe200000001ff */
[----:B------:R-:W1:Y:S01]  /*00b0*/  LDCU.64 UR6, c[0x0][0x358] ;  /* 0x00006b00ff0677ac */ /* 0x000e620008000a00 */
[----:B------:R-:W-:Y:S02]  /*00c0*/  LOP3.LUT R57, R57, 0x1f, RZ, 0xc0, !PT ;  /* 0x0000001f39397812 */ /* 0x000fe400078ec0ff */
[----:B------:R-:W-:Y:S02]  /*00d0*/  MOV R43, RZ ;  /* 0x000000ff002b7202 */ /* 0x000fe40000000f00 */
[----:B0-----:R-:W-:-:S13]  /*00e0*/  ISETP.GE.U32.AND P0, PT, R2, UR8, PT ;  /* 0x0000000802007c0c */ /* 0x001fda000bf06070 */
[----:B-1----:R-:W-:Y:S05]  /*00f0*/  @P0 BRA `(.L_x_201) ;  /* 0x0000001000c80947 */ /* 0x002fea0003800000 */
[----:B------:R-:W-:Y:S01]  /*0100*/  LOP3.LUT R36, R2, 0x20, RZ, 0xfc, !PT ;  /* 0x0000002002247812 */ /* 0x000fe200078efcff */
[----:B------:R-:W-:Y:S01]  /*0110*/  BSSY.RECONVERGENT B1, `(.L_x_202) ;  /* 0x00000b2000017945 */ /* 0x000fe20003800200 */
[----:B------:R-:W-:Y:S02]  /*0120*/  LOP3.LUT R4, RZ, R2, RZ, 0x33, !PT ;  /* 0x00000002ff047212 */ /* 0x000fe400078e33ff */
[----:B------:R-:W-:Y:S02]  /*0130*/  VIMNMX.U32 R3, PT, PT, R36, UR8, !PT ;  /* 0x0000000824037c48 */ /* 0x000fe4000ffe0000 */
[----:B------:R-:W-:Y:S02]  /*0140*/  MOV R43, RZ ;  /* 0x000000ff002b7202 */ /* 0x000fe40000000f00 */
[----:B------:R-:W-:-:S04]  /*0150*/  IADD3 R3, PT, PT, R3, R4, RZ ;  /* 0x0000000403037210 */ /* 0x000fc80007ffe0ff */
[C---:B------:R-:W-:Y:S02]  /*0160*/  ISETP.GE.U32.AND P1, PT, R3.reuse, 0x1e0, PT ;  /* 0x000001e00300780c */ /* 0x040fe40003f26070 */
[----:B------:R-:W-:Y:S02]  /*0170*/  LEA.HI R54, R3, 0x1, RZ, 0x1b ;  /* 0x0000000103367811 */ /* 0x000fe400078fd8ff */
[----:B------:R-:W-:Y:S02]  /*0180*/  MOV R3, RZ ;  /* 0x000000ff00037202 */ /* 0x000fe40000000f00 */
[----:B------:R-:W-:-:S07]  /*0190*/  LOP3.LUT P0, R56, R54, 0xf, RZ, 0xc0, !PT ;  /* 0x0000000f36387812 */ /* 0x000fce000780c0ff */
[----:B------:R-:W-:Y:S06]  /*01a0*/  @!P1 BRA `(.L_x_203) ;  /* 0x0000000800a09947 */ /* 0x000fec0003800000 */
[----:B------:R-:W0:Y:S01]  /*01b0*/  LDC R55, c[0x0][0x388] ;  /* 0x0000e200ff377b82 */ /* 0x000e220000000800 */
[C---:B------:R-:W-:Y:S01]  /*01c0*/  LOP3.LUT R5, R2.reuse, 0x120, RZ, 0xfc, !PT ;  /* 0x0000012002057812 */ /* 0x040fe200078efcff */
[----:B------:R-:W-:Y:S01]  /*01d0*/  HFMA2 R43, -RZ, RZ, 0, 0 ;  /* 0x00000000ff2b7431 */ /* 0x000fe200000001ff */
[C---:B------:R-:W-:Y:S02]  /*01e0*/  LOP3.LUT R7, R2.reuse, 0x140, RZ, 0xfc, !PT ;  /* 0x0000014002077812 */ /* 0x040fe400078efcff */
[C---:B------:R-:W-:Y:S02]  /*01f0*/  LOP3.LUT R4, R2.reuse, 0x100, RZ, 0xfc, !PT ;  /* 0x0000010002047812 */ /* 0x040fe400078efcff */
[C---:B------:R-:W-:Y:S02]  /*0200*/  LOP3.LUT R9, R2.reuse, 0x160, RZ, 0xfc, !PT ;  /* 0x0000016002097812 */ /* 0x040fe400078efcff */
[C---:B------:R-:W-:Y:S02]  /*0210*/  LOP3.LUT R11, R2.reuse, 0x180, RZ, 0xfc, !PT ;  /* 0x00000180020b7812 */ /* 0x040fe400078efcff */
[----:B------:R-:W-:-:S02]  /*0220*/  LOP3.LUT R12, R2, 0x1a0, RZ, 0xfc, !PT ;  /* 0x000001a0020c7812 */ /* 0x000fc400078efcff */
[C---:B------:R-:W-:Y:S02]  /*0230*/  LOP3.LUT R13, R2.reuse, 0x1c0, RZ, 0xfc, !PT ;  /* 0x000001c0020d7812 */ /* 0x040fe400078efcff */
[C---:B------:R-:W-:Y:S02]  /*0240*/  LOP3.LUT R15, R2.reuse, 0x1e0, RZ, 0xfc, !PT ;  /* 0x000001e0020f7812 */ /* 0x040fe400078efcff */
[C---:B------:R-:W-:Y:S02]  /*0250*/  LOP3.LUT R16, R2.reuse, 0x80, RZ, 0xfc, !PT ;  /* 0x0000008002107812 */ /* 0x040fe400078efcff */
[C---:B------:R-:W-:Y:S02]  /*0260*/  LOP3.LUT R17, R2.reuse, 0xa0, RZ, 0xfc, !PT ;  /* 0x000000a002117812 */ /* 0x040fe400078efcff */
[C---:B------:R-:W-:Y:S02]  /*0270*/  LOP3.LUT R19, R2.reuse, 0xc0, RZ, 0xfc, !PT ;  /* 0x000000c002137812 */ /* 0x040fe400078efcff */
[C---:B------:R-:W-:Y:S01]  /*0280*/  LOP3.LUT R21, R2.reuse, 0xe0, RZ, 0xfc, !PT ;  /* 0x000000e002157812 */ /* 0x040fe200078efcff */
[-CC-:B0-----:R-:W-:Y:S01]  /*0290*/  IMAD R6, R5, R55.reuse, R0.reuse ;  /* 0x0000003705067224 */ /* 0x181fe200078e0200 */
[C---:B------:R-:W-:Y:S01]  /*02a0*/  LOP3.LUT R23, R2.reuse, 0x40, RZ, 0xfc, !PT ;  /* 0x0000004002177812 */ /* 0x040fe200078efcff */
[-CC-:B------:R-:W-:Y:S01]  /*02b0*/  IMAD R8, R7, R55.reuse, R0.reuse ;  /* 0x0000003707087224 */ /* 0x180fe200078e0200 */
[----:B------:R-:W-:Y:S01]  /*02c0*/  LOP3.LUT R25, R2, 0x60, RZ, 0xfc, !PT ;  /* 0x0000006002197812 */ /* 0x000fe200078efcff */
[-CC-:B------:R-:W-:Y:S01]  /*02d0*/  IMAD R36, R36, R55.reuse, R0.reuse ;  /* 0x0000003724247224 */ /* 0x180fe200078e0200 */
[----:B------:R-:W-:Y:S01]  /*02e0*/  LOP3.LUT R27, R54, 0xffffff0, RZ, 0xc0, !PT ;  /* 0x0ffffff0361b7812 */ /* 0x000fe200078ec0ff */
[-CC-:B------:R-:W-:Y:S01]  /*02f0*/  IMAD R4, R4, R55.reuse, R0.reuse ;  /* 0x0000003704047224 */ /* 0x180fe200078e0200 */
[----:B------:R-:W-:Y:S01]  /*0300*/  IADD3 R5, PT, PT, R57, R6, RZ ;  /* 0x0000000639057210 */ /* 0x000fe20007ffe0ff */
[-CC-:B------:R-:W-:Y:S01]  /*0310*/  IMAD R10, R9, R55.reuse, R0.reuse ;  /* 0x00000037090a7224 */ /* 0x180fe200078e0200 */
[----:B------:R-:W-:Y:S01]  /*0320*/  IADD3 R6, PT, PT, R57, R8, RZ ;  /* 0x0000000839067210 */ /* 0x000fe20007ffe0ff */
[----:B------:R-:W-:-:S02]  /*0330*/  IMAD R14, R11, R55, R0 ;  /* 0x000000370b0e7224 */ /* 0x000fc400078e0200 */
[-CC-:B------:R-:W-:Y:S01]  /*0340*/  IMAD R18, R12, R55.reuse, R0.reuse ;  /* 0x000000370c127224 */ /* 0x180fe200078e0200 */
[----:B------:R-:W-:Y:S01]  /*0350*/  IADD3 R7, PT, PT, R57, R10, RZ ;  /* 0x0000000a39077210 */ /* 0x000fe20007ffe0ff */
[-CC-:B------:R-:W-:Y:S01]  /*0360*/  IMAD R20, R13, R55.reuse, R0.reuse ;  /* 0x000000370d147224 */ /* 0x180fe200078e0200 */
[----:B------:R-:W-:Y:S01]  /*0370*/  IADD3 R8, PT, PT, R57, R14, RZ ;  /* 0x0000000e39087210 */ /* 0x000fe20007ffe0ff */
[-CC-:B------:R-:W-:Y:S01]  /*0380*/  IMAD R22, R15, R55.reuse, R0.reuse ;  /* 0x000000370f167224 */ /* 0x180fe200078e0200 */
[C---:B------:R-:W-:Y:S01]  /*0390*/  IADD3 R9, PT, PT, R57.reuse, R18, RZ ;  /* 0x0000001239097210 */ /* 0x040fe20007ffe0ff */
[-CC-:B------:R-:W-:Y:S01]  /*03a0*/  IMAD R24, R16, R55.reuse, R0.reuse ;  /* 0x0000003710187224 */ /* 0x180fe200078e0200 */
[----:B------:R-:W-:Y:S01]  /*03b0*/  IADD3 R16, PT, PT, R57, R4, RZ ;  /* 0x0000000439107210 */ /* 0x000fe20007ffe0ff */
[-CC-:B------:R-:W-:Y:S01]  /*03c0*/  IMAD R26, R17, R55.reuse, R0.reuse ;  /* 0x00000037111a7224 */ /* 0x180fe200078e0200 */
[----:B------:R-:W-:Y:S01]  /*03d0*/  IADD3 R12, PT, PT, R57, R36, RZ ;  /* 0x00000024390c7210 */ /* 0x000fe20007ffe0ff */
[-CC-:B------:R-:W-:Y:S01]  /*03e0*/  IMAD R28, R19, R55.reuse, R0.reuse ;  /* 0x00000037131c7224 */ /* 0x180fe200078e0200 */
[----:B------:R-:W-:Y:S01]  /*03f0*/  IADD3 R19, PT, PT, -R27, RZ, RZ ;  /* 0x000000ff1b137210 */ /* 0x000fe20007ffe1ff */
[-CC-:B------:R-:W-:Y:S01]  /*0400*/  IMAD R30, R21, R55.reuse, R0.reuse ;  /* 0x00000037151e7224 */ /* 0x180fe200078e0200 */
[----:B------:R-:W-:Y:S01]  /*0410*/  IADD3 R10, PT, PT, R57, R20, RZ ;  /* 0x00000014390a7210 */ /* 0x000fe20007ffe0ff */
[-CC-:B------:R-:W-:Y:S01]  /*0420*/  IMAD R32, R23, R55.reuse, R0.reuse ;  /* 0x0000003717207224 */ /* 0x180fe200078e0200 */
[----:B------:R-:W-:Y:S01]  /*0430*/  IADD3 R11, PT, PT, R57, R22, RZ ;  /* 0x00000016390b7210 */ /* 0x000fe20007ffe0ff */
[-CC-:B------:R-:W-:Y:S01]  /*0440*/  IMAD R34, R25, R55.reuse, R0.reuse ;  /* 0x0000003719227224 */ /* 0x180fe200078e0200 */
[C---:B------:R-:W-:Y:S01]  /*0450*/  IADD3 R18, PT, PT, R57.reuse, R24, RZ ;  /* 0x0000001839127210 */ /* 0x040fe20007ffe0ff */
[----:B------:R-:W-:Y:S01]  /*0460*/  IMAD R0, R2, R55, R0 ;  /* 0x0000003702007224 */ /* 0x000fe200078e0200 */
[----:B------:R-:W-:-:S02]  /*0470*/  IADD3 R13, PT, PT, R57, R26, RZ ;  /* 0x0000001a390d7210 */ /* 0x000fc40007ffe0ff */
[C---:B------:R-:W-:Y:S02]  /*0480*/  IADD3 R14, PT, PT, R57.reuse, R28, RZ ;  /* 0x0000001c390e7210 */ /* 0x040fe40007ffe0ff */
[C---:B------:R-:W-:Y:S02]  /*0490*/  IADD3 R15, PT, PT, R57.reuse, R30, RZ ;  /* 0x0000001e390f7210 */ /* 0x040fe40007ffe0ff */
[C---:B------:R-:W-:Y:S02]  /*04a0*/  IADD3 R4, PT, PT, R57.reuse, R32, RZ ;  /* 0x0000002039047210 */ /* 0x040fe40007ffe0ff */
[C---:B------:R-:W-:Y:S02]  /*04b0*/  IADD3 R17, PT, PT, R57.reuse, R34, RZ ;  /* 0x0000002239117210 */ /* 0x040fe40007ffe0ff */
[----:B------:R-:W-:-:S07]  /*04c0*/  IADD3 R0, PT, PT, R57, R0, RZ ;  /* 0x0000000039007210 */ /* 0x000fce0007ffe0ff */
.L_x_204:
        /* <DEDUP_REMOVED lines=118> */
.L_x_203:
[----:B------:R-:W-:Y:S05]  /*0c30*/  BSYNC.RECONVERGENT B1 ;  /* 0x0000000000017941 */ /* 0x000fea0003800200 */
.L_x_202:
        /* <DEDUP_REMOVED lines=9> */
[----:B------:R-:W0:Y:S08]  /*0cd0*/  LDC R32, c[0x0][0x388] ;  /* 0x0000e200ff207b82 */ /* 0x000e300000000800 */
[----:B------:R-:W1:Y:S08]  /*0ce0*/  LDC.64 R6, c[0x0][0x448] ;  /* 0x00011200ff067b82 */ /* 0x000e700000000a00 */
[----:B------:R-:W2:Y:S01]  /*0cf0*/  LDC.64 R8, c[0x0][0x440] ;  /* 0x00011000ff087b82 */ /* 0x000ea20000000a00 */
[----:B0-----:R-:W-:-:S05]  /*0d00*/  IMAD R13, R2, R32, R11 ;  /* 0x00000020020d7224 */ /* 0x001fca00078e020b */
[CC--:B------:R-:W-:Y:S02]  /*0d10*/  LEA R21, R32.reuse, R13.reuse, 0x5 ;  /* 0x0000000d20157211 */ /* 0x0c0fe400078e28ff */
[CC--:B------:R-:W-:Y:S01]  /*0d20*/  LEA R23, R32.reuse, R13.reuse, 0x6 ;  /* 0x0000000d20177211 */ /* 0x0c0fe200078e30ff */
[----:B-1----:R-:W-:Y:S01]  /*0d30*/  IMAD.WIDE.U32 R14, R13, 0x4, R6 ;  /* 0x000000040d0e7825 */ /* 0x002fe200078e0006 */
[----:B------:R-:W-:-:S03]  /*0d40*/  LEA R29, R32, R13, 0x7 ;  /* 0x0000000d201d7211 */ /* 0x000fc600078e38ff */
[--C-:B--2---:R-:W-:Y:S02]  /*0d50*/  IMAD.WIDE.U32 R16, R13, 0x4, R8.reuse ;  /* 0x000000040d107825 */ /* 0x104fe400078e0008 */
[----:B------:R0:W2:Y:S02]  /*0d60*/  LDG.E R14, desc[UR6][R14.64] ;  /* 0x000000060e0e7981 */ /* 0x0000a4000c1e1900 */
[C---:B------:R-:W-:Y:S02]  /*0d70*/  IMAD.WIDE.U32 R18, R21.reuse, 0x4, R8 ;  /* 0x0000000415127825 */ /* 0x040fe400078e0008 */
[----:B------:R1:W3:Y:S01]  /*0d80*/  LDG.E R0, desc[UR6][R16.64] ;  /* 0x0000000610007981 */ /* 0x0002e2000c1e1900 */
[----:B------:R-:W-:Y:S01]  /*0d90*/  LEA R27, R32, R23, 0x5 ;  /* 0x00000017201b7211 */ /* 0x000fe200078e28ff */
[----:B------:R-:W-:Y:S02]  /*0da0*/  IMAD.WIDE.U32 R20, R21, 0x4, R6 ;  /* 0x0000000415147825 */ /* 0x000fe400078e0006 */
[----:B------:R4:W5:Y:S02]  /*0db0*/  LDG.E R4, desc[UR6][R18.64] ;  /* 0x0000000612047981 */ /* 0x000964000c1e1900 */
[----:B------:R-:W-:-:S02]  /*0dc0*/  IMAD.WIDE.U32 R12, R23, 0x4, R8 ;  /* 0x00000004170c7825 */ /* 0x000fc400078e0008 */
[----:B------:R-:W5:Y:S02]  /*0dd0*/  LDG.E R31, desc[UR6][R20.64] ;  /* 0x00000006141f7981 */ /* 0x000f64000c1e1900 */
[----:B------:R-:W-:Y:S01]  /*0de0*/  IMAD.WIDE.U32 R22, R23, 0x4, R6 ;  /* 0x0000000417167825 */ /* 0x000fe200078e0006 */
[----:B0-----:R-:W-:Y:S01]  /*0df0*/  LEA R15, R32, R29, 0x5 ;  /* 0x0000001d200f7211 */ /* 0x001fe200078e28ff */
[----:B------:R0:W5:Y:S02]  /*0e00*/  LDG.E R12, desc[UR6][R12.64] ;  /* 0x000000060c0c7981 */ /* 0x000164000c1e1900 */
[C---:B-1----:R-:W-:Y:S02]  /*0e10*/  IMAD.WIDE.U32 R16, R27.reuse, 0x4, R8 ;  /* 0x000000041b107825 */ /* 0x042fe400078e0008 */
[----:B------:R1:W5:Y:S02]  /*0e20*/  LDG.E R33, desc[UR6][R22.64] ;  /* 0x0000000616217981 */ /* 0x000364000c1e1900 */
[----:B----4-:R-:W-:-:S02]  /*0e30*/  IMAD.WIDE.U32 R18, R27, 0x4, R6 ;  /* 0x000000041b127825 */ /* 0x010fc400078e0006 */
[----:B------:R-:W4:Y:S02]  /*0e40*/  LDG.E R17, desc[UR6][R16.64] ;  /* 0x0000000610117981 */ /* 0x000f24000c1e1900 */
[C---:B------:R-:W-:Y:S01]  /*0e50*/  IMAD.WIDE.U32 R26, R29.reuse, 0x4, R6 ;  /* 0x000000041d1a7825 */ /* 0x040fe200078e0006 */
[----:B0-----:R-:W-:Y:S01]  /*0e60*/  LEA R13, R32, R29, 0x6 ;  /* 0x0000001d200d7211 */ /* 0x001fe200078e30ff */
[----:B------:R-:W4:Y:S02]  /*0e70*/  LDG.E R19, desc[UR6][R18.64] ;  /* 0x0000000612137981 */ /* 0x000f24000c1e1900 */
[--C-:B------:R-:W-:Y:S02]  /*0e80*/  IMAD.WIDE.U32 R24, R29, 0x4, R8.reuse ;  /* 0x000000041d187825 */ /* 0x100fe400078e0008 */
[----:B------:R-:W4:Y:S02]  /*0e90*/  LDG.E R27, desc[UR6][R26.64] ;  /* 0x000000061a1b7981 */ /* 0x000f24000c1e1900 */
[----:B------:R-:W-:-:S02]  /*0ea0*/  IMAD.WIDE.U32 R28, R15, 0x4, R8 ;  /* 0x000000040f1c7825 */ /* 0x000fc400078e0008 */
[----:B------:R0:W4:Y:S02]  /*0eb0*/  LDG.E R10, desc[UR6][R24.64] ;  /* 0x00000006180a7981 */ /* 0x000124000c1e1900 */
[--C-:B------:R-:W-:Y:S01]  /*0ec0*/  IMAD.WIDE.U32 R20, R15, 0x4, R6.reuse ;  /* 0x000000040f147825 */ /* 0x100fe200078e0006 */
[----:B------:R-:W-:Y:S01]  /*0ed0*/  LEA R15, R32, R13, 0x5 ;  /* 0x0000000d200f7211 */ /* 0x000fe200078e28ff */
[----:B------:R-:W4:Y:S02]  /*0ee0*/  LDG.E R29, desc[UR6][R28.64] ;  /* 0x000000061c1d7981 */ /* 0x000f24000c1e1900 */
[C---:B-1----:R-:W-:Y:S02]  /*0ef0*/  IMAD.WIDE.U32 R22, R13.reuse, 0x4, R6 ;  /* 0x000000040d167825 */ /* 0x042fe400078e0006 */
[----:B------:R-:W4:Y:S02]  /*0f00*/  LDG.E R21, desc[UR6][R20.64] ;  /* 0x0000000614157981 */ /* 0x000f24000c1e1900 */
[----:B0-----:R-:W-:-:S02]  /*0f10*/  IMAD.WIDE.U32 R24, R13, 0x4, R8 ;  /* 0x000000040d187825 */ /* 0x001fc400078e0008 */
[----:B------:R-:W4:Y:S02]  /*0f20*/  LDG.E R23, desc[UR6][R22.64] ;  /* 0x0000000616177981 */ /* 0x000f24000c1e1900 */
[C---:B------:R-:W-:Y:S02]  /*0f30*/  IMAD.WIDE.U32 R8, R15.reuse, 0x4, R8 ;  /* 0x000000040f087825 */ /* 0x040fe400078e0008 */
[----:B------:R-:W4:Y:S02]  /*0f40*/  LDG.E R25, desc[UR6][R24.64] ;  /* 0x0000000618197981 */ /* 0x000f24000c1e1900 */
[----:B------:R-:W-:Y:S02]  /*0f50*/  IMAD.WIDE.U32 R6, R15, 0x4, R6 ;  /* 0x000000040f067825 */ /* 0x000fe400078e0006 */
[----:B------:R-:W4:Y:S04]  /*0f60*/  LDG.E R9, desc[UR6][R8.64] ;  /* 0x0000000608097981 */ /* 0x000f28000c1e1900 */
[----:B------:R-:W4:Y:S01]  /*0f70*/  LDG.E R7, desc[UR6][R6.64] ;  /* 0x0000000606077981 */ /* 0x000f22000c1e1900 */
[----:B------:R-:W-:Y:S01]  /*0f80*/  IADD3 R2, PT, PT, R2, 0x100, RZ ;  /* 0x0000010002027810 */ /* 0x000fe20007ffe0ff */
[----:B--2---:R-:W-:Y:S01]  /*0f90*/  FADD.FTZ R14, R3, R14 ;  /* 0x0000000e030e7221 */ /* 0x004fe20000010000 */
[----:B---3--:R-:W-:-:S04]  /*0fa0*/  FADD.FTZ R43, R43, R0 ;  /* 0x000000002b2b7221 */ /* 0x008fc80000010000 */
[----:B-----5:R-:W-:Y:S01]  /*0fb0*/  FADD.FTZ R43, R43, R4 ;  /* 0x000000042b2b7221 */ /* 0x020fe20000010000 */
[----:B------:R-:W-:-:S03]  /*0fc0*/  FADD.FTZ R14, R14, R31 ;  /* 0x0000001f0e0e7221 */ /* 0x000fc60000010000 */
[----:B------:R-:W-:Y:S01]  /*0fd0*/  FADD.FTZ R12, R43, R12 ;  /* 0x0000000c2b0c7221 */ /* 0x000fe20000010000 */
[----:B------:R-:W-:-:S03]  /*0fe0*/  FADD.FTZ R14, R14, R33 ;  /* 0x000000210e0e7221 */ /* 0x000fc60000010000 */
[----:B----4-:R-:W-:Y:S01]  /*0ff0*/  FADD.FTZ R17, R12, R17 ;  /* 0x000000110c117221 */ /* 0x010fe20000010000 */
[----:B------:R-:W-:-:S04]  /*1000*/  FADD.FTZ R14, R14, R19 ;  /* 0x000000130e0e7221 */ /* 0x000fc80000010000 */
[----:B------:R-:W-:Y:S01]  /*1010*/  FADD.FTZ R14, R14, R27 ;  /* 0x0000001b0e0e7221 */ /* 0x000fe20000010000 */
[----:B------:R-:W-:-:S04]  /*1020*/  FADD.FTZ R10, R17, R10 ;  /* 0x0000000a110a7221 */ /* 0x000fc80000010000 */
[----:B------:R-:W-:Y:S01]  /*1030*/  FADD.FTZ R10, R10, R29 ;  /* 0x0000001d0a0a7221 */ /* 0x000fe20000010000 */
[----:B------:R-:W-:-:S04]  /*1040*/  FADD.FTZ R14, R14, R21 ;  /* 0x000000150e0e7221 */ /* 0x000fc80000010000 */
[----:B------:R-:W-:Y:S01]  /*1050*/  FADD.FTZ R14, R14, R23 ;  /* 0x000000170e0e7221 */ /* 0x000fe20000010000 */
[----:B------:R-:W-:-:S04]  /*1060*/  FADD.FTZ R10, R10, R25 ;  /* 0x000000190a0a7221 */ /* 0x000fc80000010000 */
[----:B------:R-:W-:Y:S01]  /*1070*/  FADD.FTZ R43, R10, R9 ;  /* 0x000000090a2b7221 */ /* 0x000fe20000010000 */
[----:B------:R-:W-:-:S07]  /*1080*/  FADD.FTZ R3, R14, R7 ;  /* 0x000000070e037221 */ /* 0x000fce0000010000 */
.L_x_206:
[----:B------:R-:W-:Y:S05]  /*1090*/  BSYNC.RECONVERGENT B1 ;  /* 0x0000000000017941 */ /* 0x000fea0003800200 */
.L_x_205:
[----:B------:R-:W-:Y:S05]  /*10a0*/  @!P1 BRA `(.L_x_201) ;  /* 0x0000000000dc9947 */ /* 0x000fea0003800000 */
[----:B------:R-:W-:Y:S01]  /*10b0*/  ISETP.GE.U32.AND P0, PT, R30, 0x4, PT ;  /* 0x000000041e00780c */ /* 0x000fe20003f06070 */
[----:B------:R-:W-:Y:S01]  /*10c0*/  BSSY.RECONVERGENT B1, `(.L_x_207) ;  /* 0x0000024000017945 */ /* 0x000fe20003800200 */
[----:B------:R-:W-:-:S04]  /*10d0*/  LOP3.LUT R0, R54, 0x3, RZ, 0xc0, !PT ;  /* 0x0000000336007812 */ /* 0x000fc800078ec0ff */
[----:B------:R-:W-:-:S07]  /*10e0*/  ISETP.NE.AND P1, PT, R0, RZ, PT ;  /* 0x000000ff0000720c */ /* 0x000fce0003f25270 */
[----:B------:R-:W-:Y:S06]  /*10f0*/  @!P0 BRA `(.L_x_208) ;  /* 0x0000000000808947 */ /* 0x000fec0003800000 */
[----:B------:R-:W0:Y:S08]  /*1100*/  LDC R4, c[0x0][0x388] ;  /* 0x0000e200ff047b82 */ /* 0x000e300000000800 */
[----:B------:R-:W1:Y:S08]  /*1110*/  LDC.64 R6, c[0x0][0x440] ;  /* 0x00011000ff067b82 */ /* 0x000e700000000a00 */
[----:B------:R-:W2:Y:S01]  /*1120*/  LDC.64 R12, c[0x0][0x448] ;  /* 0x00011200ff0c7b82 */ /* 0x000ea20000000a00 */
[----:B0-----:R-:W-:-:S05]  /*1130*/  IMAD R15, R2, R4, R11 ;  /* 0x00000004020f7224 */ /* 0x001fca00078e020b */
[CC--:B------:R-:W-:Y:S01]  /*1140*/  LEA R17, R4.reuse, R15.reuse, 0x5 ;  /* 0x0000000f04117211 */ /* 0x0c0fe200078e28ff */
[----:B-1----:R-:W-:Y:S01]  /*1150*/  IMAD.WIDE.U32 R8, R15, 0x4, R6 ;  /* 0x000000040f087825 */ /* 0x002fe200078e0006 */
[----:B------:R-:W-:-:S03]  /*1160*/  LEA R21, R4, R15, 0x6 ;  /* 0x0000000f04157211 */ /* 0x000fc600078e30ff */
[----:B--2---:R-:W-:Y:S02]  /*1170*/  IMAD.WIDE.U32 R10, R15, 0x4, R12 ;  /* 0x000000040f0a7825 */ /* 0x004fe400078e000c */
[----:B------:R-:W2:Y:S02]  /*1180*/  LDG.E R8, desc[UR6][R8.64] ;  /* 0x0000000608087981 */ /* 0x000ea4000c1e1900 */
[C---:B------:R-:W-:Y:S01]  /*1190*/  IMAD.WIDE.U32 R14, R17.reuse, 0x4, R6 ;  /* 0x00000004110e7825 */ /* 0x040fe200078e0006 */
[----:B------:R-:W-:Y:S01]  /*11a0*/  LEA R23, R4, R21, 0x5 ;  /* 0x0000001504177211 */ /* 0x000fe200078e28ff */
        /* <DEDUP_REMOVED lines=21> */
.L_x_208:
[----:B------:R-:W-:Y:S05]  /*1300*/  BSYNC.RECONVERGENT B1 ;  /* 0x0000000000017941 */ /* 0x000fea0003800200 */
.L_x_207:
[----:B------:R-:W-:Y:S05]  /*1310*/  @!P1 BRA `(.L_x_201) ;  /* 0x0000000000409947 */ /* 0x000fea0003800000 */
[----:B------:R-:W0:Y:S01]  /*1320*/  LDC R12, c[0x0][0x388] ;  /* 0x0000e200ff0c7b82 */ /* 0x000e220000000800 */
[----:B------:R-:W-:-:S07]  /*1330*/  IADD3 R0, PT, PT, -R0, RZ, RZ ;  /* 0x000000ff00007210 */ /* 0x000fce0007ffe1ff */
[----:B------:R-:W1:Y:S08]  /*1340*/  LDC.64 R8, c[0x0][0x440] ;  /* 0x00011000ff087b82 */ /* 0x000e700000000a00 */
[----:B------:R-:W2:Y:S01]  /*1350*/  LDC.64 R10, c[0x0][0x448] ;  /* 0x00011200ff0a7b82 */ /* 0x000ea20000000a00 */
[----:B0-----:R-:W-:-:S05]  /*1360*/  IMAD R2, R2, R12, R5 ;  /* 0x0000000c02027224 */ /* 0x001fca00078e0205 */
[----:B------:R-:W-:-:S07]  /*1370*/  IADD3 R13, PT, PT, R57, R2, RZ ;  /* 0x00000002390d7210 */ /* 0x000fce0007ffe0ff */
.L_x_209:
[----:B-1----:R-:W-:-:S04]  /*1380*/  IMAD.WIDE.U32 R4, R13, 0x4, R8 ;  /* 0x000000040d047825 */ /* 0x002fc800078e0008 */
[----:B--2---:R-:W-:Y:S02]  /*1390*/  IMAD.WIDE.U32 R6, R13, 0x4, R10 ;  /* 0x000000040d067825 */ /* 0x004fe400078e000a */
        /* <DEDUP_REMOVED lines=8> */
.L_x_201:
[----:B------:R-:W-:Y:S05]  /*1420*/  BSYNC.RECONVERGENT B0 ;  /* 0x0000000000007941 */ /* 0x000fea0003800200 */
.L_x_200:
[----:B------:R-:W0:Y:S01]  /*1430*/  S2R R5, SR_TID.X ;  /* 0x0000000000057919 */ /* 0x000e220000002100 */
[----:B------:R-:W1:Y:S01]  /*1440*/  S2UR UR5, SR_CgaCtaId ;  /* 0x00000000000579c3 */ /* 0x000e620000008800 */
[----:B------:R-:W-:Y:S01]  /*1450*/  UMOV UR4, 0x400 ;  /* 0x0000040000047882 */ /* 0x000fe20000000000 */
[C---:B------:R-:W-:Y:S02]  /*1460*/  ISETP.NE.AND P1, PT, R57.reuse, RZ, PT ;  /* 0x000000ff3900720c */ /* 0x040fe40003f25270 */
[----:B------:R-:W-:Y:S01]  /*1470*/  ISETP.GT.U32.AND P0, PT, R57, 0xf, PT ;  /* 0x0000000f3900780c */ /* 0x000fe20003f04070 */
[----:B-1----:R-:W-:Y:S01]  /*1480*/  ULEA UR4, UR5, UR4, 0x18 ;  /* 0x0000000405047291 */ /* 0x002fe2000f8ec0ff */
[----:B0-----:R-:W-:-:S04]  /*1490*/  SHF.R.U32.HI R12, RZ, 0x5, R5 ;  /* 0x00000005ff0c7819 */ /* 0x001fc80000011605 */
[C-C-:B------:R-:W-:Y:S02]  /*14a0*/  LOP3.LUT R0, R12.reuse, 0x1f, R5.reuse, 0x78, !PT ;  /* 0x0000001f0c007812 */ /* 0x140fe400078e7805 */
[----:B------:R-:W-:Y:S02]  /*14b0*/  ISETP.NE.OR P0, PT, R12, 0x1f, P0 ;  /* 0x0000001f0c00780c */ /* 0x000fe40000705670 */
        /* <DEDUP_REMOVED lines=21> */
[----:B-1----:R-:W-:-:S04]  /*1610*/  FADD.FTZ R2, R7, R2 ;  /* 0x0000000207027221 */ /* 0x002fc80000010000 */
[----:B------:R-:W0:Y:S01]  /*1620*/  SHFL.BFLY PT, R5, R10, 0x8, 0x1f ;  /* 0x0d001f000a057f89 */ /* 0x000e2200000e0000 */
[----:B------:R-:W-:-:S03]  /*1630*/  @!P1 LEA R7, R12, UR4, 0x2 ;  /* 0x000000040c079c11 */ /* 0x000fc6000f8e10ff */
[----:B------:R-:W1:Y:S01]  /*1640*/  SHFL.BFLY PT, R3, R2, 0x8, 0x1f ;  /* 0x0d001f0002037f89 */ /* 0x000e6200000e0000 */
        /* <DEDUP_REMOVED lines=10> */
[----:B0-----:R-:W-:Y:S01]  /*16f0*/  LEA R0, R57, UR4, 0x3 ;  /* 0x0000000439007c11 */ /* 0x001fe2000f8e18ff */
[----:B------:R-:W0:Y:S01]  /*1700*/  LDC.64 R2, c[0x0][0x488] ;  /* 0x00012200ff027b82 */ /* 0x000e220000000a00 */
[----:B------:R-:W-:-:S03]  /*1710*/  SHF.L.U32 R58, R58, 0x4, RZ ;  /* 0x000000043a3a7819 */ /* 0x000fc600000006ff */
[----:B------:R-:W1:Y:S01]  /*1720*/  LDS.64 R6, [R0+0x2000] ;  /* 0x0020000000067984 */ /* 0x000e620000000a00 */
[----:B------:R-:W-:-:S03]  /*1730*/  LOP3.LUT R58, R58, 0x7ffffff0, RZ, 0xc0, !PT ;  /* 0x7ffffff03a3a7812 */ /* 0x000fc600078ec0ff */
[----:B------:R-:W2:Y:S01]  /*1740*/  LDS.64 R8, [R0+0x2080] ;  /* 0x0020800000087984 */ /* 0x000ea20000000a00 */
[----:B------:R-:W3:Y:S01]  /*1750*/  LDC.64 R4, c[0x0][0x480] ;  /* 0x00012000ff047b82 */ /* 0x000ee20000000a00 */
[----:B------:R-:W-:-:S05]  /*1760*/  IADD3 R57, PT, PT, R57, R58, RZ ;  /* 0x0000003a39397210 */ /* 0x000fca0007ffe0ff */
[----:B0-----:R-:W-:-:S04]  /*1770*/  IMAD.WIDE.U32 R2, R57, 0x4, R2 ;  /* 0x0000000439027825 */ /* 0x001fc800078e0002 */
[----:B---3--:R-:W-:Y:S01]  /*1780*/  IMAD.WIDE.U32 R4, R57, 0x4, R4 ;  /* 0x0000000439047825 */ /* 0x008fe200078e0004 */
[----:B-1----:R-:W-:Y:S02]  /*1790*/  F2FP.BF16.F32.PACK_AB R7, R7, R6 ;  /* 0x000000060707723e */ /* 0x002fe400000010ff */
[----:B--2---:R-:W-:-:S03]  /*17a0*/  F2FP.BF16.F32.PACK_AB R9, R9, R8 ;  /* 0x000000080909723e */ /* 0x004fc600000010ff */
[----:B------:R-:W-:Y:S04]  /*17b0*/  STG.E desc[UR6][R2.64], R7 ;  /* 0x0000000702007986 */ /* 0x000fe8000c101906 */
[----:B------:R-:W-:Y:S01]  /*17c0*/  STG.E desc[UR6][R4.64], R9 ;  /* 0x0000000904007986 */ /* 0x000fe2000c101906 */
[----:B------:R-:W-:Y:S05]  /*17d0*/  EXIT ;  /* 0x000000000000794d */ /* 0x000fea0003800000 */
.L_x_210:
        /* <DEDUP_REMOVED lines=10> */
.L_x_2789:


//--------------------- .text._ZN10layer_norm40ln_parallel_residual_bwd_finalize_kernelINS_22Kernel_traits_finalizeILj4096E13__nv_bfloat16S2_S2_S2_fjLb0ELj1024ELj4ENS_18Kernel_traits_baseILj4096ES2_S2_S2_S2_fjLj1024EEEEELb1EEEvNS_9BwdParamsE --------------------------
	.section	.text._ZN10layer_norm40ln_parallel_residual_bwd_finalize_kernelINS_22Kernel_traits_finalizeILj4096E13__nv_bfloat16S2_S2_S2_fjLb0ELj1024ELj4ENS_18Kernel_traits_baseILj4096ES2_S2_S2_S2_fjLj1024EEEEELb1EEEvNS_9BwdParamsE,"ax",@progbits
	.align	128
        .global         _ZN10layer_norm40ln_parallel_residual_bwd_finalize_kernelINS_22Kernel_traits_finalizeILj4096E13__nv_bfloat16S2_S2_S2_fjLb0ELj1024ELj4ENS_18Kernel_traits_baseILj4096ES2_S2_S2_S2_fjLj1024EEEEELb1EEEvNS_9BwdParamsE
        .type           _ZN10layer_norm40ln_parallel_residual_bwd_finalize_kernelINS_22Kernel_traits_finalizeILj4096E13__nv_bfloat16S2_S2_S2_fjLb0ELj1024ELj4ENS_18Kernel_traits_baseILj4096ES2_S2_S2_S2_fjLj1024EEEEELb1EEEvNS_9BwdParamsE,@function
        .size           _ZN10layer_norm40ln_parallel_residual_bwd_finalize_kernelINS_22Kernel_traits_finalizeILj4096E13__nv_bfloat16S2_S2_S2_fjLb0ELj1024ELj4ENS_18Kernel_traits_baseILj4096ES2_S2_S2_S2_fjLj1024EEEEELb1EEEvNS_9BwdParamsE,(.L_x_2790 - _ZN10layer_norm40ln_parallel_residual_bwd_finalize_kernelINS_22Kernel_traits_finalizeILj4096E13__nv_bfloat16S2_S2_S2_fjLb0ELj1024ELj4ENS_18Kernel_traits_baseILj4096ES2_S2_S2_S2_fjLj1024EEEEELb1EEEvNS_9BwdParamsE)
        .other          _ZN10layer_norm40ln_parallel_residual_bwd_finalize_kernelINS_22Kernel_traits_finalizeILj4096E13__nv_bfloat16S2_S2_S2_fjLb0ELj1024ELj4ENS_18Kernel_traits_baseILj4096ES2_S2_S2_S2_fjLj1024EEEEELb1EEEvNS_9BwdParamsE,@"STO_CUDA_ENTRY STV_DEFAULT"
_ZN10layer_norm40ln_parallel_residual_bwd_finalize_kernelINS_22Kernel_traits_finalizeILj4096E13__nv_bfloat16S2_S2_S2_fjLb0ELj1024ELj4ENS_18Kernel_traits_baseILj4096ES2_S2_S2_S2_fjLj1024EEEEELb1EEEvNS_9BwdParamsE:
.text._ZN10layer_norm40ln_parallel_residual_bwd_finalize_kernelINS_22Kernel_traits_finalizeILj4096E13__nv_bfloat16S2_S2_S2_fjLb0ELj1024ELj4ENS_18Kernel_traits_baseILj4096ES2_S2_S2_S2_fjLj1024EEEEELb1EEEvNS_9BwdParamsE:
        /* <DEDUP_REMOVED lines=12> */
[----:B------:R-:W-:Y:S01]  /*00c0*/  MOV R6, R3 ;  /* 0x0000000300067202 */ /* 0x000fe20000000f00 */
[----:B------:R-:W-:Y:S01]  /*00d0*/  HFMA2 R22, -RZ, RZ, 0, 0 ;  /* 0x00000000ff167431 */ /* 0x000fe200000001ff */
[----:B------:R-:W-:Y:S02]  /*00e0*/  LOP3.LUT R5, R2, 0x1f, RZ, 0xc0, !PT ;  /* 0x0000001f02057812 */ /* 0x000fe400078ec0ff */
[----:B------:R-:W-:Y:S02]  /*00f0*/  MOV R10, RZ ;  /* 0x000000ff000a7202 */ /* 0x000fe40000000f00 */
[----:B------:R-:W-:-:S02]  /*0100*/  MOV R7, RZ ;  /* 0x000000ff00077202 */ /* 0x000fc40000000f00 */
[----:B0-----:R-:W-:-:S13]  /*0110*/  ISETP.GE.U32.AND P0, PT, R6, UR8, PT ;  /* 0x0000000806007c0c */ /* 0x001fda000bf06070 */
[----:B-1----:R-:W-:Y:S05]  /*0120*/  @P0 BRA `(.L_x_212) ;  /* 0x0000001000500947 */ /* 0x002fea0003800000 */
        /* <DEDUP_REMOVED lines=20> */
[----:B------:R-:W-:-:S04]  /*0270*/  LOP3.LUT R8, R8, 0xffffff8, RZ, 0xc0, !PT ;  /* 0x0ffffff808087812 */ /* 0x000fc800078ec0ff */
[----:B------:R-:W-:Y:S01]  /*0280*/  IADD3 R8, PT, PT, -R8, RZ, RZ ;  /* 0x000000ff08087210 */ /* 0x000fe20007ffe1ff */
[-CC-:B0-----:R-:W-:Y:S02]  /*0290*/  IMAD R28, R28, R11.reuse, R4.reuse ;  /* 0x0000000b1c1c7224 */ /* 0x181fe400078e0204 */
[-CC-:B------:R-:W-:Y:S02]  /*02a0*/  IMAD R12, R12, R11.reuse, R4.reuse ;  /* 0x0000000b0c0c7224 */ /* 0x180fe400078e0204 */
[-CC-:B------:R-:W-:Y:S01]  /*02b0*/  IMAD R14, R13, R11.reuse, R4.reuse ;  /* 0x0000000b0d0e7224 */ /* 0x180fe200078e0204 */
[----:B------:R-:W-:Y:S01]  /*02c0*/  IADD3 R23, PT, PT, R5, R28, RZ ;  /* 0x0000001c05177210 */ /* 0x000fe20007ffe0ff */
[-CC-:B------:R-:W-:Y:S01]  /*02d0*/  IMAD R16, R15, R11.reuse, R4.reuse ;  /* 0x0000000b0f107224 */ /* 0x180fe200078e0204 */
[----:B------:R-:W-:Y:S01]  /*02e0*/  IADD3 R27, PT, PT, R5, R12, RZ ;  /* 0x0000000c051b7210 */ /* 0x000fe20007ffe0ff */
        /* <DEDUP_REMOVED lines=9> */
[----:B------:R-:W-:-:S07]  /*0380*/  IADD3 R4, PT, PT, R5, R4, RZ ;  /* 0x0000000405047210 */ /* 0x000fce0007ffe0ff */
.L_x_215:
        /* <DEDUP_REMOVED lines=51> */
[----:B0-----:R-:W-:-:S04]  /*06c0*/  IMAD.WIDE.U32 R14, R23, 0x4, R16 ;  /* 0x00000004170e7825 */ /* 0x001fc800078e0010 */
[----:B-----5:R-:W-:Y:S01]  /*06d0*/  FADD.FTZ R22, R22, R28 ;  /* 0x0000001c16167221 */ /* 0x020fe20000010000 */
[----:B------:R-:W4:Y:S01]  /*06e0*/  LDG.E R26, desc[UR6][R14.64] ;  /* 0x000000060e1a7981 */ /* 0x000f22000c1e1900 */
[----:B------:R-:W-:-:S04]  /*06f0*/  IMAD.WIDE.U32 R28, R12, 0x4, R16 ;  /* 0x000000040c1c7825 */ /* 0x000fc800078e0010 */
[----:B---3--:R-:W-:Y:S02]  /*0700*/  FADD.FTZ R18, R18, R10 ;  /* 0x0000000a12127221 */ /* 0x008fe40000010000 */
[----:B------:R0:W3:Y:S02]  /*0710*/  LDG.E R10, desc[UR6][R28.64] ;  /* 0x000000061c0a7981 */ /* 0x0000e4000c1e1900 */
[----:B0-----:R-:W-:-:S04]  /*0720*/  IMAD.WIDE.U32 R28, R25, 0x4, R16 ;  /* 0x00000004191c7825 */ /* 0x001fc800078e0010 */
[----:B----4-:R-:W-:Y:S02]  /*0730*/  FADD.FTZ R18, R18, R26 ;  /* 0x0000001a12127221 */ /* 0x010fe40000010000 */
[----:B------:R0:W4:Y:S02]  /*0740*/  LDG.E R26, desc[UR6][R28.64] ;  /* 0x000000061c1a7981 */ /* 0x000124000c1e1900 */
[----:B0-----:R-:W-:-:S04]  /*0750*/  IMAD.WIDE.U32 R28, R27, 0x4, R16 ;  /* 0x000000041b1c7825 */ /* 0x001fc800078e0010 */
[----:B---3--:R-:W-:Y:S02]  /*0760*/  FADD.FTZ R10, R18, R10 ;  /* 0x0000000a120a7221 */ /* 0x008fe40000010000 */
[----:B------:R-:W3:Y:S01]  /*0770*/  LDG.E R18, desc[UR6][R28.64] ;  /* 0x000000061c127981 */ /* 0x000ee2000c1e1900 */
[----:B------:R-:W-:-:S04]  /*0780*/  IMAD.WIDE.U32 R14, R13, 0x4, R16 ;  /* 0x000000040d0e7825 */ /* 0x000fc800078e0010 */
[----:B----4-:R-:W-:Y:S02]  /*0790*/  FADD.FTZ R10, R10, R26 ;  /* 0x0000001a0a0a7221 */ /* 0x010fe40000010000 */
[----:B------:R0:W4:Y:S02]  /*07a0*/  LDG.E R26, desc[UR6][R14.64] ;  /* 0x000000060e1a7981 */ /* 0x000124000c1e1900 */
[----:B0-----:R-:W-:-:S04]  /*07b0*/  IMAD.WIDE.U32 R14, R19, 0x4, R16 ;  /* 0x00000004130e7825 */ /* 0x001fc800078e0010 */
[----:B------:R-:W-:-:S04]  /*07c0*/  IMAD.WIDE.U32 R28, R21, 0x4, R16 ;  /* 0x00000004151c7825 */ /* 0x000fc800078e0010 */
[----:B---3--:R-:W-:Y:S02]  /*07d0*/  FADD.FTZ R10, R10, R18 ;  /* 0x000000120a0a7221 */ /* 0x008fe40000010000 */
[----:B------:R0:W3:Y:S02]  /*07e0*/  LDG.E R18, desc[UR6][R14.64] ;  /* 0x000000060e127981 */ /* 0x0000e4000c1e1900 */
[----:B0-----:R-:W0:Y:S02]  /*07f0*/  LDC.64 R14, c[0x0][0x458] ;  /* 0x00011600ff0e7b82 */ /* 0x001e240000000a00 */
[----:B0-----:R-:W-:-:S06]  /*0800*/  IMAD.WIDE.U32 R16, R4, 0x4, R14 ;  /* 0x0000000404107825 */ /* 0x001fcc00078e000e */
[----:B------:R-:W5:Y:S01]  /*0810*/  LDG.E R17, desc[UR6][R16.64] ;  /* 0x0000000610117981 */ /* 0x000f62000c1e1900 */
[----:B----4-:R-:W-:-:S03]  /*0820*/  FADD.FTZ R26, R10, R26 ;  /* 0x0000001a0a1a7221 */ /* 0x010fc60000010000 */
[----:B------:R3:W4:Y:S02]  /*0830*/  LDG.E R10, desc[UR6][R28.64] ;  /* 0x000000061c0a7981 */ /* 0x000724000c1e1900 */
[----:B---3--:R-:W-:Y:S01]  /*0840*/  FADD.FTZ R29, R26, R18 ;  /* 0x000000121a1d7221 */ /* 0x008fe20000010000 */
[----:B-----5:R-:W-:Y:S01]  /*0850*/  FADD.FTZ R20, R17, R20 ;  /* 0x0000001411147221 */ /* 0x020fe20000010000 */
[----:B------:R-:W-:-:S05]  /*0860*/  IMAD.WIDE.U32 R16, R23, 0x4, R14 ;  /* 0x0000000417107825 */ /* 0x000fca00078e000e */
[----:B------:R0:W3:Y:S02]  /*0870*/  LDG.E R18, desc[UR6][R16.64] ;  /* 0x0000000610127981 */ /* 0x0000e4000c1e1900 */
[----:B0-----:R-:W-:-:S04]  /*0880*/  IMAD.WIDE.U32 R16, R12, 0x4, R14 ;  /* 0x000000040c107825 */ /* 0x001fc800078e000e */
[----:B---3--:R-:W-:Y:S02]  /*0890*/  FADD.FTZ R18, R20, R18 ;  /* 0x0000001214127221 */ /* 0x008fe40000010000 */
        /* <DEDUP_REMOVED lines=11> */
[----:B------:R-:W-:-:S06]  /*0950*/  IMAD.WIDE.U32 R14, R21, 0x4, R14 ;  /* 0x00000004150e7825 */ /* 0x000fcc00078e000e */
[----:B------:R-:W5:Y:S01]  /*0960*/  LDG.E R15, desc[UR6][R14.64] ;  /* 0x000000060e0f7981 */ /* 0x000f62000c1e1900 */
[----:B---3--:R-:W-:-:S03]  /*0970*/  FADD.FTZ R18, R18, R20 ;  /* 0x0000001412127221 */ /* 0x008fc60000010000 */
[----:B------:R-:W3:Y:S01]  /*0980*/  LDG.E R20, desc[UR6][R16.64] ;  /* 0x0000000610147981 */ /* 0x000ee2000c1e1900 */
[----:B------:R-:W-:-:S04]  /*0990*/  IADD3 R8, PT, PT, R8, 0x8, RZ ;  /* 0x0000000808087810 */ /* 0x000fc80007ffe0ff */
[----:B------:R-:W-:Y:S01]  /*09a0*/  ISETP.NE.AND P0, PT, R8, RZ, PT ;  /* 0x000000ff0800720c */ /* 0x000fe20003f05270 */
[----:B--2---:R-:W-:Y:S01]  /*09b0*/  FADD.FTZ R22, R22, R24 ;  /* 0x0000001816167221 */ /* 0x004fe20000010000 */
[----:B----4-:R-:W-:Y:S01]  /*09c0*/  FADD.FTZ R10, R29, R10 ;  /* 0x0000000a1d0a7221 */ /* 0x010fe20000010000 */
[----:B------:R-:W-:Y:S02]  /*09d0*/  IADD3 R6, PT, PT, R6, 0x100, RZ ;  /* 0x0000010006067810 */ /* 0x000fe40007ffe0ff */
[C---:B------:R-:W-:Y:S02]  /*09e0*/  LEA R4, R11.reuse, R4, 0x8 ;  /* 0x000000040b047211 */ /* 0x040fe400078e40ff */
[C---:B------:R-:W-:Y:S02]  /*09f0*/  LEA R23, R11.reuse, R23, 0x8 ;  /* 0x000000170b177211 */ /* 0x040fe400078e40ff */
[C---:B------:R-:W-:Y:S02]  /*0a00*/  LEA R12, R11.reuse, R12, 0x8 ;  /* 0x0000000c0b0c7211 */ /* 0x040fe400078e40ff */
[----:B------:R-:W-:-:S02]  /*0a10*/  LEA R25, R11, R25, 0x8 ;  /* 0x000000190b197211 */ /* 0x000fc400078e40ff */
[C---:B------:R-:W-:Y:S02]  /*0a20*/  LEA R27, R11.reuse, R27, 0x8 ;  /* 0x0000001b0b1b7211 */ /* 0x040fe400078e40ff */
[C---:B------:R-:W-:Y:S02]  /*0a30*/  LEA R13, R11.reuse, R13, 0x8 ;  /* 0x0000000d0b0d7211 */ /* 0x040fe400078e40ff */
[C---:B------:R-:W-:Y:S02]  /*0a40*/  LEA R19, R11.reuse, R19, 0x8 ;  /* 0x000000130b137211 */ /* 0x040fe400078e40ff */
[----:B------:R-:W-:Y:S01]  /*0a50*/  LEA R21, R11, R21, 0x8 ;  /* 0x000000150b157211 */ /* 0x000fe200078e40ff */
[----:B---3--:R-:W-:-:S04]  /*0a60*/  FADD.FTZ R20, R18, R20 ;  /* 0x0000001412147221 */ /* 0x008fc80000010000 */
[----:B-----5:R-:W-:Y:S01]  /*0a70*/  FADD.FTZ R20, R20, R15 ;  /* 0x0000000f14147221 */ /* 0x020fe20000010000 */
[----:B------:R-:W-:Y:S06]  /*0a80*/  @P0 BRA `(.L_x_215) ;  /* 0xfffffff800400947 */ /* 0x000fec000383ffff */
.L_x_214:
[----:B------:R-:W-:Y:S05]  /*0a90*/  BSYNC.RECONVERGENT B1 ;  /* 0x0000000000017941 */ /* 0x000fea0003800200 */
.L_x_213:
        /* <DEDUP_REMOVED lines=9> */
[----:B------:R-:W0:Y:S08]  /*0b30*/  LDC R8, c[0x0][0x388] ;  /* 0x0000e200ff087b82 */ /* 0x000e300000000800 */
[----:B------:R-:W1:Y:S08]  /*0b40*/  LDC.64 R12, c[0x0][0x440] ;  /* 0x00011000ff0c7b82 */ /* 0x000e700000000a00 */
[----:B------:R-:W2:Y:S01]  /*0b50*/  LDC.64 R18, c[0x0][0x458] ;  /* 0x00011600ff127b82 */ /* 0x000ea20000000a00 */
[----:B0-----:R-:W-:-:S07]  /*0b60*/  IMAD R21, R6, R8, R11 ;  /* 0x0000000806157224 */ /* 0x001fce00078e020b */
[----:B------:R-:W0:Y:S01]  /*0b70*/  LDC.64 R16, c[0x0][0x450] ;  /* 0x00011400ff107b82 */ /* 0x000e220000000a00 */
[----:B-1----:R-:W-:-:S05]  /*0b80*/  IMAD.WIDE.U32 R14, R21, 0x4, R12 ;  /* 0x00000004150e7825 */ /* 0x002fca00078e000c */
[----:B------:R1:W3:Y:S02]  /*0b90*/  LDG.E R26, desc[UR6][R14.64] ;  /* 0x000000060e1a7981 */ /* 0x0002e4000c1e1900 */
[----:B-1----:R-:W1:Y:S02]  /*0ba0*/  LDC.64 R14, c[0x0][0x448] ;  /* 0x00011200ff0e7b82 */ /* 0x002e640000000a00 */
[----:B-1----:R-:W-:-:S06]  /*0bb0*/  IMAD.WIDE.U32 R28, R21, 0x4, R14 ;  /* 0x00000004151c7825 */ /* 0x002fcc00078e000e */
[----:B------:R-:W4:Y:S01]  /*0bc0*/  LDG.E R29, desc[UR6][R28.64] ;  /* 0x000000061c1d7981 */ /* 0x000f22000c1e1900 */
[----:B0-----:R-:W-:-:S06]  /*0bd0*/  IMAD.WIDE.U32 R24, R21, 0x4, R16 ;  /* 0x0000000415187825 */ /* 0x001fcc00078e0010 */
[----:B------:R-:W5:Y:S01]  /*0be0*/  LDG.E R25, desc[UR6][R24.64] ;  /* 0x0000000618197981 */ /* 0x000f62000c1e1900 */
[----:B---3--:R-:W-:Y:S01]  /*0bf0*/  FADD.FTZ R7, R7, R26 ;  /* 0x0000001a07077221 */ /* 0x008fe20000010000 */
[----:B--2---:R-:W-:-:S06]  /*0c00*/  IMAD.WIDE.U32 R26, R21, 0x4, R18 ;  /* 0x00000004151a7825 */ /* 0x004fcc00078e0012 */
[----:B------:R0:W2:Y:S02]  /*0c10*/  LDG.E R26, desc[UR6][R26.64] ;  /* 0x000000061a1a7981 */ /* 0x0000a4000c1e1900 */
[----:B0-----:R-:W-:Y:S01]  /*0c20*/  LEA R27, R8, R21, 0x5 ;  /* 0x00000015081b7211 */ /* 0x001fe200078e28ff */
[----:B----4-:R-:W-:-:S04]  /*0c30*/  FADD.FTZ R24, R22, R29 ;  /* 0x0000001d16187221 */ /* 0x010fc80000010000 */
[----:B------:R-:W-:-:S04]  /*0c40*/  IMAD.WIDE.U32 R28, R27, 0x4, R14 ;  /* 0x000000041b1c7825 */ /* 0x000fc800078e000e */
[C---:B------:R-:W-:Y:S02]  /*0c50*/  IMAD.WIDE.U32 R22, R27.reuse, 0x4, R12 ;  /* 0x000000041b167825 */ /* 0x040fe400078e000c */
[----:B------:R-:W3:Y:S04]  /*0c60*/  LDG.E R29, desc[UR6][R28.64] ;  /* 0x000000061c1d7981 */ /* 0x000ee8000c1e1900 */
[----:B------:R-:W4:Y:S01]  /*0c70*/  LDG.E R22, desc[UR6][R22.64] ;  /* 0x0000000616167981 */ /* 0x000f22000c1e1900 */
[----:B------:R-:W-:Y:S01]  /*0c80*/  LEA R21, R8, R21, 0x6 ;  /* 0x0000001508157211 */ /* 0x000fe200078e30ff */
[----:B-----5:R-:W-:Y:S01]  /*0c90*/  FADD.FTZ R10, R10, R25 ;  /* 0x000000190a0a7221 */ /* 0x020fe20000010000 */
[----:B--2---:R-:W-:Y:S01]  /*0ca0*/  FADD.FTZ R20, R20, R26 ;  /* 0x0000001a14147221 */ /* 0x004fe20000010000 */
[----:B---3--:R-:W-:Y:S01]  /*0cb0*/  FADD.FTZ R24, R24, R29 ;  /* 0x0000001d18187221 */ /* 0x008fe20000010000 */
[----:B------:R-:W-:-:S04]  /*0cc0*/  IMAD.WIDE.U32 R28, R27, 0x4, R16 ;  /* 0x000000041b1c7825 */ /* 0x000fc800078e0010 */
[----:B------:R-:W-:-:S04]  /*0cd0*/  IMAD.WIDE.U32 R26, R27, 0x4, R18 ;  /* 0x000000041b1a7825 */ /* 0x000fc800078e0012 */
[----:B----4-:R-:W-:Y:S01]  /*0ce0*/  FADD.FTZ R7, R7, R22 ;  /* 0x0000001607077221 */ /* 0x010fe20000010000 */
[----:B------:R-:W2:Y:S04]  /*0cf0*/  LDG.E R25, desc[UR6][R28.64] ;  /* 0x000000061c197981 */ /* 0x000ea8000c1e1900 */
[----:B------:R0:W3:Y:S02]  /*0d00*/  LDG.E R22, desc[UR6][R26.64] ;  /* 0x000000061a167981 */ /* 0x0000e4000c1e1900 */
[----:B0-----:R-:W-:-:S06]  /*0d10*/  IMAD.WIDE.U32 R26, R21, 0x4, R12 ;  /* 0x00000004151a7825 */ /* 0x001fcc00078e000c */
[----:B------:R-:W4:Y:S01]  /*0d20*/  LDG.E R26, desc[UR6][R26.64] ;  /* 0x000000061a1a7981 */ /* 0x000f22000c1e1900 */
[----:B------:R-:W-:-:S04]  /*0d30*/  IMAD.WIDE.U32 R28, R21, 0x4, R14 ;  /* 0x00000004151c7825 */ /* 0x000fc800078e000e */
[----:B--2---:R-:W-:Y:S01]  /*0d40*/  FADD.FTZ R23, R10, R25 ;  /* 0x000000190a177221 */ /* 0x004fe20000010000 */
[----:B------:R-:W-:Y:S01]  /*0d50*/  LEA R25, R8, R21, 0x5 ;  /* 0x0000001508197211 */ /* 0x000fe200078e28ff */
[----:B---3--:R-:W-:-:S04]  /*0d60*/  FADD.FTZ R22, R20, R22 ;  /* 0x0000001614167221 */ /* 0x008fc80000010000 */
[----:B------:R-:W-:-:S04]  /*0d70*/  IMAD.WIDE.U32 R12, R25, 0x4, R12 ;  /* 0x00000004190c7825 */ /* 0x000fc800078e000c */
[----:B------:R-:W-:Y:S02]  /*0d80*/  IMAD.WIDE.U32 R14, R25, 0x4, R14 ;  /* 0x00000004190e7825 */ /* 0x000fe400078e000e */
[----:B------:R-:W2:Y:S04]  /*0d90*/  LDG.E R13, desc[UR6][R12.64] ;  /* 0x000000060c0d7981 */ /* 0x000ea8000c1e1900 */
[----:B------:R-:W3:Y:S01]  /*0da0*/  LDG.E R15, desc[UR6][R14.64] ;  /* 0x000000060e0f7981 */ /* 0x000ee2000c1e1900 */
[----:B----4-:R-:W-:Y:S01]  /*0db0*/  FADD.FTZ R10, R7, R26 ;  /* 0x0000001a070a7221 */ /* 0x010fe20000010000 */
[C---:B------:R-:W-:Y:S02]  /*0dc0*/  IMAD.WIDE.U32 R26, R21.reuse, 0x4, R16 ;  /* 0x00000004151a7825 */ /* 0x040fe400078e0010 */
[----:B------:R-:W4:Y:S02]  /*0dd0*/  LDG.E R7, desc[UR6][R28.64] ;  /* 0x000000061c077981 */ /* 0x000f24000c1e1900 */
[----:B------:R-:W-:-:S02]  /*0de0*/  IMAD.WIDE.U32 R20, R21, 0x4, R18 ;  /* 0x0000000415147825 */ /* 0x000fc400078e0012 */
[----:B------:R-:W5:Y:S02]  /*0df0*/  LDG.E R8, desc[UR6][R26.64] ;  /* 0x000000061a087981 */ /* 0x000f64000c1e1900 */
[C---:B------:R-:W-:Y:S02]  /*0e00*/  IMAD.WIDE.U32 R16, R25.reuse, 0x4, R16 ;  /* 0x0000000419107825 */ /* 0x040fe400078e0010 */
[----:B------:R-:W3:Y:S02]  /*0e10*/  LDG.E R21, desc[UR6][R20.64] ;  /* 0x0000000614157981 */ /* 0x000ee4000c1e1900 */
[----:B------:R-:W-:Y:S02]  /*0e20*/  IMAD.WIDE.U32 R18, R25, 0x4, R18 ;  /* 0x0000000419127825 */ /* 0x000fe400078e0012 */
[----:B------:R-:W3:Y:S04]  /*0e30*/  LDG.E R16, desc[UR6][R16.64] ;  /* 0x0000000610107981 */ /* 0x000ee8000c1e1900 */
[----:B------:R-:W3:Y:S01]  /*0e40*/  LDG.E R19, desc[UR6][R18.64] ;  /* 0x0000000612137981 */ /* 0x000ee2000c1e1900 */
[----:B------:R-:W-:Y:S01]  /*0e50*/  IADD3 R6, PT, PT, R6, 0x80, RZ ;  /* 0x0000008006067810 */ /* 0x000fe20007ffe0ff */
[----:B----4-:R-:W-:Y:S01]  /*0e60*/  FADD.FTZ R24, R24, R7 ;  /* 0x0000000718187221 */ /* 0x010fe20000010000 */
[----:B-----5:R-:W-:Y:S01]  /*0e70*/  FADD.FTZ R23, R23, R8 ;  /* 0x0000000817177221 */ /* 0x020fe20000010000 */
[----:B--2---:R-:W-:Y:S01]  /*0e80*/  FADD.FTZ R7, R10, R13 ;  /* 0x0000000d0a077221 */ /* 0x004fe20000010000 */
[----:B---3--:R-:W-:Y:S01]  /*0e90*/  FADD.FTZ R8, R22, R21 ;  /* 0x0000001516087221 */ /* 0x008fe20000010000 */
[----:B------:R-:W-:Y:S01]  /*0ea0*/  FADD.FTZ R22, R24, R15 ;  /* 0x0000000f18167221 */ /* 0x000fe20000010000 */
[----:B------:R-:W-:-:S02]  /*0eb0*/  FADD.FTZ R10, R23, R16 ;  /* 0x00000010170a7221 */ /* 0x000fc40000010000 */
[----:B------:R-:W-:-:S07]  /*0ec0*/  FADD.FTZ R20, R8, R19 ;  /* 0x0000001308147221 */ /* 0x000fce0000010000 */
.L_x_217:
[----:B------:R-:W-:Y:S05]  /*0ed0*/  BSYNC.RECONVERGENT B1 ;  /* 0x0000000000017941 */ /* 0x000fea0003800200 */
.L_x_216:
[----:B------:R-:W-:Y:S05]  /*0ee0*/  @!P1 BRA `(.L_x_212) ;  /* 0x0000000000e09947 */ /* 0x000fea0003800000 */
[----:B------:R-:W-:Y:S01]  /*0ef0*/  ISETP.NE.AND P1, PT, R4, 0x1, PT ;  /* 0x000000010400780c */ /* 0x000fe20003f25270 */
[----:B------:R-:W-:Y:S01]  /*0f00*/  BSSY.RECONVERGENT B1, `(.L_x_218) ;  /* 0x0000023000017945 */ /* 0x000fe20003800200 */
[----:B------:R-:W-:-:S11]  /*0f10*/  LOP3.LUT P0, RZ, R9, 0x20, RZ, 0xc0, !PT ;  /* 0x0000002009ff7812 */ /* 0x000fd6000780c0ff */
[----:B------:R-:W-:Y:S05]  /*0f20*/  @!P1 BRA `(.L_x_219) ;  /* 0x0000000000809947 */ /* 0x000fea0003800000 */
[----:B------:R-:W0:Y:S08]  /*0f30*/  LDC R8, c[0x0][0x388] ;  /* 0x0000e200ff087b82 */ /* 0x000e300000000800 */
[----:B------:R-:W1:Y:S08]  /*0f40*/  LDC.64 R12, c[0x0][0x440] ;  /* 0x00011000ff0c7b82 */ /* 0x000e700000000a00 */
[----:B------:R-:W2:Y:S08]  /*0f50*/  LDC.64 R14, c[0x0][0x448] ;  /* 0x00011200ff0e7b82 */ /* 0x000eb00000000a00 */
[----:B------:R-:W3:Y:S01]  /*0f60*/  LDC.64 R16, c[0x0][0x450] ;  /* 0x00011400ff107b82 */ /* 0x000ee20000000a00 */
[----:B0-----:R-:W-:-:S07]  /*0f70*/  IMAD R9, R6, R8, R11 ;  /* 0x0000000806097224 */ /* 0x001fce00078e020b */
[----:B------:R-:W0:Y:S01]  /*0f80*/  LDC.64 R18, c[0x0][0x458] ;  /* 0x00011600ff127b82 */ /* 0x000e220000000a00 */
[----:B-1----:R-:W-:Y:S01]  /*0f90*/  IMAD.WIDE.U32 R28, R9, 0x4, R12 ;  /* 0x00000004091c7825 */ /* 0x002fe200078e000c */
[----:B------:R-:W-:-:S04]  /*0fa0*/  LEA R21, R8, R9, 0x5 ;  /* 0x0000000908157211 */ /* 0x000fc800078e28ff */
[----:B------:R-:W4:Y:S01]  /*0fb0*/  LDG.E R4, desc[UR6][R28.64] ;  /* 0x000000061c047981 */ /* 0x000f22000c1e1900 */
[----:B--2---:R-:W-:-:S04]  /*0fc0*/  IMAD.WIDE.U32 R26, R9, 0x4, R14 ;  /* 0x00000004091a7825 */ /* 0x004fc800078e000e */
[----:B---3--:R-:W-:Y:S01]  /*0fd0*/  IMAD.WIDE.U32 R24, R9, 0x4, R16 ;  /* 0x0000000409187825 */ /* 0x008fe200078e0010 */
[----:B------:R-:W2:Y:S03]  /*0fe0*/  LDG.E R23, desc[UR6][R26.64] ;  /* 0x000000061a177981 */ /* 0x000ea6000c1e1900 */
[----:B------:R-:W-:Y:S02]  /*0ff0*/  IMAD.WIDE.U32 R12, R21, 0x4, R12 ;  /* 0x00000004150c7825 */ /* 0x000fe400078e000c */
[----:B------:R-:W3:Y:S02]  /*1000*/  LDG.E R25, desc[UR6][R24.64] ;  /* 0x0000000618197981 */ /* 0x000ee4000c1e1900 */
[----:B0-----:R-:W-:Y:S02]  /*1010*/  IMAD.WIDE.U32 R8, R9, 0x4, R18 ;  /* 0x0000000409087825 */ /* 0x001fe400078e0012 */
[----:B------:R-:W5:Y:S02]  /*1020*/  LDG.E R13, desc[UR6][R12.64] ;  /* 0x000000060c0d7981 */ /* 0x000f64000c1e1900 */
[----:B------:R-:W-:-:S02]  /*1030*/  IMAD.WIDE.U32 R14, R21, 0x4, R14 ;  /* 0x00000004150e7825 */ /* 0x000fc400078e000e */
[----:B------:R-:W5:Y:S02]  /*1040*/  LDG.E R9, desc[UR6][R8.64] ;  /* 0x0000000608097981 */ /* 0x000f64000c1e1900 */
[C---:B------:R-:W-:Y:S02]  /*1050*/  IMAD.WIDE.U32 R16, R21.reuse, 0x4, R16 ;  /* 0x0000000415107825 */ /* 0x040fe400078e0010 */
[----:B------:R-:W5:Y:S02]  /*1060*/  LDG.E R15, desc[UR6][R14.64] ;  /* 0x000000060e0f7981 */ /* 0x000f64000c1e1900 */
[----:B------:R-:W-:Y:S02]  /*1070*/  IMAD.WIDE.U32 R18, R21, 0x4, R18 ;  /* 0x0000000415127825 */ /* 0x000fe400078e0012 */
[----:B------:R-:W5:Y:S04]  /*1080*/  LDG.E R17, desc[UR6][R16.64] ;  /* 0x0000000610117981 */ /* 0x000f68000c1e1900 */
[----:B------:R-:W5:Y:S01]  /*1090*/  LDG.E R19, desc[UR6][R18.64] ;  /* 0x0000000612137981 */ /* 0x000f62000c1e1900 */
[----:B------:R-:W-:Y:S01]  /*10a0*/  IADD3 R6, PT, PT, R6, 0x40, RZ ;  /* 0x0000004006067810 */ /* 0x000fe20007ffe0ff */
[----:B----4-:R-:W-:Y:S01]  /*10b0*/  FADD.FTZ R4, R7, R4 ;  /* 0x0000000407047221 */ /* 0x010fe20000010000 */
[----:B--2---:R-:W-:Y:S01]  /*10c0*/  FADD.FTZ R22, R22, R23 ;  /* 0x0000001716167221 */ /* 0x004fe20000010000 */
[----:B---3--:R-:W-:-:S02]  /*10d0*/  FADD.FTZ R10, R10, R25 ;  /* 0x000000190a0a7221 */ /* 0x008fc40000010000 */
[----:B-----5:R-:W-:Y:S01]  /*10e0*/  FADD.FTZ R7, R4, R13 ;  /* 0x0000000d04077221 */ /* 0x020fe20000010000 */
[----:B------:R-:W-:Y:S01]  /*10f0*/  FADD.FTZ R20, R20, R9 ;  /* 0x0000000914147221 */ /* 0x000fe20000010000 */
[----:B------:R-:W-:Y:S01]  /*1100*/  FADD.FTZ R22, R22, R15 ;  /* 0x0000000f16167221 */ /* 0x000fe20000010000 */
[----:B------:R-:W-:Y:S02]  /*1110*/  FADD.FTZ R10, R10, R17 ;  /* 0x000000110a0a7221 */ /* 0x000fe40000010000 */
[----:B------:R-:W-:-:S07]  /*1120*/  FADD.FTZ R20, R20, R19 ;  /* 0x0000001314147221 */ /* 0x000fce0000010000 */
.L_x_219:
[----:B------:R-:W-:Y:S05]  /*1130*/  BSYNC.RECONVERGENT B1 ;  /* 0x0000000000017941 */ /* 0x000fea0003800200 */
.L_x_218:
[----:B------:R-:W-:Y:S05]  /*1140*/  @P0 BRA `(.L_x_212) ;  /* 0x0000000000480947 */ /* 0x000fea0003800000 */
[----:B------:R-:W0:Y:S01]  /*1150*/  LDC.64 R16, c[0x0][0x440] ;  /* 0x00011000ff107b82 */ /* 0x000e220000000a00 */
[----:B------:R-:W1:Y:S07]  /*1160*/  LDCU UR4, c[0x0][0x388] ;  /* 0x00007100ff0477ac */ /* 0x000e6e0008000800 */
[----:B------:R-:W2:Y:S08]  /*1170*/  LDC.64 R8, c[0x0][0x448] ;  /* 0x00011200ff087b82 */ /* 0x000eb00000000a00 */
[----:B------:R-:W3:Y:S01]  /*1180*/  LDC.64 R12, c[0x0][0x450] ;  /* 0x00011400ff0c7b82 */ /* 0x000ee20000000a00 */
[----:B-1----:R-:W-:-:S07]  /*1190*/  IMAD R11, R6, UR4, R11 ;  /* 0x00000004060b7c24 */ /* 0x002fce000f8e020b */
[----:B------:R-:W1:Y:S01]  /*11a0*/  LDC.64 R14, c[0x0][0x458] ;  /* 0x00011600ff0e7b82 */ /* 0x000e620000000a00 */
[----:B0-----:R-:W-:-:S06]  /*11b0*/  IMAD.WIDE.U32 R16, R11, 0x4, R16 ;  /* 0x000000040b107825 */ /* 0x001fcc00078e0010 */
[----:B------:R-:W4:Y:S01]  /*11c0*/  LDG.E R16, desc[UR6][R16.64] ;  /* 0x0000000610107981 */ /* 0x000f22000c1e1900 */
[----:B--2---:R-:W-:-:S06]  /*11d0*/  IMAD.WIDE.U32 R8, R11, 0x4, R8 ;  /* 0x000000040b087825 */ /* 0x004fcc00078e0008 */
[----:B------:R-:W2:Y:S01]  /*11e0*/  LDG.E R9, desc[UR6][R8.64] ;  /* 0x0000000608097981 */ /* 0x000ea2000c1e1900 */
[----:B---3--:R-:W-:-:S06]  /*11f0*/  IMAD.WIDE.U32 R12, R11, 0x4, R12 ;  /* 0x000000040b0c7825 */ /* 0x008fcc00078e000c */
[----:B------:R-:W3:Y:S01]  /*1200*/  LDG.E R13, desc[UR6][R12.64] ;  /* 0x000000060c0d7981 */ /* 0x000ee2000c1e1900 */
[----:B-1----:R-:W-:-:S06]  /*1210*/  IMAD.WIDE.U32 R14, R11, 0x4, R14 ;  /* 0x000000040b0e7825 */ /* 0x002fcc00078e000e */
[----:B------:R-:W5:Y:S01]  /*1220*/  LDG.E R15, desc[UR6][R14.64] ;  /* 0x000000060e0f7981 */ /* 0x000f62000c1e1900 */
[----:B----4-:R-:W-:Y:S01]  /*1230*/  FADD.FTZ R7, R7, R16 ;  /* 0x0000001007077221 */ /* 0x010fe20000010000 */
[----:B--2---:R-:W-:Y:S01]  /*1240*/  FADD.FTZ R22, R22, R9 ;  /* 0x0000000916167221 */ /* 0x004fe20000010000 */
[----:B---3--:R-:W-:Y:S01]  /*1250*/  FADD.FTZ R10, R10, R13 ;  /* 0x0000000d0a0a7221 */ /* 0x008fe20000010000 */
[----:B-----5:R-:W-:-:S07]  /*1260*/  FADD.FTZ R20, R20, R15 ;  /* 0x0000000f14147221 */ /* 0x020fce0000010000 */
.L_x_212:
[----:B------:R-:W-:Y:S05]  /*1270*/  BSYNC.RECONVERGENT B0 ;  /* 0x0000000000007941 */ /* 0x000fea0003800200 */
.L_x_211:
[----:B------:R-:W0:Y:S01]  /*1280*/  S2UR UR5, SR_CgaCtaId ;  /* 0x00000000000579c3 */ /* 0x000e220000008800 */
[----:B------:R-:W-:Y:S01]  /*1290*/  UMOV UR4, 0x400 ;  /* 0x0000040000047882 */ /* 0x000fe20000000000 */
[--C-:B------:R-:W-:Y:S02]  /*12a0*/  LOP3.LUT R9, R3, 0x1f, R2.reuse, 0x78, !PT ;  /* 0x0000001f03097812 */ /* 0x100fe400078e7802 */
[----:B------:R-:W-:Y:S02]  /*12b0*/  SHF.L.U32 R11, R5, 0x7, RZ ;  /* 0x00000007050b7819 */ /* 0x000fe400000006ff */
[C---:B------:R-:W-:Y:S02]  /*12c0*/  LOP3.LUT R2, R9.reuse, 0x3e0, R2, 0xf8, !PT ;  /* 0x000003e009027812 */ /* 0x040fe400078ef802 */
[----:B------:R-:W-:Y:S02]  /*12d0*/  SHF.L.U32 R4, R9, 0x2, RZ ;  /* 0x0000000209047819 */ /* 0x000fe400000006ff */
[----:B------:R-:W-:-:S02]  /*12e0*/  ISETP.NE.AND P1, PT, R5, RZ, PT ;  /* 0x000000ff0500720c */ /* 0x000fc40003f25270 */
[----:B------:R-:W-:Y:S02]  /*12f0*/  LOP3.LUT R4, R11, R4, RZ, 0xfc, !PT ;  /* 0x000000040b047212 */ /* 0x000fe400078efcff */
[----:B------:R-:W-:-:S04]  /*1300*/  ISETP.GT.U32.AND P0, PT, R5, 0xf, PT ;  /* 0x0000000f0500780c */ /* 0x000fc80003f04070 */
[----:B------:R-:W-:Y:S01]  /*1310*/  ISETP.NE.OR P0, PT, R3, 0x1f, P0 ;  /* 0x0000001f0300780c */ /* 0x000fe20000705670 */
[----:B0-----:R-:W-:-:S06]  /*1320*/  ULEA UR4, UR5, UR4, 0x18 ;  /* 0x0000000405047291 */ /* 0x001fcc000f8ec0ff */
[----:B------:R-:W-:Y:S02]  /*1330*/  LEA R9, R2, UR4, 0x2 ;  /* 0x0000000402097c11 */ /* 0x000fe4000f8e10ff */
[----:B------:R-:W-:-:S03]  /*1340*/  @!P1 LEA R3, R3, UR4, 0x2 ;  /* 0x0000000403039c11 */ /* 0x000fc6000f8e10ff */
        /* <DEDUP_REMOVED lines=14> */
[----:B-1----:R-:W-:Y:S01]  /*1430*/  FADD.FTZ R13, R2, R13 ;  /* 0x0000000d020d7221 */ /* 0x002fe20000010000 */
[----:B--2---:R-:W-:-:S04]  /*1440*/  FADD.FTZ R15, R6, R15 ;  /* 0x0000000f060f7221 */ /* 0x004fc80000010000 */
[----:B------:R-:W0:Y:S01]  /*1450*/  SHFL.BFLY PT, R10, R13, 0x2, 0x1f ;  /* 0x0c401f000d0a7f89 */ /* 0x000e2200000e0000 */
[----:B---3--:R-:W-:-:S03]  /*1460*/  FADD.FTZ R14, R8, R7 ;  /* 0x00000007080e7221 */ /* 0x008fc60000010000 */
[----:B------:R-:W1:Y:S04]  /*1470*/  SHFL.BFLY PT, R4, R15, 0x2, 0x1f ;  /* 0x0c401f000f047f89 */ /* 0x000e6800000e0000 */
[----:B------:R-:W2:Y:S04]  /*1480*/  SHFL.BFLY PT, R7, R12, 0x2, 0x1f ;  /* 0x0c401f000c077f89 */ /* 0x000ea800000e0000 */
[----:B------:R-:W3:Y:S01]  /*1490*/  SHFL.BFLY PT, R9, R14, 0x2, 0x1f ;  /* 0x0c401f000e097f89 */ /* 0x000ee200000e0000 */
        /* <DEDUP_REMOVED lines=9> */
[----:B-1----:R-:W-:-:S04]  /*1530*/  FADD.FTZ R2, R7, R2 ;  /* 0x0000000207027221 */ /* 0x002fc80000010000 */
[----:B------:R-:W0:Y:S01]  /*1540*/  SHFL.BFLY PT, R13, R12, 0x8, 0x1f ;  /* 0x0d001f000c0d7f89 */ /* 0x000e2200000e0000 */
[----:B--2---:R-:W-:-:S03]  /*1550*/  FADD.FTZ R6, R10, R9 ;  /* 0x000000090a067221 */ /* 0x004fc60000010000 */
[----:B------:R-:W1:Y:S01]  /*1560*/  SHFL.BFLY PT, R9, R2, 0x8, 0x1f ;  /* 0x0d001f0002097f89 */ /* 0x000e6200000e0000 */
[----:B---3--:R-:W-:-:S03]  /*1570*/  FADD.FTZ R17, R8, R17 ;  /* 0x0000001108117221 */ /* 0x008fc60000010000 */
        /* <DEDUP_REMOVED lines=12> */
[----:B------:R0:W-:Y:S01]  /*1640*/  @!P1 STS [R3+0x4180], R2 ;  /* 0x0041800203009388 */ /* 0x0001e20000000800 */
[----:B--2---:R-:W-:-:S03]  /*1650*/  FADD.FTZ R8, R11, R8 ;  /* 0x000000080b087221 */ /* 0x004fc60000010000 */
[----:B------:R0:W-:Y:S01]  /*1660*/  @!P1 STS [R3+0x4080], R4 ;  /* 0x0040800403009388 */ /* 0x0001e20000000800 */
[----:B---3--:R-:W-:-:S03]  /*1670*/  FADD.FTZ R7, R14, R7 ;  /* 0x000000070e077221 */ /* 0x008fc60000010000 */
        /* <DEDUP_REMOVED lines=11> */
[----:B------:R-:W-:Y:S02]  /*1730*/  IADD3 R5, PT, PT, R5, R0, RZ ;  /* 0x0000000005057210 */ /* 0x000fe40007ffe0ff */
[----:B------:R-:W4:Y:S04]  /*1740*/  LDS.64 R10, [R4+0x4100] ;  /* 0x00410000040a7984 */ /* 0x000f280000000a00 */
[----:B------:R-:W5:Y:S01]  /*1750*/  LDS.64 R16, [R4+0x4180] ;  /* 0x0041800004107984 */ /* 0x000f620000000a00 */
[----:B------:R-:W1:Y:S01]  /*1760*/  LDC.64 R6, c[0x0][0x498] ;  /* 0x00012600ff067b82 */ /* 0x000e620000000a00 */
[----:B0-----:R-:W-:-:S07]  /*1770*/  IMAD.WIDE.U32 R14, R5, 0x4, R14 ;  /* 0x00000004050e7825 */ /* 0x001fce00078e000e */
[----:B------:R-:W0:Y:S01]  /*1780*/  LDC.64 R2, c[0x0][0x490] ;  /* 0x00012400ff027b82 */ /* 0x000e220000000a00 */
[----:B---3--:R-:W-:-:S04]  /*1790*/  IMAD.WIDE.U32 R8, R5, 0x4, R8 ;  /* 0x0000000405087825 */ /* 0x008fc800078e0008 */
[----:B-1----:R-:W-:Y:S01]  /*17a0*/  IMAD.WIDE.U32 R6, R5, 0x4, R6 ;  /* 0x0000000405067825 */ /* 0x002fe200078e0006 */
        /* <DEDUP_REMOVED lines=10> */
.L_x_220:
        /* <DEDUP_REMOVED lines=11> */
.L_x_2790:


//--------------------- .text._ZN10layer_norm31ln_parallel_residual_bwd_kernelINS_13Kernel_traitsI13__nv_bfloat16S2_S2_S2_fjLj4096ELj1ELj1ELj8ELj16ENS_18Kernel_traits_baseILj4096ES2_S2_S2_S2_fjLj256EEEEELb1ELb1ELb1EEEvNS_9BwdParamsE --------------------------
	.section	.text._ZN10layer_norm31ln_parallel_residual_bwd_kernelINS_13Kernel_traitsI13__nv_bfloat16S2_S2_S2_fjLj4096ELj1ELj1ELj8ELj16ENS_18Kernel_traits_baseILj4096ES2_S2_S2_S2_fjLj256EEEEELb1ELb1ELb1EEEvNS_9BwdParamsE,"ax",@progbits
	.align	128
        .global         _ZN10layer_norm31ln_parallel_residual_bwd_kernelINS_13Kernel_traitsI13__nv_bfloat16S2_S2_S2_fjLj4096ELj1ELj1ELj8ELj16ENS_18Kernel_traits_baseILj4096ES2_S2_S2_S2_fjLj256EEEEELb1ELb1ELb1EEEvNS_9BwdParamsE
        .type           _ZN10layer_norm31ln_parallel_residual_bwd_kernelINS_13Kernel_traitsI13__nv_bfloat16S2_S2_S2_fjLj4096ELj1ELj1ELj8ELj16ENS_18Kernel_traits_baseILj4096ES2_S2_S2_S2_fjLj256EEEEELb1ELb1ELb1EEEvNS_9BwdParamsE,@function
        .size           _ZN10layer_norm31ln_parallel_residual_bwd_kernelINS_13Kernel_traitsI13__nv_bfloat16S2_S2_S2_fjLj4096ELj1ELj1ELj8ELj16ENS_18Kernel_traits_baseILj4096ES2_S2_S2_S2_fjLj256EEEEELb1ELb1ELb1EEEvNS_9BwdParamsE,(.L_x_2791 - _ZN10layer_norm31ln_parallel_residual_bwd_kernelINS_13Kernel_traitsI13__nv_bfloat16S2_S2_S2_fjLj4096ELj1ELj1ELj8ELj16ENS_18Kernel_traits_baseILj4096ES2_S2_S2_S2_fjLj256EEEEELb1ELb1ELb1EEEvNS_9BwdParamsE)
        .other          _ZN10layer_norm31ln_parallel_residual_bwd_kernelINS_13Kernel_traitsI13__nv_bfloat16S2_S2_S2_fjLj4096ELj1ELj1ELj8ELj16ENS_18Kernel_traits_baseILj4096ES2_S2_S2_S2_fjLj256EEEEELb1ELb1ELb1EEEvNS_9BwdParamsE,@"STO_CUDA_ENTRY STV_DEFAULT"
_ZN10layer_norm31ln_parallel_residual_bwd_kernelINS_13Kernel_traitsI13__nv_bfloat16S2_S2_S2_fjLj4096ELj1ELj1ELj8ELj16ENS_18Kernel_traits_baseILj4096ES2_S2_S2_S2_fjLj256EEEEELb1ELb1ELb1EEEvNS_9BwdParamsE:
.text._ZN10layer_norm31ln_parallel_residual_bwd_kernelINS_13Kernel_traitsI13__nv_bfloat16S2_S2_S2_fjLj4096ELj1ELj1ELj8ELj16ENS_18Kernel_traits_baseILj4096ES2_S2_S2_S2_fjLj256EEEEELb1ELb1ELb1EEEvNS_9BwdParamsE:
        /* <DEDUP_REMOVED lines=39> */
[----:B------:R-:W-:Y:S01]  /*0270*/  UPLOP3.LUT UP1, UPT, UPT, UPT, UPT, 0x40, 0x4 ;  /* 0x000000000004789c */ /* 0x000fe20003f2e870 */
[----:B------:R-:W4:Y:S01]  /*0280*/  LDCU UR18, c[0x0][0x388] ;  /* 0x00007100ff1277ac */ /* 0x000f220008000800 */
[----:B0-----:R-:W-:Y:S01]  /*0290*/  IMAD.WIDE.U32 R2, R48, 0x10, R2 ;  /* 0x0000001030027825 */ /* 0x001fe200078e0002 */
[----:B------:R-:W0:Y:S04]  /*02a0*/  LDCU.U8 UR26, c[0x0][0x410] ;  /* 0x00008200ff1a77ac */ /* 0x000e280008000000 */
[----:B--2---:R-:W2:Y:S01]  /*02b0*/  LDG.E.128 R84, desc[UR10][R2.64] ;  /* 0x0000000a02547981 */ /* 0x004ea2000c1e1d00 */
[----:B------:R-:W0:Y:S03]  /*02c0*/  LDCU UR19, c[0x0][0x400] ;  /* 0x00008000ff1377ac */ /* 0x000e260008000800 */
[----:B------:R5:W4:Y:S01]  /*02d0*/  LDG.E.128 R4, desc[UR10][R2.64+0x1000] ;  /* 0x0010000a02047981 */ /* 0x000b22000c1e1d00 */
[----:B-1----:R-:W-:Y:S01]  /*02e0*/  UISETP.NE.U32.AND UP0, UPT, UR6, URZ, UPT ;  /* 0x000000ff0600728c */ /* 0x002fe2000bf05070 */
[----:B------:R-:W-:Y:S01]  /*02f0*/  IMAD.MOV.U32 R77, RZ, RZ, RZ ;  /* 0x000000ffff4d7224 */ /* 0x000fe200078e00ff */
[----:B---3--:R-:W-:-:S02]  /*0300*/  UISETP.NE.AND UP2, UPT, UR5, URZ, UPT ;  /* 0x000000ff0500728c */ /* 0x008fc4000bf45270 */
[----:B------:R-:W-:Y:S01]  /*0310*/  UISETP.NE.AND.EX UP0, UPT, UR7, URZ, UPT, UP0 ;  /* 0x000000ff0700728c */ /* 0x000fe2000bf05300 */
[----:B------:R-:W1:Y:S03]  /*0320*/  LDCU UR7, c[0x0][0x408] ;  /* 0x00008100ff0777ac */ /* 0x000e660008000800 */
[----:B------:R-:W-:Y:S02]  /*0330*/  PLOP3.LUT P4, PT, PT, PT, UP2, 0x80, 0x8 ;  /* 0x000000000008781c */ /* 0x000fe40003f8f028 */
[----:B-----5:R-:W-:Y:S02]  /*0340*/  CS2R R2, SRZ ;  /* 0x0000000000027805 */ /* 0x020fe4000001ff00 */
[----:B------:R-:W-:Y:S01]  /*0350*/  PLOP3.LUT P0, PT, PT, PT, UP0, 0x80, 0x8 ;  /* 0x000000000008781c */ /* 0x000fe20003f0f008 */
[----:B------:R-:W3:Y:S01]  /*0360*/  LDCU.64 UR8, c[0x0][0x478] ;  /* 0x00008f00ff0877ac */ /* 0x000ee20008000a00 */
[----:B------:R-:W0:Y:S01]  /*0370*/  LDCU.64 UR24, c[0x0][0x438] ;  /* 0x00008700ff1877ac */ /* 0x000e220008000a00 */
[----:B------:R-:W0:Y:S01]  /*0380*/  LDCU.128 UR12, c[0x0][0x3c0] ;  /* 0x00007800ff0c77ac */ /* 0x000e220008000c00 */
[----:B------:R-:W0:Y:S01]  /*0390*/  LDCU.64 UR20, c[0x0][0x380] ;  /* 0x00007000ff1477ac */ /* 0x000e220008000a00 */
[----:B------:R-:W0:Y:S01]  /*03a0*/  LDCU.64 UR22, c[0x0][0x470] ;  /* 0x00008e00ff1677ac */ /* 0x000e220008000a00 */
[C---:B--2---:R-:W-:Y:S01]  /*03b0*/  PRMT R74, R85.reuse, 0x7632, R74 ;  /* 0x00007632554a7816 */ /* 0x044fe2000000004a */
[----:B------:R-:W-:Y:S01]  /*03c0*/  IMAD.U32 R83, R85, 0x10000, RZ ;  /* 0x0001000055537824 */ /* 0x000fe200078e00ff */
[C---:B------:R-:W-:Y:S01]  /*03d0*/  PRMT R72, R87.reuse, 0x7632, R72 ;  /* 0x0000763257487816 */ /* 0x040fe20000000048 */
[----:B------:R-:W-:Y:S01]  /*03e0*/  IMAD.U32 R81, R87, 0x10000, RZ ;  /* 0x0001000057517824 */ /* 0x000fe200078e00ff */
[C---:B----4-:R-:W-:Y:S01]  /*03f0*/  PRMT R70, R5.reuse, 0x7632, R70 ;  /* 0x0000763205467816 */ /* 0x050fe20000000046 */
[----:B------:R-:W-:Y:S01]  /*0400*/  IMAD.U32 R79, R5, 0x10000, RZ ;  /* 0x00010000054f7824 */ /* 0x000fe200078e00ff */
[C---:B------:R-:W-:Y:S01]  /*0410*/  PRMT R68, R7.reuse, 0x7632, R68 ;  /* 0x0000763207447816 */ /* 0x040fe20000000044 */
[----:B------:R-:W-:Y:S01]  /*0420*/  IMAD.U32 R76, R7, 0x10000, RZ ;  /* 0x00010000074c7824 */ /* 0x000fe200078e00ff */
[----:B------:R-:W-:Y:S01]  /*0430*/  PRMT R75, R84, 0x7632, R75 ;  /* 0x00007632544b7816 */ /* 0x000fe2000000004b */
[----:B------:R-:W-:Y:S01]  /*0440*/  IMAD.U32 R74, R74, 0x10000, RZ ;  /* 0x000100004a4a7824 */ /* 0x000fe200078e00ff */
[----:B------:R-:W-:Y:S01]  /*0450*/  PRMT R73, R86, 0x7632, R73 ;  /* 0x0000763256497816 */ /* 0x000fe20000000049 */
[----:B------:R-:W-:Y:S01]  /*0460*/  IMAD.U32 R72, R72, 0x10000, RZ ;  /* 0x0001000048487824 */ /* 0x000fe200078e00ff */
[----:B------:R-:W-:Y:S01]  /*0470*/  PRMT R71, R4, 0x7632, R71 ;  /* 0x0000763204477816 */ /* 0x000fe20000000047 */
[----:B------:R-:W-:Y:S01]  /*0480*/  IMAD.U32 R70, R70, 0x10000, RZ ;  /* 0x0001000046467824 */ /* 0x000fe200078e00ff */
[----:B------:R-:W-:Y:S01]  /*0490*/  PRMT R69, R6, 0x7632, R69 ;  /* 0x0000763206457816 */ /* 0x000fe20000000045 */
[----:B------:R-:W-:Y:S01]  /*04a0*/  IMAD.U32 R68, R68, 0x10000, RZ ;  /* 0x0001000044447824 */ /* 0x000fe200078e00ff */
[----:B------:R-:W-:-:S02]  /*04b0*/  SHF.L.U32 R80, R4, 0x10, RZ ;  /* 0x0000001004507819 */ /* 0x000fc400000006ff */
[----:B------:R-:W-:Y:S02]  /*04c0*/  CS2R R4, SRZ ;  /* 0x0000000000047805 */ /* 0x000fe4000001ff00 */
[----:B------:R-:W-:Y:S02]  /*04d0*/  SHF.L.U32 R78, R6, 0x10, RZ ;  /* 0x00000010064e7819 */ /* 0x000fe400000006ff */
[----:B------:R-:W-:Y:S02]  /*04e0*/  CS2R R6, SRZ ;  /* 0x0000000000067805 */ /* 0x000fe4000001ff00 */
[----:B------:R-:W-:Y:S02]  /*04f0*/  SHF.L.U32 R84, R84, 0x10, RZ ;  /* 0x0000001054547819 */ /* 0x000fe400000006ff */
[----:B------:R-:W-:Y:S02]  /*0500*/  SHF.L.U32 R82, R86, 0x10, RZ ;  /* 0x0000001056527819 */ /* 0x000fe400000006ff */
[----:B------:R-:W-:-:S02]  /*0510*/  SHF.L.U32 R75, R75, 0x10, RZ ;  /* 0x000000104b4b7819 */ /* 0x000fc400000006ff */
[----:B------:R-:W-:Y:S02]  /*0520*/  SHF.L.U32 R73, R73, 0x10, RZ ;  /* 0x0000001049497819 */ /* 0x000fe400000006ff */
[----:B------:R-:W-:Y:S02]  /*0530*/  SHF.L.U32 R71, R71, 0x10, RZ ;  /* 0x0000001047477819 */ /* 0x000fe400000006ff */
[----:B01-3--:R-:W-:-:S07]  /*0540*/  SHF.L.U32 R69, R69, 0x10, RZ ;  /* 0x0000001045457819 */ /* 0x00bfce00000006ff */
.L_x_240:
[----:B0-----:R-:W0:Y:S01]  /*0550*/  LDC.64 R42, c[0x0][0x3a8] ;  /* 0x0000ea00ff2a7b82 */ /* 0x001e220000000a00 */
[----:B------:R-:W-:Y:S02]  /*0560*/  UIMAD UR5, UR4, UR18, URZ ;  /* 0x00000012040572a4 */ /* 0x000fe4000f8e02ff */
[----:B------:R-:W-:Y:S02]  /*0570*/  UIMAD.WIDE UR16, UR4, 0x4, UR14 ;  /* 0x00000004041078a5 */ /* 0x000fe4000f8e020e */
[----:B------:R-:W-:-:S03]  /*0580*/  USHF.R.S32.HI UR6, URZ, 0x1f, UR5 ;  /* 0x0000001fff067899 */ /* 0x000fc60008011405 */
[----:B------:R-:W1:Y:S01]  /*0590*/  LDC.64 R40, c[0x0][0x428] ;  /* 0x00010a00ff287b82 */ /* 0x000e620000000a00 */
[----:B------:R-:W-:Y:S01]  /*05a0*/  ULEA.HI UR6, UR6, UR5, URZ, 0x3 ;  /* 0x0000000506067291 */ /* 0x000fe2000f8f18ff */
[----:B------:R-:W-:Y:S01]  /*05b0*/  IMAD.U32 R86, RZ, RZ, UR16 ;  /* 0x00000010ff567e24 */ /* 0x000fe2000f8e00ff */
[----:B------:R-:W-:-:S04]  /*05c0*/  MOV R87, UR17 ;  /* 0x0000001100577c02 */ /* 0x000fc80008000f00 */
[----:B------:R-:W-:Y:S01]  /*05d0*/  MOV R85, UR6 ;  /* 0x0000000600557c02 */ /* 0x000fe20008000f00 */
[----:B------:R-:W-:Y:S01]  /*05e0*/  UIMAD.WIDE UR16, UR4, 0x4, UR12 ;  /* 0x00000004041078a5 */ /* 0x000fe2000f8e020c */
[----:B------:R2:W3:Y:S01]  /*05f0*/  LDG.E R0, desc[UR10][R86.64] ;  /* 0x0000000a56007981 */ /* 0x0004e2000c1e1900 */
[----:B------:R-:W4:Y:S01]  /*0600*/  LDC.64 R120, c[0x0][0x3b0] ;  /* 0x0000ec00ff787b82 */ /* 0x000f220000000a00 */
[----:B------:R-:W-:-:S05]  /*0610*/  LEA.HI.SX32 R85, R85, R48, 0x1d ;  /* 0x0000003055557211 */ /* 0x000fca00078feaff */
[C---:B0-----:R-:W-:Y:S01]  /*0620*/  IMAD.WIDE.U32 R44, R85.reuse, 0x10, R42 ;  /* 0x00000010552c7825 */ /* 0x041fe200078e002a */
[----:B------:R-:W-:Y:S01]  /*0630*/  MOV R92, UR16 ;  /* 0x00000010005c7c02 */ /* 0x000fe20008000f00 */
[----:B------:R-:W0:Y:S04]  /*0640*/  @P0 LDC.64 R90, c[0x0][0x438] ;  /* 0x00010e00ff5a0b82 */ /* 0x000e280000000a00 */
[----:B------:R-:W3:Y:S01]  /*0650*/  LDG.E.128 R44, desc[UR10][R44.64] ;  /* 0x0000000a2c2c7981 */ /* 0x000ee2000c1e1d00 */
[----:B------:R-:W-:Y:S02]  /*0660*/  IMAD.U32 R93, RZ, RZ, UR17 ;  /* 0x00000011ff5d7e24 */ /* 0x000fe4000f8e00ff */
[----:B------:R-:W-:-:S03]  /*0670*/  VIADD R65, R85, 0x100 ;  /* 0x0000010055417836 */ /* 0x000fc60000000000 */
[----:B------:R-:W3:Y:S01]  /*0680*/  LDG.E R92, desc[UR10][R92.64] ;  /* 0x0000000a5c5c7981 */ /* 0x000ee2000c1e1900 */
[----:B-1----:R-:W-:-:S04]  /*0690*/  IMAD.WIDE.U32 R48, R85, 0x10, R40 ;  /* 0x0000001055307825 */ /* 0x002fc800078e0028 */
[C---:B------:R-:W-:Y:S02]  /*06a0*/  IMAD.WIDE.U32 R52, R65.reuse, 0x10, R42 ;  /* 0x0000001041347825 */ /* 0x040fe400078e002a */
[----:B------:R-:W3:Y:S02]  /*06b0*/  LDG.E.128 R48, desc[UR10][R48.64] ;  /* 0x0000000a30307981 */ /* 0x000ee4000c1e1d00 */
[----:B------:R-:W-:Y:S02]  /*06c0*/  IMAD.WIDE.U32 R40, R65, 0x10, R40 ;  /* 0x0000001041287825 */ /* 0x000fe400078e0028 */
[----:B------:R-:W3:Y:S04]  /*06d0*/  LDG.E.128 R52, desc[UR10][R52.64] ;  /* 0x0000000a34347981 */ /* 0x000ee8000c1e1d00 */
[----:B------:R-:W3:Y:S01]  /*06e0*/  LDG.E.128 R40, desc[UR10][R40.64] ;  /* 0x0000000a28287981 */ /* 0x000ee2000c1e1d00 */
[----:B----4-:R-:W-:-:S04]  /*06f0*/  IMAD.WIDE.U32 R122, R85, 0x8, R120 ;  /* 0x00000008557a7825 */ /* 0x010fc800078e0078 */
[----:B------:R-:W-:Y:S02]  /*0700*/  IMAD.WIDE.U32 R120, R65, 0x8, R120 ;  /* 0x0000000841787825 */ /* 0x000fe400078e0078 */
[----:B------:R-:W5:Y:S04]  /*0710*/  LDG.E.64 R122, desc[UR10][R122.64] ;  /* 0x0000000a7a7a7981 */ /* 0x000f68000c1e1b00 */
[----:B------:R-:W5:Y:S01]  /*0720*/  LDG.E.64 R120, desc[UR10][R120.64] ;  /* 0x0000000a78787981 */ /* 0x000f62000c1e1b00 */
[----:B------:R-:W-:-:S04]  /*0730*/  ISETP.NE.U32.AND P1, PT, RZ, UR22, PT ;  /* 0x00000016ff007c0c */ /* 0x000fc8000bf25070 */
[----:B------:R-:W-:Y:S01]  /*0740*/  ISETP.NE.AND.EX P1, PT, RZ, UR23, PT, P1 ;  /* 0x00000017ff007c0c */ /* 0x000fe2000bf25310 */
[----:B0-----:R-:W-:Y:S01]  /*0750*/  @P0 IMAD.WIDE.U32 R90, R85, 0x10, R90 ;  /* 0x00000010555a0825 */ /* 0x001fe200078e005a */
[----:B------:R-:W-:-:S04]  /*0760*/  ISETP.NE.U32.AND P2, PT, RZ, UR24, PT ;  /* 0x00000018ff007c0c */ /* 0x000fc8000bf45070 */
[----:B------:R-:W5:Y:S01]  /*0770*/  @P0 LDG.E.128 R24, desc[UR10][R90.64] ;  /* 0x0000000a5a180981 */ /* 0x000f62000c1e1d00 */
[----:B------:R-:W-:-:S06]  /*0780*/  ISETP.NE.AND.EX P0, PT, RZ, UR25, PT, P2 ;  /* 0x00000019ff007c0c */ /* 0x000fcc000bf05320 */
[----:B--2---:R-:W0:Y:S08]  /*0790*/  @P1 LDC.64 R86, c[0x0][0x3b8] ;  /* 0x0000ee00ff561b82 */ /* 0x004e300000000a00 */
[----:B------:R-:W1:Y:S01]  /*07a0*/  @P1 LDC.64 R88, c[0x0][0x3b8] ;  /* 0x0000ee00ff581b82 */ /* 0x000e620000000a00 */
[----:B0-----:R-:W-:-:S05]  /*07b0*/  @P1 IMAD.WIDE.U32 R86, R65, 0x8, R86 ;  /* 0x0000000841561825 */ /* 0x001fca00078e0056 */
[----:B------:R0:W5:Y:S01]  /*07c0*/  @P1 LDG.E.64 R66, desc[UR10][R86.64] ;  /* 0x0000000a56421981 */ /* 0x000162000c1e1b00 */
[----:B-1----:R-:W-:-:S05]  /*07d0*/  @P1 IMAD.WIDE.U32 R88, R85, 0x8, R88 ;  /* 0x0000000855581825 */ /* 0x002fca00078e0058 */
[----:B------:R1:W5:Y:S01]  /*07e0*/  @P1 LDG.E.64 R118, desc[UR10][R88.64] ;  /* 0x0000000a58761981 */ /* 0x000362000c1e1b00 */
[----:B---3--:R-:W-:Y:S02]  /*07f0*/  R2UR UR16, R0 ;  /* 0x00000000001072ca */ /* 0x008fe400000e0000 */
[C---:B------:R-:W-:Y:S01]  /*0800*/  PRMT R95, R44.reuse, 0x7632, R95 ;  /* 0x000076322c5f7816 */ /* 0x040fe2000000005f */
[C---:B------:R-:W-:Y:S01]  /*0810*/  IMAD.U32 R99, R45.reuse, 0x10000, RZ ;  /* 0x000100002d637824 */ /* 0x040fe200078e00ff */
[----:B------:R-:W-:Y:S02]  /*0820*/  SHF.L.U32 R97, R44, 0x10, RZ ;  /* 0x000000102c617819 */ /* 0x000fe400000006ff */
[----:B------:R-:W-:Y:S02]  /*0830*/  PRMT R96, R45, 0x7632, R96 ;  /* 0x000076322d607816 */ /* 0x000fe40000000060 */
[----:B------:R-:W2:Y:S01]  /*0840*/  @P0 LDC.64 R44, c[0x0][0x438] ;  /* 0x00010e00ff2c0b82 */ /* 0x000ea20000000a00 */
[----:B------:R-:W-:-:S02]  /*0850*/  FSEL R94, R92, RZ, !P4 ;  /* 0x000000ff5c5e7208 */ /* 0x000fc40006000000 */
[----:B------:R-:W-:-:S03]  /*0860*/  PRMT R98, R46, 0x7632, R98 ;  /* 0x000076322e627816 */ /* 0x000fc60000000062 */
[----:B------:R-:W-:Y:S01]  /*0870*/  FADD.FTZ R0, -R94, R97 ;  /* 0x000000615e007221 */ /* 0x000fe20000010100 */
[C---:B------:R-:W-:Y:S02]  /*0880*/  SHF.L.U32 R107, R48.reuse, 0x10, RZ ;  /* 0x00000010306b7819 */ /* 0x040fe400000006ff */
[----:B0-----:R-:W-:Y:S01]  /*0890*/  PRMT R86, R48, 0x7632, R86 ;  /* 0x0000763230567816 */ /* 0x001fe20000000056 */
[----:B------:R-:W-:Y:S01]  /*08a0*/  FMUL.FTZ R0, R0, UR16 ;  /* 0x0000001000007c20 */ /* 0x000fe20008410000 */
[C---:B------:R-:W-:Y:S01]  /*08b0*/  PRMT R87, R52.reuse, 0x7632, R87 ;  /* 0x0000763234577816 */ /* 0x040fe20000000057 */
[----:B------:R-:W-:Y:S01]  /*08c0*/  IMAD.U32 R109, R53, 0x10000, RZ ;  /* 0x00010000356d7824 */ /* 0x000fe200078e00ff */
[----:B------:R-:W-:Y:S01]  /*08d0*/  SHF.L.U32 R105, R52, 0x10, RZ ;  /* 0x0000001034697819 */ /* 0x000fe200000006ff */
[----:B------:R-:W-:Y:S01]  /*08e0*/  IMAD.U32 R93, R55, 0x10000, RZ ;  /* 0x00010000375d7824 */ /* 0x000fe200078e00ff */
[----:B------:R-:W-:Y:S02]  /*08f0*/  PRMT R52, R53, 0x7632, R52 ;  /* 0x0000763235347816 */ /* 0x000fe40000000034 */
[----:B-1----:R-:W-:-:S02]  /*0900*/  SHF.L.U32 R89, R98, 0x10, RZ ;  /* 0x0000001062597819 */ /* 0x002fc400000006ff */
[----:B------:R-:W-:Y:S01]  /*0910*/  PRMT R53, R55, 0x7632, R53 ;  /* 0x0000763237357816 */ /* 0x000fe20000000035 */
[----:B------:R-:W-:Y:S02]  /*0920*/  IMAD.U32 R55, R96, 0x10000, RZ ;  /* 0x0001000060377824 */ /* 0x000fe400078e00ff */
[----:B------:R-:W-:Y:S01]  /*0930*/  FADD.FTZ R106, -R94, R99 ;  /* 0x000000635e6a7221 */ /* 0x000fe20000010100 */
[C---:B------:R-:W-:Y:S01]  /*0940*/  PRMT R96, R40.reuse, 0x7632, R96 ;  /* 0x0000763228607816 */ /* 0x040fe20000000060 */
[----:B------:R-:W-:Y:S01]  /*0950*/  FADD.FTZ R64, R107, R64 ;  /* 0x000000406b407221 */ /* 0x000fe20000010000 */
[----:B------:R-:W-:Y:S01]  /*0960*/  SHF.L.U32 R117, R40, 0x10, RZ ;  /* 0x0000001028757819 */ /* 0x000fe200000006ff */
[-C--:B------:R-:W-:Y:S01]  /*0970*/  FFMA.FTZ R77, R0, R107.reuse, R77 ;  /* 0x0000006b004d7223 */ /* 0x080fe2000001004d */
[----:B------:R-:W-:Y:S02]  /*0980*/  IMAD.U32 R40, R86, 0x10000, RZ ;  /* 0x0001000056287824 */ /* 0x000fe400078e00ff */
[----:B------:R-:W-:Y:S01]  /*0990*/  FMUL.FTZ R107, R84, R107 ;  /* 0x0000006b546b7220 */ /* 0x000fe20000410000 */
[----:B--2---:R-:W-:-:S04]  /*09a0*/  @P0 IMAD.WIDE.U32 R44, R65, 0x10, R44 ;  /* 0x00000010412c0825 */ /* 0x004fc800078e002c */
[C---:B------:R-:W-:Y:S01]  /*09b0*/  FADD.FTZ R114, -R94.reuse, R89 ;  /* 0x000000595e727221 */ /* 0x040fe20000010100 */
[C---:B------:R-:W-:Y:S01]  /*09c0*/  FADD.FTZ R108, -R94.reuse, R55 ;  /* 0x000000375e6c7221 */ /* 0x040fe20000010100 */
[C---:B------:R-:W-:Y:S01]  /*09d0*/  FADD.FTZ R89, -R94.reuse, R109 ;  /* 0x0000006d5e597221 */ /* 0x040fe20000010100 */
[C---:B------:R-:W-:Y:S01]  /*09e0*/  PRMT R48, R49.reuse, 0x7632, R48 ;  /* 0x0000763231307816 */ /* 0x040fe20000000030 */
[----:B------:R-:W-:Y:S02]  /*09f0*/  IMAD.U32 R104, R49, 0x10000, RZ ;  /* 0x0001000031687824 */ /* 0x000fe400078e00ff */
[----:B------:R-:W-:Y:S01]  /*0a00*/  FADD.FTZ R55, -R94, R105 ;  /* 0x000000695e377221 */ /* 0x000fe20000010100 */
[----:B------:R-:W-:Y:S01]  /*0a10*/  PRMT R112, R42, 0x7632, R112 ;  /* 0x000076322a707816 */ /* 0x000fe20000000070 */
[----:B------:R-:W-:Y:S01]  /*0a20*/  FMUL.FTZ R106, R106, UR16 ;  /* 0x000000106a6a7c20 */ /* 0x000fe20008410000 */
[----:B------:R-:W-:Y:S01]  /*0a30*/  SHF.L.U32 R109, R42, 0x10, RZ ;  /* 0x000000102a6d7819 */ /* 0x000fe200000006ff */
[----:B------:R-:W-:Y:S01]  /*0a40*/  FMUL.FTZ R105, R75, R40 ;  /* 0x000000284b697220 */ /* 0x000fe20000410000 */
[----:B------:R-:W-:Y:S01]  /*0a50*/  FADD.FTZ R42, RZ, R107 ;  /* 0x0000006bff2a7221 */ /* 0x000fe20000010000 */
[----:B------:R0:W5:Y:S01]  /*0a60*/  @P0 LDG.E.128 R28, desc[UR10][R44.64] ;  /* 0x0000000a2c1c0981 */ /* 0x000162000c1e1d00 */
[C---:B------:R-:W-:Y:S01]  /*0a70*/  PRMT R110, R41.reuse, 0x7632, R110 ;  /* 0x00007632296e7816 */ /* 0x040fe2000000006e */
[----:B------:R-:W-:-:S02]  /*0a80*/  IMAD.U32 R115, R41, 0x10000, RZ ;  /* 0x0001000029737824 */ /* 0x000fc400078e00ff */
[----:B------:R-:W-:Y:S01]  /*0a90*/  FADD.FTZ R60, R104, R60 ;  /* 0x0000003c683c7221 */ /* 0x000fe20000010000 */
[-C--:B------:R-:W-:Y:S01]  /*0aa0*/  FFMA.FTZ R61, R106, R104.reuse, R61 ;  /* 0x000000686a3d7223 */ /* 0x080fe2000001003d */
[----:B------:R-:W-:Y:S01]  /*0ab0*/  PRMT R88, R47, 0x7632, R88 ;  /* 0x000076322f587816 */ /* 0x000fe20000000058 */
[----:B------:R-:W-:Y:S01]  /*0ac0*/  FMUL.FTZ R104, R83, R104 ;  /* 0x0000006853687220 */ /* 0x000fe20000410000 */
[----:B------:R-:W-:Y:S01]  /*0ad0*/  FADD.FTZ R41, R105, R42 ;  /* 0x0000002a69297221 */ /* 0x000fe20000010000 */
[----:B0-----:R-:W-:Y:S02]  /*0ae0*/  SHF.L.U32 R45, R48, 0x10, RZ ;  /* 0x00000010302d7819 */ /* 0x001fe400000006ff */
[----:B------:R-:W-:Y:S01]  /*0af0*/  SHF.L.U32 R103, R46, 0x10, RZ ;  /* 0x000000102e677819 */ /* 0x000fe200000006ff */
[----:B------:R-:W-:Y:S01]  /*0b00*/  FADD.FTZ R41, R104, R41 ;  /* 0x0000002968297221 */ /* 0x000fe20000010000 */
[----:B------:R-:W-:Y:S01]  /*0b10*/  PRMT R46, R50, 0x7632, R46 ;  /* 0x00007632322e7816 */ /* 0x000fe2000000002e */
[----:B------:R-:W-:Y:S01]  /*0b20*/  FMUL.FTZ R102, R74, R45 ;  /* 0x0000002d4a667220 */ /* 0x000fe20000410000 */
[----:B------:R-:W-:Y:S01]  /*0b30*/  SHF.L.U32 R49, R50, 0x10, RZ ;  /* 0x0000001032317819 */ /* 0x000fe200000006ff */
[----:B------:R-:W-:Y:S01]  /*0b40*/  IMAD.U32 R97, R88, 0x10000, RZ ;  /* 0x0001000058617824 */ /* 0x000fe200078e00ff */
[----:B------:R-:W-:Y:S01]  /*0b50*/  PRMT R50, R54, 0x7632, R50 ;  /* 0x0000763236327816 */ /* 0x000fe20000000032 */
[----:B------:R-:W-:-:S02]  /*0b60*/  IMAD.U32 R46, R46, 0x10000, RZ ;  /* 0x000100002e2e7824 */ /* 0x000fc400078e00ff */
[----:B------:R-:W-:Y:S01]  /*0b70*/  FADD.FTZ R41, R102, R41 ;  /* 0x0000002966297221 */ /* 0x000fe20000010000 */
[----:B------:R-:W-:Y:S01]  /*0b80*/  FMUL.FTZ R100, R82, R49 ;  /* 0x0000003152647220 */ /* 0x000fe20000410000 */
[----:B------:R-:W-:Y:S01]  /*0b90*/  SHF.L.U32 R95, R95, 0x10, RZ ;  /* 0x000000105f5f7819 */ /* 0x000fe200000006ff */
[----:B------:R-:W-:Y:S01]  /*0ba0*/  FADD.FTZ R116, -R94, R97 ;  /* 0x000000615e747221 */ /* 0x000fe20000010100 */
[----:B------:R-:W-:Y:S01]  /*0bb0*/  IMAD.U32 R101, R47, 0x10000, RZ ;  /* 0x000100002f657824 */ /* 0x000fe200078e00ff */
[----:B------:R-:W-:Y:S01]  /*0bc0*/  SHF.L.U32 R97, R50, 0x10, RZ ;  /* 0x0000001032617819 */ /* 0x000fe200000006ff */
[----:B------:R-:W-:Y:S01]  /*0bd0*/  FMUL.FTZ R99, R73, R46 ;  /* 0x0000002e49637220 */ /* 0x000fe20000410000 */
[C---:B------:R-:W-:Y:S01]  /*0be0*/  PRMT R47, R51.reuse, 0x7632, R47 ;  /* 0x00007632332f7816 */ /* 0x040fe2000000002f */
[----:B------:R-:W-:Y:S02]  /*0bf0*/  IMAD.U32 R51, R51, 0x10000, RZ ;  /* 0x0001000033337824 */ /* 0x000fe400078e00ff */
[----:B------:R-:W-:Y:S01]  /*0c00*/  FADD.FTZ R42, R100, R41 ;  /* 0x00000029642a7221 */ /* 0x000fe20000010000 */
[C---:B------:R-:W-:Y:S01]  /*0c10*/  FADD.FTZ R98, -R94.reuse, R95 ;  /* 0x0000005f5e627221 */ /* 0x040fe20000010100 */
[----:B------:R-:W-:Y:S01]  /*0c20*/  FADD.FTZ R103, -R94, R103 ;  /* 0x000000675e677221 */ /* 0x000fe20000010100 */
[----:B------:R-:W-:-:S02]  /*0c30*/  IMAD.U32 R95, R52, 0x10000, RZ ;  /* 0x00010000345f7824 */ /* 0x000fc400078e00ff */
[C---:B------:R-:W-:Y:S01]  /*0c40*/  FADD.FTZ R92, -R94.reuse, R97 ;  /* 0x000000615e5c7221 */ /* 0x040fe20000010100 */
[----:B------:R-:W-:Y:S01]  /*0c50*/  SHF.L.U32 R44, R47, 0x10, RZ ;  /* 0x000000102f2c7819 */ /* 0x000fe200000006ff */
[----:B------:R-:W-:Y:S01]  /*0c60*/  FMUL.FTZ R97, R81, R51 ;  /* 0x0000003351617220 */ /* 0x000fe20000410000 */
[----:B------:R-:W-:Y:S01]  /*0c70*/  FADD.FTZ R42, R99, R42 ;  /* 0x0000002a632a7221 */ /* 0x000fe20000010000 */
[----:B------:R-:W-:Y:S01]  /*0c80*/  FADD.FTZ R90, -R94, R95 ;  /* 0x0000005f5e5a7221 */ /* 0x000fe20000010100 */
[----:B------:R-:W-:Y:S01]  /*0c90*/  FMUL.FTZ R103, R103, UR16 ;  /* 0x0000001067677c20 */ /* 0x000fe20008410000 */
[----:B------:R-:W-:Y:S01]  /*0ca0*/  FMUL.FTZ R98, R98, UR16 ;  /* 0x0000001062627c20 */ /* 0x000fe20008410000 */
[----:B------:R-:W-:Y:S01]  /*0cb0*/  FFMA.FTZ R41, R0, R107, RZ ;  /* 0x0000006b00297223 */ /* 0x000fe200000100ff */
[----:B------:R-:W-:Y:S01]  /*0cc0*/  FMUL.FTZ R95, R72, R44 ;  /* 0x0000002c485f7220 */ /* 0x000fe20000410000 */
[----:B------:R-:W-:Y:S01]  /*0cd0*/  FADD.FTZ R42, R97, R42 ;  /* 0x0000002a612a7221 */ /* 0x000fe20000010000 */
[----:B------:R-:W-:Y:S01]  /*0ce0*/  FADD.FTZ R101, -R94, R101 ;  /* 0x000000655e657221 */ /* 0x000fe20000010100 */
[----:B------:R-:W-:Y:S01]  /*0cf0*/  FADD.FTZ R14, R49, R14 ;  /* 0x0000000e310e7221 */ /* 0x000fe20000010000 */
[----:B------:R-:W-:Y:S01]  /*0d00*/  FFMA.FTZ R2, R103, R49, R2 ;  /* 0x0000003167027223 */ /* 0x000fe20000010002 */
[----:B------:R-:W-:Y:S01]  /*0d10*/  FFMA.FTZ R41, R98, R105, R41 ;  /* 0x0000006962297223 */ /* 0x000fe20000010029 */
[----:B------:R-:W-:-:S02]  /*0d20*/  IMAD.U32 R96, R96, 0x10000, RZ ;  /* 0x0001000060607824 */ /* 0x000fc400078e00ff */
[----:B------:R-:W-:Y:S01]  /*0d30*/  FMUL.FTZ R49, R80, R117 ;  /* 0x0000007550317220 */ /* 0x000fe20000410000 */
[----:B------:R-:W-:Y:S01]  /*0d40*/  FADD.FTZ R42, R95, R42 ;  /* 0x0000002a5f2a7221 */ /* 0x000fe20000010000 */
[----:B------:R-:W-:Y:S01]  /*0d50*/  PRMT R113, R43, 0x7632, R113 ;  /* 0x000076322b717816 */ /* 0x000fe20000000071 */
[----:B------:R-:W-:Y:S01]  /*0d60*/  FMUL.FTZ R101, R101, UR16 ;  /* 0x0000001065657c20 */ /* 0x000fe20008410000 */
[----:B------:R-:W-:Y:S01]  /*0d70*/  SHF.L.U32 R111, R43, 0x10, RZ ;  /* 0x000000102b6f7819 */ /* 0x000fe200000006ff */
[----:B------:R-:W-:Y:S01]  /*0d80*/  FMUL.FTZ R108, R108, UR16 ;  /* 0x000000106c6c7c20 */ /* 0x000fe20008410000 */
[----:B------:R-:W-:Y:S01]  /*0d90*/  FFMA.FTZ R43, R106, R104, R41 ;  /* 0x000000686a2b7223 */ /* 0x000fe20000010029 */
[----:B------:R-:W-:Y:S01]  /*0da0*/  FADD.FTZ R41, R49, R42 ;  /* 0x0000002a31297221 */ /* 0x000fe20000010000 */
[----:B------:R-:W-:Y:S01]  /*0db0*/  FMUL.FTZ R50, R71, R96 ;  /* 0x0000006047327220 */ /* 0x000fe20000410000 */
[----:B------:R-:W-:Y:S01]  /*0dc0*/  FADD.FTZ R16, R51, R16 ;  /* 0x0000001033107221 */ /* 0x000fe20000010000 */
[----:B------:R-:W-:Y:S01]  /*0dd0*/  FFMA.FTZ R4, R101, R51, R4 ;  /* 0x0000003365047223 */ /* 0x000fe20000010004 */
[----:B------:R-:W-:Y:S01]  /*0de0*/  FFMA.FTZ R42, R108, R102, R43 ;  /* 0x000000666c2a7223 */ /* 0x000fe2000001002b */
[----:B------:R-:W-:-:S02]  /*0df0*/  IMAD.U32 R110, R110, 0x10000, RZ ;  /* 0x000100006e6e7824 */ /* 0x000fc400078e00ff */
[----:B------:R-:W-:Y:S01]  /*0e00*/  FADD.FTZ R48, R41, R50 ;  /* 0x0000003229307221 */ /* 0x000fe20000010000 */
[----:B------:R-:W-:Y:S01]  /*0e10*/  FMUL.FTZ R51, R79, R115 ;  /* 0x000000734f337220 */ /* 0x000fe20000410000 */
[----:B------:R-:W-:Y:S02]  /*0e20*/  SHF.L.U32 R91, R54, 0x10, RZ ;  /* 0x00000010365b7819 */ /* 0x000fe400000006ff */
[----:B------:R-:W-:Y:S01]  /*0e30*/  SHF.L.U32 R87, R87, 0x10, RZ ;  /* 0x0000001057577819 */ /* 0x000fe200000006ff */
[----:B------:R-:W-:Y:S02]  /*0e40*/  IMAD.U32 R53, R53, 0x10000, RZ ;  /* 0x0001000035357824 */ /* 0x000fe400078e00ff */
[----:B------:R-:W-:Y:S01]  /*0e50*/  FMUL.FTZ R114, R114, UR16 ;  /* 0x0000001072727c20 */ /* 0x000fe20008410000 */
[----:B------:R-:W-:Y:S01]  /*0e60*/  FFMA.FTZ R41, R103, R100, R42 ;  /* 0x0000006467297223 */ /* 0x000fe2000001002a */
[----:B------:R-:W-:Y:S01]  /*0e70*/  FADD.FTZ R43, R48, R51 ;  /* 0x00000033302b7221 */ /* 0x000fe20000010000 */
[----:B------:R-:W-:Y:S01]  /*0e80*/  FMUL.FTZ R52, R70, R110 ;  /* 0x0000006e46347220 */ /* 0x000fe20000410000 */
[C---:B------:R-:W-:Y:S01]  /*0e90*/  FADD.FTZ R91, -R94.reuse, R91 ;  /* 0x0000005b5e5b7221 */ /* 0x040fe20000010100 */
[C---:B------:R-:W-:Y:S01]  /*0ea0*/  FADD.FTZ R93, -R94.reuse, R93 ;  /* 0x0000005d5e5d7221 */ /* 0x040fe20000010100 */
[C---:B------:R-:W-:Y:S01]  /*0eb0*/  FADD.FTZ R88, -R94.reuse, R87 ;  /* 0x000000575e587221 */ /* 0x040fe20000010100 */
[----:B------:R-:W-:Y:S01]  /*0ec0*/  FADD.FTZ R94, -R94, R53 ;  /* 0x000000355e5e7221 */ /* 0x000fe20000010100 */
[----:B------:R-:W-:Y:S01]  /*0ed0*/  SHF.L.U32 R112, R112, 0x10, RZ ;  /* 0x0000001070707819 */ /* 0x000fe200000006ff */
[----:B------:R-:W-:Y:S01]  /*0ee0*/  FFMA.FTZ R42, R114, R99, R41 ;  /* 0x00000063722a7223 */ /* 0x000fe20000010029 */
[----:B------:R-:W-:Y:S01]  /*0ef0*/  FADD.FTZ R48, R43, R52 ;  /* 0x000000342b307221 */ /* 0x000fe20000010000 */
[----:B------:R-:W-:Y:S01]  /*0f00*/  FMUL.FTZ R53, R78, R109 ;  /* 0x0000006d4e357220 */ /* 0x000fe20000410000 */
[----:B------:R-:W-:Y:S01]  /*0f10*/  FMUL.FTZ R116, R116, UR16 ;  /* 0x0000001074747c20 */ /* 0x000fe20008410000 */
[----:B------:R-:W-:Y:S01]  /*0f20*/  FFMA.FTZ R41, R101, R97, R42 ;  /* 0x0000006165297223 */ /* 0x000fe2000001002a */
[----:B------:R-:W-:Y:S01]  /*0f30*/  FMUL.FTZ R54, R69, R112 ;  /* 0x0000007045367220 */ /* 0x000fe20000410000 */
[----:B------:R-:W-:Y:S01]  /*0f40*/  FADD.FTZ R43, R48, R53 ;  /* 0x00000035302b7221 */ /* 0x000fe20000010000 */
[----:B------:R-:W-:Y:S01]  /*0f50*/  FMUL.FTZ R55, R55, UR16 ;  /* 0x0000001037377c20 */ /* 0x000fe20008410000 */
[----:B------:R-:W-:Y:S01]  /*0f60*/  FFMA.FTZ R42, R116, R95, R41 ;  /* 0x0000005f742a7223 */ /* 0x000fe20000010029 */
[----:B------:R-:W-:-:S02]  /*0f70*/  IMAD.U32 R113, R113, 0x10000, RZ ;  /* 0x0001000071717824 */ /* 0x000fc400078e00ff */
[----:B------:R-:W-:Y:S01]  /*0f80*/  FADD.FTZ R43, R43, R54 ;  /* 0x000000362b2b7221 */ /* 0x000fe20000010000 */
[----:B------:R-:W-:Y:S01]  /*0f90*/  FMUL.FTZ R86, R76, R111 ;  /* 0x0000006f4c567220 */ /* 0x000fe20000410000 */
[----:B------:R-:W-:Y:S01]  /*0fa0*/  FMUL.FTZ R88, R88, UR16 ;  /* 0x0000001058587c20 */ /* 0x000fe20008410000 */
[----:B------:R-:W-:Y:S01]  /*0fb0*/  FFMA.FTZ R41, R55, R49, R42 ;  /* 0x0000003137297223 */ /* 0x000fe2000001002a */
[----:B------:R-:W-:Y:S01]  /*0fc0*/  FMUL.FTZ R87, R68, R113 ;  /* 0x0000007144577220 */ /* 0x000fe20000410000 */
[----:B------:R-:W-:Y:S01]  /*0fd0*/  FADD.FTZ R48, R43, R86 ;  /* 0x000000562b307221 */ /* 0x000fe20000010000 */
[----:B------:R-:W-:Y:S01]  /*0fe0*/  FMUL.FTZ R89, R89, UR16 ;  /* 0x0000001059597c20 */ /* 0x000fe20008410000 */
[----:B------:R-:W-:Y:S02]  /*0ff0*/  FFMA.FTZ R42, R88, R50, R41 ;  /* 0x00000032582a7223 */ /* 0x000fe40000010029 */
[----:B------:R-:W-:Y:S01]  /*1000*/  FADD.FTZ R41, R48, R87 ;  /* 0x0000005730297221 */ /* 0x000fe20000010000 */
[----:B------:R-:W-:Y:S01]  /*1010*/  FMUL.FTZ R90, R90, UR16 ;  /* 0x000000105a5a7c20 */ /* 0x000fe20008410000 */
[----:B------:R-:W-:-:S03]  /*1020*/  FFMA.FTZ R43, R89, R51, R42 ;  /* 0x00000033592b7223 */ /* 0x000fc6000001002a */
[----:B------:R-:W0:Y:S01]  /*1030*/  SHFL.DOWN PT, R42, R41, 0x10, 0x1f ;  /* 0x0a001f00292a7f89 */ /* 0x000e2200000e0000 */
[----:B------:R-:W-:Y:S01]  /*1040*/  FMUL.FTZ R91, R91, UR16 ;  /* 0x000000105b5b7c20 */ /* 0x000fe20008410000 */
[----:B------:R-:W-:Y:S01]  /*1050*/  FFMA.FTZ R48, R90, R52, R43 ;  /* 0x000000345a307223 */ /* 0x000fe2000001002b */
[----:B------:R-:W-:-:S03]  /*1060*/  FMUL.FTZ R92, R92, UR16 ;  /* 0x000000105c5c7c20 */ /* 0x000fc60008410000 */
[----:B------:R-:W-:Y:S01]  /*1070*/  FFMA.FTZ R43, R91, R53, R48 ;  /* 0x000000355b2b7223 */ /* 0x000fe20000010030 */
[----:B------:R-:W-:-:S03]  /*1080*/  FMUL.FTZ R93, R93, UR16 ;  /* 0x000000105d5d7c20 */ /* 0x000fc60008410000 */
[----:B------:R-:W-:Y:S01]  /*1090*/  FFMA.FTZ R48, R92, R54, R43 ;  /* 0x000000365c307223 */ /* 0x000fe2000001002b */
[----:B------:R-:W-:-:S03]  /*10a0*/  FMUL.FTZ R94, R94, UR16 ;  /* 0x000000105e5e7c20 */ /* 0x000fc60008410000 */
[----:B------:R-:W-:-:S04]  /*10b0*/  FFMA.FTZ R43, R93, R86, R48 ;  /* 0x000000565d2b7223 */ /* 0x000fc80000010030 */
[----:B------:R-:W-:Y:S01]  /*10c0*/  FFMA.FTZ R43, R94, R87, R43 ;  /* 0x000000575e2b7223 */ /* 0x000fe2000001002b */
[----:B0-----:R-:W-:-:S04]  /*10d0*/  FADD.FTZ R47, R41, R42 ;  /* 0x0000002a292f7221 */ /* 0x001fc80000010000 */
        /* <DEDUP_REMOVED lines=10> */
[----:B------:R-:W2:Y:S01]  /*1180*/  S2R R48, SR_TID.X ;  /* 0x0000000000307919 */ /* 0x000ea20000002100 */
[----:B0-----:R-:W-:-:S05]  /*1190*/  FADD.FTZ R124, R41, R124 ;  /* 0x0000007c297c7221 */ /* 0x001fca0000010000 */
[----:B------:R-:W0:Y:S01]  /*11a0*/  SHFL.DOWN PT, R43, R124, 0x2, 0x1f ;  /* 0x08401f007c2b7f89 */ /* 0x000e2200000e0000 */
[----:B-1----:R-:W-:-:S05]  /*11b0*/  FADD.FTZ R42, R125, R42 ;  /* 0x0000002a7d2a7221 */ /* 0x002fca0000010000 */
[----:B------:R-:W1:Y:S01]  /*11c0*/  SHFL.DOWN PT, R47, R42, 0x1, 0x1f ;  /* 0x08201f002a2f7f89 */ /* 0x000e6200000e0000 */
[----:B0-----:R-:W-:-:S05]  /*11d0*/  FADD.FTZ R43, R124, R43 ;  /* 0x0000002b7c2b7221 */ /* 0x001fca0000010000 */
[----:B------:R-:W0:Y:S01]  /*11e0*/  SHFL.DOWN PT, R41, R43, 0x1, 0x1f ;  /* 0x08201f002b297f89 */ /* 0x000e2200000e0000 */
[----:B--2---:R-:W-:Y:S01]  /*11f0*/  LOP3.LUT P2, RZ, R48, 0x1f, RZ, 0xc0, !PT ;  /* 0x0000001f30ff7812 */ /* 0x004fe2000784c0ff */
[----:B------:R-:W-:Y:S01]  /*1200*/  BSSY.RECONVERGENT B0, `(.L_x_222) ;  /* 0x000000e000007945 */ /* 0x000fe20003800200 */
[----:B------:R-:W-:Y:S01]  /*1210*/  FADD.FTZ R62, R40, R62 ;  /* 0x0000003e283e7221 */ /* 0x000fe20000010000 */
[----:B------:R-:W-:Y:S01]  /*1220*/  FFMA.FTZ R63, R98, R40, R63 ;  /* 0x00000028623f7223 */ /* 0x000fe2000001003f */
[----:B-1----:R-:W-:Y:S01]  /*1230*/  FADD.FTZ R40, R42, R47 ;  /* 0x0000002f2a287221 */ /* 0x002fe20000010000 */
        /* <DEDUP_REMOVED lines=10> */
.L_x_223:
[----:B------:R-:W-:Y:S05]  /*12e0*/  BSYNC.RECONVERGENT B0 ;  /* 0x0000000000007941 */ /* 0x000fea0003800200 */
.L_x_222:
        /* <DEDUP_REMOVED lines=9> */
[----:B------:R-:W-:Y:S01]  /*1380*/  UISETP.NE.U32.AND UP0, UPT, UR22, URZ, UPT ;  /* 0x000000ff1600728c */ /* 0x000fe2000bf05070 */
[----:B------:R-:W-:Y:S01]  /*1390*/  ISETP.NE.AND P4, PT, RZ, UR26, PT ;  /* 0x0000001aff007c0c */ /* 0x000fe2000bf85270 */
[----:B------:R-:W-:Y:S01]  /*13a0*/  FADD.FTZ R22, R109, R22 ;  /* 0x000000166d167221 */ /* 0x000fe20000010000 */
[----:B------:R-:W-:Y:S01]  /*13b0*/  FFMA.FTZ R10, R91, R109, R10 ;  /* 0x0000006d5b0a7223 */ /* 0x000fe2000001000a */
[----:B------:R-:W-:Y:S01]  /*13c0*/  UISETP.NE.AND.EX UP0, UPT, UR23, URZ, UPT, UP0 ;  /* 0x000000ff1700728c */ /* 0x000fe2000bf05300 */
[----:B------:R-:W-:Y:S01]  /*13d0*/  FADD.FTZ R18, R117, R18 ;  /* 0x0000001275127221 */ /* 0x000fe20000010000 */
[----:B------:R-:W-:Y:S01]  /*13e0*/  UIADD3 UR4, UPT, UPT, UR4, UR20, URZ ;  /* 0x0000001404047290 */ /* 0x000fe2000fffe0ff */
        /* <DEDUP_REMOVED lines=16> */
[----:B------:R-:W-:-:S07]  /*14f0*/  UISETP.GE.AND UP2, UPT, UR4, UR21, UPT ;  /* 0x000000150400728c */ /* 0x000fce000bf46270 */
[----:B0-----:R-:W0:Y:S01]  /*1500*/  LDS.128 R40, [UR6] ;  /* 0x00000006ff287984 */ /* 0x001e220008000c00 */
        /* <DEDUP_REMOVED lines=9> */
[----:B0-----:R-:W-:Y:S01]  /*15a0*/  FADD.FTZ R40, R40, R45 ;  /* 0x0000002d28287221 */ /* 0x001fe20000010000 */
[----:B------:R-:W-:-:S03]  /*15b0*/  FADD.FTZ R45, R41, R44 ;  /* 0x0000002c292d7221 */ /* 0x000fc60000010000 */
[----:B------:R-:W-:-:S04]  /*15c0*/  FADD.FTZ R44, R47, R40 ;  /* 0x000000282f2c7221 */ /* 0x000fc80000010000 */
[----:B------:R-:W0:Y:S01]  /*15d0*/  LDS.128 R40, [UR6] ;  /* 0x00000006ff287984 */ /* 0x000e220008000c00 */
[----:B------:R-:W-:Y:S02]  /*15e0*/  UIADD3 UR6, UPT, UPT, UR5, 0x4070, URZ ;  /* 0x0000407005067890 */ /* 0x000fe4000fffe0ff */
[----:B------:R-:W-:Y:S01]  /*15f0*/  @!UP1 UIADD3 UR6, UPT, UPT, UR5, 0x4030, URZ ;  /* 0x0000403005069890 */ /* 0x000fe2000fffe0ff */
[----:B0-----:R-:W-:Y:S01]  /*1600*/  FADD.FTZ R44, R44, R41 ;  /* 0x000000292c2c7221 */ /* 0x001fe20000010000 */
[----:B------:R-:W-:-:S03]  /*1610*/  FADD.FTZ R41, R46, R45 ;  /* 0x0000002d2e297221 */ /* 0x000fc60000010000 */
[----:B------:R-:W-:Y:S01]  /*1620*/  FADD.FTZ R124, R43, R44 ;  /* 0x0000002c2b7c7221 */ /* 0x000fe20000010000 */
[----:B------:R-:W-:-:S03]  /*1630*/  FADD.FTZ R41, R41, R40 ;  /* 0x0000002829297221 */ /* 0x000fc60000010000 */
[----:B------:R-:W0:Y:S01]  /*1640*/  LDS.128 R44, [UR6] ;  /* 0x00000006ff2c7984 */ /* 0x000e220008000c00 */
[----:B------:R-:W-:Y:S01]  /*1650*/  FADD.FTZ R41, R42, R41 ;  /* 0x000000292a297221 */ /* 0x000fe20000010000 */
[----:B0-----:R-:W-:-:S03]  /*1660*/  FADD.FTZ R124, R124, R45 ;  /* 0x0000002d7c7c7221 */ /* 0x001fc60000010000 */
[----:B------:R-:W-:Y:S01]  /*1670*/  FADD.FTZ R41, R41, R44 ;  /* 0x0000002c29297221 */ /* 0x000fe20000010000 */
[----:B------:R-:W-:-:S03]  /*1680*/  FADD.FTZ R47, R47, R124 ;  /* 0x0000007c2f2f7221 */ /* 0x000fc60000010000 */
[----:B------:R-:W-:Y:S01]  /*1690*/  FADD.FTZ R41, R46, R41 ;  /* 0x000000292e297221 */ /* 0x000fe20000010000 */
[----:B------:R-:W-:-:S03]  /*16a0*/  FMUL.FTZ R47, R47, UR19 ;  /* 0x000000132f2f7c20 */ /* 0x000fc60008410000 */
[----:B------:R-:W-:Y:S02]  /*16b0*/  FMUL.FTZ R41, R41, UR19 ;  /* 0x0000001329297c20 */ /* 0x000fe40008410000 */
[----:B------:R-:W-:-:S03]  /*16c0*/  R2UR UR17, R47 ;  /* 0x000000002f1172ca */ /* 0x000fc600000e0000 */
[----:B------:R-:W-:Y:S01]  /*16d0*/  FSEL R109, R41, RZ, !P4 ;  /* 0x000000ff296d7208 */ /* 0x000fe20006000000 */
[----:B------:R-:W-:Y:S11]  /*16e0*/  BRA.U UP0, `(.L_x_224) ;  /* 0x0000001100147547 */ /* 0x000ff6000b800000 */
        /* <DEDUP_REMOVED lines=16> */
[--C-:B------:R-:W-:Y:S01]  /*17f0*/  FFMA.FTZ R98, R98, UR17, R109.reuse ;  /* 0x0000001162627c23 */ /* 0x100fe2000801006d */
[--C-:B------:R-:W-:Y:S01]  /*1800*/  FFMA.FTZ R41, R106, UR17, R109.reuse ;  /* 0x000000116a297c23 */ /* 0x100fe2000801006d */
[--C-:B------:R-:W-:Y:S01]  /*1810*/  FFMA.FTZ R43, R108, UR17, R109.reuse ;  /* 0x000000116c2b7c23 */ /* 0x100fe2000801006d */
[----:B------:R-:W-:Y:S01]  /*1820*/  FFMA.FTZ R0, R0, UR17, R109 ;  /* 0x0000001100007c23 */ /* 0x000fe2000801006d */
[----:B------:R-:W-:Y:S01]  /*1830*/  FMUL.FTZ R116, R116, UR16 ;  /* 0x0000001074747c20 */ /* 0x000fe20008410000 */
[----:B------:R-:W-:Y:S01]  /*1840*/  FMUL.FTZ R40, R40, UR16 ;  /* 0x0000001028287c20 */ /* 0x000fe20008410000 */
[----:B------:R-:W-:Y:S01]  /*1850*/  FMUL.FTZ R103, R103, UR16 ;  /* 0x0000001067677c20 */ /* 0x000fe20008410000 */
[----:B------:R-:W-:Y:S01]  /*1860*/  FMUL.FTZ R114, R114, UR16 ;  /* 0x0000001072727c20 */ /* 0x000fe20008410000 */
[----:B------:R-:W-:Y:S01]  /*1870*/  FADD.FTZ R105, R105, -R98 ;  /* 0x8000006269697221 */ /* 0x000fe20000010000 */
[----:B------:R-:W-:Y:S01]  /*1880*/  FADD.FTZ R104, R104, -R41 ;  /* 0x8000002968687221 */ /* 0x000fe20000010000 */
[----:B------:R-:W-:Y:S01]  /*1890*/  FADD.FTZ R102, R102, -R43 ;  /* 0x8000002b66667221 */ /* 0x000fe20000010000 */
[----:B------:R-:W-:Y:S01]  /*18a0*/  FADD.FTZ R0, R107, -R0 ;  /* 0x800000006b007221 */ /* 0x000fe20000010000 */
[----:B-----5:R-:W-:Y:S01]  /*18b0*/  ISETP.GE.U32.AND P2, PT, R122, RZ, PT ;  /* 0x000000ff7a00720c */ /* 0x020fe20003f46070 */
[----:B------:R-:W-:Y:S01]  /*18c0*/  FMUL.FTZ R116, R116, UR7 ;  /* 0x0000000774747c20 */ /* 0x000fe20008410000 */
[----:B------:R-:W-:Y:S01]  /*18d0*/  FMUL.FTZ R40, R40, UR7 ;  /* 0x0000000728287c20 */ /* 0x000fe20008410000 */
[----:B------:R-:W-:Y:S01]  /*18e0*/  FMUL.FTZ R103, R103, UR7 ;  /* 0x0000000767677c20 */ /* 0x000fe20008410000 */
[----:B------:R-:W-:Y:S01]  /*18f0*/  FMUL.FTZ R114, R114, UR7 ;  /* 0x0000000772727c20 */ /* 0x000fe20008410000 */
[----:B------:R-:W-:Y:S01]  /*1900*/  LOP3.LUT P3, RZ, R123, 0xff0000, RZ, 0xc0, !PT ;  /* 0x00ff00007bff7812 */ /* 0x000fe2000786c0ff */
[----:B------:R-:W-:Y:S01]  /*1910*/  FMUL.FTZ R105, R105, UR16 ;  /* 0x0000001069697c20 */ /* 0x000fe20008410000 */
[C---:B------:R-:W-:Y:S01]  /*1920*/  LOP3.LUT P5, RZ, R123.reuse, 0xff, RZ, 0xc0, !PT ;  /* 0x000000ff7bff7812 */ /* 0x040fe200078ac0ff */
[----:B------:R-:W-:Y:S01]  /*1930*/  FMUL.FTZ R104, R104, UR16 ;  /* 0x0000001068687c20 */ /* 0x000fe20008410000 */
[C---:B------:R-:W-:Y:S01]  /*1940*/  ISETP.GE.U32.AND.EX P2, PT, R123.reuse, 0x1000000, PT, P2 ;  /* 0x010000007b00780c */ /* 0x040fe20003f46120 */
[----:B------:R-:W-:Y:S01]  /*1950*/  FMUL.FTZ R102, R102, UR16 ;  /* 0x0000001066667c20 */ /* 0x000fe20008410000 */
[----:B------:R-:W-:Y:S01]  /*1960*/  LOP3.LUT P6, RZ, R123, 0xff00, RZ, 0xc0, !PT ;  /* 0x0000ff007bff7812 */ /* 0x000fe200078cc0ff */
[----:B------:R-:W-:Y:S01]  /*1970*/  FMUL.FTZ R0, R0, UR16 ;  /* 0x0000001000007c20 */ /* 0x000fe20008410000 */
[----:B------:R-:W-:Y:S01]  /*1980*/  FSEL R43, R116, RZ, P2 ;  /* 0x000000ff742b7208 */ /* 0x000fe20001000000 */
[----:B------:R-:W-:Y:S01]  /*1990*/  FMUL.FTZ R105, R105, UR7 ;  /* 0x0000000769697c20 */ /* 0x000fe20008410000 */
        /* <DEDUP_REMOVED lines=8> */
[C---:B------:R-:W-:Y:S02]  /*1a20*/  LOP3.LUT P5, RZ, R122.reuse, 0xff00, RZ, 0xc0, !PT ;  /* 0x0000ff007aff7812 */ /* 0x040fe400078ac0ff */
[----:B------:R-:W-:Y:S02]  /*1a30*/  LOP3.LUT P6, RZ, R122, 0xff, RZ, 0xc0, !PT ;  /* 0x000000ff7aff7812 */ /* 0x000fe400078cc0ff */
[----:B------:R-:W-:Y:S02]  /*1a40*/  FSEL R41, R104, RZ, P2 ;  /* 0x000000ff68297208 */ /* 0x000fe40001000000 */
[----:B------:R-:W-:-:S02]  /*1a50*/  FSEL R102, R102, RZ, P3 ;  /* 0x000000ff66667208 */ /* 0x000fc40001800000 */
[----:B------:R-:W-:Y:S02]  /*1a60*/  FSEL R105, R105, RZ, P5 ;  /* 0x000000ff69697208 */ /* 0x000fe40002800000 */
[----:B------:R-:W-:Y:S02]  /*1a70*/  FSEL R0, R0, RZ, P6 ;  /* 0x000000ff00007208 */ /* 0x000fe40003000000 */
[----:B------:R-:W-:Y:S02]  /*1a80*/  F2FP.BF16.F32.PACK_AB R43, R43, R40 ;  /* 0x000000282b2b723e */ /* 0x000fe400000010ff */
[----:B------:R-:W-:Y:S02]  /*1a90*/  F2FP.BF16.F32.PACK_AB R42, R45, R42 ;  /* 0x0000002a2d2a723e */ /* 0x000fe400000010ff */
[----:B------:R-:W-:Y:S02]  /*1aa0*/  F2FP.BF16.F32.PACK_AB R41, R102, R41 ;  /* 0x000000296629723e */ /* 0x000fe400000010ff */
[----:B------:R-:W-:Y:S01]  /*1ab0*/  F2FP.BF16.F32.PACK_AB R40, R105, R0 ;  /* 0x000000006928723e */ /* 0x000fe200000010ff */
[----:B------:R-:W-:Y:S06]  /*1ac0*/  BRA `(.L_x_227) ;  /* 0x00000020007c7947 */ /* 0x000fec0003800000 */
.L_x_226:
[--C-:B------:R-:W-:Y:S01]  /*1ad0*/  FFMA.FTZ R103, R103, UR17, R109.reuse ;  /* 0x0000001167677c23 */ /* 0x100fe2000801006d */
[--C-:B------:R-:W-:Y:S01]  /*1ae0*/  FFMA.FTZ R114, R114, UR17, R109.reuse ;  /* 0x0000001172727c23 */ /* 0x100fe2000801006d */
[--C-:B------:R-:W-:Y:S01]  /*1af0*/  FFMA.FTZ R32, R101, UR17, R109.reuse ;  /* 0x0000001165207c23 */ /* 0x100fe2000801006d */
[----:B------:R-:W-:Y:S01]  /*1b00*/  FFMA.FTZ R116, R116, UR17, R109 ;  /* 0x0000001174747c23 */ /* 0x000fe2000801006d */
[----:B------:R-:W-:Y:S01]  /*1b10*/  FADD.FTZ R103, R100, -R103 ;  /* 0x8000006764677221 */ /* 0x000fe20000010000 */
[----:B------:R-:W-:Y:S01]  /*1b20*/  FADD.FTZ R114, R99, -R114 ;  /* 0x8000007263727221 */ /* 0x000fe20000010000 */
[--C-:B------:R-:W-:Y:S01]  /*1b30*/  FFMA.FTZ R33, R106, UR17, R109.reuse ;  /* 0x000000116a217c23 */ /* 0x100fe2000801006d */
[--C-:B------:R-:W-:Y:S01]  /*1b40*/  FFMA.FTZ R35, R108, UR17, R109.reuse ;  /* 0x000000116c237c23 */ /* 0x100fe2000801006d */
[----:B------:R-:W-:Y:S01]  /*1b50*/  FADD.FTZ R32, R97, -R32 ;  /* 0x8000002061207221 */ /* 0x000fe20000010000 */
[----:B------:R-:W-:Y:S01]  /*1b60*/  FADD.FTZ R116, R95, -R116 ;  /* 0x800000745f747221 */ /* 0x000fe20000010000 */
[--C-:B------:R-:W-:Y:S01]  /*1b70*/  FFMA.FTZ R98, R98, UR17, R109.reuse ;  /* 0x0000001162627c23 */ /* 0x100fe2000801006d */
[----:B------:R-:W-:Y:S01]  /*1b80*/  FFMA.FTZ R0, R0, UR17, R109 ;  /* 0x0000001100007c23 */ /* 0x000fe2000801006d */
[----:B------:R-:W-:Y:S01]  /*1b90*/  FMUL.FTZ R34, R103, UR16 ;  /* 0x0000001067227c20 */ /* 0x000fe20008410000 */
[----:B------:R-:W-:Y:S01]  /*1ba0*/  FMUL.FTZ R45, R114, UR16 ;  /* 0x00000010722d7c20 */ /* 0x000fe20008410000 */
[----:B------:R-:W-:Y:S01]  /*1bb0*/  FADD.FTZ R33, R104, -R33 ;  /* 0x8000002168217221 */ /* 0x000fe20000010000 */
[----:B------:R-:W-:Y:S01]  /*1bc0*/  FADD.FTZ R102, R102, -R35 ;  /* 0x8000002366667221 */ /* 0x000fe20000010000 */
[----:B------:R-:W-:Y:S01]  /*1bd0*/  FMUL.FTZ R47, R116, UR16 ;  /* 0x00000010742f7c20 */ /* 0x000fe20008410000 */
[----:B------:R-:W-:Y:S01]  /*1be0*/  FMUL.FTZ R32, R32, UR16 ;  /* 0x0000001020207c20 */ /* 0x000fe20008410000 */
[----:B-----5:R-:W-:Y:S01]  /*1bf0*/  ISETP.GE.U32.AND P2, PT, R122, RZ, PT ;  /* 0x000000ff7a00720c */ /* 0x020fe20003f46070 */
[----:B------:R-:W-:Y:S01]  /*1c00*/  FADD.FTZ R98, R105, -R98 ;  /* 0x8000006269627221 */ /* 0x000fe20000010000 */
[----:B------:R-:W-:Y:S01]  /*1c10*/  FADD.FTZ R0, R107, -R0 ;  /* 0x800000006b007221 */ /* 0x000fe20000010000 */
[----:B------:R-:W-:Y:S01]  /*1c20*/  FMUL.FTZ R42, R34, UR7 ;  /* 0x00000007222a7c20 */ /* 0x000fe20008410000 */
[----:B------:R-:W-:Y:S01]  /*1c30*/  FMUL.FTZ R33, R33, UR16 ;  /* 0x0000001021217c20 */ /* 0x000fe20008410000 */
[----:B------:R-:W-:Y:S01]  /*1c40*/  FMUL.FTZ R102, R102, UR16 ;  /* 0x0000001066667c20 */ /* 0x000fe20008410000 */
[----:B------:R-:W-:Y:S01]  /*1c50*/  FMUL.FTZ R43, R47, UR7 ;  /* 0x000000072f2b7c20 */ /* 0x000fe20008410000 */
[----:B------:R-:W-:Y:S01]  /*1c60*/  FMUL.FTZ R40, R32, UR7 ;  /* 0x0000000720287c20 */ /* 0x000fe20008410000 */
[C---:B------:R-:W-:Y:S01]  /*1c70*/  FMUL.FTZ R41, R45.reuse, UR7 ;  /* 0x000000072d297c20 */ /* 0x040fe20008410000 */
[----:B------:R-:W-:Y:S01]  /*1c80*/  F2FP.BF16.F32.PACK_AB R34, R45, R34 ;  /* 0x000000222d22723e */ /* 0x000fe200000010ff */
[----:B------:R-:W-:Y:S01]  /*1c90*/  FMUL.FTZ R45, R98, UR16 ;  /* 0x00000010622d7c20 */ /* 0x000fe20008410000 */
[C---:B------:R-:W-:Y:S01]  /*1ca0*/  LOP3.LUT P3, RZ, R123.reuse, 0xff0000, RZ, 0xc0, !PT ;  /* 0x00ff00007bff7812 */ /* 0x040fe2000786c0ff */
[----:B------:R-:W-:Y:S01]  /*1cb0*/  FMUL.FTZ R0, R0, UR16 ;  /* 0x0000001000007c20 */ /* 0x000fe20008410000 */
[----:B------:R-:W-:Y:S01]  /*1cc0*/  LOP3.LUT P6, RZ, R123, 0xff, RZ, 0xc0, !PT ;  /* 0x000000ff7bff7812 */ /* 0x000fe200078cc0ff */
[----:B------:R-:W-:Y:S01]  /*1cd0*/  FMUL.FTZ R46, R45, UR7 ;  /* 0x000000072d2e7c20 */ /* 0x000fe20008410000 */
[C---:B------:R-:W-:Y:S01]  /*1ce0*/  LOP3.LUT P5, RZ, R123.reuse, 0xff00, RZ, 0xc0, !PT ;  /* 0x0000ff007bff7812 */ /* 0x040fe200078ac0ff */
[----:B------:R-:W-:Y:S01]  /*1cf0*/  FMUL.FTZ R44, R0, UR7 ;  /* 0x00000007002c7c20 */ /* 0x000fe20008410000 */
[----:B------:R-:W-:-:S02]  /*1d00*/  ISETP.GE.U32.AND.EX P2, PT, R123, 0x1000000, PT, P2 ;  /* 0x010000007b00780c */ /* 0x000fc40003f46120 */
[----:B------:R-:W-:Y:S01]  /*1d10*/  F2FP.BF16.F32.PACK_AB R35, R47, R32 ;  /* 0x000000202f23723e */ /* 0x000fe200000010ff */
[----:B------:R-:W-:Y:S01]  /*1d20*/  FMUL.FTZ R47, R33, UR7 ;  /* 0x00000007212f7c20 */ /* 0x000fe20008410000 */
[C---:B------:R-:W-:Y:S01]  /*1d30*/  F2FP.BF16.F32.PACK_AB R33, R102.reuse, R33 ;  /* 0x000000216621723e */ /* 0x040fe200000010ff */
[----:B------:R-:W-:Y:S01]  /*1d40*/  FMUL.FTZ R102, R102, UR7 ;  /* 0x0000000766667c20 */ /* 0x000fe20008410000 */
[----:B------:R-:W-:Y:S02]  /*1d50*/  FSEL R43, R43, RZ, P2 ;  /* 0x000000ff2b2b7208 */ /* 0x000fe40001000000 */
[----:B------:R-:W-:Y:S02]  /*1d60*/  FSEL R40, R40, RZ, P3 ;  /* 0x000000ff28287208 */ /* 0x000fe40001800000 */
[----:B------:R-:W-:Y:S02]  /*1d70*/  FSEL R42, R42, RZ, P6 ;  /* 0x000000ff2a2a7208 */ /* 0x000fe40003000000 */
[----:B------:R-:W-:-:S02]  /*1d80*/  FSEL R41, R41, RZ, P5 ;  /* 0x000000ff29297208 */ /* 0x000fc40002800000 */
[C---:B------:R-:W-:Y:S02]  /*1d90*/  LOP3.LUT P2, RZ, R122.reuse, 0xff0000, RZ, 0xc0, !PT ;  /* 0x00ff00007aff7812 */ /* 0x040fe4000784c0ff */
[C---:B------:R-:W-:Y:S02]  /*1da0*/  LOP3.LUT P3, RZ, R122.reuse, 0xff000000, RZ, 0xc0, !PT ;  /* 0xff0000007aff7812 */ /* 0x040fe4000786c0ff */
[C---:B------:R-:W-:Y:S02]  /*1db0*/  LOP3.LUT P6, RZ, R122.reuse, 0xff, RZ, 0xc0, !PT ;  /* 0x000000ff7aff7812 */ /* 0x040fe400078cc0ff */
[----:B------:R-:W-:Y:S02]  /*1dc0*/  LOP3.LUT P5, RZ, R122, 0xff00, RZ, 0xc0, !PT ;  /* 0x0000ff007aff7812 */ /* 0x000fe400078ac0ff */
[----:B------:R-:W-:Y:S02]  /*1dd0*/  F2FP.BF16.F32.PACK_AB R32, R45, R0 ;  /* 0x000000002d20723e */ /* 0x000fe400000010ff */
[----:B------:R-:W-:-:S02]  /*1de0*/  FSEL R47, R47, RZ, P2 ;  /* 0x000000ff2f2f7208 */ /* 0x000fc40001000000 */
[----:B------:R-:W-:Y:S02]  /*1df0*/  FSEL R102, R102, RZ, P3 ;  /* 0x000000ff66667208 */ /* 0x000fe40001800000 */
[----:B------:R-:W-:Y:S02]  /*1e00*/  FSEL R44, R44, RZ, P6 ;  /* 0x000000ff2c2c7208 */ /* 0x000fe40003000000 */
[----:B------:R-:W-:Y:S02]  /*1e10*/  FSEL R45, R46, RZ, P5 ;  /* 0x000000ff2e2d7208 */ /* 0x000fe40002800000 */
[----:B------:R-:W-:Y:S02]  /*1e20*/  F2FP.BF16.F32.PACK_AB R43, R43, R40 ;  /* 0x000000282b2b723e */ /* 0x000fe400000010ff */
[----:B------:R-:W-:Y:S02]  /*1e30*/  F2FP.BF16.F32.PACK_AB R42, R41, R42 ;  /* 0x0000002a292a723e */ /* 0x000fe400000010ff */
[----:B------:R-:W-:-:S02]  /*1e40*/  F2FP.BF16.F32.PACK_AB R41, R102, R47 ;  /* 0x0000002f6629723e */ /* 0x000fc400000010ff */
[----:B------:R-:W-:Y:S01]  /*1e50*/  F2FP.BF16.F32.PACK_AB R40, R45, R44 ;  /* 0x0000002c2d28723e */ /* 0x000fe200000010ff */
[----:B------:R-:W-:Y:S06]  /*1e60*/  BRA `(.L_x_227) ;  /* 0x0000001c00947947 */ /* 0x000fec0003800000 */
.L_x_225:
[----:B------:R-:W-:Y:S01]  /*1e70*/  UMOV UR5, UR8 ;  /* 0x0000000800057c82 */ /* 0x000fe20008000000 */
[----:B------:R-:W-:Y:S01]  /*1e80*/  UMOV UR6, UR9 ;  /* 0x0000000900067c82 */ /* 0x000fe20008000000 */
[----:B------:R-:W-:-:S04]  /*1e90*/  UISETP.NE.U32.AND UP0, UPT, UR5, URZ, UPT ;  /* 0x000000ff0500728c */ /* 0x000fc8000bf05070 */
[----:B------:R-:W-:-:S09]  /*1ea0*/  UISETP.NE.AND.EX UP0, UPT, UR6, URZ, UPT, UP0 ;  /* 0x000000ff0600728c */ /* 0x000fd2000bf05300 */
[----:B------:R-:W-:Y:S05]  /*1eb0*/  BRA.U UP0, `(.L_x_228) ;  /* 0x0000000500087547 */ /* 0x000fea000b800000 */
[--C-:B------:R-:W-:Y:S01]  /*1ec0*/  FFMA.FTZ R41, R106, UR17, R109.reuse ;  /* 0x000000116a297c23 */ /* 0x100fe2000801006d */
[----:B-----5:R-:W-:Y:S01]  /*1ed0*/  PRMT R40, R27, 0x7632, R40 ;  /* 0x000076321b287816 */ /* 0x020fe20000000028 */
[--C-:B------:R-:W-:Y:S01]  /*1ee0*/  FFMA.FTZ R116, R116, UR17, R109.reuse ;  /* 0x0000001174747c23 */ /* 0x100fe2000801006d */
[----:B------:R-:W-:Y:S01]  /*1ef0*/  FFMA.FTZ R103, R103, UR17, R109 ;  /* 0x0000001167677c23 */ /* 0x000fe2000801006d */
[----:B------:R-:W-:Y:S01]  /*1f00*/  FADD.FTZ R104, R104, -R41 ;  /* 0x8000002968687221 */ /* 0x000fe20000010000 */
[----:B------:R-:W-:Y:S01]  /*1f10*/  SHF.L.U32 R41, R40, 0x10, RZ ;  /* 0x0000001028297819 */ /* 0x000fe200000006ff */
[----:B------:R-:W-:Y:S01]  /*1f20*/  FADD.FTZ R46, R95, -R116 ;  /* 0x800000745f2e7221 */ /* 0x000fe20000010000 */
[--C-:B------:R-:W-:Y:S01]  /*1f30*/  FFMA.FTZ R44, R101, UR17, R109.reuse ;  /* 0x00000011652c7c23 */ /* 0x100fe2000801006d */
[----:B------:R-:W-:Y:S01]  /*1f40*/  FFMA.FTZ R42, R0, UR17, R109 ;  /* 0x00000011002a7c23 */ /* 0x000fe2000801006d */
[----:B------:R-:W-:Y:S01]  /*1f50*/  SHF.L.U32 R0, R26, 0x10, RZ ;  /* 0x000000101a007819 */ /* 0x000fe200000006ff */
[----:B------:R-:W-:Y:S01]  /*1f60*/  FFMA.FTZ R46, R46, UR16, R41 ;  /* 0x000000102e2e7c23 */ /* 0x000fe20008010029 */
[----:B------:R-:W-:Y:S01]  /*1f70*/  FADD.FTZ R103, R100, -R103 ;  /* 0x8000006764677221 */ /* 0x000fe20000010000 */
[----:B------:R-:W-:-:S02]  /*1f80*/  IMAD.U32 R40, R27, 0x10000, RZ ;  /* 0x000100001b287824 */ /* 0x000fc400078e00ff */
[----:B------:R-:W-:Y:S01]  /*1f90*/  FADD.FTZ R45, R97, -R44 ;  /* 0x8000002c612d7221 */ /* 0x000fe20000010000 */
[----:B------:R-:W-:Y:S01]  /*1fa0*/  PRMT R41, R26, 0x7632, R41 ;  /* 0x000076321a297816 */ /* 0x000fe20000000029 */
[--C-:B------:R-:W-:Y:S01]  /*1fb0*/  FFMA.FTZ R114, R114, UR17, R109.reuse ;  /* 0x0000001172727c23 */ /* 0x100fe2000801006d */
[----:B------:R-:W-:Y:S01]  /*1fc0*/  FADD.FTZ R107, R107, -R42 ;  /* 0x8000002a6b6b7221 */ /* 0x000fe20000010000 */
[--C-:B------:R-:W-:Y:S01]  /*1fd0*/  FFMA.FTZ R43, R108, UR17, R109.reuse ;  /* 0x000000116c2b7c23 */ /* 0x100fe2000801006d */
[----:B------:R-:W-:Y:S01]  /*1fe0*/  FFMA.FTZ R45, R45, UR16, R40 ;  /* 0x000000102d2d7c23 */ /* 0x000fe20008010028 */
[----:B------:R-:W-:Y:S01]  /*1ff0*/  FFMA.FTZ R42, R103, UR16, R0 ;  /* 0x00000010672a7c23 */ /* 0x000fe20008010000 */
[----:B------:R-:W-:Y:S01]  /*2000*/  FADD.FTZ R99, R99, -R114 ;  /* 0x8000007263637221 */ /* 0x000fe20000010000 */
[----:B------:R-:W-:Y:S01]  /*2010*/  PRMT R40, R25, 0x7632, R40 ;  /* 0x0000763219287816 */ /* 0x000fe20000000028 */
[----:B------:R-:W-:Y:S01]  /*2020*/  IMAD.U32 R44, R41, 0x10000, RZ ;  /* 0x00010000292c7824 */ /* 0x000fe200078e00ff */
[----:B------:R-:W-:Y:S01]  /*2030*/  PRMT R0, R24, 0x7632, R0 ;  /* 0x0000763218007816 */ /* 0x000fe20000000000 */
[----:B------:R-:W-:Y:S01]  /*2040*/  FFMA.FTZ R98, R98, UR17, R109 ;  /* 0x0000001162627c23 */ /* 0x000fe2000801006d */
[----:B------:R-:W-:Y:S01]  /*2050*/  FADD.FTZ R102, R102, -R43 ;  /* 0x8000002b66667221 */ /* 0x000fe20000010000 */
[----:B------:R-:W-:Y:S01]  /*2060*/  SHF.L.U32 R41, R25, 0x10, RZ ;  /* 0x0000001019297819 */ /* 0x000fe200000006ff */
[----:B------:R-:W-:Y:S01]  /*2070*/  FFMA.FTZ R44, R99, UR16, R44 ;  /* 0x00000010632c7c23 */ /* 0x000fe2000801002c */
[----:B------:R-:W-:Y:S01]  /*2080*/  SHF.L.U32 R43, R40, 0x10, RZ ;  /* 0x00000010282b7819 */ /* 0x000fe200000006ff */
[----:B------:R-:W-:Y:S01]  /*2090*/  FADD.FTZ R105, R105, -R98 ;  /* 0x8000006269697221 */ /* 0x000fe20000010000 */
[----:B------:R-:W-:Y:S01]  /*20a0*/  SHF.L.U32 R0, R0, 0x10, RZ ;  /* 0x0000001000007819 */ /* 0x000fe200000006ff */
[----:B------:R-:W-:Y:S01]  /*20b0*/  IMAD.U32 R40, R24, 0x10000, RZ ;  /* 0x0001000018287824 */ /* 0x000fe200078e00ff */
[----:B------:R-:W-:Y:S01]  /*20c0*/  ISETP.GE.U32.AND P2, PT, R122, RZ, PT ;  /* 0x000000ff7a00720c */ /* 0x000fe20003f46070 */
[----:B------:R-:W-:Y:S01]  /*20d0*/  FMUL.FTZ R46, R46, UR7 ;  /* 0x000000072e2e7c20 */ /* 0x000fe20008410000 */
[----:B------:R-:W-:Y:S01]  /*20e0*/  FMUL.FTZ R45, R45, UR7 ;  /* 0x000000072d2d7c20 */ /* 0x000fe20008410000 */
[----:B------:R-:W-:Y:S01]  /*20f0*/  FMUL.FTZ R42, R42, UR7 ;  /* 0x000000072a2a7c20 */ /* 0x000fe20008410000 */
[----:B------:R-:W-:Y:S01]  /*2100*/  ISETP.GE.U32.AND.EX P2, PT, R123, 0x1000000, PT, P2 ;  /* 0x010000007b00780c */ /* 0x000fe20003f46120 */
[----:B------:R-:W-:Y:S01]  /*2110*/  FMUL.FTZ R44, R44, UR7 ;  /* 0x000000072c2c7c20 */ /* 0x000fe20008410000 */
[----:B------:R-:W-:Y:S01]  /*2120*/  FFMA.FTZ R41, R104, UR16, R41 ;  /* 0x0000001068297c23 */ /* 0x000fe20008010029 */
[----:B------:R-:W-:Y:S01]  /*2130*/  FFMA.FTZ R43, R102, UR16, R43 ;  /* 0x00000010662b7c23 */ /* 0x000fe2000801002b */
[----:B------:R-:W-:Y:S01]  /*2140*/  FFMA.FTZ R40, R107, UR16, R40 ;  /* 0x000000106b287c23 */ /* 0x000fe20008010028 */
[----:B------:R-:W-:Y:S01]  /*2150*/  FFMA.FTZ R0, R105, UR16, R0 ;  /* 0x0000001069007c23 */ /* 0x000fe20008010000 */
[----:B------:R-:W-:Y:S01]  /*2160*/  LOP3.LUT P3, RZ, R123, 0xff0000, RZ, 0xc0, !PT ;  /* 0x00ff00007bff7812 */ /* 0x000fe2000786c0ff */
[----:B------:R-:W-:Y:S01]  /*2170*/  FMUL.FTZ R41, R41, UR7 ;  /* 0x0000000729297c20 */ /* 0x000fe20008410000 */
[----:B------:R-:W-:Y:S01]  /*2180*/  LOP3.LUT P5, RZ, R123, 0xff, RZ, 0xc0, !PT ;  /* 0x000000ff7bff7812 */ /* 0x000fe200078ac0ff */
[----:B------:R-:W-:Y:S01]  /*2190*/  FMUL.FTZ R43, R43, UR7 ;  /* 0x000000072b2b7c20 */ /* 0x000fe20008410000 */
[----:B------:R-:W-:Y:S01]  /*21a0*/  LOP3.LUT P6, RZ, R123, 0xff00, RZ, 0xc0, !PT ;  /* 0x0000ff007bff7812 */ /* 0x000fe200078cc0ff */
[----:B------:R-:W-:Y:S01]  /*21b0*/  FMUL.FTZ R40, R40, UR7 ;  /* 0x0000000728287c20 */ /* 0x000fe20008410000 */
[----:B------:R-:W-:Y:S01]  /*21c0*/  FSEL R95, R46, RZ, P2 ;  /* 0x000000ff2e5f7208 */ /* 0x000fe20001000000 */
[----:B------:R-:W-:Y:S01]  /*21d0*/  FMUL.FTZ R0, R0, UR7 ;  /* 0x0000000700007c20 */ /* 0x000fe20008410000 */
[----:B------:R-:W-:-:S02]  /*21e0*/  FSEL R46, R45, RZ, P3 ;  /* 0x000000ff2d2e7208 */ /* 0x000fc40001800000 */
[----:B------:R-:W-:Y:S02]  /*21f0*/  FSEL R42, R42, RZ, P5 ;  /* 0x000000ff2a2a7208 */ /* 0x000fe40002800000 */
[----:B------:R-:W-:Y:S02]  /*2200*/  FSEL R47, R44, RZ, P6 ;  /* 0x000000ff2c2f7208 */ /* 0x000fe40003000000 */
[C---:B------:R-:W-:Y:S02]  /*2210*/  LOP3.LUT P2, RZ, R122.reuse, 0xff0000, RZ, 0xc0, !PT ;  /* 0x00ff00007aff7812 */ /* 0x040fe4000784c0ff */
        /* <DEDUP_REMOVED lines=9> */
[----:B------:R-:W-:Y:S02]  /*22b0*/  F2FP.BF16.F32.PACK_AB R41, R44, R41 ;  /* 0x000000292c29723e */ /* 0x000fe400000010ff */
[----:B------:R-:W-:Y:S01]  /*22c0*/  F2FP.BF16.F32.PACK_AB R40, R45, R40 ;  /* 0x000000282d28723e */ /* 0x000fe200000010ff */
[----:B------:R-:W-:Y:S06]  /*22d0*/  BRA `(.L_x_227) ;  /* 0x0000001800787947 */ /* 0x000fec0003800000 */
.L_x_228:
[----:B------:R-:W-:Y:S01]  /*22e0*/  FFMA.FTZ R32, R101, UR17, R109 ;  /* 0x0000001165207c23 */ /* 0x000fe2000801006d */
[----:B-----5:R-:W-:Y:S01]  /*22f0*/  PRMT R33, R27, 0x7632, R33 ;  /* 0x000076321b217816 */ /* 0x020fe20000000021 */
[--C-:B------:R-:W-:Y:S01]  /*2300*/  FFMA.FTZ R45, R106, UR17, R109.reuse ;  /* 0x000000116a2d7c23 */ /* 0x100fe2000801006d */
[--C-:B------:R-:W-:Y:S01]  /*2310*/  FFMA.FTZ R103, R103, UR17, R109.reuse ;  /* 0x0000001167677c23 */ /* 0x100fe2000801006d */
[--C-:B------:R-:W-:Y:S01]  /*2320*/  FADD.FTZ R35, R97, -R32.reuse ;  /* 0x8000002061237221 */ /* 0x100fe20000010000 */
[----:B------:R-:W-:Y:S01]  /*2330*/  PRMT R32, R26, 0x7632, R32 ;  /* 0x000076321a207816 */ /* 0x000fe20000000020 */
[--C-:B------:R-:W-:Y:S01]  /*2340*/  FFMA.FTZ R116, R116, UR17, R109.reuse ;  /* 0x0000001174747c23 */ /* 0x100fe2000801006d */
[----:B------:R-:W-:Y:S01]  /*2350*/  FFMA.FTZ R114, R114, UR17, R109 ;  /* 0x0000001172727c23 */ /* 0x000fe2000801006d */
[----:B------:R-:W-:Y:S02]  /*2360*/  IMAD.U32 R43, R33, 0x10000, RZ ;  /* 0x00010000212b7824 */ /* 0x000fe400078e00ff */
[----:B------:R-:W-:Y:S01]  /*2370*/  FADD.FTZ R104, R104, -R45 ;  /* 0x8000002d68687221 */ /* 0x000fe20000010000 */
[----:B------:R-:W-:Y:S01]  /*2380*/  SHF.L.U32 R33, R26, 0x10, RZ ;  /* 0x000000101a217819 */ /* 0x000fe200000006ff */
[----:B------:R-:W-:Y:S01]  /*2390*/  FADD.FTZ R34, R100, -R103 ;  /* 0x8000006764227221 */ /* 0x000fe20000010000 */
[----:B------:R-:W-:Y:S01]  /*23a0*/  PRMT R45, R25, 0x7632, R45 ;  /* 0x00007632192d7816 */ /* 0x000fe2000000002d */
[--C-:B------:R-:W-:Y:S01]  /*23b0*/  FFMA.FTZ R47, R108, UR17, R109.reuse ;  /* 0x000000116c2f7c23 */ /* 0x100fe2000801006d */
[----:B------:R-:W-:Y:S01]  /*23c0*/  SHF.L.U32 R40, R27, 0x10, RZ ;  /* 0x000000101b287819 */ /* 0x000fe200000006ff */
[----:B------:R-:W-:Y:S01]  /*23d0*/  FADD.FTZ R116, R95, -R116 ;  /* 0x800000745f747221 */ /* 0x000fe20000010000 */
[----:B------:R-:W-:Y:S01]  /*23e0*/  SHF.L.U32 R41, R32, 0x10, RZ ;  /* 0x0000001020297819 */ /* 0x000fe200000006ff */
[----:B------:R-:W-:Y:S01]  /*23f0*/  FADD.FTZ R114, R99, -R114 ;  /* 0x8000007263727221 */ /* 0x000fe20000010000 */
[----:B------:R-:W-:Y:S01]  /*2400*/  PRMT R44, R24, 0x7632, R44 ;  /* 0x00007632182c7816 */ /* 0x000fe2000000002c */
[--C-:B------:R-:W-:Y:S01]  /*2410*/  FFMA.FTZ R0, R0, UR17, R109.reuse ;  /* 0x0000001100007c23 */ /* 0x100fe2000801006d */
[----:B------:R-:W-:Y:S01]  /*2420*/  FFMA.FTZ R98, R98, UR17, R109 ;  /* 0x0000001162627c23 */ /* 0x000fe2000801006d */
[----:B------:R-:W-:Y:S01]  /*2430*/  SHF.L.U32 R97, R45, 0x10, RZ ;  /* 0x000000102d617819 */ /* 0x000fe200000006ff */
[----:B------:R-:W-:Y:S01]  /*2440*/  FFMA.FTZ R34, R34, UR16, R33 ;  /* 0x0000001022227c23 */ /* 0x000fe20008010021 */
[----:B------:R-:W-:Y:S01]  /*2450*/  FADD.FTZ R102, R102, -R47 ;  /* 0x8000002f66667221 */ /* 0x000fe20000010000 */
[----:B------:R-:W-:-:S02]  /*2460*/  IMAD.U32 R95, R25, 0x10000, RZ ;  /* 0x00010000195f7824 */ /* 0x000fc400078e00ff */
[----:B------:R-:W-:Y:S01]  /*2470*/  FFMA.FTZ R35, R35, UR16, R40 ;  /* 0x0000001023237c23 */ /* 0x000fe20008010028 */
[----:B------:R-:W-:Y:S01]  /*2480*/  FFMA.FTZ R32, R116, UR16, R43 ;  /* 0x0000001074207c23 */ /* 0x000fe2000801002b */
[----:B------:R-:W-:Y:S01]  /*2490*/  FFMA.FTZ R33, R114, UR16, R41 ;  /* 0x0000001072217c23 */ /* 0x000fe20008010029 */
[----:B------:R-:W-:Y:S01]  /*24a0*/  SHF.L.U32 R45, R24, 0x10, RZ ;  /* 0x00000010182d7819 */ /* 0x000fe200000006ff */
[----:B------:R-:W-:Y:S01]  /*24b0*/  FADD.FTZ R0, R107, -R0 ;  /* 0x800000006b007221 */ /* 0x000fe20000010000 */
[----:B------:R-:W-:Y:S01]  /*24c0*/  ISETP.GE.U32.AND P2, PT, R122, RZ, PT ;  /* 0x000000ff7a00720c */ /* 0x000fe20003f46070 */
[----:B------:R-:W-:Y:S02]  /*24d0*/  IMAD.U32 R47, R44, 0x10000, RZ ;  /* 0x000100002c2f7824 */ /* 0x000fe400078e00ff */
[----:B------:R-:W-:Y:S01]  /*24e0*/  FADD.FTZ R98, R105, -R98 ;  /* 0x8000006269627221 */ /* 0x000fe20000010000 */
[----:B------:R-:W-:Y:S01]  /*24f0*/  FFMA.FTZ R95, R104, UR16, R95 ;  /* 0x00000010685f7c23 */ /* 0x000fe2000801005f */
[----:B------:R-:W-:Y:S01]  /*2500*/  FFMA.FTZ R102, R102, UR16, R97 ;  /* 0x0000001066667c23 */ /* 0x000fe20008010061 */
[----:B------:R-:W-:Y:S01]  /*2510*/  FMUL.FTZ R43, R32, UR7 ;  /* 0x00000007202b7c20 */ /* 0x000fe20008410000 */
[----:B------:R-:W-:Y:S01]  /*2520*/  FMUL.FTZ R40, R35, UR7 ;  /* 0x0000000723287c20 */ /* 0x000fe20008410000 */
[----:B------:R-:W-:Y:S01]  /*2530*/  FMUL.FTZ R41, R34, UR7 ;  /* 0x0000000722297c20 */ /* 0x000fe20008410000 */
[----:B------:R-:W-:Y:S01]  /*2540*/  FMUL.FTZ R42, R33, UR7 ;  /* 0x00000007212a7c20 */ /* 0x000fe20008410000 */
[C---:B------:R-:W-:Y:S01]  /*2550*/  LOP3.LUT P3, RZ, R123.reuse, 0xff0000, RZ, 0xc0, !PT ;  /* 0x00ff00007bff7812 */ /* 0x040fe2000786c0ff */
[----:B------:R-:W-:Y:S01]  /*2560*/  FFMA.FTZ R0, R0, UR16, R45 ;  /* 0x0000001000007c23 */ /* 0x000fe2000801002d */
[C---:B------:R-:W-:Y:S01]  /*2570*/  ISETP.GE.U32.AND.EX P2, PT, R123.reuse, 0x1000000, PT, P2 ;  /* 0x010000007b00780c */ /* 0x040fe20003f46120 */
[----:B------:R-:W-:Y:S01]  /*2580*/  FFMA.FTZ R47, R98, UR16, R47 ;  /* 0x00000010622f7c23 */ /* 0x000fe2000801002f */
[----:B------:R-:W-:Y:S01]  /*2590*/  LOP3.LUT P6, RZ, R123, 0xff, RZ, 0xc0, !PT ;  /* 0x000000ff7bff7812 */ /* 0x000fe200078cc0ff */
[----:B------:R-:W-:Y:S01]  /*25a0*/  FMUL.FTZ R46, R95, UR7 ;  /* 0x000000075f2e7c20 */ /* 0x000fe20008410000 */
[----:B------:R-:W-:Y:S01]  /*25b0*/  LOP3.LUT P5, RZ, R123, 0xff00, RZ, 0xc0, !PT ;  /* 0x0000ff007bff7812 */ /* 0x000fe200078ac0ff */
[----:B------:R-:W-:Y:S01]  /*25c0*/  FMUL.FTZ R44, R0, UR7 ;  /* 0x00000007002c7c20 */ /* 0x000fe20008410000 */
[----:B------:R-:W-:Y:S01]  /*25d0*/  F2FP.BF16.F32.PACK_AB R34, R33, R34 ;  /* 0x000000222122723e */ /* 0x000fe200000010ff */
[----:B------:R-:W-:Y:S01]  /*25e0*/  FMUL.FTZ R45, R47, UR7 ;  /* 0x000000072f2d7c20 */ /* 0x000fe20008410000 */
[C---:B------:R-:W-:Y:S01]  /*25f0*/  F2FP.BF16.F32.PACK_AB R33, R102.reuse, R95 ;  /* 0x0000005f6621723e */ /* 0x040fe200000010ff */
[----:B------:R-:W-:Y:S01]  /*2600*/  FMUL.FTZ R102, R102, UR7 ;  /* 0x0000000766667c20 */ /* 0x000fe20008410000 */
[----:B------:R-:W-:-:S02]  /*2610*/  FSEL R43, R43, RZ, P2 ;  /* 0x000000ff2b2b7208 */ /* 0x000fc40001000000 */
[----:B------:R-:W-:Y:S02]  /*2620*/  FSEL R40, R40, RZ, P3 ;  /* 0x000000ff28287208 */ /* 0x000fe40001800000 */
[----:B------:R-:W-:Y:S02]  /*2630*/  FSEL R41, R41, RZ, P6 ;  /* 0x000000ff29297208 */ /* 0x000fe40003000000 */
[----:B------:R-:W-:Y:S02]  /*2640*/  FSEL R42, R42, RZ, P5 ;  /* 0x000000ff2a2a7208 */ /* 0x000fe40002800000 */
[C---:B------:R-:W-:Y:S02]  /*2650*/  LOP3.LUT P2, RZ, R122.reuse, 0xff0000, RZ, 0xc0, !PT ;  /* 0x00ff00007aff7812 */ /* 0x040fe4000784c0ff */
[C---:B------:R-:W-:Y:S02]  /*2660*/  LOP3.LUT P3, RZ, R122.reuse, 0xff000000, RZ, 0xc0, !PT ;  /* 0xff0000007aff7812 */ /* 0x040fe4000786c0ff */
[----:B------:R-:W-:-:S02]  /*2670*/  LOP3.LUT P6, RZ, R122, 0xff, RZ, 0xc0, !PT ;  /* 0x000000ff7aff7812 */ /* 0x000fc400078cc0ff */
[----:B------:R-:W-:Y:S02]  /*2680*/  LOP3.LUT P5, RZ, R122, 0xff00, RZ, 0xc0, !PT ;  /* 0x0000ff007aff7812 */ /* 0x000fe400078ac0ff */
[----:B------:R-:W-:Y:S02]  /*2690*/  F2FP.BF16.F32.PACK_AB R35, R32, R35 ;  /* 0x000000232023723e */ /* 0x000fe400000010ff */
[----:B------:R-:W-:Y:S02]  /*26a0*/  F2FP.BF16.F32.PACK_AB R32, R47, R0 ;  /* 0x000000002f20723e */ /* 0x000fe400000010ff */
[----:B------:R-:W-:Y:S02]  /*26b0*/  FSEL R46, R46, RZ, P2 ;  /* 0x000000ff2e2e7208 */ /* 0x000fe40001000000 */
        /* <DEDUP_REMOVED lines=8> */
.L_x_224:
        /* <DEDUP_REMOVED lines=10> */
[----:B------:R-:W-:Y:S01]  /*27e0*/  FFMA.FTZ R103, R103, UR17, R109 ;  /* 0x0000001167677c23 */ /* 0x000fe2000801006d */
[----:B-----5:R-:W-:Y:S01]  /*27f0*/  ISETP.GE.U32.AND P2, PT, R122, RZ, PT ;  /* 0x000000ff7a00720c */ /* 0x020fe20003f46070 */
[----:B------:R-:W-:Y:S01]  /*2800*/  FADD.FTZ R116, R95, -R116 ;  /* 0x800000745f747221 */ /* 0x000fe20000010000 */
[----:B------:R-:W-:Y:S01]  /*2810*/  FADD.FTZ R36, R97, -R36 ;  /* 0x8000002461247221 */ /* 0x000fe20000010000 */
[----:B------:R-:W-:Y:S01]  /*2820*/  FADD.FTZ R103, R100, -R103 ;  /* 0x8000006764677221 */ /* 0x000fe20000010000 */
[--C-:B------:R-:W-:Y:S01]  /*2830*/  FFMA.FTZ R37, R106, UR17, R109.reuse ;  /* 0x000000116a257c23 */ /* 0x100fe2000801006d */
[----:B------:R-:W-:Y:S01]  /*2840*/  FMUL.FTZ R116, R116, UR16 ;  /* 0x0000001074747c20 */ /* 0x000fe20008410000 */
[----:B------:R-:W-:Y:S01]  /*2850*/  FFMA.FTZ R114, R114, UR17, R109 ;  /* 0x0000001172727c23 */ /* 0x000fe2000801006d */
[----:B------:R-:W-:Y:S01]  /*2860*/  FMUL.FTZ R36, R36, UR16 ;  /* 0x0000001024247c20 */ /* 0x000fe20008410000 */
[----:B------:R-:W-:Y:S01]  /*2870*/  ISETP.GE.U32.AND.EX P5, PT, R123, 0x1000000, PT, P2 ;  /* 0x010000007b00780c */ /* 0x000fe20003fa6120 */
[----:B------:R-:W-:Y:S01]  /*2880*/  FMUL.FTZ R116, R116, UR7 ;  /* 0x0000000774747c20 */ /* 0x000fe20008410000 */
[----:B------:R-:W-:Y:S01]  /*2890*/  ISETP.GE.U32.AND P2, PT, R118, RZ, PT ;  /* 0x000000ff7600720c */ /* 0x000fe20003f46070 */
[----:B------:R-:W-:Y:S01]  /*28a0*/  FMUL.FTZ R103, R103, UR16 ;  /* 0x0000001067677c20 */ /* 0x000fe20008410000 */
[----:B------:R-:W-:Y:S01]  /*28b0*/  FADD.FTZ R104, R104, -R37 ;  /* 0x8000002568687221 */ /* 0x000fe20000010000 */
[----:B------:R-:W-:Y:S01]  /*28c0*/  FADD.FTZ R114, R99, -R114 ;  /* 0x8000007263727221 */ /* 0x000fe20000010000 */
[----:B------:R-:W-:Y:S01]  /*28d0*/  FMUL.FTZ R36, R36, UR7 ;  /* 0x0000000724247c20 */ /* 0x000fe20008410000 */
[----:B------:R-:W-:Y:S01]  /*28e0*/  LOP3.LUT P3, RZ, R123, 0xff0000, RZ, 0xc0, !PT ;  /* 0x00ff00007bff7812 */ /* 0x000fe2000786c0ff */
[----:B------:R-:W-:Y:S01]  /*28f0*/  FMUL.FTZ R103, R103, UR7 ;  /* 0x0000000767677c20 */ /* 0x000fe20008410000 */
[C---:B------:R-:W-:Y:S01]  /*2900*/  LOP3.LUT P6, RZ, R119.reuse, 0xff0000, RZ, 0xc0, !PT ;  /* 0x00ff000077ff7812 */ /* 0x040fe200078cc0ff */
[----:B------:R-:W-:Y:S01]  /*2910*/  FMUL.FTZ R114, R114, UR16 ;  /* 0x0000001072727c20 */ /* 0x000fe20008410000 */
[----:B------:R-:W-:Y:S01]  /*2920*/  FSEL R40, R116, RZ, P5 ;  /* 0x000000ff74287208 */ /* 0x000fe20002800000 */
[----:B------:R-:W-:Y:S01]  /*2930*/  FFMA.FTZ R41, R108, UR17, R109 ;  /* 0x000000116c297c23 */ /* 0x000fe2000801006d */
[----:B------:R-:W-:Y:S01]  /*2940*/  ISETP.GE.U32.AND.EX P2, PT, R119, 0x1000000, PT, P2 ;  /* 0x010000007700780c */ /* 0x000fe20003f46120 */
[----:B------:R-:W-:Y:S01]  /*2950*/  FMUL.FTZ R104, R104, UR16 ;  /* 0x0000001068687c20 */ /* 0x000fe20008410000 */
[----:B------:R-:W-:Y:S01]  /*2960*/  LOP3.LUT P5, RZ, R123, 0xff, RZ, 0xc0, !PT ;  /* 0x000000ff7bff7812 */ /* 0x000fe200078ac0ff */
[----:B------:R-:W-:Y:S01]  /*2970*/  FMUL.FTZ R114, R114, UR7 ;  /* 0x0000000772727c20 */ /* 0x000fe20008410000 */
[----:B------:R-:W-:Y:S01]  /*2980*/  FSEL R43, R36, RZ, P3 ;  /* 0x000000ff242b7208 */ /* 0x000fe20001800000 */
[----:B------:R-:W-:Y:S01]  /*2990*/  FADD.FTZ R41, R102, -R41 ;  /* 0x8000002966297221 */ /* 0x000fe20000010000 */
[----:B------:R-:W-:Y:S01]  /*29a0*/  FSEL R39, R36, RZ, P6 ;  /* 0x000000ff24277208 */ /* 0x000fe20003000000 */
[----:B------:R-:W-:Y:S01]  /*29b0*/  FMUL.FTZ R104, R104, UR7 ;  /* 0x0000000768687c20 */ /* 0x000fe20008410000 */
[----:B------:R-:W-:Y:S01]  /*29c0*/  FSEL R36, R116, RZ, P2 ;  /* 0x000000ff74247208 */ /* 0x000fe20001000000 */
[--C-:B------:R-:W-:Y:S01]  /*29d0*/  FFMA.FTZ R0, R0, UR17, R109.reuse ;  /* 0x0000001100007c23 */ /* 0x100fe2000801006d */
[----:B------:R-:W-:Y:S01]  /*29e0*/  FSEL R42, R103, RZ, P5 ;  /* 0x000000ff672a7208 */ /* 0x000fe20002800000 */
[----:B------:R-:W-:Y:S01]  /*29f0*/  FFMA.FTZ R98, R98, UR17, R109 ;  /* 0x0000001162627c23 */ /* 0x000fe2000801006d */
[----:B------:R-:W-:Y:S01]  /*2a00*/  LOP3.LUT P3, RZ, R119, 0xff, RZ, 0xc0, !PT ;  /* 0x000000ff77ff7812 */ /* 0x000fe2000786c0ff */
[----:B------:R-:W-:Y:S01]  /*2a10*/  FADD.FTZ R0, R107, -R0 ;  /* 0x800000006b007221 */ /* 0x000fe20000010000 */
[----:B------:R-:W-:Y:S01]  /*2a20*/  LOP3.LUT P2, RZ, R119, 0xff00, RZ, 0xc0, !PT ;  /* 0x0000ff0077ff7812 */ /* 0x000fe2000784c0ff */
[----:B------:R-:W-:Y:S01]  /*2a30*/  FADD.FTZ R98, R105, -R98 ;  /* 0x8000006269627221 */ /* 0x000fe20000010000 */
[----:B------:R-:W-:Y:S01]  /*2a40*/  LOP3.LUT P5, RZ, R122, 0xff0000, RZ, 0xc0, !PT ;  /* 0x00ff00007aff7812 */ /* 0x000fe200078ac0ff */
[----:B------:R-:W-:Y:S01]  /*2a50*/  FMUL.FTZ R0, R0, UR16 ;  /* 0x0000001000007c20 */ /* 0x000fe20008410000 */
[----:B------:R-:W-:Y:S01]  /*2a60*/  F2FP.BF16.F32.PACK_AB R39, R36, R39 ;  /* 0x000000272427723e */ /* 0x000fe200000010ff */
[----:B------:R-:W-:Y:S01]  /*2a70*/  FMUL.FTZ R36, R41, UR16 ;  /* 0x0000001029247c20 */ /* 0x000fe20008410000 */
[----:B------:R-:W-:Y:S01]  /*2a80*/  FSEL R38, R103, RZ, P3 ;  /* 0x000000ff67267208 */ /* 0x000fe20001800000 */
[----:B------:R-:W-:Y:S01]  /*2a90*/  FMUL.FTZ R98, R98, UR16 ;  /* 0x0000001062627c20 */ /* 0x000fe20008410000 */
[----:B------:R-:W-:Y:S01]  /*2aa0*/  FSEL R37, R114, RZ, P2 ;  /* 0x000000ff72257208 */ /* 0x000fe20001000000 */
[----:B------:R-:W-:Y:S01]  /*2ab0*/  FMUL.FTZ R36, R36, UR7 ;  /* 0x0000000724247c20 */ /* 0x000fe20008410000 */
[----:B------:R-:W-:Y:S01]  /*2ac0*/  FSEL R41, R104, RZ, P5 ;  /* 0x000000ff68297208 */ /* 0x000fe20002800000 */
[----:B------:R-:W-:Y:S01]  /*2ad0*/  FMUL.FTZ R98, R98, UR7 ;  /* 0x0000000762627c20 */ /* 0x000fe20008410000 */
[----:B------:R-:W-:-:S02]  /*2ae0*/  LOP3.LUT P5, RZ, R118, 0xff0000, RZ, 0xc0, !PT ;  /* 0x00ff000076ff7812 */ /* 0x000fc400078ac0ff */
[----:B------:R-:W-:Y:S02]  /*2af0*/  F2FP.BF16.F32.PACK_AB R38, R37, R38 ;  /* 0x000000262526723e */ /* 0x000fe400000010ff */
[----:B------:R-:W-:Y:S02]  /*2b00*/  FSEL R37, R104, RZ, P5 ;  /* 0x000000ff68257208 */ /* 0x000fe40002800000 */
[----:B------:R-:W-:Y:S02]  /*2b10*/  LOP3.LUT P5, RZ, R118, 0xff000000, RZ, 0xc0, !PT ;  /* 0xff00000076ff7812 */ /* 0x000fe400078ac0ff */
[----:B------:R-:W-:Y:S02]  /*2b20*/  LOP3.LUT P6, RZ, R123, 0xff00, RZ, 0xc0, !PT ;  /* 0x0000ff007bff7812 */ /* 0x000fe400078cc0ff */
[----:B------:R-:W-:Y:S02]  /*2b30*/  LOP3.LUT P3, RZ, R122, 0xff000000, RZ, 0xc0, !PT ;  /* 0xff0000007aff7812 */ /* 0x000fe4000786c0ff */
[----:B------:R-:W-:Y:S01]  /*2b40*/  F2FP.BF16.F32.PACK_AB R43, R40, R43 ;  /* 0x0000002b282b723e */ /* 0x000fe200000010ff */
[----:B------:R-:W-:Y:S01]  /*2b50*/  FMUL.FTZ R40, R0, UR7 ;  /* 0x0000000700287c20 */ /* 0x000fe20008410000 */
[----:B------:R-:W-:-:S02]  /*2b60*/  FSEL R0, R36, RZ, P5 ;  /* 0x000000ff24007208 */ /* 0x000fc40002800000 */
[----:B------:R-:W-:Y:S02]  /*2b70*/  FSEL R45, R114, RZ, P6 ;  /* 0x000000ff722d7208 */ /* 0x000fe40003000000 */
[----:B------:R-:W-:Y:S02]  /*2b80*/  FSEL R44, R36, RZ, P3 ;  /* 0x000000ff242c7208 */ /* 0x000fe40001800000 */
[----:B------:R-:W-:Y:S02]  /*2b90*/  LOP3.LUT P5, RZ, R118, 0xff, RZ, 0xc0, !PT ;  /* 0x000000ff76ff7812 */ /* 0x000fe400078ac0ff */
[C---:B------:R-:W-:Y:S02]  /*2ba0*/  LOP3.LUT P6, RZ, R122.reuse, 0xff00, RZ, 0xc0, !PT ;  /* 0x0000ff007aff7812 */ /* 0x040fe400078cc0ff */
[----:B------:R-:W-:Y:S02]  /*2bb0*/  LOP3.LUT P2, RZ, R122, 0xff, RZ, 0xc0, !PT ;  /* 0x000000ff7aff7812 */ /* 0x000fe4000784c0ff */
[----:B------:R-:W-:-:S02]  /*2bc0*/  LOP3.LUT P3, RZ, R118, 0xff00, RZ, 0xc0, !PT ;  /* 0x0000ff0076ff7812 */ /* 0x000fc4000786c0ff */
[----:B------:R-:W-:Y:S02]  /*2bd0*/  F2FP.BF16.F32.PACK_AB R42, R45, R42 ;  /* 0x0000002a2d2a723e */ /* 0x000fe400000010ff */
[----:B------:R-:W-:Y:S02]  /*2be0*/  FSEL R36, R40, RZ, P5 ;  /* 0x000000ff28247208 */ /* 0x000fe40002800000 */
[C---:B------:R-:W-:Y:S02]  /*2bf0*/  FSEL R47, R98.reuse, RZ, P6 ;  /* 0x000000ff622f7208 */ /* 0x040fe40003000000 */
[----:B------:R-:W-:Y:S02]  /*2c00*/  FSEL R45, R98, RZ, P3 ;  /* 0x000000ff622d7208 */ /* 0x000fe40001800000 */
[----:B------:R-:W-:Y:S02]  /*2c10*/  FSEL R40, R40, RZ, P2 ;  /* 0x000000ff28287208 */ /* 0x000fe40001000000 */
[----:B------:R-:W-:-:S02]  /*2c20*/  F2FP.BF16.F32.PACK_AB R37, R0, R37 ;  /* 0x000000250025723e */ /* 0x000fc400000010ff */
[----:B------:R-:W-:Y:S02]  /*2c30*/  F2FP.BF16.F32.PACK_AB R41, R44, R41 ;  /* 0x000000292c29723e */ /* 0x000fe400000010ff */
[----:B------:R-:W-:Y:S02]  /*2c40*/  F2FP.BF16.F32.PACK_AB R36, R45, R36 ;  /* 0x000000242d24723e */ /* 0x000fe400000010ff */
[----:B------:R-:W-:Y:S01]  /*2c50*/  F2FP.BF16.F32.PACK_AB R40, R47, R40 ;  /* 0x000000282f28723e */ /* 0x000fe200000010ff */
[----:B------:R-:W-:Y:S06]  /*2c60*/  BRA `(.L_x_227) ;  /* 0x0000001000147947 */ /* 0x000fec0003800000 */
.L_x_230:
[--C-:B------:R-:W-:Y:S01]  /*2c70*/  FFMA.FTZ R116, R116, UR17, R109.reuse ;  /* 0x0000001174747c23 */ /* 0x100fe2000801006d */
[--C-:B------:R-:W-:Y:S01]  /*2c80*/  FFMA.FTZ R32, R101, UR17, R109.reuse ;  /* 0x0000001165207c23 */ /* 0x100fe2000801006d */
[--C-:B------:R-:W-:Y:S01]  /*2c90*/  FFMA.FTZ R114, R114, UR17, R109.reuse ;  /* 0x0000001172727c23 */ /* 0x100fe2000801006d */
[----:B-----5:R-:W-:Y:S01]  /*2ca0*/  ISETP.GE.U32.AND P2, PT, R122, RZ, PT ;  /* 0x000000ff7a00720c */ /* 0x020fe20003f46070 */
[----:B------:R-:W-:Y:S01]  /*2cb0*/  FADD.FTZ R116, R95, -R116 ;  /* 0x800000745f747221 */ /* 0x000fe20000010000 */
[----:B------:R-:W-:Y:S01]  /*2cc0*/  FADD.FTZ R32, R97, -R32 ;  /* 0x8000002061207221 */ /* 0x000fe20000010000 */
[----:B------:R-:W-:Y:S01]  /*2cd0*/  ISETP.GE.U32.AND P3, PT, R118, RZ, PT ;  /* 0x000000ff7600720c */ /* 0x000fe20003f66070 */
[----:B------:R-:W-:Y:S01]  /*2ce0*/  FADD.FTZ R114, R99, -R114 ;  /* 0x8000007263727221 */ /* 0x000fe20000010000 */
[----:B------:R-:W-:Y:S01]  /*2cf0*/  FMUL.FTZ R45, R116, UR16 ;  /* 0x00000010742d7c20 */ /* 0x000fe20008410000 */
[----:B------:R-:W-:Y:S01]  /*2d00*/  FFMA.FTZ R103, R103, UR17, R109 ;  /* 0x0000001167677c23 */ /* 0x000fe2000801006d */
[----:B------:R-:W-:Y:S01]  /*2d10*/  FMUL.FTZ R36, R32, UR16 ;  /* 0x0000001020247c20 */ /* 0x000fe20008410000 */
[----:B------:R-:W-:Y:S01]  /*2d20*/  ISETP.GE.U32.AND.EX P2, PT, R123, 0x1000000, PT, P2 ;  /* 0x010000007b00780c */ /* 0x000fe20003f46120 */
[----:B------:R-:W-:Y:S01]  /*2d30*/  FMUL.FTZ R35, R45, UR7 ;  /* 0x000000072d237c20 */ /* 0x000fe20008410000 */
[----:B------:R-:W-:Y:S01]  /*2d40*/  ISETP.GE.U32.AND.EX P3, PT, R119, 0x1000000, PT, P3 ;  /* 0x010000007700780c */ /* 0x000fe20003f66130 */
[----:B------:R-:W-:Y:S01]  /*2d50*/  FMUL.FTZ R39, R114, UR16 ;  /* 0x0000001072277c20 */ /* 0x000fe20008410000 */
[----:B------:R-:W-:Y:S01]  /*2d60*/  FADD.FTZ R103, R100, -R103 ;  /* 0x8000006764677221 */ /* 0x000fe20000010000 */
[----:B------:R-:W-:Y:S01]  /*2d70*/  FFMA.FTZ R33, R106, UR17, R109 ;  /* 0x000000116a217c23 */ /* 0x000fe2000801006d */
[----:B------:R-:W-:Y:S01]  /*2d80*/  FMUL.FTZ R32, R36, UR7 ;  /* 0x0000000724207c20 */ /* 0x000fe20008410000 */
[----:B------:R-:W-:Y:S01]  /*2d90*/  FSEL R44, R35, RZ, P2 ;  /* 0x000000ff232c7208 */ /* 0x000fe20001000000 */
[----:B------:R-:W-:Y:S01]  /*2da0*/  FMUL.FTZ R34, R103, UR16 ;  /* 0x0000001067227c20 */ /* 0x000fe20008410000 */
[----:B------:R-:W-:Y:S01]  /*2db0*/  FSEL R47, R35, RZ, P3 ;  /* 0x000000ff232f7208 */ /* 0x000fe20001800000 */
[----:B------:R-:W-:Y:S01]  /*2dc0*/  FMUL.FTZ R35, R39, UR7 ;  /* 0x0000000727237c20 */ /* 0x000fe20008410000 */
[----:B------:R-:W-:Y:S01]  /*2dd0*/  LOP3.LUT P6, RZ, R123, 0xff0000, RZ, 0xc0, !PT ;  /* 0x00ff00007bff7812 */ /* 0x000fe200078cc0ff */
[----:B------:R-:W-:Y:S01]  /*2de0*/  FADD.FTZ R33, R104, -R33 ;  /* 0x8000002168217221 */ /* 0x000fe20000010000 */
[----:B------:R-:W-:Y:S01]  /*2df0*/  LOP3.LUT P5, RZ, R119, 0xff0000, RZ, 0xc0, !PT ;  /* 0x00ff000077ff7812 */ /* 0x000fe200078ac0ff */
[--C-:B------:R-:W-:Y:S01]  /*2e00*/  FFMA.FTZ R98, R98, UR17, R109.reuse ;  /* 0x0000001162627c23 */ /* 0x100fe2000801006d */
[----:B------:R-:W-:Y:S01]  /*2e10*/  LOP3.LUT P2, RZ, R123, 0xff00, RZ, 0xc0, !PT ;  /* 0x0000ff007bff7812 */ /* 0x000fe2000784c0ff */
[----:B------:R-:W-:Y:S01]  /*2e20*/  FMUL.FTZ R33, R33, UR16 ;  /* 0x0000001021217c20 */ /* 0x000fe20008410000 */
[----:B------:R-:W-:Y:S01]  /*2e30*/  LOP3.LUT P3, RZ, R119, 0xff00, RZ, 0xc0, !PT ;  /* 0x0000ff0077ff7812 */ /* 0x000fe2000786c0ff */
[--C-:B------:R-:W-:Y:S01]  /*2e40*/  FFMA.FTZ R0, R0, UR17, R109.reuse ;  /* 0x0000001100007c23 */ /* 0x100fe2000801006d */
[C---:B------:R-:W-:Y:S01]  /*2e50*/  FSEL R43, R32.reuse, RZ, P6 ;  /* 0x000000ff202b7208 */ /* 0x040fe20003000000 */
[----:B------:R-:W-:Y:S01]  /*2e60*/  FADD.FTZ R98, R105, -R98 ;  /* 0x8000006269627221 */ /* 0x000fe20000010000 */
[----:B------:R-:W-:Y:S01]  /*2e70*/  FSEL R40, R32, RZ, P5 ;  /* 0x000000ff20287208 */ /* 0x000fe20002800000 */
[----:B------:R-:W-:Y:S01]  /*2e80*/  FMUL.FTZ R32, R34, UR7 ;  /* 0x0000000722207c20 */ /* 0x000fe20008410000 */
[----:B------:R-:W-:Y:S01]  /*2e90*/  FSEL R37, R35, RZ, P2 ;  /* 0x000000ff23257208 */ /* 0x000fe20001000000 */
[----:B------:R-:W-:Y:S01]  /*2ea0*/  FADD.FTZ R0, R107, -R0 ;  /* 0x800000006b007221 */ /* 0x000fe20000010000 */
[----:B------:R-:W-:Y:S01]  /*2eb0*/  FSEL R41, R35, RZ, P3 ;  /* 0x000000ff23297208 */ /* 0x000fe20001800000 */
[----:B------:R-:W-:Y:S01]  /*2ec0*/  FFMA.FTZ R35, R108, UR17, R109 ;  /* 0x000000116c237c23 */ /* 0x000fe2000801006d */
[----:B------:R-:W-:Y:S01]  /*2ed0*/  LOP3.LUT P6, RZ, R123, 0xff, RZ, 0xc0, !PT ;  /* 0x000000ff7bff7812 */ /* 0x000fe200078cc0ff */
[----:B------:R-:W-:Y:S01]  /*2ee0*/  FMUL.FTZ R0, R0, UR16 ;  /* 0x0000001000007c20 */ /* 0x000fe20008410000 */
[----:B------:R-:W-:Y:S01]  /*2ef0*/  LOP3.LUT P5, RZ, R119, 0xff, RZ, 0xc0, !PT ;  /* 0x000000ff77ff7812 */ /* 0x000fe200078ac0ff */
[----:B------:R-:W-:Y:S01]  /*2f00*/  FADD.FTZ R102, R102, -R35 ;  /* 0x8000002366667221 */ /* 0x000fe20000010000 */
[----:B------:R-:W-:-:S02]  /*2f10*/  FSEL R42, R32, RZ, P6 ;  /* 0x000000ff202a7208 */ /* 0x000fc40003000000 */
[----:B------:R-:W-:Y:S01]  /*2f20*/  FSEL R38, R32, RZ, P5 ;  /* 0x000000ff20267208 */ /* 0x000fe20002800000 */
[----:B------:R-:W-:Y:S01]  /*2f30*/  FMUL.FTZ R32, R33, UR7 ;  /* 0x0000000721207c20 */ /* 0x000fe20008410000 */
[----:B------:R-:W-:Y:S01]  /*2f40*/  LOP3.LUT P6, RZ, R122, 0xff0000, RZ, 0xc0, !PT ;  /* 0x00ff00007aff7812 */ /* 0x000fe200078cc0ff */
[----:B------:R-:W-:Y:S01]  /*2f50*/  FMUL.FTZ R102, R102, UR16 ;  /* 0x0000001066667c20 */ /* 0x000fe20008410000 */
[----:B------:R-:W-:Y:S02]  /*2f60*/  F2FP.BF16.F32.PACK_AB R43, R44, R43 ;  /* 0x0000002b2c2b723e */ /* 0x000fe400000010ff */
[----:B------:R-:W-:Y:S02]  /*2f70*/  FSEL R44, R32, RZ, P6 ;  /* 0x000000ff202c7208 */ /* 0x000fe40003000000 */
[----:B------:R-:W-:Y:S02]  /*2f80*/  LOP3.LUT P6, RZ, R118, 0xff0000, RZ, 0xc0, !PT ;  /* 0x00ff000076ff7812 */ /* 0x000fe400078cc0ff */
[----:B------:R-:W-:Y:S01]  /*2f90*/  F2FP.BF16.F32.PACK_AB R38, R41, R38 ;  /* 0x000000262926723e */ /* 0x000fe200000010ff */
[----:B------:R-:W-:Y:S01]  /*2fa0*/  FMUL.FTZ R41, R98, UR16 ;  /* 0x0000001062297c20 */ /* 0x000fe20008410000 */
[C---:B------:R-:W-:Y:S01]  /*2fb0*/  F2FP.BF16.F32.PACK_AB R33, R102.reuse, R33 ;  /* 0x000000216621723e */ /* 0x040fe200000010ff */
[----:B------:R-:W-:Y:S01]  /*2fc0*/  FMUL.FTZ R102, R102, UR7 ;  /* 0x0000000766667c20 */ /* 0x000fe20008410000 */
[----:B------:R-:W-:-:S02]  /*2fd0*/  LOP3.LUT P5, RZ, R122, 0xff000000, RZ, 0xc0, !PT ;  /* 0xff0000007aff7812 */ /* 0x000fc400078ac0ff */
[----:B------:R-:W-:Y:S02]  /*2fe0*/  FSEL R46, R32, RZ, P6 ;  /* 0x000000ff202e7208 */ /* 0x000fe40003000000 */
[----:B------:R-:W-:Y:S02]  /*2ff0*/  LOP3.LUT P6, RZ, R118, 0xff000000, RZ, 0xc0, !PT ;  /* 0xff00000076ff7812 */ /* 0x000fe400078cc0ff */
[----:B------:R-:W-:Y:S01]  /*3000*/  F2FP.BF16.F32.PACK_AB R35, R45, R36 ;  /* 0x000000242d23723e */ /* 0x000fe200000010ff */
[C---:B------:R-:W-:Y:S01]  /*3010*/  FMUL.FTZ R36, R41.reuse, UR7 ;  /* 0x0000000729247c20 */ /* 0x040fe20008410000 */
[----:B------:R-:W-:Y:S02]  /*3020*/  FSEL R95, R102, RZ, P5 ;  /* 0x000000ff665f7208 */ /* 0x000fe40002800000 */
[----:B------:R-:W-:Y:S01]  /*3030*/  F2FP.BF16.F32.PACK_AB R32, R41, R0 ;  /* 0x000000002920723e */ /* 0x000fe200000010ff */
[----:B------:R-:W-:Y:S01]  /*3040*/  FMUL.FTZ R0, R0, UR7 ;  /* 0x0000000700007c20 */ /* 0x000fe20008410000 */
[----:B------:R-:W-:-:S02]  /*3050*/  LOP3.LUT P2, RZ, R122, 0xff00, RZ, 0xc0, !PT ;  /* 0x0000ff007aff7812 */ /* 0x000fc4000784c0ff */
[----:B------:R-:W-:Y:S02]  /*3060*/  LOP3.LUT P5, RZ, R118, 0xff00, RZ, 0xc0, !PT ;  /* 0x0000ff0076ff7812 */ /* 0x000fe400078ac0ff */
[----:B------:R-:W-:Y:S02]  /*3070*/  FSEL R41, R102, RZ, P6 ;  /* 0x000000ff66297208 */ /* 0x000fe40003000000 */
[----:B------:R-:W-:Y:S02]  /*3080*/  LOP3.LUT P3, RZ, R122, 0xff, RZ, 0xc0, !PT ;  /* 0x000000ff7aff7812 */ /* 0x000fe4000786c0ff */
[----:B------:R-:W-:Y:S02]  /*3090*/  LOP3.LUT P6, RZ, R118, 0xff, RZ, 0xc0, !PT ;  /* 0x000000ff76ff7812 */ /* 0x000fe400078cc0ff */
[----:B------:R-:W-:Y:S02]  /*30a0*/  F2FP.BF16.F32.PACK_AB R34, R39, R34 ;  /* 0x000000222722723e */ /* 0x000fe400000010ff */
[----:B------:R-:W-:-:S02]  /*30b0*/  F2FP.BF16.F32.PACK_AB R39, R47, R40 ;  /* 0x000000282f27723e */ /* 0x000fc400000010ff */
[C---:B------:R-:W-:Y:S02]  /*30c0*/  FSEL R45, R36.reuse, RZ, P2 ;  /* 0x000000ff242d7208 */ /* 0x040fe40001000000 */
[----:B------:R-:W-:Y:S02]  /*30d0*/  FSEL R47, R36, RZ, P5 ;  /* 0x000000ff242f7208 */ /* 0x000fe40002800000 */
[C---:B------:R-:W-:Y:S02]  /*30e0*/  FSEL R36, R0.reuse, RZ, P6 ;  /* 0x000000ff00247208 */ /* 0x040fe40003000000 */
[----:B------:R-:W-:Y:S02]  /*30f0*/  FSEL R40, R0, RZ, P3 ;  /* 0x000000ff00287208 */ /* 0x000fe40001800000 */
[----:B------:R-:W-:Y:S02]  /*3100*/  F2FP.BF16.F32.PACK_AB R42, R37, R42 ;  /* 0x0000002a252a723e */ /* 0x000fe400000010ff */
[----:B------:R-:W-:-:S02]  /*3110*/  F2FP.BF16.F32.PACK_AB R37, R41, R46 ;  /* 0x0000002e2925723e */ /* 0x000fc400000010ff */
[----:B------:R-:W-:Y:S02]  /*3120*/  F2FP.BF16.F32.PACK_AB R41, R95, R44 ;  /* 0x0000002c5f29723e */ /* 0x000fe400000010ff */
[----:B------:R-:W-:Y:S02]  /*3130*/  F2FP.BF16.F32.PACK_AB R36, R47, R36 ;  /* 0x000000242f24723e */ /* 0x000fe400000010ff */
[----:B------:R-:W-:Y:S01]  /*3140*/  F2FP.BF16.F32.PACK_AB R40, R45, R40 ;  /* 0x000000282d28723e */ /* 0x000fe200000010ff */
[----:B------:R-:W-:Y:S06]  /*3150*/  BRA `(.L_x_227) ;  /* 0x0000000800d87947 */ /* 0x000fec0003800000 */
.L_x_229:
[----:B------:R-:W-:Y:S01]  /*3160*/  UMOV UR5, UR8 ;  /* 0x0000000800057c82 */ /* 0x000fe20008000000 */
[----:B------:R-:W-:Y:S01]  /*3170*/  UMOV UR6, UR9 ;  /* 0x0000000900067c82 */ /* 0x000fe20008000000 */
[----:B------:R-:W-:-:S04]  /*3180*/  UISETP.NE.U32.AND UP0, UPT, UR5, URZ, UPT ;  /* 0x000000ff0500728c */ /* 0x000fc8000bf05070 */
[----:B------:R-:W-:-:S09]  /*3190*/  UISETP.NE.AND.EX UP0, UPT, UR6, URZ, UPT, UP0 ;  /* 0x000000ff0600728c */ /* 0x000fd2000bf05300 */
[----:B------:R-:W-:Y:S05]  /*31a0*/  BRA.U UP0, `(.L_x_231) ;  /* 0x00000005005c7547 */ /* 0x000fea000b800000 */
[----:B------:R-:W-:Y:S01]  /*31b0*/  FFMA.FTZ R36, R101, UR17, R109 ;  /* 0x0000001165247c23 */ /* 0x000fe2000801006d */
[C---:B-----5:R-:W-:Y:S01]  /*31c0*/  PRMT R37, R27.reuse, 0x7632, R37 ;  /* 0x000076321b257816 */ /* 0x060fe20000000025 */
[--C-:B------:R-:W-:Y:S01]  /*31d0*/  FFMA.FTZ R116, R116, UR17, R109.reuse ;  /* 0x0000001174747c23 */ /* 0x100fe2000801006d */
[----:B------:R-:W-:Y:S01]  /*31e0*/  SHF.L.U32 R40, R27, 0x10, RZ ;  /* 0x000000101b287819 */ /* 0x000fe200000006ff */
[----:B------:R-:W-:Y:S01]  /*31f0*/  FADD.FTZ R97, R97, -R36 ;  /* 0x8000002461617221 */ /* 0x000fe20000010000 */
[----:B------:R-:W-:Y:S01]  /*3200*/  SHF.L.U32 R39, R37, 0x10, RZ ;  /* 0x0000001025277819 */ /* 0x000fe200000006ff */
[--C-:B------:R-:W-:Y:S01]  /*3210*/  FFMA.FTZ R103, R103, UR17, R109.reuse ;  /* 0x0000001167677c23 */ /* 0x100fe2000801006d */
[----:B------:R-:W-:Y:S01]  /*3220*/  FADD.FTZ R116, R95, -R116 ;  /* 0x800000745f747221 */ /* 0x000fe20000010000 */
[----:B------:R-:W-:Y:S01]  /*3230*/  PRMT R36, R26, 0x7632, R36 ;  /* 0x000076321a247816 */ /* 0x000fe20000000024 */
[----:B------:R-:W-:Y:S01]  /*3240*/  FFMA.FTZ R114, R114, UR17, R109 ;  /* 0x0000001172727c23 */ /* 0x000fe2000801006d */
[----:B------:R-:W-:Y:S01]  /*3250*/  FFMA.FTZ R40, R97, UR16, R40 ;  /* 0x0000001061287c23 */ /* 0x000fe20008010028 */
[----:B------:R-:W-:Y:S01]  /*3260*/  FADD.FTZ R103, R100, -R103 ;  /* 0x8000006764677221 */ /* 0x000fe20000010000 */
[----:B------:R-:W-:Y:S01]  /*3270*/  IMAD.U32 R38, R26, 0x10000, RZ ;  /* 0x000100001a267824 */ /* 0x000fe200078e00ff */
[----:B------:R-:W-:Y:S01]  /*3280*/  SHF.L.U32 R37, R36, 0x10, RZ ;  /* 0x0000001024257819 */ /* 0x000fe200000006ff */
[----:B------:R-:W-:Y:S01]  /*3290*/  FFMA.FTZ R39, R116, UR16, R39 ;  /* 0x0000001074277c23 */ /* 0x000fe20008010027 */
[----:B------:R-:W-:Y:S01]  /*32a0*/  FADD.FTZ R114, R99, -R114 ;  /* 0x8000007263727221 */ /* 0x000fe20000010000 */
[----:B------:R-:W-:Y:S01]  /*32b0*/  ISETP.GE.U32.AND P2, PT, R122, RZ, PT ;  /* 0x000000ff7a00720c */ /* 0x000fe20003f46070 */
[----:B------:R-:W-:Y:S01]  /*32c0*/  FMUL.FTZ R40, R40, UR7 ;  /* 0x0000000728287c20 */ /* 0x000fe20008410000 */
[----:B------:R-:W-:Y:S01]  /*32d0*/  ISETP.GE.U32.AND P3, PT, R118, RZ, PT ;  /* 0x000000ff7600720c */ /* 0x000fe20003f66070 */
[----:B------:R-:W-:Y:S01]  /*32e0*/  FFMA.FTZ R38, R103, UR16, R38 ;  /* 0x0000001067267c23 */ /* 0x000fe20008010026 */
[----:B------:R-:W-:Y:S01]  /*32f0*/  LOP3.LUT P6, RZ, R123, 0xff0000, RZ, 0xc0, !PT ;  /* 0x00ff00007bff7812 */ /* 0x000fe200078cc0ff */
[----:B------:R-:W-:Y:S01]  /*3300*/  FMUL.FTZ R41, R39, UR7 ;  /* 0x0000000727297c20 */ /* 0x000fe20008410000 */
[----:B------:R-:W-:Y:S01]  /*3310*/  LOP3.LUT P5, RZ, R119, 0xff0000, RZ, 0xc0, !PT ;  /* 0x00ff000077ff7812 */ /* 0x000fe200078ac0ff */
[----:B------:R-:W-:Y:S01]  /*3320*/  FFMA.FTZ R37, R114, UR16, R37 ;  /* 0x0000001072257c23 */ /* 0x000fe20008010025 */
[----:B------:R-:W-:Y:S01]  /*3330*/  ISETP.GE.U32.AND.EX P2, PT, R123, 0x1000000, PT, P2 ;  /* 0x010000007b00780c */ /* 0x000fe20003f46120 */
[----:B------:R-:W-:Y:S01]  /*3340*/  FMUL.FTZ R38, R38, UR7 ;  /* 0x0000000726267c20 */ /* 0x000fe20008410000 */
[----:B------:R-:W-:Y:S01]  /*3350*/  ISETP.GE.U32.AND.EX P3, PT, R119, 0x1000000, PT, P3 ;  /* 0x010000007700780c */ /* 0x000fe20003f66130 */
        /* <DEDUP_REMOVED lines=8> */
[----:B------:R-:W-:Y:S01]  /*33e0*/  FFMA.FTZ R0, R0, UR17, R109 ;  /* 0x0000001100007c23 */ /* 0x000fe2000801006d */
[C---:B------:R-:W-:Y:S01]  /*33f0*/  FSEL R36, R41.reuse, RZ, P2 ;  /* 0x000000ff29247208 */ /* 0x040fe20001000000 */
[----:B------:R-:W-:Y:S01]  /*3400*/  FADD.FTZ R102, R102, -R47 ;  /* 0x8000002f66667221 */ /* 0x000fe20000010000 */
[----:B------:R-:W-:Y:S01]  /*3410*/  FSEL R40, R41, RZ, P3 ;  /* 0x000000ff29287208 */ /* 0x000fe20001800000 */
[----:B------:R-:W-:Y:S01]  /*3420*/  FFMA.FTZ R98, R98, UR17, R109 ;  /* 0x0000001162627c23 */ /* 0x000fe2000801006d */
[----:B------:R-:W-:Y:S01]  /*3430*/  LOP3.LUT P2, RZ, R123, 0xff00, RZ, 0xc0, !PT ;  /* 0x0000ff007bff7812 */ /* 0x000fe2000784c0ff */
[----:B------:R-:W-:Y:S01]  /*3440*/  FADD.FTZ R0, R107, -R0 ;  /* 0x800000006b007221 */ /* 0x000fe20000010000 */
[----:B------:R-:W-:Y:S01]  /*3450*/  LOP3.LUT P3, RZ, R119, 0xff00, RZ, 0xc0, !PT ;  /* 0x0000ff0077ff7812 */ /* 0x000fe2000786c0ff */
[----:B------:R-:W-:Y:S01]  /*3460*/  FADD.FTZ R98, R105, -R98 ;  /* 0x8000006269627221 */ /* 0x000fe20000010000 */
[----:B------:R-:W-:-:S02]  /*3470*/  FSEL R42, R38, RZ, P6 ;  /* 0x000000ff262a7208 */ /* 0x000fc40003000000 */
[----:B------:R-:W-:Y:S02]  /*3480*/  FSEL R41, R38, RZ, P5 ;  /* 0x000000ff26297208 */ /* 0x000fe40002800000 */
[C---:B------:R-:W-:Y:S02]  /*3490*/  FSEL R37, R44.reuse, RZ, P2 ;  /* 0x000000ff2c257208 */ /* 0x040fe40001000000 */
[----:B------:R-:W-:Y:S02]  /*34a0*/  FSEL R38, R44, RZ, P3 ;  /* 0x000000ff2c267208 */ /* 0x000fe40001800000 */
[C---:B------:R-:W-:Y:S02]  /*34b0*/  SHF.L.U32 R44, R25.reuse, 0x10, RZ ;  /* 0x00000010192c7819 */ /* 0x040fe400000006ff */
[----:B------:R-:W-:Y:S02]  /*34c0*/  PRMT R46, R25, 0x7632, R46 ;  /* 0x00007632192e7816 */ /* 0x000fe4000000002e */
[----:B------:R-:W-:Y:S01]  /*34d0*/  LOP3.LUT P6, RZ, R122, 0xff0000, RZ, 0xc0, !PT ;  /* 0x00ff00007aff7812 */ /* 0x000fe200078cc0ff */
[--C-:B------:R-:W-:Y:S01]  /*34e0*/  FFMA.FTZ R95, R45, UR16, R44.reuse ;  /* 0x000000102d5f7c23 */ /* 0x100fe2000801002c */
[----:B------:R-:W-:Y:S01]  /*34f0*/  PRMT R44, R24, 0x7632, R44 ;  /* 0x00007632182c7816 */ /* 0x000fe2000000002c */
[----:B------:R-:W-:Y:S01]  /*3500*/  IMAD.U32 R97, R46, 0x10000, RZ ;  /* 0x000100002e617824 */ /* 0x000fe200078e00ff */
[----:B------:R-:W-:Y:S01]  /*3510*/  SHF.L.U32 R45, R24, 0x10, RZ ;  /* 0x00000010182d7819 */ /* 0x000fe200000006ff */
[----:B------:R-:W-:Y:S01]  /*3520*/  FMUL.FTZ R95, R95, UR7 ;  /* 0x000000075f5f7c20 */ /* 0x000fe20008410000 */
[----:B------:R-:W-:Y:S01]  /*3530*/  SHF.L.U32 R47, R44, 0x10, RZ ;  /* 0x000000102c2f7819 */ /* 0x000fe200000006ff */
[----:B------:R-:W-:Y:S01]  /*3540*/  FFMA.FTZ R97, R102, UR16, R97 ;  /* 0x0000001066617c23 */ /* 0x000fe20008010061 */
[----:B------:R-:W-:Y:S01]  /*3550*/  LOP3.LUT P5, RZ, R122, 0xff000000, RZ, 0xc0, !PT ;  /* 0xff0000007aff7812 */ /* 0x000fe200078ac0ff */
[----:B------:R-:W-:Y:S01]  /*3560*/  FFMA.FTZ R45, R0, UR16, R45 ;  /* 0x00000010002d7c23 */ /* 0x000fe2000801002d */
[----:B------:R-:W-:Y:S01]  /*3570*/  FSEL R44, R95, RZ, P6 ;  /* 0x000000ff5f2c7208 */ /* 0x000fe20003000000 */
[----:B------:R-:W-:Y:S01]  /*3580*/  FMUL.FTZ R97, R97, UR7 ;  /* 0x0000000761617c20 */ /* 0x000fe20008410000 */
[----:B------:R-:W-:Y:S01]  /*3590*/  LOP3.LUT P6, RZ, R118, 0xff0000, RZ, 0xc0, !PT ;  /* 0x00ff000076ff7812 */ /* 0x000fe200078cc0ff */
[----:B------:R-:W-:Y:S01]  /*35a0*/  FFMA.FTZ R47, R98, UR16, R47 ;  /* 0x00000010622f7c23 */ /* 0x000fe2000801002f */
[----:B------:R-:W-:Y:S01]  /*35b0*/  F2FP.BF16.F32.PACK_AB R39, R40, R39 ;  /* 0x000000272827723e */ /* 0x000fe200000010ff */
[----:B------:R-:W-:Y:S01]  /*35c0*/  FMUL.FTZ R40, R45, UR7 ;  /* 0x000000072d287c20 */ /* 0x000fe20008410000 */
[----:B------:R-:W-:Y:S01]  /*35d0*/  FSEL R0, R95, RZ, P6 ;  /* 0x000000ff5f007208 */ /* 0x000fe20003000000 */
[----:B------:R-:W-:Y:S01]  /*35e0*/  FMUL.FTZ R47, R47, UR7 ;  /* 0x000000072f2f7c20 */ /* 0x000fe20008410000 */
[----:B------:R-:W-:-:S02]  /*35f0*/  LOP3.LUT P6, RZ, R118, 0xff000000, RZ, 0xc0, !PT ;  /* 0xff00000076ff7812 */ /* 0x000fc400078cc0ff */
[----:B------:R-:W-:Y:S02]  /*3600*/  F2FP.BF16.F32.PACK_AB R38, R38, R41 ;  /* 0x000000292626723e */ /* 0x000fe400000010ff */
[C---:B------:R-:W-:Y:S02]  /*3610*/  FSEL R41, R97.reuse, RZ, P6 ;  /* 0x000000ff61297208 */ /* 0x040fe40003000000 */
[----:B------:R-:W-:Y:S02]  /*3620*/  FSEL R99, R97, RZ, P5 ;  /* 0x000000ff61637208 */ /* 0x000fe40002800000 */
[----:B------:R-:W-:Y:S02]  /*3630*/  LOP3.LUT P6, RZ, R118, 0xff, RZ, 0xc0, !PT ;  /* 0x000000ff76ff7812 */ /* 0x000fe400078cc0ff */
[C---:B------:R-:W-:Y:S02]  /*3640*/  LOP3.LUT P2, RZ, R122.reuse, 0xff00, RZ, 0xc0, !PT ;  /* 0x0000ff007aff7812 */ /* 0x040fe4000784c0ff */
[----:B------:R-:W-:-:S02]  /*3650*/  LOP3.LUT P3, RZ, R122, 0xff, RZ, 0xc0, !PT ;  /* 0x000000ff7aff7812 */ /* 0x000fc4000786c0ff */
[----:B------:R-:W-:Y:S02]  /*3660*/  LOP3.LUT P5, RZ, R118, 0xff00, RZ, 0xc0, !PT ;  /* 0x0000ff0076ff7812 */ /* 0x000fe400078ac0ff */
[----:B------:R-:W-:Y:S02]  /*3670*/  F2FP.BF16.F32.PACK_AB R43, R36, R43 ;  /* 0x0000002b242b723e */ /* 0x000fe400000010ff */
[C---:B------:R-:W-:Y:S02]  /*3680*/  FSEL R36, R40.reuse, RZ, P6 ;  /* 0x000000ff28247208 */ /* 0x040fe40003000000 */
[C---:B------:R-:W-:Y:S02]  /*3690*/  FSEL R95, R47.reuse, RZ, P2 ;  /* 0x000000ff2f5f7208 */ /* 0x040fe40001000000 */
[----:B------:R-:W-:Y:S02]  /*36a0*/  FSEL R45, R47, RZ, P5 ;  /* 0x000000ff2f2d7208 */ /* 0x000fe40002800000 */
[----:B------:R-:W-:-:S02]  /*36b0*/  FSEL R40, R40, RZ, P3 ;  /* 0x000000ff28287208 */ /* 0x000fc40001800000 */
[----:B------:R-:W-:Y:S02]  /*36c0*/  F2FP.BF16.F32.PACK_AB R42, R37, R42 ;  /* 0x0000002a252a723e */ /* 0x000fe400000010ff */
[----:B------:R-:W-:Y:S02]  /*36d0*/  F2FP.BF16.F32.PACK_AB R37, R41, R0 ;  /* 0x000000002925723e */ /* 0x000fe400000010ff */
[----:B------:R-:W-:Y:S02]  /*36e0*/  F2FP.BF16.F32.PACK_AB R41, R99, R44 ;  /* 0x0000002c6329723e */ /* 0x000fe400000010ff */
[----:B------:R-:W-:Y:S02]  /*36f0*/  F2FP.BF16.F32.PACK_AB R36, R45, R36 ;  /* 0x000000242d24723e */ /* 0x000fe400000010ff */
[----:B------:R-:W-:Y:S01]  /*3700*/  F2FP.BF16.F32.PACK_AB R40, R95, R40 ;  /* 0x000000285f28723e */ /* 0x000fe200000010ff */
[----:B------:R-:W-:Y:S06]  /*3710*/  BRA `(.L_x_227) ;  /* 0x0000000400687947 */ /* 0x000fec0003800000 */
.L_x_231:
[--C-:B------:R-:W-:Y:S01]  /*3720*/  FFMA.FTZ R32, R101, UR17, R109.reuse ;  /* 0x0000001165207c23 */ /* 0x100fe2000801006d */
[C---:B-----5:R-:W-:Y:S01]  /*3730*/  PRMT R34, R27.reuse, 0x7632, R34 ;  /* 0x000076321b227816 */ /* 0x060fe20000000022 */
[--C-:B------:R-:W-:Y:S01]  /*3740*/  FFMA.FTZ R116, R116, UR17, R109.reuse ;  /* 0x0000001174747c23 */ /* 0x100fe2000801006d */
[----:B------:R-:W-:Y:S02]  /*3750*/  IMAD.U32 R38, R27, 0x10000, RZ ;  /* 0x000100001b267824 */ /* 0x000fe400078e00ff */
[--C-:B------:R-:W-:Y:S01]  /*3760*/  FADD.FTZ R35, R97, -R32.reuse ;  /* 0x8000002061237221 */ /* 0x100fe20000010000 */
[--C-:B------:R-:W-:Y:S01]  /*3770*/  FFMA.FTZ R103, R103, UR17, R109.reuse ;  /* 0x0000001167677c23 */ /* 0x100fe2000801006d */
[----:B------:R-:W-:Y:S01]  /*3780*/  PRMT R32, R26, 0x7632, R32 ;  /* 0x000076321a207816 */ /* 0x000fe20000000020 */
[----:B------:R-:W-:Y:S01]  /*3790*/  FADD.FTZ R116, R95, -R116 ;  /* 0x800000745f747221 */ /* 0x000fe20000010000 */
[----:B------:R-:W-:Y:S01]  /*37a0*/  SHF.L.U32 R39, R34, 0x10, RZ ;  /* 0x0000001022277819 */ /* 0x000fe200000006ff */
[--C-:B------:R-:W-:Y:S01]  /*37b0*/  FFMA.FTZ R114, R114, UR17, R109.reuse ;  /* 0x0000001172727c23 */ /* 0x100fe2000801006d */
[----:B------:R-:W-:Y:S01]  /*37c0*/  SHF.L.U32 R36, R26, 0x10, RZ ;  /* 0x000000101a247819 */ /* 0x000fe200000006ff */
[----:B------:R-:W-:Y:S01]  /*37d0*/  FFMA.FTZ R35, R35, UR16, R38 ;  /* 0x0000001023237c23 */ /* 0x000fe20008010026 */
[----:B------:R-:W-:Y:S01]  /*37e0*/  FFMA.FTZ R47, R108, UR17, R109 ;  /* 0x000000116c2f7c23 */ /* 0x000fe2000801006d */
[----:B------:R-:W-:Y:S01]  /*37f0*/  FADD.FTZ R33, R100, -R103 ;  /* 0x8000006764217221 */ /* 0x000fe20000010000 */
[----:B------:R-:W-:Y:S01]  /*3800*/  FFMA.FTZ R45, R106, UR17, R109 ;  /* 0x000000116a2d7c23 */ /* 0x000fe2000801006d */
[----:B------:R-:W-:-:S02]  /*3810*/  IMAD.U32 R37, R32, 0x10000, RZ ;  /* 0x0001000020257824 */ /* 0x000fc400078e00ff */
[----:B------:R-:W-:Y:S01]  /*3820*/  FADD.FTZ R114, R99, -R114 ;  /* 0x8000007263727221 */ /* 0x000fe20000010000 */
[----:B------:R-:W-:Y:S01]  /*3830*/  FFMA.FTZ R34, R116, UR16, R39 ;  /* 0x0000001074227c23 */ /* 0x000fe20008010027 */
[----:B------:R-:W-:Y:S01]  /*3840*/  FMUL.FTZ R39, R35, UR7 ;  /* 0x0000000723277c20 */ /* 0x000fe20008410000 */
[----:B------:R-:W-:Y:S01]  /*3850*/  FADD.FTZ R102, R102, -R47 ;  /* 0x8000002f66667221 */ /* 0x000fe20000010000 */
[----:B------:R-:W-:Y:S01]  /*3860*/  FFMA.FTZ R33, R33, UR16, R36 ;  /* 0x0000001021217c23 */ /* 0x000fe20008010024 */
[----:B------:R-:W-:Y:S01]  /*3870*/  LOP3.LUT P6, RZ, R123, 0xff0000, RZ, 0xc0, !PT ;  /* 0x00ff00007bff7812 */ /* 0x000fe200078cc0ff */
[----:B------:R-:W-:Y:S01]  /*3880*/  FADD.FTZ R104, R104, -R45 ;  /* 0x8000002d68687221 */ /* 0x000fe20000010000 */
[----:B------:R-:W-:Y:S01]  /*3890*/  ISETP.GE.U32.AND P2, PT, R122, RZ, PT ;  /* 0x000000ff7a00720c */ /* 0x000fe20003f46070 */
[----:B------:R-:W-:Y:S01]  /*38a0*/  FFMA.FTZ R36, R114, UR16, R37 ;  /* 0x0000001072247c23 */ /* 0x000fe20008010025 */
[----:B------:R-:W-:Y:S01]  /*38b0*/  SHF.L.U32 R47, R25, 0x10, RZ ;  /* 0x00000010192f7819 */ /* 0x000fe200000006ff */
[----:B------:R-:W-:Y:S01]  /*38c0*/  FMUL.FTZ R37, R34, UR7 ;  /* 0x0000000722257c20 */ /* 0x000fe20008410000 */
[----:B------:R-:W-:Y:S01]  /*38d0*/  ISETP.GE.U32.AND P3, PT, R118, RZ, PT ;  /* 0x000000ff7600720c */ /* 0x000fe20003f66070 */
[----:B------:R-:W-:Y:S01]  /*38e0*/  FMUL.FTZ R38, R33, UR7 ;  /* 0x0000000721267c20 */ /* 0x000fe20008410000 */
[----:B------:R-:W-:Y:S01]  /*38f0*/  PRMT R44, R25, 0x7632, R44 ;  /* 0x00007632192c7816 */ /* 0x000fe2000000002c */
[----:B------:R-:W-:Y:S01]  /*3900*/  FFMA.FTZ R104, R104, UR16, R47 ;  /* 0x0000001068687c23 */ /* 0x000fe2000801002f */
[----:B------:R-:W-:Y:S01]  /*3910*/  FSEL R43, R39, RZ, P6 ;  /* 0x000000ff272b7208 */ /* 0x000fe20003000000 */
[----:B------:R-:W-:Y:S01]  /*3920*/  FMUL.FTZ R41, R36, UR7 ;  /* 0x0000000724297c20 */ /* 0x000fe20008410000 */
[----:B------:R-:W-:Y:S01]  /*3930*/  ISETP.GE.U32.AND.EX P2, PT, R123, 0x1000000, PT, P2 ;  /* 0x010000007b00780c */ /* 0x000fe20003f46120 */
[--C-:B------:R-:W-:Y:S01]  /*3940*/  FFMA.FTZ R0, R0, UR17, R109.reuse ;  /* 0x0000001100007c23 */ /* 0x100fe2000801006d */
[----:B------:R-:W-:Y:S01]  /*3950*/  PRMT R40, R24, 0x7632, R40 ;  /* 0x0000763218287816 */ /* 0x000fe20000000028 */
[----:B------:R-:W-:Y:S01]  /*3960*/  FFMA.FTZ R98, R98, UR17, R109 ;  /* 0x0000001162627c23 */ /* 0x000fe2000801006d */
[----:B------:R-:W-:Y:S01]  /*3970*/  LOP3.LUT P5, RZ, R119, 0xff0000, RZ, 0xc0, !PT ;  /* 0x00ff000077ff7812 */ /* 0x000fe200078ac0ff */
[----:B------:R-:W-:Y:S01]  /*3980*/  FADD.FTZ R0, R107, -R0 ;  /* 0x800000006b007221 */ /* 0x000fe20000010000 */
[----:B------:R-:W-:Y:S01]  /*3990*/  LOP3.LUT P6, RZ, R123, 0xff, RZ, 0xc0, !PT ;  /* 0x000000ff7bff7812 */ /* 0x000fe200078cc0ff */
[----:B------:R-:W-:Y:S01]  /*39a0*/  IMAD.U32 R45, R24, 0x10000, RZ ;  /* 0x00010000182d7824 */ /* 0x000fe200078e00ff */
[----:B------:R-:W-:Y:S01]  /*39b0*/  ISETP.GE.U32.AND.EX P3, PT, R119, 0x1000000, PT, P3 ;  /* 0x010000007700780c */ /* 0x000fe20003f66130 */
[----:B------:R-:W-:Y:S01]  /*39c0*/  FADD.FTZ R98, R105, -R98 ;  /* 0x8000006269627221 */ /* 0x000fe20000010000 */
[----:B------:R-:W-:Y:S01]  /*39d0*/  SHF.L.U32 R95, R44, 0x10, RZ ;  /* 0x000000102c5f7819 */ /* 0x000fe200000006ff */
[----:B------:R-:W-:Y:S01]  /*39e0*/  FFMA.FTZ R0, R0, UR16, R45 ;  /* 0x0000001000007c23 */ /* 0x000fe2000801002d */
[----:B------:R-:W-:-:S02]  /*39f0*/  FSEL R32, R37, RZ, P2 ;  /* 0x000000ff25207208 */ /* 0x000fc40001000000 */
[----:B------:R-:W-:Y:S01]  /*3a00*/  SHF.L.U32 R47, R40, 0x10, RZ ;  /* 0x00000010282f7819 */ /* 0x000fe200000006ff */
[----:B------:R-:W-:Y:S01]  /*3a10*/  FMUL.FTZ R40, R104, UR7 ;  /* 0x0000000768287c20 */ /* 0x000fe20008410000 */
[----:B------:R-:W-:Y:S01]  /*3a20*/  FSEL R39, R39, RZ, P5 ;  /* 0x000000ff27277208 */ /* 0x000fe20002800000 */
[----:B------:R-:W-:Y:S01]  /*3a30*/  FFMA.FTZ R95, R102, UR16, R95 ;  /* 0x00000010665f7c23 */ /* 0x000fe2000801005f */
[----:B------:R-:W-:Y:S01]  /*3a40*/  LOP3.LUT P2, RZ, R123, 0xff00, RZ, 0xc0, !PT ;  /* 0x0000ff007bff7812 */ /* 0x000fe2000784c0ff */
[----:B------:R-:W-:Y:S01]  /*3a50*/  FFMA.FTZ R47, R98, UR16, R47 ;  /* 0x00000010622f7c23 */ /* 0x000fe2000801002f */
[----:B------:R-:W-:Y:S02]  /*3a60*/  FSEL R46, R37, RZ, P3 ;  /* 0x000000ff252e7208 */ /* 0x000fe40001800000 */
[----:B------:R-:W-:Y:S02]  /*3a70*/  FSEL R42, R38, RZ, P6 ;  /* 0x000000ff262a7208 */ /* 0x000fe40003000000 */
[----:B------:R-:W-:-:S02]  /*3a80*/  LOP3.LUT P5, RZ, R119, 0xff, RZ, 0xc0, !PT ;  /* 0x000000ff77ff7812 */ /* 0x000fc400078ac0ff */
[----:B------:R-:W-:Y:S02]  /*3a90*/  LOP3.LUT P3, RZ, R119, 0xff00, RZ, 0xc0, !PT ;  /* 0x0000ff0077ff7812 */ /* 0x000fe4000786c0ff */
[----:B------:R-:W-:Y:S02]  /*3aa0*/  LOP3.LUT P6, RZ, R122, 0xff0000, RZ, 0xc0, !PT ;  /* 0x00ff00007aff7812 */ /* 0x000fe400078cc0ff */
[C---:B------:R-:W-:Y:S02]  /*3ab0*/  FSEL R37, R41.reuse, RZ, P2 ;  /* 0x000000ff29257208 */ /* 0x040fe40001000000 */
[----:B------:R-:W-:Y:S02]  /*3ac0*/  FSEL R38, R38, RZ, P5 ;  /* 0x000000ff26267208 */ /* 0x000fe40002800000 */
[----:B------:R-:W-:Y:S02]  /*3ad0*/  FSEL R41, R41, RZ, P3 ;  /* 0x000000ff29297208 */ /* 0x000fe40001800000 */
[----:B------:R-:W-:-:S02]  /*3ae0*/  FSEL R44, R40, RZ, P6 ;  /* 0x000000ff282c7208 */ /* 0x000fc40003000000 */
[----:B------:R-:W-:Y:S02]  /*3af0*/  F2FP.BF16.F32.PACK_AB R35, R34, R35 ;  /* 0x000000232223723e */ /* 0x000fe400000010ff */
[----:B------:R-:W-:Y:S02]  /*3b00*/  LOP3.LUT P6, RZ, R118, 0xff0000, RZ, 0xc0, !PT ;  /* 0x00ff000076ff7812 */ /* 0x000fe400078cc0ff */
[----:B------:R-:W-:Y:S01]  /*3b10*/  F2FP.BF16.F32.PACK_AB R34, R36, R33 ;  /* 0x000000212422723e */ /* 0x000fe200000010ff */
[----:B------:R-:W-:Y:S01]  /*3b20*/  FMUL.FTZ R36, R47, UR7 ;  /* 0x000000072f247c20 */ /* 0x000fe20008410000 */
[C---:B------:R-:W-:Y:S01]  /*3b30*/  F2FP.BF16.F32.PACK_AB R33, R95.reuse, R104 ;  /* 0x000000685f21723e */ /* 0x040fe200000010ff */
[----:B------:R-:W-:Y:S01]  /*3b40*/  FMUL.FTZ R95, R95, UR7 ;  /* 0x000000075f5f7c20 */ /* 0x000fe20008410000 */
[----:B------:R-:W-:Y:S02]  /*3b50*/  F2FP.BF16.F32.PACK_AB R38, R41, R38 ;  /* 0x000000262926723e */ /* 0x000fe400000010ff */
[----:B------:R-:W-:-:S02]  /*3b60*/  LOP3.LUT P5, RZ, R122, 0xff000000, RZ, 0xc0, !PT ;  /* 0xff0000007aff7812 */ /* 0x000fc400078ac0ff */
[----:B------:R-:W-:Y:S02]  /*3b70*/  FSEL R41, R40, RZ, P6 ;  /* 0x000000ff28297208 */ /* 0x000fe40003000000 */
[----:B------:R-:W-:Y:S02]  /*3b80*/  LOP3.LUT P6, RZ, R118, 0xff000000, RZ, 0xc0, !PT ;  /* 0xff00000076ff7812 */ /* 0x000fe400078cc0ff */
[----:B------:R-:W-:Y:S02]  /*3b90*/  F2FP.BF16.F32.PACK_AB R43, R32, R43 ;  /* 0x0000002b202b723e */ /* 0x000fe400000010ff */
[----:B------:R-:W-:Y:S02]  /*3ba0*/  F2FP.BF16.F32.PACK_AB R39, R46, R39 ;  /* 0x000000272e27723e */ /* 0x000fe400000010ff */
        /* <DEDUP_REMOVED lines=8> */
[C---:B------:R-:W-:Y:S02]  /*3c30*/  FSEL R45, R36.reuse, RZ, P2 ;  /* 0x000000ff242d7208 */ /* 0x040fe40001000000 */
[----:B------:R-:W-:-:S02]  /*3c40*/  FSEL R47, R36, RZ, P5 ;  /* 0x000000ff242f7208 */ /* 0x000fc40002800000 */
[C---:B------:R-:W-:Y:S02]  /*3c50*/  FSEL R36, R0.reuse, RZ, P6 ;  /* 0x000000ff00247208 */ /* 0x040fe40003000000 */
[----:B------:R-:W-:Y:S02]  /*3c60*/  FSEL R40, R0, RZ, P3 ;  /* 0x000000ff00287208 */ /* 0x000fe40001800000 */
[----:B------:R-:W-:Y:S02]  /*3c70*/  F2FP.BF16.F32.PACK_AB R42, R37, R42 ;  /* 0x0000002a252a723e */ /* 0x000fe400000010ff */
[----:B------:R-:W-:Y:S02]  /*3c80*/  F2FP.BF16.F32.PACK_AB R37, R46, R41 ;  /* 0x000000292e25723e */ /* 0x000fe400000010ff */
[----:B------:R-:W-:Y:S02]  /*3c90*/  F2FP.BF16.F32.PACK_AB R41, R97, R44 ;  /* 0x0000002c6129723e */ /* 0x000fe400000010ff */
[----:B------:R-:W-:-:S02]  /*3ca0*/  F2FP.BF16.F32.PACK_AB R36, R47, R36 ;  /* 0x000000242f24723e */ /* 0x000fc400000010ff */
[----:B------:R-:W-:-:S07]  /*3cb0*/  F2FP.BF16.F32.PACK_AB R40, R45, R40 ;  /* 0x000000282d28723e */ /* 0x000fce00000010ff */
.L_x_227:
        /* <DEDUP_REMOVED lines=14> */
[--C-:B0-----:R-:W-:Y:S01]  /*3da0*/  FFMA.FTZ R33, R88, UR17, R109.reuse ;  /* 0x0000001158217c23 */ /* 0x101fe2000801006d */
[--C-:B------:R-:W-:Y:S01]  /*3db0*/  FFMA.FTZ R35, R90, UR17, R109.reuse ;  /* 0x000000115a237c23 */ /* 0x100fe2000801006d */
[--C-:B------:R-:W-:Y:S01]  /*3dc0*/  FFMA.FTZ R93, R93, UR17, R109.reuse ;  /* 0x000000115d5d7c23 */ /* 0x100fe2000801006d */
[----:B------:R-:W-:Y:S01]  /*3dd0*/  FFMA.FTZ R32, R89, UR17, R109 ;  /* 0x0000001159207c23 */ /* 0x000fe2000801006d */
[--C-:B------:R-:W-:Y:S01]  /*3de0*/  FADD.FTZ R50, R50, -R33.reuse ;  /* 0x8000002132327221 */ /* 0x100fe20000010000 */
[C---:B------:R-:W-:Y:S01]  /*3df0*/  PRMT R33, R31.reuse, 0x7632, R33 ;  /* 0x000076321f217816 */ /* 0x040fe20000000021 */
[--C-:B------:R-:W-:Y:S01]  /*3e00*/  FADD.FTZ R52, R52, -R35.reuse ;  /* 0x8000002334347221 */ /* 0x100fe20000010000 */
[----:B------:R-:W-:Y:S01]  /*3e10*/  PRMT R35, R30, 0x7632, R35 ;  /* 0x000076321e237816 */ /* 0x000fe20000000023 */
[----:B------:R-:W-:Y:S01]  /*3e20*/  FFMA.FTZ R94, R94, UR17, R109 ;  /* 0x000000115e5e7c23 */ /* 0x000fe2000801006d */
[----:B------:R-:W-:Y:S01]  /*3e30*/  SHF.L.U32 R36, R31, 0x10, RZ ;  /* 0x000000101f247819 */ /* 0x000fe200000006ff */
[----:B------:R-:W-:Y:S01]  /*3e40*/  FADD.FTZ R93, R86, -R93 ;  /* 0x8000005d565d7221 */ /* 0x000fe20000010000 */
[----:B------:R-:W-:-:S02]  /*3e50*/  IMAD.U32 R41, R33, 0x10000, RZ ;  /* 0x0001000021297824 */ /* 0x000fc400078e00ff */
[----:B------:R-:W-:Y:S01]  /*3e60*/  FFMA.FTZ R37, R92, UR17, R109 ;  /* 0x000000115c257c23 */ /* 0x000fe2000801006d */
[----:B------:R-:W-:Y:S01]  /*3e70*/  PRMT R33, R29, 0x7632, R33 ;  /* 0x000076321d217816 */ /* 0x000fe20000000021 */
[----:B------:R-:W-:Y:S01]  /*3e80*/  FADD.FTZ R32, R51, -R32 ;  /* 0x8000002033207221 */ /* 0x000fe20000010000 */
[----:B------:R-:W-:Y:S01]  /*3e90*/  SHF.L.U32 R39, R35, 0x10, RZ ;  /* 0x0000001023277819 */ /* 0x000fe200000006ff */
[----:B------:R-:W-:Y:S02]  /*3ea0*/  IMAD.U32 R35, R29, 0x10000, RZ ;  /* 0x000100001d237824 */ /* 0x000fe400078e00ff */
[----:B------:R-:W-:Y:S01]  /*3eb0*/  FADD.FTZ R94, R87, -R94 ;  /* 0x8000005e575e7221 */ /* 0x000fe20000010000 */
[----:B------:R-:W-:Y:S01]  /*3ec0*/  FFMA.FTZ R93, R93, UR16, R36 ;  /* 0x000000105d5d7c23 */ /* 0x000fe20008010024 */
[----:B------:R-:W-:Y:S01]  /*3ed0*/  FFMA.FTZ R34, R91, UR17, R109 ;  /* 0x000000115b227c23 */ /* 0x000fe2000801006d */
[----:B------:R-:W-:Y:S01]  /*3ee0*/  FADD.FTZ R54, R54, -R37 ;  /* 0x8000002536367221 */ /* 0x000fe20000010000 */
[----:B------:R-:W-:Y:S01]  /*3ef0*/  SHF.L.U32 R33, R33, 0x10, RZ ;  /* 0x0000001021217819 */ /* 0x000fe200000006ff */
[----:B------:R-:W-:Y:S01]  /*3f00*/  FFMA.FTZ R36, R32, UR16, R35 ;  /* 0x0000001020247c23 */ /* 0x000fe20008010023 */
[----:B------:R-:W-:Y:S01]  /*3f10*/  SHF.L.U32 R37, R30, 0x10, RZ ;  /* 0x000000101e257819 */ /* 0x000fe200000006ff */
[----:B------:R-:W-:Y:S01]  /*3f20*/  FFMA.FTZ R94, R94, UR16, R41 ;  /* 0x000000105e5e7c23 */ /* 0x000fe20008010029 */
[----:B------:R-:W-:Y:S01]  /*3f30*/  FMUL.FTZ R32, R93, UR7 ;  /* 0x000000075d207c20 */ /* 0x000fe20008410000 */
[----:B------:R-:W-:Y:S01]  /*3f40*/  FADD.FTZ R34, R53, -R34 ;  /* 0x8000002235227221 */ /* 0x000fe20000010000 */
[----:B------:R-:W-:Y:S01]  /*3f50*/  LOP3.LUT P5, RZ, R121, 0xff0000, RZ, 0xc0, !PT ;  /* 0x00ff000079ff7812 */ /* 0x000fe200078ac0ff */
[----:B------:R-:W-:Y:S01]  /*3f60*/  FFMA.FTZ R43, R54, UR16, R39 ;  /* 0x00000010362b7c23 */ /* 0x000fe20008010027 */
[----:B------:R-:W-:Y:S01]  /*3f70*/  ISETP.GE.U32.AND P3, PT, R120, RZ, PT ;  /* 0x000000ff7800720c */ /* 0x000fe20003f66070 */
[----:B------:R-:W-:Y:S01]  /*3f80*/  FFMA.FTZ R39, R52, UR16, R33 ;  /* 0x0000001034277c23 */ /* 0x000fe20008010021 */
[----:B------:R-:W-:Y:S01]  /*3f90*/  LOP3.LUT P6, RZ, R67, 0xff0000, RZ, 0xc0, !PT ;  /* 0x00ff000043ff7812 */ /* 0x000fe200078cc0ff */
[----:B------:R-:W-:Y:S01]  /*3fa0*/  FMUL.FTZ R33, R94, UR7 ;  /* 0x000000075e217c20 */ /* 0x000fe20008410000 */
[----:B------:R-:W-:Y:S01]  /*3fb0*/  FFMA.FTZ R38, R34, UR16, R37 ;  /* 0x0000001022267c23 */ /* 0x000fe20008010025 */
[----:B------:R-:W-:Y:S01]  /*3fc0*/  FSEL R47, R32, RZ, P5 ;  /* 0x000000ff202f7208 */ /* 0x000fe20002800000 */
[----:B------:R-:W-:Y:S01]  /*3fd0*/  FFMA.FTZ R0, R55, UR17, R109 ;  /* 0x0000001137007c23 */ /* 0x000fe2000801006d */
[----:B------:R-:W-:Y:S01]  /*3fe0*/  ISETP.GE.U32.AND.EX P3, PT, R121, 0x1000000, PT, P3 ;  /* 0x010000007900780c */ /* 0x000fe20003f66130 */
[----:B------:R-:W-:Y:S01]  /*3ff0*/  FMUL.FTZ R34, R36, UR7 ;  /* 0x0000000724227c20 */ /* 0x000fe20008410000 */
[----:B------:R-:W-:Y:S01]  /*4000*/  ISETP.GE.U32.AND P5, PT, R66, RZ, PT ;  /* 0x000000ff4200720c */ /* 0x000fe20003fa6070 */
[----:B------:R-:W-:Y:S01]  /*4010*/  FADD.FTZ R0, R49, -R0 ;  /* 0x8000000031007221 */ /* 0x000fe20000010000 */
[----:B------:R-:W-:Y:S01]  /*4020*/  FSEL R51, R32, RZ, P6 ;  /* 0x000000ff20337208 */ /* 0x000fe20003000000 */
[----:B------:R-:W-:Y:S01]  /*4030*/  FMUL.FTZ R32, R38, UR7 ;  /* 0x0000000726207c20 */ /* 0x000fe20008410000 */
[----:B------:R-:W-:-:S02]  /*4040*/  FSEL R52, R33, RZ, P3 ;  /* 0x000000ff21347208 */ /* 0x000fc40001800000 */
[----:B------:R-:W-:Y:S02]  /*4050*/  LOP3.LUT P6, RZ, R121, 0xff, RZ, 0xc0, !PT ;  /* 0x000000ff79ff7812 */ /* 0x000fe400078cc0ff */
[C---:B------:R-:W-:Y:S02]  /*4060*/  ISETP.GE.U32.AND.EX P5, PT, R67.reuse, 0x1000000, PT, P5 ;  /* 0x010000004300780c */ /* 0x040fe40003fa6150 */
[----:B------:R-:W-:Y:S02]  /*4070*/  LOP3.LUT P3, RZ, R67, 0xff, RZ, 0xc0, !PT ;  /* 0x000000ff43ff7812 */ /* 0x000fe4000786c0ff */
[----:B------:R-:W-:Y:S01]  /*4080*/  FSEL R54, R33, RZ, P5 ;  /* 0x000000ff21367208 */ /* 0x000fe20002800000 */
[----:B------:R-:W-:Y:S01]  /*4090*/  FMUL.FTZ R33, R43, UR7 ;  /* 0x000000072b217c20 */ /* 0x000fe20008410000 */
[C---:B------:R-:W-:Y:S02]  /*40a0*/  FSEL R42, R32.reuse, RZ, P6 ;  /* 0x000000ff202a7208 */ /* 0x040fe40003000000 */
[----:B------:R-:W-:-:S02]  /*40b0*/  FSEL R40, R32, RZ, P3 ;  /* 0x000000ff20287208 */ /* 0x000fc40001800000 */
[----:B------:R-:W-:Y:S02]  /*40c0*/  PRMT R32, R28, 0x7632, R32 ;  /* 0x000076321c207816 */ /* 0x000fe40000000020 */
[----:B------:R-:W-:Y:S02]  /*40d0*/  LOP3.LUT P5, RZ, R121, 0xff00, RZ, 0xc0, !PT ;  /* 0x0000ff0079ff7812 */ /* 0x000fe400078ac0ff */
[----:B------:R-:W-:Y:S01]  /*40e0*/  LOP3.LUT P6, RZ, R67, 0xff00, RZ, 0xc0, !PT ;  /* 0x0000ff0043ff7812 */ /* 0x000fe200078cc0ff */
[----:B------:R-:W-:Y:S01]  /*40f0*/  IMAD.U32 R35, R32, 0x10000, RZ ;  /* 0x0001000020237824 */ /* 0x000fe200078e00ff */
[----:B------:R-:W-:Y:S01]  /*4100*/  FSEL R49, R33, RZ, P5 ;  /* 0x000000ff21317208 */ /* 0x000fe20002800000 */
[----:B------:R-:W-:Y:S01]  /*4110*/  FMUL.FTZ R32, R39, UR7 ;  /* 0x0000000727207c20 */ /* 0x000fe20008410000 */
[----:B------:R-:W-:Y:S01]  /*4120*/  FSEL R53, R33, RZ, P6 ;  /* 0x000000ff21357208 */ /* 0x000fe20003000000 */
[----:B------:R-:W-:Y:S01]  /*4130*/  FFMA.FTZ R37, R50, UR16, R35 ;  /* 0x0000001032257c23 */ /* 0x000fe20008010023 */
[----:B------:R-:W-:-:S02]  /*4140*/  SHF.L.U32 R33, R28, 0x10, RZ ;  /* 0x000000101c217819 */ /* 0x000fc400000006ff */
[C---:B------:R-:W-:Y:S02]  /*4150*/  LOP3.LUT P6, RZ, R120.reuse, 0xff000000, RZ, 0xc0, !PT ;  /* 0xff00000078ff7812 */ /* 0x040fe400078cc0ff */
[----:B------:R-:W-:Y:S01]  /*4160*/  LOP3.LUT P3, RZ, R120, 0xff0000, RZ, 0xc0, !PT ;  /* 0x00ff000078ff7812 */ /* 0x000fe2000786c0ff */
[----:B------:R-:W-:Y:S01]  /*4170*/  FFMA.FTZ R0, R0, UR16, R33 ;  /* 0x0000001000007c23 */ /* 0x000fe20008010021 */
[----:B------:R-:W-:Y:S02]  /*4180*/  LOP3.LUT P5, RZ, R66, 0xff0000, RZ, 0xc0, !PT ;  /* 0x00ff000042ff7812 */ /* 0x000fe400078ac0ff */
[----:B------:R-:W-:Y:S02]  /*4190*/  FSEL R50, R32, RZ, P6 ;  /* 0x000000ff20327208 */ /* 0x000fe40003000000 */
[----:B------:R-:W-:Y:S01]  /*41a0*/  F2FP.BF16.F32.PACK_AB R33, R39, R36 ;  /* 0x000000242721723e */ /* 0x000fe200000010ff */
[----:B------:R-:W-:Y:S01]  /*41b0*/  FMUL.FTZ R36, R37, UR7 ;  /* 0x0000000725247c20 */ /* 0x000fe20008410000 */
[----:B------:R-:W-:-:S02]  /*41c0*/  LOP3.LUT P6, RZ, R66, 0xff000000, RZ, 0xc0, !PT ;  /* 0xff00000042ff7812 */ /* 0x000fc400078cc0ff */
[----:B------:R-:W-:Y:S02]  /*41d0*/  FSEL R41, R34, RZ, P3 ;  /* 0x000000ff22297208 */ /* 0x000fe40001800000 */
[----:B------:R-:W-:Y:S02]  /*41e0*/  LOP3.LUT P3, RZ, R120, 0xff00, RZ, 0xc0, !PT ;  /* 0x0000ff0078ff7812 */ /* 0x000fe4000786c0ff */
[----:B------:R-:W-:Y:S02]  /*41f0*/  FSEL R46, R34, RZ, P5 ;  /* 0x000000ff222e7208 */ /* 0x000fe40002800000 */
[----:B------:R-:W-:Y:S02]  /*4200*/  F2FP.BF16.F32.PACK_AB R39, R54, R51 ;  /* 0x000000333627723e */ /* 0x000fe400000010ff */
[----:B------:R-:W-:Y:S02]  /*4210*/  F2FP.BF16.F32.PACK_AB R34, R43, R38 ;  /* 0x000000262b22723e */ /* 0x000fe400000010ff */
[----:B------:R-:W-:-:S02]  /*4220*/  FSEL R51, R32, RZ, P6 ;  /* 0x000000ff20337208 */ /* 0x000fc40003000000 */
[----:B------:R-:W-:Y:S02]  /*4230*/  F2FP.BF16.F32.PACK_AB R43, R52, R47 ;  /* 0x0000002f342b723e */ /* 0x000fe400000010ff */
[----:B------:R-:W-:Y:S01]  /*4240*/  F2FP.BF16.F32.PACK_AB R32, R37, R0 ;  /* 0x000000002520723e */ /* 0x000fe200000010ff */
[----:B------:R-:W-:Y:S01]  /*4250*/  FMUL.FTZ R0, R0, UR7 ;  /* 0x0000000700007c20 */ /* 0x000fe20008410000 */
[----:B------:R-:W-:Y:S02]  /*4260*/  LOP3.LUT P6, RZ, R66, 0xff00, RZ, 0xc0, !PT ;  /* 0x0000ff0042ff7812 */ /* 0x000fe400078cc0ff */
[----:B------:R-:W-:Y:S02]  /*4270*/  FSEL R47, R36, RZ, P3 ;  /* 0x000000ff242f7208 */ /* 0x000fe40001800000 */
[----:B------:R-:W-:Y:S02]  /*4280*/  LOP3.LUT P5, RZ, R120, 0xff, RZ, 0xc0, !PT ;  /* 0x000000ff78ff7812 */ /* 0x000fe400078ac0ff */
[----:B------:R-:W-:-:S02]  /*4290*/  LOP3.LUT P3, RZ, R66, 0xff, RZ, 0xc0, !PT ;  /* 0x000000ff42ff7812 */ /* 0x000fc4000786c0ff */
        /* <DEDUP_REMOVED lines=11> */
.L_x_234:
[--C-:B0-----:R-:W-:Y:S01]  /*4350*/  FFMA.FTZ R37, R88, UR17, R109.reuse ;  /* 0x0000001158257c23 */ /* 0x101fe2000801006d */
[--C-:B------:R-:W-:Y:S01]  /*4360*/  FFMA.FTZ R93, R93, UR17, R109.reuse ;  /* 0x000000115d5d7c23 */ /* 0x100fe2000801006d */
[----:B------:R-:W-:Y:S01]  /*4370*/  FFMA.FTZ R94, R94, UR17, R109 ;  /* 0x000000115e5e7c23 */ /* 0x000fe2000801006d */
[C---:B------:R-:W-:Y:S01]  /*4380*/  SHF.L.U32 R40, R31.reuse, 0x10, RZ ;  /* 0x000000101f287819 */ /* 0x040fe200000006ff */
[--C-:B------:R-:W-:Y:S01]  /*4390*/  FADD.FTZ R50, R50, -R37.reuse ;  /* 0x8000002532327221 */ /* 0x100fe20000010000 */
[----:B------:R-:W-:Y:S01]  /*43a0*/  PRMT R37, R31, 0x7632, R37 ;  /* 0x000076321f257816 */ /* 0x000fe20000000025 */
[--C-:B------:R-:W-:Y:S01]  /*43b0*/  FFMA.FTZ R39, R90, UR17, R109.reuse ;  /* 0x000000115a277c23 */ /* 0x100fe2000801006d */
[----:B------:R-:W-:Y:S01]  /*43c0*/  FFMA.FTZ R41, R92, UR17, R109 ;  /* 0x000000115c297c23 */ /* 0x000fe2000801006d */
[----:B------:R-:W-:Y:S01]  /*43d0*/  FADD.FTZ R93, R86, -R93 ;  /* 0x8000005d565d7221 */ /* 0x000fe20000010000 */
[----:B------:R-:W-:Y:S01]  /*43e0*/  SHF.L.U32 R47, R37, 0x10, RZ ;  /* 0x00000010252f7819 */ /* 0x000fe200000006ff */
[----:B------:R-:W-:Y:S01]  /*43f0*/  FADD.FTZ R94, R87, -R94 ;  /* 0x8000005e575e7221 */ /* 0x000fe20000010000 */
[----:B------:R-:W-:Y:S01]  /*4400*/  FFMA.FTZ R38, R91, UR17, R109 ;  /* 0x000000115b267c23 */ /* 0x000fe2000801006d */
[----:B------:R-:W-:Y:S01]  /*4410*/  FADD.FTZ R52, R52, -R39 ;  /* 0x8000002734347221 */ /* 0x000fe20000010000 */
[----:B------:R-:W-:Y:S01]  /*4420*/  FADD.FTZ R54, R54, -R41 ;  /* 0x8000002936367221 */ /* 0x000fe20000010000 */
[----:B------:R-:W-:Y:S01]  /*4430*/  FFMA.FTZ R40, R93, UR16, R40 ;  /* 0x000000105d287c23 */ /* 0x000fe20008010028 */
[----:B------:R-:W-:Y:S01]  /*4440*/  FFMA.FTZ R94, R94, UR16, R47 ;  /* 0x000000105e5e7c23 */ /* 0x000fe2000801002f */
[----:B------:R-:W-:Y:S01]  /*4450*/  FADD.FTZ R38, R53, -R38 ;  /* 0x8000002635267221 */ /* 0x000fe20000010000 */
[C---:B------:R-:W-:Y:S01]  /*4460*/  PRMT R39, R30.reuse, 0x7632, R39 ;  /* 0x000076321e277816 */ /* 0x040fe20000000027 */
[----:B------:R-:W-:Y:S01]  /*4470*/  IMAD.U32 R41, R30, 0x10000, RZ ;  /* 0x000100001e297824 */ /* 0x000fe200078e00ff */
[----:B------:R-:W-:Y:S01]  /*4480*/  ISETP.GE.U32.AND P3, PT, R120, RZ, PT ;  /* 0x000000ff7800720c */ /* 0x000fe20003f66070 */
[----:B------:R-:W-:Y:S01]  /*4490*/  FFMA.FTZ R36, R89, UR17, R109 ;  /* 0x0000001159247c23 */ /* 0x000fe2000801006d */
[----:B------:R-:W-:Y:S01]  /*44a0*/  FMUL.FTZ R40, R40, UR7 ;  /* 0x0000000728287c20 */ /* 0x000fe20008410000 */
[----:B------:R-:W-:Y:S01]  /*44b0*/  FMUL.FTZ R94, R94, UR7 ;  /* 0x000000075e5e7c20 */ /* 0x000fe20008410000 */
[----:B------:R-:W-:Y:S01]  /*44c0*/  SHF.L.U32 R43, R39, 0x10, RZ ;  /* 0x00000010272b7819 */ /* 0x000fe200000006ff */
[----:B------:R-:W-:Y:S01]  /*44d0*/  FFMA.FTZ R38, R38, UR16, R41 ;  /* 0x0000001026267c23 */ /* 0x000fe20008010029 */
[----:B------:R-:W-:Y:S01]  /*44e0*/  LOP3.LUT P6, RZ, R67, 0xff0000, RZ, 0xc0, !PT ;  /* 0x00ff000043ff7812 */ /* 0x000fe200078cc0ff */
[----:B------:R-:W-:Y:S01]  /*44f0*/  FADD.FTZ R36, R51, -R36 ;  /* 0x8000002433247221 */ /* 0x000fe20000010000 */
[----:B------:R-:W-:Y:S01]  /*4500*/  ISETP.GE.U32.AND.EX P3, PT, R121, 0x1000000, PT, P3 ;  /* 0x010000007900780c */ /* 0x000fe20003f66130 */
[----:B------:R-:W-:Y:S01]  /*4510*/  FMUL.FTZ R38, R38, UR7 ;  /* 0x0000000726267c20 */ /* 0x000fe20008410000 */
[----:B------:R-:W-:Y:S01]  /*4520*/  SHF.L.U32 R39, R29, 0x10, RZ ;  /* 0x000000101d277819 */ /* 0x000fe200000006ff */
[----:B------:R-:W-:Y:S01]  /*4530*/  FFMA.FTZ R43, R54, UR16, R43 ;  /* 0x00000010362b7c23 */ /* 0x000fe2000801002b */
[----:B------:R-:W-:Y:S01]  /*4540*/  LOP3.LUT P5, RZ, R121, 0xff0000, RZ, 0xc0, !PT ;  /* 0x00ff000079ff7812 */ /* 0x000fe200078ac0ff */
[----:B------:R-:W-:Y:S01]  /*4550*/  FFMA.FTZ R0, R55, UR17, R109 ;  /* 0x0000001137007c23 */ /* 0x000fe2000801006d */
[----:B------:R-:W-:Y:S01]  /*4560*/  FSEL R53, R40, RZ, P6 ;  /* 0x000000ff28357208 */ /* 0x000fe20003000000 */
[----:B------:R-:W-:Y:S01]  /*4570*/  FFMA.FTZ R36, R36, UR16, R39 ;  /* 0x0000001024247c23 */ /* 0x000fe20008010027 */
[----:B------:R-:W-:Y:S01]  /*4580*/  FSEL R86, R94, RZ, P3 ;  /* 0x000000ff5e567208 */ /* 0x000fe20001800000 */
[----:B------:R-:W-:Y:S01]  /*4590*/  FMUL.FTZ R43, R43, UR7 ;  /* 0x000000072b2b7c20 */ /* 0x000fe20008410000 */
[----:B------:R-:W-:Y:S01]  /*45a0*/  LOP3.LUT P6, RZ, R121, 0xff, RZ, 0xc0, !PT ;  /* 0x000000ff79ff7812 */ /* 0x000fe200078cc0ff */
[----:B------:R-:W-:Y:S01]  /*45b0*/  FADD.FTZ R0, R49, -R0 ;  /* 0x8000000031007221 */ /* 0x000fe20000010000 */
[----:B------:R-:W-:-:S02]  /*45c0*/  LOP3.LUT P3, RZ, R67, 0xff, RZ, 0xc0, !PT ;  /* 0x000000ff43ff7812 */ /* 0x000fc4000786c0ff */
[----:B------:R-:W-:Y:S02]  /*45d0*/  PRMT R37, R29, 0x7632, R37 ;  /* 0x000076321d257816 */ /* 0x000fe40000000025 */
[----:B------:R-:W-:Y:S02]  /*45e0*/  FSEL R47, R40, RZ, P5 ;  /* 0x000000ff282f7208 */ /* 0x000fe40002800000 */
[C---:B------:R-:W-:Y:S01]  /*45f0*/  FSEL R42, R38.reuse, RZ, P6 ;  /* 0x000000ff262a7208 */ /* 0x040fe20003000000 */
[----:B------:R-:W-:Y:S01]  /*4600*/  IMAD.U32 R37, R37, 0x10000, RZ ;  /* 0x0001000025257824 */ /* 0x000fe200078e00ff */
[----:B------:R-:W-:Y:S01]  /*4610*/  FSEL R40, R38, RZ, P3 ;  /* 0x000000ff26287208 */ /* 0x000fe20001800000 */
[----:B------:R-:W-:Y:S01]  /*4620*/  FMUL.FTZ R38, R36, UR7 ;  /* 0x0000000724267c20 */ /* 0x000fe20008410000 */
[----:B------:R-:W-:Y:S01]  /*4630*/  ISETP.GE.U32.AND P5, PT, R66, RZ, PT ;  /* 0x000000ff4200720c */ /* 0x000fe20003fa6070 */
[----:B------:R-:W-:Y:S01]  /*4640*/  FFMA.FTZ R52, R52, UR16, R37 ;  /* 0x0000001034347c23 */ /* 0x000fe20008010025 */
[----:B------:R-:W-:-:S02]  /*4650*/  PRMT R36, R28, 0x7632, R36 ;  /* 0x000076321c247816 */ /* 0x000fc40000000024 */
[C---:B------:R-:W-:Y:S01]  /*4660*/  ISETP.GE.U32.AND.EX P5, PT, R67.reuse, 0x1000000, PT, P5 ;  /* 0x010000004300780c */ /* 0x040fe20003fa6150 */
[----:B------:R-:W-:Y:S01]  /*4670*/  FMUL.FTZ R52, R52, UR7 ;  /* 0x0000000734347c20 */ /* 0x000fe20008410000 */
[----:B------:R-:W-:Y:S02]  /*4680*/  LOP3.LUT P6, RZ, R67, 0xff00, RZ, 0xc0, !PT ;  /* 0x0000ff0043ff7812 */ /* 0x000fe400078cc0ff */
[----:B------:R-:W-:Y:S02]  /*4690*/  SHF.L.U32 R39, R36, 0x10, RZ ;  /* 0x0000001024277819 */ /* 0x000fe400000006ff */
[----:B------:R-:W-:Y:S02]  /*46a0*/  FSEL R94, R94, RZ, P5 ;  /* 0x000000ff5e5e7208 */ /* 0x000fe40002800000 */
[----:B------:R-:W-:Y:S01]  /*46b0*/  FSEL R51, R43, RZ, P6 ;  /* 0x000000ff2b337208 */ /* 0x000fe20003000000 */
[----:B------:R-:W-:Y:S01]  /*46c0*/  FFMA.FTZ R50, R50, UR16, R39 ;  /* 0x0000001032327c23 */ /* 0x000fe20008010027 */
[----:B------:R-:W-:-:S02]  /*46d0*/  LOP3.LUT P5, RZ, R121, 0xff00, RZ, 0xc0, !PT ;  /* 0x0000ff0079ff7812 */ /* 0x000fc400078ac0ff */
[----:B------:R-:W-:Y:S01]  /*46e0*/  LOP3.LUT P3, RZ, R120, 0xff0000, RZ, 0xc0, !PT ;  /* 0x00ff000078ff7812 */ /* 0x000fe2000786c0ff */
[----:B------:R-:W-:Y:S01]  /*46f0*/  FMUL.FTZ R50, R50, UR7 ;  /* 0x0000000732327c20 */ /* 0x000fe20008410000 */
[----:B------:R-:W-:Y:S02]  /*4700*/  LOP3.LUT P6, RZ, R120, 0xff000000, RZ, 0xc0, !PT ;  /* 0xff00000078ff7812 */ /* 0x000fe400078cc0ff */
[----:B------:R-:W-:Y:S02]  /*4710*/  SHF.L.U32 R37, R28, 0x10, RZ ;  /* 0x000000101c257819 */ /* 0x000fe400000006ff */
[----:B------:R-:W-:Y:S02]  /*4720*/  FSEL R49, R43, RZ, P5 ;  /* 0x000000ff2b317208 */ /* 0x000fe40002800000 */
[----:B------:R-:W-:Y:S01]  /*4730*/  FSEL R41, R38, RZ, P3 ;  /* 0x000000ff26297208 */ /* 0x000fe20001800000 */
[----:B------:R-:W-:Y:S01]  /*4740*/  FFMA.FTZ R0, R0, UR16, R37 ;  /* 0x0000001000007c23 */ /* 0x000fe20008010025 */
[----:B------:R-:W-:-:S02]  /*4750*/  FSEL R54, R52, RZ, P6 ;  /* 0x000000ff34367208 */ /* 0x000fc40003000000 */
[----:B------:R-:W-:Y:S01]  /*4760*/  LOP3.LUT P5, RZ, R66, 0xff0000, RZ, 0xc0, !PT ;  /* 0x00ff000042ff7812 */ /* 0x000fe200078ac0ff */
[----:B------:R-:W-:Y:S01]  /*4770*/  FMUL.FTZ R0, R0, UR7 ;  /* 0x0000000700007c20 */ /* 0x000fe20008410000 */
[----:B------:R-:W-:Y:S02]  /*4780*/  LOP3.LUT P3, RZ, R120, 0xff00, RZ, 0xc0, !PT ;  /* 0x0000ff0078ff7812 */ /* 0x000fe4000786c0ff */
[----:B------:R-:W-:Y:S02]  /*4790*/  LOP3.LUT P6, RZ, R66, 0xff000000, RZ, 0xc0, !PT ;  /* 0xff00000042ff7812 */ /* 0x000fe400078cc0ff */
[----:B------:R-:W-:Y:S02]  /*47a0*/  F2FP.BF16.F32.PACK_AB R43, R86, R47 ;  /* 0x0000002f562b723e */ /* 0x000fe400000010ff */
        /* <DEDUP_REMOVED lines=15> */
[----:B------:R-:W-:Y:S01]  /*48a0*/  F2FP.BF16.F32.PACK_AB R40, R47, R40 ;  /* 0x000000282f28723e */ /* 0x000fe200000010ff */
[----:B------:R-:W-:Y:S06]  /*48b0*/  BRA `(.L_x_235) ;  /* 0x0000001800547947 */ /* 0x000fec0003800000 */
.L_x_233:
[----:B------:R-:W-:Y:S05]  /*48c0*/  @!P2 BRA `(.L_x_236) ;  /* 0x00000004003ca947 */ /* 0x000fea0003800000 */
[--C-:B------:R-:W-:Y:S01]  /*48d0*/  FFMA.FTZ R93, R93, UR17, R109.reuse ;  /* 0x000000115d5d7c23 */ /* 0x100fe2000801006d */
[--C-:B------:R-:W-:Y:S01]  /*48e0*/  FFMA.FTZ R0, R89, UR17, R109.reuse ;  /* 0x0000001159007c23 */ /* 0x100fe2000801006d */
[--C-:B0-----:R-:W-:Y:S01]  /*48f0*/  FFMA.FTZ R35, R90, UR17, R109.reuse ;  /* 0x000000115a237c23 */ /* 0x101fe2000801006d */
[----:B------:R-:W-:Y:S01]  /*4900*/  FFMA.FTZ R94, R94, UR17, R109 ;  /* 0x000000115e5e7c23 */ /* 0x000fe2000801006d */
[----:B------:R-:W-:Y:S01]  /*4910*/  FADD.FTZ R93, R86, -R93 ;  /* 0x8000005d565d7221 */ /* 0x000fe20000010000 */
[----:B------:R-:W-:Y:S01]  /*4920*/  FADD.FTZ R33, R51, -R0 ;  /* 0x8000000033217221 */ /* 0x000fe20000010000 */
[----:B------:R-:W-:Y:S01]  /*4930*/  FADD.FTZ R51, R52, -R35 ;  /* 0x8000002334337221 */ /* 0x000fe20000010000 */
[----:B------:R-:W-:Y:S01]  /*4940*/  FADD.FTZ R36, R87, -R94 ;  /* 0x8000005e57247221 */ /* 0x000fe20000010000 */
[----:B------:R-:W-:Y:S01]  /*4950*/  FMUL.FTZ R35, R93, UR16 ;  /* 0x000000105d237c20 */ /* 0x000fe20008410000 */
[----:B------:R-:W-:Y:S01]  /*4960*/  LOP3.LUT P5, RZ, R121, 0xff0000, RZ, 0xc0, !PT ;  /* 0x00ff000079ff7812 */ /* 0x000fe200078ac0ff */
[--C-:B------:R-:W-:Y:S01]  /*4970*/  FFMA.FTZ R32, R91, UR17, R109.reuse ;  /* 0x000000115b207c23 */ /* 0x100fe2000801006d */
[----:B------:R-:W-:Y:S01]  /*4980*/  FFMA.FTZ R37, R92, UR17, R109 ;  /* 0x000000115c257c23 */ /* 0x000fe2000801006d */
[----:B------:R-:W-:Y:S01]  /*4990*/  FMUL.FTZ R0, R35, UR7 ;  /* 0x0000000723007c20 */ /* 0x000fe20008410000 */
[----:B------:R-:W-:Y:S01]  /*49a0*/  FMUL.FTZ R36, R36, UR16 ;  /* 0x0000001024247c20 */ /* 0x000fe20008410000 */
[----:B------:R-:W-:Y:S01]  /*49b0*/  FADD.FTZ R34, R53, -R32 ;  /* 0x8000002035227221 */ /* 0x000fe20000010000 */
[----:B------:R-:W-:Y:S01]  /*49c0*/  ISETP.GE.U32.AND P3, PT, R120, RZ, PT ;  /* 0x000000ff7800720c */ /* 0x000fe20003f66070 */
[----:B------:R-:W-:Y:S01]  /*49d0*/  FADD.FTZ R37, R54, -R37 ;  /* 0x8000002536257221 */ /* 0x000fe20000010000 */
[----:B------:R-:W-:Y:S01]  /*49e0*/  FSEL R43, R0, RZ, P5 ;  /* 0x000000ff002b7208 */ /* 0x000fe20002800000 */
[----:B------:R-:W-:Y:S01]  /*49f0*/  FMUL.FTZ R32, R36, UR7 ;  /* 0x0000000724207c20 */ /* 0x000fe20008410000 */
[----:B------:R-:W-:Y:S01]  /*4a00*/  ISETP.GE.U32.AND P5, PT, R66, RZ, PT ;  /* 0x000000ff4200720c */ /* 0x000fe20003fa6070 */
[----:B------:R-:W-:Y:S01]  /*4a10*/  FMUL.FTZ R34, R34, UR16 ;  /* 0x0000001022227c20 */ /* 0x000fe20008410000 */
[----:B------:R-:W-:Y:S01]  /*4a20*/  LOP3.LUT P6, RZ, R67, 0xff0000, RZ, 0xc0, !PT ;  /* 0x00ff000043ff7812 */ /* 0x000fe200078cc0ff */
[----:B------:R-:W-:Y:S01]  /*4a30*/  FMUL.FTZ R37, R37, UR16 ;  /* 0x0000001025257c20 */ /* 0x000fe20008410000 */
[----:B------:R-:W-:Y:S01]  /*4a40*/  ISETP.GE.U32.AND.EX P3, PT, R121, 0x1000000, PT, P3 ;  /* 0x010000007900780c */ /* 0x000fe20003f66130 */
[----:B------:R-:W-:Y:S01]  /*4a50*/  FMUL.FTZ R33, R33, UR16 ;  /* 0x0000001021217c20 */ /* 0x000fe20008410000 */
[----:B------:R-:W-:Y:S01]  /*4a60*/  ISETP.GE.U32.AND.EX P5, PT, R67, 0x1000000, PT, P5 ;  /* 0x010000004300780c */ /* 0x000fe20003fa6150 */
[--C-:B------:R-:W-:Y:S01]  /*4a70*/  FFMA.FTZ R47, R88, UR17, R109.reuse ;  /* 0x00000011582f7c23 */ /* 0x100fe2000801006d */
[----:B------:R-:W-:Y:S01]  /*4a80*/  FSEL R39, R0, RZ, P6 ;  /* 0x000000ff00277208 */ /* 0x000fe20003000000 */
[----:B------:R-:W-:Y:S01]  /*4a90*/  FMUL.FTZ R0, R34, UR7 ;  /* 0x0000000722007c20 */ /* 0x000fe20008410000 */
[C---:B------:R-:W-:Y:S01]  /*4aa0*/  FSEL R40, R32.reuse, RZ, P3 ;  /* 0x000000ff20287208 */ /* 0x040fe20001800000 */
[----:B------:R-:W-:Y:S01]  /*4ab0*/  FFMA.FTZ R86, R55, UR17, R109 ;  /* 0x0000001137567c23 */ /* 0x000fe2000801006d */
        /* <DEDUP_REMOVED lines=8> */
[----:B------:R-:W-:Y:S01]  /*4b40*/  FSEL R38, R0, RZ, P3 ;  /* 0x000000ff00267208 */ /* 0x000fe20001800000 */
[----:B------:R-:W-:Y:S01]  /*4b50*/  FMUL.FTZ R0, R33, UR7 ;  /* 0x0000000721007c20 */ /* 0x000fe20008410000 */
[----:B------:R-:W-:Y:S02]  /*4b60*/  FSEL R53, R32, RZ, P5 ;  /* 0x000000ff20357208 */ /* 0x000fe40002800000 */
[----:B------:R-:W-:Y:S02]  /*4b70*/  LOP3.LUT P3, RZ, R120, 0xff0000, RZ, 0xc0, !PT ;  /* 0x00ff000078ff7812 */ /* 0x000fe4000786c0ff */
[----:B------:R-:W-:Y:S02]  /*4b80*/  LOP3.LUT P5, RZ, R66, 0xff0000, RZ, 0xc0, !PT ;  /* 0x00ff000042ff7812 */ /* 0x000fe400078ac0ff */
[----:B------:R-:W-:-:S02]  /*4b90*/  LOP3.LUT P6, RZ, R67, 0xff00, RZ, 0xc0, !PT ;  /* 0x0000ff0043ff7812 */ /* 0x000fc400078cc0ff */
[C---:B------:R-:W-:Y:S02]  /*4ba0*/  FSEL R41, R0.reuse, RZ, P3 ;  /* 0x000000ff00297208 */ /* 0x040fe40001800000 */
[----:B------:R-:W-:Y:S01]  /*4bb0*/  FSEL R46, R0, RZ, P5 ;  /* 0x000000ff002e7208 */ /* 0x000fe20002800000 */
[----:B------:R-:W-:Y:S01]  /*4bc0*/  FMUL.FTZ R0, R51, UR16 ;  /* 0x0000001033007c20 */ /* 0x000fe20008410000 */
[----:B------:R-:W-:Y:S02]  /*4bd0*/  FSEL R55, R32, RZ, P6 ;  /* 0x000000ff20377208 */ /* 0x000fe40003000000 */
[----:B------:R-:W-:Y:S01]  /*4be0*/  LOP3.LUT P6, RZ, R120, 0xff000000, RZ, 0xc0, !PT ;  /* 0xff00000078ff7812 */ /* 0x000fe200078cc0ff */
[C---:B------:R-:W-:Y:S01]  /*4bf0*/  FMUL.FTZ R32, R0.reuse, UR7 ;  /* 0x0000000700207c20 */ /* 0x040fe20008410000 */
[----:B------:R-:W-:Y:S01]  /*4c00*/  F2FP.BF16.F32.PACK_AB R34, R37, R34 ;  /* 0x000000222522723e */ /* 0x000fe200000010ff */
[----:B------:R-:W-:Y:S01]  /*4c10*/  FMUL.FTZ R37, R47, UR16 ;  /* 0x000000102f257c20 */ /* 0x000fe20008410000 */
[----:B------:R-:W-:Y:S01]  /*4c20*/  F2FP.BF16.F32.PACK_AB R33, R0, R33 ;  /* 0x000000210021723e */ /* 0x000fe200000010ff */
[----:B------:R-:W-:Y:S01]  /*4c30*/  FMUL.FTZ R0, R86, UR16 ;  /* 0x0000001056007c20 */ /* 0x000fe20008410000 */
[----:B------:R-:W-:-:S02]  /*4c40*/  FSEL R50, R32, RZ, P6 ;  /* 0x000000ff20327208 */ /* 0x000fc40003000000 */
[----:B------:R-:W-:Y:S01]  /*4c50*/  F2FP.BF16.F32.PACK_AB R35, R36, R35 ;  /* 0x000000232423723e */ /* 0x000fe200000010ff */
[C---:B------:R-:W-:Y:S01]  /*4c60*/  FMUL.FTZ R36, R37.reuse, UR7 ;  /* 0x0000000725247c20 */ /* 0x040fe20008410000 */
[----:B------:R-:W-:Y:S02]  /*4c70*/  LOP3.LUT P6, RZ, R66, 0xff000000, RZ, 0xc0, !PT ;  /* 0xff00000042ff7812 */ /* 0x000fe400078cc0ff */
[----:B------:R-:W-:Y:S02]  /*4c80*/  LOP3.LUT P3, RZ, R120, 0xff00, RZ, 0xc0, !PT ;  /* 0x0000ff0078ff7812 */ /* 0x000fe4000786c0ff */
[----:B------:R-:W-:Y:S02]  /*4c90*/  FSEL R51, R32, RZ, P6 ;  /* 0x000000ff20337208 */ /* 0x000fe40003000000 */
[----:B------:R-:W-:Y:S01]  /*4ca0*/  F2FP.BF16.F32.PACK_AB R32, R37, R0 ;  /* 0x000000002520723e */ /* 0x000fe200000010ff */
[----:B------:R-:W-:Y:S01]  /*4cb0*/  FMUL.FTZ R0, R0, UR7 ;  /* 0x0000000700007c20 */ /* 0x000fe20008410000 */
[----:B------:R-:W-:-:S02]  /*4cc0*/  LOP3.LUT P6, RZ, R66, 0xff00, RZ, 0xc0, !PT ;  /* 0x0000ff0042ff7812 */ /* 0x000fc400078cc0ff */
[----:B------:R-:W-:Y:S02]  /*4cd0*/  FSEL R47, R36, RZ, P3 ;  /* 0x000000ff242f7208 */ /* 0x000fe40001800000 */
[----:B------:R-:W-:Y:S02]  /*4ce0*/  LOP3.LUT P5, RZ, R120, 0xff, RZ, 0xc0, !PT ;  /* 0x000000ff78ff7812 */ /* 0x000fe400078ac0ff */
        /* <DEDUP_REMOVED lines=10> */
[----:B------:R-:W-:Y:S02]  /*4d90*/  F2FP.BF16.F32.PACK_AB R36, R49, R36 ;  /* 0x000000243124723e */ /* 0x000fe400000010ff */
[----:B------:R-:W-:Y:S01]  /*4da0*/  F2FP.BF16.F32.PACK_AB R40, R47, R40 ;  /* 0x000000282f28723e */ /* 0x000fe200000010ff */
[----:B------:R-:W-:Y:S06]  /*4db0*/  BRA `(.L_x_235) ;  /* 0x0000001400147947 */ /* 0x000fec0003800000 */
.L_x_236:
[--C-:B------:R-:W-:Y:S01]  /*4dc0*/  FFMA.FTZ R94, R94, UR17, R109.reuse ;  /* 0x000000115e5e7c23 */ /* 0x100fe2000801006d */
[--C-:B------:R-:W-:Y:S01]  /*4dd0*/  FFMA.FTZ R93, R93, UR17, R109.reuse ;  /* 0x000000115d5d7c23 */ /* 0x100fe2000801006d */
[----:B0-----:R-:W-:Y:S01]  /*4de0*/  FFMA.FTZ R38, R91, UR17, R109 ;  /* 0x000000115b267c23 */ /* 0x001fe2000801006d */
[----:B------:R-:W-:Y:S01]  /*4df0*/  ISETP.GE.U32.AND P3, PT, R120, RZ, PT ;  /* 0x000000ff7800720c */ /* 0x000fe20003f66070 */
[----:B------:R-:W-:Y:S01]  /*4e00*/  FADD.FTZ R94, R87, -R94 ;  /* 0x8000005e575e7221 */ /* 0x000fe20000010000 */
[----:B------:R-:W-:Y:S01]  /*4e10*/  FADD.FTZ R93, R86, -R93 ;  /* 0x8000005d565d7221 */ /* 0x000fe20000010000 */
[----:B------:R-:W-:Y:S01]  /*4e20*/  FADD.FTZ R38, R53, -R38 ;  /* 0x8000002635267221 */ /* 0x000fe20000010000 */
[--C-:B------:R-:W-:Y:S01]  /*4e30*/  FFMA.FTZ R41, R92, UR17, R109.reuse ;  /* 0x000000115c297c23 */ /* 0x100fe2000801006d */
[----:B------:R-:W-:Y:S01]  /*4e40*/  FMUL.FTZ R94, R94, UR16 ;  /* 0x000000105e5e7c20 */ /* 0x000fe20008410000 */
[----:B------:R-:W-:Y:S01]  /*4e50*/  FMUL.FTZ R93, R93, UR16 ;  /* 0x000000105d5d7c20 */ /* 0x000fe20008410000 */
[----:B------:R-:W-:Y:S01]  /*4e60*/  FFMA.FTZ R39, R90, UR17, R109 ;  /* 0x000000115a277c23 */ /* 0x000fe2000801006d */
[----:B------:R-:W-:Y:S01]  /*4e70*/  ISETP.GE.U32.AND.EX P6, PT, R121, 0x1000000, PT, P3 ;  /* 0x010000007900780c */ /* 0x000fe20003fc6130 */
[----:B------:R-:W-:Y:S01]  /*4e80*/  FMUL.FTZ R94, R94, UR7 ;  /* 0x000000075e5e7c20 */ /* 0x000fe20008410000 */
[----:B------:R-:W-:Y:S01]  /*4e90*/  FMUL.FTZ R93, R93, UR7 ;  /* 0x000000075d5d7c20 */ /* 0x000fe20008410000 */
[----:B------:R-:W-:Y:S01]  /*4ea0*/  LOP3.LUT P5, RZ, R121, 0xff0000, RZ, 0xc0, !PT ;  /* 0x00ff000079ff7812 */ /* 0x000fe200078ac0ff */
[----:B------:R-:W-:Y:S01]  /*4eb0*/  FMUL.FTZ R38, R38, UR16 ;  /* 0x0000001026267c20 */ /* 0x000fe20008410000 */
[----:B------:R-:W-:Y:S01]  /*4ec0*/  FADD.FTZ R41, R54, -R41 ;  /* 0x8000002936297221 */ /* 0x000fe20000010000 */
[----:B------:R-:W-:Y:S01]  /*4ed0*/  FFMA.FTZ R36, R89, UR17, R109 ;  /* 0x0000001159247c23 */ /* 0x000fe2000801006d */
[----:B------:R-:W-:Y:S01]  /*4ee0*/  FADD.FTZ R39, R52, -R39 ;  /* 0x8000002734277221 */ /* 0x000fe20000010000 */
[----:B------:R-:W-:Y:S01]  /*4ef0*/  FSEL R52, R94, RZ, P6 ;  /* 0x000000ff5e347208 */ /* 0x000fe20003000000 */
[----:B------:R-:W-:Y:S01]  /*4f00*/  FMUL.FTZ R38, R38, UR7 ;  /* 0x0000000726267c20 */ /* 0x000fe20008410000 */
[----:B------:R-:W-:Y:S01]  /*4f10*/  LOP3.LUT P6, RZ, R67, 0xff0000, RZ, 0xc0, !PT ;  /* 0x00ff000043ff7812 */ /* 0x000fe200078cc0ff */
[----:B------:R-:W-:Y:S01]  /*4f20*/  FMUL.FTZ R41, R41, UR16 ;  /* 0x0000001029297c20 */ /* 0x000fe20008410000 */
[----:B------:R-:W-:Y:S01]  /*4f30*/  FSEL R43, R93, RZ, P5 ;  /* 0x000000ff5d2b7208 */ /* 0x000fe20002800000 */
[----:B------:R-:W-:Y:S01]  /*4f40*/  FADD.FTZ R36, R51, -R36 ;  /* 0x8000002433247221 */ /* 0x000fe20000010000 */
[----:B------:R-:W-:Y:S01]  /*4f50*/  ISETP.GE.U32.AND P3, PT, R66, RZ, PT ;  /* 0x000000ff4200720c */ /* 0x000fe20003f66070 */
[----:B------:R-:W-:Y:S01]  /*4f60*/  FFMA.FTZ R37, R88, UR17, R109 ;  /* 0x0000001158257c23 */ /* 0x000fe2000801006d */
[----:B------:R-:W-:Y:S01]  /*4f70*/  LOP3.LUT P5, RZ, R121, 0xff, RZ, 0xc0, !PT ;  /* 0x000000ff79ff7812 */ /* 0x000fe200078ac0ff */
[----:B------:R-:W-:Y:S01]  /*4f80*/  FMUL.FTZ R41, R41, UR7 ;  /* 0x0000000729297c20 */ /* 0x000fe20008410000 */
[----:B------:R-:W-:Y:S01]  /*4f90*/  FSEL R93, R93, RZ, P6 ;  /* 0x000000ff5d5d7208 */ /* 0x000fe20003000000 */
[----:B------:R-:W-:Y:S01]  /*4fa0*/  FMUL.FTZ R36, R36, UR16 ;  /* 0x0000001024247c20 */ /* 0x000fe20008410000 */
[----:B------:R-:W-:Y:S01]  /*4fb0*/  ISETP.GE.U32.AND.EX P3, PT, R67, 0x1000000, PT, P3 ;  /* 0x010000004300780c */ /* 0x000fe20003f66130 */
[----:B------:R-:W-:Y:S01]  /*4fc0*/  FMUL.FTZ R39, R39, UR16 ;  /* 0x0000001027277c20 */ /* 0x000fe20008410000 */
[----:B------:R-:W-:Y:S01]  /*4fd0*/  LOP3.LUT P6, RZ, R67, 0xff, RZ, 0xc0, !PT ;  /* 0x000000ff43ff7812 */ /* 0x000fe200078cc0ff */
[----:B------:R-:W-:Y:S01]  /*4fe0*/  FADD.FTZ R37, R50, -R37 ;  /* 0x8000002532257221 */ /* 0x000fe20000010000 */
[----:B------:R-:W-:Y:S01]  /*4ff0*/  FSEL R42, R38, RZ, P5 ;  /* 0x000000ff262a7208 */ /* 0x000fe20002800000 */
[----:B------:R-:W-:Y:S01]  /*5000*/  FFMA.FTZ R0, R55, UR17, R109 ;  /* 0x0000001137007c23 */ /* 0x000fe2000801006d */
[----:B------:R-:W-:Y:S01]  /*5010*/  LOP3.LUT P5, RZ, R67, 0xff00, RZ, 0xc0, !PT ;  /* 0x0000ff0043ff7812 */ /* 0x000fe200078ac0ff */
[----:B------:R-:W-:Y:S01]  /*5020*/  FMUL.FTZ R36, R36, UR7 ;  /* 0x0000000724247c20 */ /* 0x000fe20008410000 */
[----:B------:R-:W-:Y:S01]  /*5030*/  FSEL R94, R94, RZ, P3 ;  /* 0x000000ff5e5e7208 */ /* 0x000fe20001800000 */
[----:B------:R-:W-:Y:S01]  /*5040*/  FMUL.FTZ R37, R37, UR16 ;  /* 0x0000001025257c20 */ /* 0x000fe20008410000 */
[----:B------:R-:W-:Y:S01]  /*5050*/  FSEL R40, R38, RZ, P6 ;  /* 0x000000ff26287208 */ /* 0x000fe20003000000 */
[----:B------:R-:W-:Y:S01]  /*5060*/  FMUL.FTZ R38, R39, UR7 ;  /* 0x0000000727267c20 */ /* 0x000fe20008410000 */
[----:B------:R-:W-:Y:S01]  /*5070*/  LOP3.LUT P3, RZ, R121, 0xff00, RZ, 0xc0, !PT ;  /* 0x0000ff0079ff7812 */ /* 0x000fe2000786c0ff */
[----:B------:R-:W-:Y:S01]  /*5080*/  FADD.FTZ R0, R49, -R0 ;  /* 0x8000000031007221 */ /* 0x000fe20000010000 */
[----:B------:R-:W-:Y:S01]  /*5090*/  FSEL R55, R41, RZ, P5 ;  /* 0x000000ff29377208 */ /* 0x000fe20002800000 */
[----:B------:R-:W-:Y:S01]  /*50a0*/  FMUL.FTZ R37, R37, UR7 ;  /* 0x0000000725257c20 */ /* 0x000fe20008410000 */
[----:B------:R-:W-:Y:S01]  /*50b0*/  LOP3.LUT P6, RZ, R120, 0xff0000, RZ, 0xc0, !PT ;  /* 0x00ff000078ff7812 */ /* 0x000fe200078cc0ff */
[----:B------:R-:W-:Y:S01]  /*50c0*/  FMUL.FTZ R0, R0, UR16 ;  /* 0x0000001000007c20 */ /* 0x000fe20008410000 */
[----:B------:R-:W-:-:S02]  /*50d0*/  LOP3.LUT P5, RZ, R120, 0xff000000, RZ, 0xc0, !PT ;  /* 0xff00000078ff7812 */ /* 0x000fc400078ac0ff */
[----:B------:R-:W-:Y:S01]  /*50e0*/  FSEL R53, R41, RZ, P3 ;  /* 0x000000ff29357208 */ /* 0x000fe20001800000 */
[----:B------:R-:W-:Y:S01]  /*50f0*/  FMUL.FTZ R0, R0, UR7 ;  /* 0x0000000700007c20 */ /* 0x000fe20008410000 */
[----:B------:R-:W-:Y:S02]  /*5100*/  FSEL R41, R36, RZ, P6 ;  /* 0x000000ff24297208 */ /* 0x000fe40003000000 */
[----:B------:R-:W-:Y:S02]  /*5110*/  FSEL R50, R38, RZ, P5 ;  /* 0x000000ff26327208 */ /* 0x000fe40002800000 */
[----:B------:R-:W-:Y:S02]  /*5120*/  LOP3.LUT P3, RZ, R66, 0xff0000, RZ, 0xc0, !PT ;  /* 0x00ff000042ff7812 */ /* 0x000fe4000786c0ff */
[----:B------:R-:W-:Y:S02]  /*5130*/  LOP3.LUT P6, RZ, R120, 0xff00, RZ, 0xc0, !PT ;  /* 0x0000ff0078ff7812 */ /* 0x000fe400078cc0ff */
[----:B------:R-:W-:-:S02]  /*5140*/  LOP3.LUT P5, RZ, R66, 0xff000000, RZ, 0xc0, !PT ;  /* 0xff00000042ff7812 */ /* 0x000fc400078ac0ff */
        /* <DEDUP_REMOVED lines=18> */
.L_x_232:
[----:B------:R-:W-:Y:S05]  /*5270*/  @!P0 BRA `(.L_x_237) ;  /* 0x0000000800248947 */ /* 0x000fea0003800000 */
[----:B------:R-:W-:Y:S05]  /*5280*/  @!P2 BRA `(.L_x_238) ;  /* 0x000000040018a947 */ /* 0x000fea0003800000 */
[--C-:B0-----:R-:W-:Y:S01]  /*5290*/  FFMA.FTZ R35, R90, UR17, R109.reuse ;  /* 0x000000115a237c23 */ /* 0x101fe2000801006d */
[--C-:B------:R-:W-:Y:S01]  /*52a0*/  FFMA.FTZ R33, R88, UR17, R109.reuse ;  /* 0x0000001158217c23 */ /* 0x100fe2000801006d */
[--C-:B------:R-:W-:Y:S01]  /*52b0*/  FFMA.FTZ R93, R93, UR17, R109.reuse ;  /* 0x000000115d5d7c23 */ /* 0x100fe2000801006d */
[----:B------:R-:W-:Y:S01]  /*52c0*/  FFMA.FTZ R94, R94, UR17, R109 ;  /* 0x000000115e5e7c23 */ /* 0x000fe2000801006d */
[----:B------:R-:W-:Y:S01]  /*52d0*/  FADD.FTZ R52, R52, -R35 ;  /* 0x8000002334347221 */ /* 0x000fe20000010000 */
[----:B------:R-:W-:Y:S01]  /*52e0*/  FADD.FTZ R50, R50, -R33 ;  /* 0x8000002132327221 */ /* 0x000fe20000010000 */
[----:B------:R-:W-:Y:S01]  /*52f0*/  PRMT R35, R31, 0x7632, R35 ;  /* 0x000076321f237816 */ /* 0x000fe20000000023 */
[----:B------:R-:W-:Y:S01]  /*5300*/  FFMA.FTZ R34, R91, UR17, R109 ;  /* 0x000000115b227c23 */ /* 0x000fe2000801006d */
[----:B------:R-:W-:Y:S01]  /*5310*/  PRMT R33, R30, 0x7632, R33 ;  /* 0x000076321e217816 */ /* 0x000fe20000000021 */
[----:B------:R-:W-:Y:S01]  /*5320*/  FFMA.FTZ R32, R89, UR17, R109 ;  /* 0x0000001159207c23 */ /* 0x000fe2000801006d */
[----:B------:R-:W-:Y:S01]  /*5330*/  SHF.L.U32 R43, R35, 0x10, RZ ;  /* 0x00000010232b7819 */ /* 0x000fe200000006ff */
[----:B------:R-:W-:Y:S01]  /*5340*/  FADD.FTZ R93, R86, -R93 ;  /* 0x8000005d565d7221 */ /* 0x000fe20000010000 */
[----:B------:R-:W-:Y:S01]  /*5350*/  FADD.FTZ R94, R87, -R94 ;  /* 0x8000005e575e7221 */ /* 0x000fe20000010000 */
[----:B------:R-:W-:Y:S01]  /*5360*/  IMAD.U32 R40, R31, 0x10000, RZ ;  /* 0x000100001f287824 */ /* 0x000fe200078e00ff */
[----:B------:R-:W-:Y:S01]  /*5370*/  SHF.L.U32 R35, R30, 0x10, RZ ;  /* 0x000000101e237819 */ /* 0x000fe200000006ff */
[----:B------:R-:W-:Y:S01]  /*5380*/  FFMA.FTZ R41, R92, UR17, R109 ;  /* 0x000000115c297c23 */ /* 0x000fe2000801006d */
[----:B------:R-:W-:Y:S01]  /*5390*/  FADD.FTZ R34, R53, -R34 ;  /* 0x8000002235227221 */ /* 0x000fe20000010000 */
[----:B------:R-:W-:Y:S01]  /*53a0*/  IMAD.U32 R42, R33, 0x10000, RZ ;  /* 0x00010000212a7824 */ /* 0x000fe200078e00ff */
[----:B------:R-:W-:Y:S01]  /*53b0*/  SHF.L.U32 R33, R29, 0x10, RZ ;  /* 0x000000101d217819 */ /* 0x000fe200000006ff */
[----:B------:R-:W-:Y:S01]  /*53c0*/  FADD.FTZ R32, R51, -R32 ;  /* 0x8000002033207221 */ /* 0x000fe20000010000 */
[----:B------:R-:W-:Y:S01]  /*53d0*/  FFMA.FTZ R93, R93, UR16, R40 ;  /* 0x000000105d5d7c23 */ /* 0x000fe20008010028 */
[----:B------:R-:W-:Y:S01]  /*53e0*/  FFMA.FTZ R94, R94, UR16, R43 ;  /* 0x000000105e5e7c23 */ /* 0x000fe2000801002b */
[----:B------:R-:W-:Y:S01]  /*53f0*/  FADD.FTZ R41, R54, -R41 ;  /* 0x8000002936297221 */ /* 0x000fe20000010000 */
[----:B------:R-:W-:Y:S01]  /*5400*/  FFMA.FTZ R40, R34, UR16, R35 ;  /* 0x0000001022287c23 */ /* 0x000fe20008010023 */
[----:B------:R-:W-:Y:S01]  /*5410*/  ISETP.GE.U32.AND P3, PT, R120, RZ, PT ;  /* 0x000000ff7800720c */ /* 0x000fe20003f66070 */
[----:B------:R-:W-:Y:S01]  /*5420*/  FFMA.FTZ R43, R32, UR16, R33 ;  /* 0x00000010202b7c23 */ /* 0x000fe20008010021 */
[----:B------:R-:W-:Y:S01]  /*5430*/  FMUL.FTZ R34, R94, UR7 ;  /* 0x000000075e227c20 */ /* 0x000fe20008410000 */
[----:B------:R-:W-:Y:S01]  /*5440*/  FMUL.FTZ R33, R93, UR7 ;  /* 0x000000075d217c20 */ /* 0x000fe20008410000 */
[----:B------:R-:W-:Y:S01]  /*5450*/  FFMA.FTZ R0, R55, UR17, R109 ;  /* 0x0000001137007c23 */ /* 0x000fe2000801006d */
[----:B------:R-:W-:Y:S01]  /*5460*/  FFMA.FTZ R47, R41, UR16, R42 ;  /* 0x00000010292f7c23 */ /* 0x000fe2000801002a */
[C---:B------:R-:W-:Y:S01]  /*5470*/  LOP3.LUT P5, RZ, R121.reuse, 0xff0000, RZ, 0xc0, !PT ;  /* 0x00ff000079ff7812 */ /* 0x040fe200078ac0ff */
[----:B------:R-:W-:Y:S01]  /*5480*/  FMUL.FTZ R32, R40, UR7 ;  /* 0x0000000728207c20 */ /* 0x000fe20008410000 */
[----:B------:R-:W-:Y:S01]  /*5490*/  ISETP.GE.U32.AND.EX P3, PT, R121, 0x1000000, PT, P3 ;  /* 0x010000007900780c */ /* 0x000fe20003f66130 */
[----:B------:R-:W-:Y:S01]  /*54a0*/  FADD.FTZ R0, R49, -R0 ;  /* 0x8000000031007221 */ /* 0x000fe20000010000 */
[----:B------:R-:W-:Y:S01]  /*54b0*/  LOP3.LUT P6, RZ, R121, 0xff, RZ, 0xc0, !PT ;  /* 0x000000ff79ff7812 */ /* 0x000fe200078cc0ff */
[----:B------:R-:W-:Y:S01]  /*54c0*/  FMUL.FTZ R35, R47, UR7 ;  /* 0x000000072f237c20 */ /* 0x000fe20008410000 */
[----:B------:R-:W-:Y:S01]  /*54d0*/  FSEL R86, R34, RZ, P3 ;  /* 0x000000ff22567208 */ /* 0x000fe20001800000 */
[----:B------:R-:W-:Y:S01]  /*54e0*/  FMUL.FTZ R34, R43, UR7 ;  /* 0x000000072b227c20 */ /* 0x000fe20008410000 */
[----:B------:R-:W-:-:S02]  /*54f0*/  FSEL R51, R33, RZ, P5 ;  /* 0x000000ff21337208 */ /* 0x000fc40002800000 */
[----:B------:R-:W-:Y:S02]  /*5500*/  LOP3.LUT P3, RZ, R121, 0xff00, RZ, 0xc0, !PT ;  /* 0x0000ff0079ff7812 */ /* 0x000fe4000786c0ff */
[----:B------:R-:W-:Y:S02]  /*5510*/  FSEL R49, R32, RZ, P6 ;  /* 0x000000ff20317208 */ /* 0x000fe40003000000 */
[----:B------:R-:W-:Y:S02]  /*5520*/  PRMT R33, R29, 0x7632, R33 ;  /* 0x000076321d217816 */ /* 0x000fe40000000021 */
[C---:B------:R-:W-:Y:S02]  /*5530*/  PRMT R32, R28.reuse, 0x7632, R32 ;  /* 0x000076321c207816 */ /* 0x040fe40000000020 */
[----:B------:R-:W-:Y:S02]  /*5540*/  FSEL R54, R35, RZ, P3 ;  /* 0x000000ff23367208 */ /* 0x000fe40001800000 */
[----:B------:R-:W-:Y:S01]  /*5550*/  SHF.L.U32 R41, R33, 0x10, RZ ;  /* 0x0000001021297819 */ /* 0x000fe200000006ff */
[----:B------:R-:W-:Y:S01]  /*5560*/  IMAD.U32 R33, R28, 0x10000, RZ ;  /* 0x000100001c217824 */ /* 0x000fe200078e00ff */
[----:B------:R-:W-:-:S02]  /*5570*/  SHF.L.U32 R35, R32, 0x10, RZ ;  /* 0x0000001020237819 */ /* 0x000fc400000006ff */
[----:B------:R-:W-:Y:S01]  /*5580*/  LOP3.LUT P5, RZ, R120, 0xff0000, RZ, 0xc0, !PT ;  /* 0x00ff000078ff7812 */ /* 0x000fe200078ac0ff */
[----:B------:R-:W-:Y:S01]  /*5590*/  FFMA.FTZ R52, R52, UR16, R41 ;  /* 0x0000001034347c23 */ /* 0x000fe20008010029 */
[----:B------:R-:W-:Y:S01]  /*55a0*/  FFMA.FTZ R0, R0, UR16, R33 ;  /* 0x0000001000007c23 */ /* 0x000fe20008010021 */
[----:B------:R-:W-:Y:S01]  /*55b0*/  FFMA.FTZ R41, R50, UR16, R35 ;  /* 0x0000001032297c23 */ /* 0x000fe20008010023 */
[----:B------:R-:W-:Y:S02]  /*55c0*/  FSEL R46, R34, RZ, P5 ;  /* 0x000000ff222e7208 */ /* 0x000fe40002800000 */
[----:B------:R-:W-:Y:S01]  /*55d0*/  F2FP.BF16.F32.PACK_AB R34, R47, R40 ;  /* 0x000000282f22723e */ /* 0x000fe200000010ff */
[----:B------:R-:W-:Y:S01]  /*55e0*/  FMUL.FTZ R47, R52, UR7 ;  /* 0x00000007342f7c20 */ /* 0x000fe20008410000 */
[----:B------:R-:W-:Y:S01]  /*55f0*/  LOP3.LUT P6, RZ, R120, 0xff000000, RZ, 0xc0, !PT ;  /* 0xff00000078ff7812 */ /* 0x000fe200078cc0ff */
[----:B------:R-:W-:Y:S01]  /*5600*/  FMUL.FTZ R40, R0, UR7 ;  /* 0x0000000700287c20 */ /* 0x000fe20008410000 */
[----:B------:R-:W-:Y:S01]  /*5610*/  FMUL.FTZ R42, R41, UR7 ;  /* 0x00000007292a7c20 */ /* 0x000fe20008410000 */
[----:B------:R-:W-:-:S02]  /*5620*/  LOP3.LUT P3, RZ, R120, 0xff, RZ, 0xc0, !PT ;  /* 0x000000ff78ff7812 */ /* 0x000fc4000786c0ff */
[----:B------:R-:W-:Y:S02]  /*5630*/  LOP3.LUT P5, RZ, R120, 0xff00, RZ, 0xc0, !PT ;  /* 0x0000ff0078ff7812 */ /* 0x000fe400078ac0ff */
[----:B------:R-:W-:Y:S02]  /*5640*/  F2FP.BF16.F32.PACK_AB R32, R41, R0 ;  /* 0x000000002920723e */ /* 0x000fe400000010ff */
        /* <DEDUP_REMOVED lines=8> */
[----:B------:R-:W-:Y:S01]  /*56d0*/  F2FP.BF16.F32.PACK_AB R40, R47, R40 ;  /* 0x000000282f28723e */ /* 0x000fe200000010ff */
[----:B------:R-:W-:Y:S06]  /*56e0*/  BRA `(.L_x_235) ;  /* 0x0000000800c87947 */ /* 0x000fec0003800000 */
.L_x_238:
[--C-:B0-----:R-:W-:Y:S01]  /*56f0*/  FFMA.FTZ R40, R89, UR17, R109.reuse ;  /* 0x0000001159287c23 */ /* 0x101fe2000801006d */
[--C-:B------:R-:W-:Y:S01]  /*5700*/  FFMA.FTZ R41, R88, UR17, R109.reuse ;  /* 0x0000001158297c23 */ /* 0x100fe2000801006d */
[--C-:B------:R-:W-:Y:S01]  /*5710*/  FFMA.FTZ R47, R92, UR17, R109.reuse ;  /* 0x000000115c2f7c23 */ /* 0x100fe2000801006d */
[--C-:B------:R-:W-:Y:S01]  /*5720*/  FFMA.FTZ R43, R90, UR17, R109.reuse ;  /* 0x000000115a2b7c23 */ /* 0x100fe2000801006d */
[--C-:B------:R-:W-:Y:S01]  /*5730*/  FADD.FTZ R51, R51, -R40.reuse ;  /* 0x8000002833337221 */ /* 0x100fe20000010000 */
[----:B------:R-:W-:Y:S01]  /*5740*/  PRMT R40, R31, 0x7632, R40 ;  /* 0x000076321f287816 */ /* 0x000fe20000000028 */
[--C-:B------:R-:W-:Y:S01]  /*5750*/  FFMA.FTZ R94, R94, UR17, R109.reuse ;  /* 0x000000115e5e7c23 */ /* 0x100fe2000801006d */
[--C-:B------:R-:W-:Y:S01]  /*5760*/  FFMA.FTZ R42, R91, UR17, R109.reuse ;  /* 0x000000115b2a7c23 */ /* 0x100fe2000801006d */
[----:B------:R-:W-:Y:S01]  /*5770*/  FFMA.FTZ R93, R93, UR17, R109 ;  /* 0x000000115d5d7c23 */ /* 0x000fe2000801006d */
[----:B------:R-:W-:Y:S01]  /*5780*/  FADD.FTZ R50, R50, -R41 ;  /* 0x8000002932327221 */ /* 0x000fe20000010000 */
[----:B------:R-:W-:Y:S01]  /*5790*/  FADD.FTZ R54, R54, -R47 ;  /* 0x8000002f36367221 */ /* 0x000fe20000010000 */
[----:B------:R-:W-:Y:S01]  /*57a0*/  SHF.L.U32 R41, R40, 0x10, RZ ;  /* 0x0000001028297819 */ /* 0x000fe200000006ff */
[----:B------:R-:W-:Y:S01]  /*57b0*/  FFMA.FTZ R0, R55, UR17, R109 ;  /* 0x0000001137007c23 */ /* 0x000fe2000801006d */
[----:B------:R-:W-:Y:S01]  /*57c0*/  FADD.FTZ R52, R52, -R43 ;  /* 0x8000002b34347221 */ /* 0x000fe20000010000 */
[----:B------:R-:W-:Y:S01]  /*57d0*/  FADD.FTZ R94, R87, -R94 ;  /* 0x8000005e575e7221 */ /* 0x000fe20000010000 */
[----:B------:R-:W-:Y:S01]  /*57e0*/  SHF.L.U32 R47, R30, 0x10, RZ ;  /* 0x000000101e2f7819 */ /* 0x000fe200000006ff */
[----:B------:R-:W-:Y:S01]  /*57f0*/  FADD.FTZ R42, R53, -R42 ;  /* 0x8000002a352a7221 */ /* 0x000fe20000010000 */
[----:B------:R-:W-:Y:S01]  /*5800*/  FADD.FTZ R93, R86, -R93 ;  /* 0x8000005d565d7221 */ /* 0x000fe20000010000 */
[----:B------:R-:W-:Y:S01]  /*5810*/  IMAD.U32 R40, R31, 0x10000, RZ ;  /* 0x000100001f287824 */ /* 0x000fe200078e00ff */
[----:B------:R-:W-:Y:S01]  /*5820*/  PRMT R43, R30, 0x7632, R43 ;  /* 0x000076321e2b7816 */ /* 0x000fe2000000002b */
[----:B------:R-:W-:Y:S01]  /*5830*/  FADD.FTZ R0, R49, -R0 ;  /* 0x8000000031007221 */ /* 0x000fe20000010000 */
[--C-:B------:R-:W-:Y:S01]  /*5840*/  FFMA.FTZ R94, R94, UR16, R41.reuse ;  /* 0x000000105e5e7c23 */ /* 0x100fe20008010029 */
[--C-:B------:R-:W-:Y:S01]  /*5850*/  FFMA.FTZ R93, R93, UR16, R40.reuse ;  /* 0x000000105d5d7c23 */ /* 0x100fe20008010028 */
[----:B------:R-:W-:Y:S01]  /*5860*/  PRMT R41, R29, 0x7632, R41 ;  /* 0x000076321d297816 */ /* 0x000fe20000000029 */
[----:B------:R-:W-:Y:S01]  /*5870*/  FFMA.FTZ R46, R42, UR16, R47 ;  /* 0x000000102a2e7c23 */ /* 0x000fe2000801002f */
[----:B------:R-:W-:Y:S01]  /*5880*/  SHF.L.U32 R49, R43, 0x10, RZ ;  /* 0x000000102b317819 */ /* 0x000fe200000006ff */
[----:B------:R-:W-:Y:S01]  /*5890*/  IMAD.U32 R42, R29, 0x10000, RZ ;  /* 0x000100001d2a7824 */ /* 0x000fe200078e00ff */
[----:B------:R-:W-:Y:S01]  /*58a0*/  PRMT R40, R28, 0x7632, R40 ;  /* 0x000076321c287816 */ /* 0x000fe20000000028 */
[----:B------:R-:W-:Y:S01]  /*58b0*/  FMUL.FTZ R94, R94, UR7 ;  /* 0x000000075e5e7c20 */ /* 0x000fe20008410000 */
[----:B------:R-:W-:Y:S01]  /*58c0*/  ISETP.GE.U32.AND P3, PT, R120, RZ, PT ;  /* 0x000000ff7800720c */ /* 0x000fe20003f66070 */
[----:B------:R-:W-:Y:S01]  /*58d0*/  FMUL.FTZ R93, R93, UR7 ;  /* 0x000000075d5d7c20 */ /* 0x000fe20008410000 */
[----:B------:R-:W-:Y:S01]  /*58e0*/  SHF.L.U32 R47, R41, 0x10, RZ ;  /* 0x00000010292f7819 */ /* 0x000fe200000006ff */
[----:B------:R-:W-:Y:S01]  /*58f0*/  FFMA.FTZ R49, R54, UR16, R49 ;  /* 0x0000001036317c23 */ /* 0x000fe20008010031 */
[----:B------:R-:W-:Y:S01]  /*5900*/  SHF.L.U32 R43, R40, 0x10, RZ ;  /* 0x00000010282b7819 */ /* 0x000fe200000006ff */
[----:B------:R-:W-:Y:S01]  /*5910*/  FFMA.FTZ R42, R51, UR16, R42 ;  /* 0x00000010332a7c23 */ /* 0x000fe2000801002a */
[C---:B------:R-:W-:Y:S01]  /*5920*/  LOP3.LUT P5, RZ, R121.reuse, 0xff0000, RZ, 0xc0, !PT ;  /* 0x00ff000079ff7812 */ /* 0x040fe200078ac0ff */
[----:B------:R-:W-:Y:S01]  /*5930*/  IMAD.U32 R41, R28, 0x10000, RZ ;  /* 0x000100001c297824 */ /* 0x000fe200078e00ff */
[C---:B------:R-:W-:Y:S01]  /*5940*/  ISETP.GE.U32.AND.EX P3, PT, R121.reuse, 0x1000000, PT, P3 ;  /* 0x010000007900780c */ /* 0x040fe20003f66130 */
[----:B------:R-:W-:Y:S01]  /*5950*/  FMUL.FTZ R46, R46, UR7 ;  /* 0x000000072e2e7c20 */ /* 0x000fe20008410000 */
[----:B------:R-:W-:Y:S01]  /*5960*/  FFMA.FTZ R47, R52, UR16, R47 ;  /* 0x00000010342f7c23 */ /* 0x000fe2000801002f */
[----:B------:R-:W-:Y:S01]  /*5970*/  LOP3.LUT P6, RZ, R121, 0xff, RZ, 0xc0, !PT ;  /* 0x000000ff79ff7812 */ /* 0x000fe200078cc0ff */
[----:B------:R-:W-:Y:S01]  /*5980*/  FMUL.FTZ R49, R49, UR7 ;  /* 0x0000000731317c20 */ /* 0x000fe20008410000 */
[----:B------:R-:W-:Y:S01]  /*5990*/  FSEL R94, R94, RZ, P3 ;  /* 0x000000ff5e5e7208 */ /* 0x000fe20001800000 */
[----:B------:R-:W-:Y:S01]  /*59a0*/  FMUL.FTZ R42, R42, UR7 ;  /* 0x000000072a2a7c20 */ /* 0x000fe20008410000 */
[----:B------:R-:W-:Y:S01]  /*59b0*/  FSEL R93, R93, RZ, P5 ;  /* 0x000000ff5d5d7208 */ /* 0x000fe20002800000 */
[----:B------:R-:W-:Y:S01]  /*59c0*/  FFMA.FTZ R43, R50, UR16, R43 ;  /* 0x00000010322b7c23 */ /* 0x000fe2000801002b */
[----:B------:R-:W-:Y:S01]  /*59d0*/  FFMA.FTZ R0, R0, UR16, R41 ;  /* 0x0000001000007c23 */ /* 0x000fe20008010029 */
        /* <DEDUP_REMOVED lines=19> */
.L_x_237:
[----:B------:R-:W-:Y:S05]  /*5b10*/  @!P2 BRA `(.L_x_239) ;  /* 0x0000000000e8a947 */ /* 0x000fea0003800000 */
[--C-:B------:R-:W-:Y:S01]  /*5b20*/  FFMA.FTZ R93, R93, UR17, R109.reuse ;  /* 0x000000115d5d7c23 */ /* 0x100fe2000801006d */
[--C-:B------:R-:W-:Y:S01]  /*5b30*/  FFMA.FTZ R94, R94, UR17, R109.reuse ;  /* 0x000000115e5e7c23 */ /* 0x100fe2000801006d */
[--C-:B0-----:R-:W-:Y:S01]  /*5b40*/  FFMA.FTZ R34, R91, UR17, R109.reuse ;  /* 0x000000115b227c23 */ /* 0x101fe2000801006d */
[----:B------:R-:W-:Y:S01]  /*5b50*/  FFMA.FTZ R32, R89, UR17, R109 ;  /* 0x0000001159207c23 */ /* 0x000fe2000801006d */
[----:B------:R-:W-:Y:S01]  /*5b60*/  FADD.FTZ R93, R86, -R93 ;  /* 0x8000005d565d7221 */ /* 0x000fe20000010000 */
[----:B------:R-:W-:Y:S01]  /*5b70*/  FADD.FTZ R94, R87, -R94 ;  /* 0x8000005e575e7221 */ /* 0x000fe20000010000 */
[----:B------:R-:W-:Y:S01]  /*5b80*/  FFMA.FTZ R41, R92, UR17, R109 ;  /* 0x000000115c297c23 */ /* 0x000fe2000801006d */
[----:B------:R-:W-:Y:S01]  /*5b90*/  FADD.FTZ R34, R53, -R34 ;  /* 0x8000002235227221 */ /* 0x000fe20000010000 */
[----:B------:R-:W-:Y:S01]  /*5ba0*/  FMUL.FTZ R93, R93, UR16 ;  /* 0x000000105d5d7c20 */ /* 0x000fe20008410000 */
[----:B------:R-:W-:Y:S01]  /*5bb0*/  FADD.FTZ R32, R51, -R32 ;  /* 0x8000002033207221 */ /* 0x000fe20000010000 */
[----:B------:R-:W-:Y:S01]  /*5bc0*/  FMUL.FTZ R94, R94, UR16 ;  /* 0x000000105e5e7c20 */ /* 0x000fe20008410000 */
[----:B------:R-:W-:Y:S01]  /*5bd0*/  FADD.FTZ R41, R54, -R41 ;  /* 0x8000002936297221 */ /* 0x000fe20000010000 */
[----:B------:R-:W-:Y:S01]  /*5be0*/  ISETP.GE.U32.AND P3, PT, R120, RZ, PT ;  /* 0x000000ff7800720c */ /* 0x000fe20003f66070 */
[----:B------:R-:W-:Y:S01]  /*5bf0*/  FMUL.FTZ R40, R34, UR16 ;  /* 0x0000001022287c20 */ /* 0x000fe20008410000 */
[----:B------:R-:W-:Y:S01]  /*5c00*/  FMUL.FTZ R34, R93, UR7 ;  /* 0x000000075d227c20 */ /* 0x000fe20008410000 */
[--C-:B------:R-:W-:Y:S01]  /*5c10*/  FFMA.FTZ R35, R90, UR17, R109.reuse ;  /* 0x000000115a237c23 */ /* 0x100fe2000801006d */
[----:B------:R-:W-:Y:S01]  /*5c20*/  LOP3.LUT P5, RZ, R121, 0xff0000, RZ, 0xc0, !PT ;  /* 0x00ff000079ff7812 */ /* 0x000fe200078ac0ff */
[--C-:B------:R-:W-:Y:S01]  /*5c30*/  FFMA.FTZ R33, R88, UR17, R109.reuse ;  /* 0x0000001158217c23 */ /* 0x100fe2000801006d */
[----:B------:R-:W-:Y:S01]  /*5c40*/  FFMA.FTZ R0, R55, UR17, R109 ;  /* 0x0000001137007c23 */ /* 0x000fe2000801006d */
[----:B------:R-:W-:Y:S01]  /*5c50*/  FMUL.FTZ R42, R94, UR7 ;  /* 0x000000075e2a7c20 */ /* 0x000fe20008410000 */
[----:B------:R-:W-:Y:S01]  /*5c60*/  FMUL.FTZ R32, R32, UR16 ;  /* 0x0000001020207c20 */ /* 0x000fe20008410000 */
[----:B------:R-:W-:Y:S01]  /*5c70*/  ISETP.GE.U32.AND.EX P3, PT, R121, 0x1000000, PT, P3 ;  /* 0x010000007900780c */ /* 0x000fe20003f66130 */
[----:B------:R-:W-:Y:S01]  /*5c80*/  FMUL.FTZ R47, R41, UR16 ;  /* 0x00000010292f7c20 */ /* 0x000fe20008410000 */
[----:B------:R-:W-:Y:S01]  /*5c90*/  FMUL.FTZ R41, R40, UR7 ;  /* 0x0000000728297c20 */ /* 0x000fe20008410000 */
[----:B------:R-:W-:Y:S01]  /*5ca0*/  LOP3.LUT P6, RZ, R121, 0xff, RZ, 0xc0, !PT ;  /* 0x000000ff79ff7812 */ /* 0x000fe200078cc0ff */
[----:B------:R-:W-:Y:S01]  /*5cb0*/  FADD.FTZ R52, R52, -R35 ;  /* 0x8000002334347221 */ /* 0x000fe20000010000 */
[----:B------:R-:W-:Y:S01]  /*5cc0*/  FSEL R53, R34, RZ, P5 ;  /* 0x000000ff22357208 */ /* 0x000fe20002800000 */
[----:B------:R-:W-:Y:S01]  /*5cd0*/  FMUL.FTZ R34, R32, UR7 ;  /* 0x0000000720227c20 */ /* 0x000fe20008410000 */
[----:B------:R-:W-:Y:S01]  /*5ce0*/  FADD.FTZ R0, R49, -R0 ;  /* 0x8000000031007221 */ /* 0x000fe20000010000 */
[----:B------:R-:W-:Y:S01]  /*5cf0*/  FADD.FTZ R33, R50, -R33 ;  /* 0x8000002132217221 */ /* 0x000fe20000010000 */
[----:B------:R-:W-:Y:S01]  /*5d00*/  FSEL R86, R42, RZ, P3 ;  /* 0x000000ff2a567208 */ /* 0x000fe20001800000 */
        /* <DEDUP_REMOVED lines=8> */
[----:B------:R-:W-:Y:S01]  /*5d90*/  F2FP.BF16.F32.PACK_AB R34, R47, R40 ;  /* 0x000000282f22723e */ /* 0x000fe200000010ff */
[----:B------:R-:W-:Y:S01]  /*5da0*/  FMUL.FTZ R47, R43, UR7 ;  /* 0x000000072b2f7c20 */ /* 0x000fe20008410000 */
[----:B------:R-:W-:Y:S01]  /*5db0*/  FSEL R54, R42, RZ, P3 ;  /* 0x000000ff2a367208 */ /* 0x000fe20001800000 */
[----:B------:R-:W-:Y:S01]  /*5dc0*/  FMUL.FTZ R40, R0, UR7 ;  /* 0x0000000700287c20 */ /* 0x000fe20008410000 */
[C---:B------:R-:W-:Y:S01]  /*5dd0*/  LOP3.LUT P6, RZ, R120.reuse, 0xff000000, RZ, 0xc0, !PT ;  /* 0xff00000078ff7812 */ /* 0x040fe200078cc0ff */
[----:B------:R-:W-:Y:S01]  /*5de0*/  FMUL.FTZ R42, R41, UR7 ;  /* 0x00000007292a7c20 */ /* 0x000fe20008410000 */
[C---:B------:R-:W-:Y:S02]  /*5df0*/  LOP3.LUT P3, RZ, R120.reuse, 0xff, RZ, 0xc0, !PT ;  /* 0x000000ff78ff7812 */ /* 0x040fe4000786c0ff */
[----:B------:R-:W-:Y:S02]  /*5e00*/  LOP3.LUT P5, RZ, R120, 0xff00, RZ, 0xc0, !PT ;  /* 0x0000ff0078ff7812 */ /* 0x000fe400078ac0ff */
[----:B------:R-:W-:-:S02]  /*5e10*/  F2FP.BF16.F32.PACK_AB R33, R43, R32 ;  /* 0x000000202b21723e */ /* 0x000fc400000010ff */
[----:B------:R-:W-:Y:S02]  /*5e20*/  F2FP.BF16.F32.PACK_AB R32, R41, R0 ;  /* 0x000000002920723e */ /* 0x000fe400000010ff */
[----:B------:R-:W-:Y:S02]  /*5e30*/  FSEL R41, R47, RZ, P6 ;  /* 0x000000ff2f297208 */ /* 0x000fe40003000000 */
        /* <DEDUP_REMOVED lines=8> */
.L_x_239:
[--C-:B------:R-:W-:Y:S01]  /*5ec0*/  FFMA.FTZ R93, R93, UR17, R109.reuse ;  /* 0x000000115d5d7c23 */ /* 0x100fe2000801006d */
[--C-:B------:R-:W-:Y:S01]  /*5ed0*/  FFMA.FTZ R94, R94, UR17, R109.reuse ;  /* 0x000000115e5e7c23 */ /* 0x100fe2000801006d */
[--C-:B0-----:R-:W-:Y:S01]  /*5ee0*/  FFMA.FTZ R42, R91, UR17, R109.reuse ;  /* 0x000000115b2a7c23 */ /* 0x101fe2000801006d */
[----:B------:R-:W-:Y:S01]  /*5ef0*/  FFMA.FTZ R40, R89, UR17, R109 ;  /* 0x0000001159287c23 */ /* 0x000fe2000801006d */
[----:B------:R-:W-:Y:S01]  /*5f00*/  FADD.FTZ R93, R86, -R93 ;  /* 0x8000005d565d7221 */ /* 0x000fe20000010000 */
[----:B------:R-:W-:Y:S01]  /*5f10*/  FADD.FTZ R94, R87, -R94 ;  /* 0x8000005e575e7221 */ /* 0x000fe20000010000 */
[--C-:B------:R-:W-:Y:S01]  /*5f20*/  FFMA.FTZ R47, R92, UR17, R109.reuse ;  /* 0x000000115c2f7c23 */ /* 0x100fe2000801006d */
[----:B------:R-:W-:Y:S01]  /*5f30*/  FADD.FTZ R42, R53, -R42 ;  /* 0x8000002a352a7221 */ /* 0x000fe20000010000 */
[----:B------:R-:W-:Y:S01]  /*5f40*/  FMUL.FTZ R93, R93, UR16 ;  /* 0x000000105d5d7c20 */ /* 0x000fe20008410000 */
[----:B------:R-:W-:Y:S01]  /*5f50*/  FMUL.FTZ R94, R94, UR16 ;  /* 0x000000105e5e7c20 */ /* 0x000fe20008410000 */
[----:B------:R-:W-:Y:S01]  /*5f60*/  FFMA.FTZ R43, R90, UR17, R109 ;  /* 0x000000115a2b7c23 */ /* 0x000fe2000801006d */
[----:B------:R-:W-:Y:S01]  /*5f70*/  FADD.FTZ R40, R51, -R40 ;  /* 0x8000002833287221 */ /* 0x000fe20000010000 */
[----:B------:R-:W-:Y:S01]  /*5f80*/  FADD.FTZ R47, R54, -R47 ;  /* 0x8000002f362f7221 */ /* 0x000fe20000010000 */
[----:B------:R-:W-:Y:S01]  /*5f90*/  ISETP.GE.U32.AND P3, PT, R120, RZ, PT ;  /* 0x000000ff7800720c */ /* 0x000fe20003f66070 */
[--C-:B------:R-:W-:Y:S01]  /*5fa0*/  FFMA.FTZ R41, R88, UR17, R109.reuse ;  /* 0x0000001158297c23 */ /* 0x100fe2000801006d */
[----:B------:R-:W-:Y:S01]  /*5fb0*/  FFMA.FTZ R0, R55, UR17, R109 ;  /* 0x0000001137007c23 */ /* 0x000fe2000801006d */
[----:B------:R-:W-:Y:S01]  /*5fc0*/  FMUL.FTZ R42, R42, UR16 ;  /* 0x000000102a2a7c20 */ /* 0x000fe20008410000 */
[----:B------:R-:W-:Y:S01]  /*5fd0*/  FMUL.FTZ R94, R94, UR7 ;  /* 0x000000075e5e7c20 */ /* 0x000fe20008410000 */
[----:B------:R-:W-:Y:S01]  /*5fe0*/  FMUL.FTZ R93, R93, UR7 ;  /* 0x000000075d5d7c20 */ /* 0x000fe20008410000 */
[----:B------:R-:W-:Y:S01]  /*5ff0*/  FADD.FTZ R43, R52, -R43 ;  /* 0x8000002b342b7221 */ /* 0x000fe20000010000 */
[----:B------:R-:W-:Y:S01]  /*6000*/  LOP3.LUT P5, RZ, R121, 0xff0000, RZ, 0xc0, !PT ;  /* 0x00ff000079ff7812 */ /* 0x000fe200078ac0ff */
[----:B------:R-:W-:Y:S01]  /*6010*/  FMUL.FTZ R47, R47, UR16 ;  /* 0x000000102f2f7c20 */ /* 0x000fe20008410000 */
[----:B------:R-:W-:Y:S01]  /*6020*/  ISETP.GE.U32.AND.EX P3, PT, R121, 0x1000000, PT, P3 ;  /* 0x010000007900780c */ /* 0x000fe20003f66130 */
[----:B------:R-:W-:Y:S01]  /*6030*/  FMUL.FTZ R40, R40, UR16 ;  /* 0x0000001028287c20 */ /* 0x000fe20008410000 */
[----:B------:R-:W-:Y:S01]  /*6040*/  FADD.FTZ R41, R50, -R41 ;  /* 0x8000002932297221 */ /* 0x000fe20000010000 */
[----:B------:R-:W-:Y:S01]  /*6050*/  FADD.FTZ R0, R49, -R0 ;  /* 0x8000000031007221 */ /* 0x000fe20000010000 */
[----:B------:R-:W-:Y:S01]  /*6060*/  FMUL.FTZ R42, R42, UR7 ;  /* 0x000000072a2a7c20 */ /* 0x000fe20008410000 */
[----:B------:R-:W-:Y:S01]  /*6070*/  LOP3.LUT P6, RZ, R121, 0xff, RZ, 0xc0, !PT ;  /* 0x000000ff79ff7812 */ /* 0x000fe200078cc0ff */
[----:B------:R-:W-:Y:S01]  /*6080*/  FMUL.FTZ R47, R47, UR7 ;  /* 0x000000072f2f7c20 */ /* 0x000fe20008410000 */
[----:B------:R-:W-:Y:S01]  /*6090*/  FSEL R94, R94, RZ, P3 ;  /* 0x000000ff5e5e7208 */ /* 0x000fe20001800000 */
[----:B------:R-:W-:Y:S01]  /*60a0*/  FMUL.FTZ R43, R43, UR16 ;  /* 0x000000102b2b7c20 */ /* 0x000fe20008410000 */
        /* <DEDUP_REMOVED lines=21> */
[----:B------:R-:W-:-:S07]  /*6200*/  F2FP.BF16.F32.PACK_AB R40, R47, R0 ;  /* 0x000000002f28723e */ /* 0x000fce00000010ff */
.L_x_235:
        /* <DEDUP_REMOVED lines=9> */
[----:B------:R-:W-:Y:S05]  /*62a0*/  BRA.U !UP2, `(.L_x_240) ;  /* 0xffffffa10aa87547 */ /* 0x000fea000b83ffff */
[----:B0-----:R-:W-:Y:S01]  /*62b0*/  MOV R34, R4 ;  /* 0x0000000400227202 */ /* 0x001fe20000000f00 */
        /* <DEDUP_REMOVED lines=31> */
.L_x_221:
        /* <DEDUP_REMOVED lines=17> */
.L_x_241:
        /* <DEDUP_REMOVED lines=12> */
.L_x_2791:


//--------------------- .text._ZN10layer_norm31ln_parallel_residual_bwd_kernelINS_13Kernel_traitsI6__halfS2_S2_S2_fjLj4096ELj1ELj1ELj8ELj16ENS_18Kernel_traits_baseILj4096ES2_S2_S2_S2_fjLj256EEEEELb0ELb0ELb0EEEvNS_9BwdParamsE --------------------------
	.section	.text._ZN10layer_norm31ln_parallel_residual_bwd_kernelINS_13Kernel_traitsI6__halfS2_S2_S2_fjLj4096ELj1ELj1ELj8ELj16ENS_18Kernel_traits_baseILj4096ES2_S2_S2_S2_fjLj256EEEEELb0ELb0ELb0EEEvNS_9BwdParamsE,"ax",@progbits
	.align	128
        .global         _ZN10layer_norm31ln_parallel_residual_bwd_kernelINS_13Kernel_traitsI6__halfS2_S2_S2_fjLj4096ELj1ELj1ELj8ELj16ENS_18Kernel_traits_baseILj4096ES2_S2_S2_S2_fjLj256EEEEELb0ELb0ELb0EEEvNS_9BwdParamsE
        .type           _ZN10layer_norm31ln_parallel_residual_bwd_kernelINS_13Kernel_traitsI6__halfS2_S2_S2_fjLj4096ELj1ELj1ELj8ELj16ENS_18Kernel_traits_baseILj4096ES2_S2_S2_S2_fjLj256EEEEELb0ELb0ELb0EEEvNS_9BwdParamsE,@function
        .size           _ZN10layer_norm31ln_parallel_residual_bwd_kernelINS_13Kernel_traitsI6__halfS2_S2_S2_fjLj4096ELj1ELj1ELj8ELj16ENS_18Kernel_traits_baseILj4096ES2_S2_S2_S2_fjLj256EEEEELb0ELb0ELb0EEEvNS_9BwdParamsE,(.L_x_2792 - _ZN10layer_norm31ln_parallel_residual_bwd_kernelINS_13Kernel_traitsI6__halfS2_S2_S2_fjLj4096ELj1ELj1ELj8ELj16ENS_18Kernel_traits_baseILj4096ES2_S2_S2_S2_fjLj256EEEEELb0ELb0ELb0EEEvNS_9BwdParamsE)
        .other          _ZN10layer_norm31ln_parallel_residual_bwd_kernelINS_13Kernel_traitsI6__halfS2_S2_S2_fjLj4096ELj1ELj1ELj8ELj16ENS_18Kernel_traits_baseILj4096ES2_S2_S2_S2_fjLj256EEEEELb0ELb0ELb0EEEvNS_9BwdParamsE,@"STO_CUDA_ENTRY STV_DEFAULT"
_ZN10layer_norm31ln_parallel_residual_bwd_kernelINS_13Kernel_traitsI6__halfS2_S2_S2_fjLj4096ELj1ELj1ELj8ELj16ENS_18Kernel_traits_baseILj4096ES2_S2_S2_S2_fjLj256EEEEELb0ELb0ELb0EEEvNS_9BwdParamsE:
.text._ZN10layer_norm31ln_parallel_residual_bwd_kernelINS_13Kernel_traitsI6__halfS2_S2_S2_fjLj4096ELj1ELj1ELj8ELj16ENS_18Kernel_traits_baseILj4096ES2_S2_S2_S2_fjLj256EEEEELb0ELb0ELb0EEEvNS_9BwdParamsE:
        /* <DEDUP_REMOVED lines=13> */
[----:B------:R-:W-:Y:S01]  /*00d0*/  LEA.HI.SX32 R0, R0, R9, 0x1d ;  /* 0x0000000900007211 */ /* 0x000fe200078feaff */
[----:B------:R-:W0:Y:S03]  /*00e0*/  S2UR UR4, SR_CTAID.X ;  /* 0x00000000000479c3 */ /* 0x000e260000002500 */
[----:B------:R-:W-:-:S02]  /*00f0*/  ISETP.GE.U32.AND P5, PT, R0, 0x100, PT ;  /* 0x000001000000780c */ /* 0x000fc40003fa6070 */
[----:B------:R-:W-:-:S03]  /*0100*/  ISETP.GE.U32.AND P4, PT, R0, 0x200, PT ;  /* 0x000002000000780c */ /* 0x000fc60003f86070 */
[----:B------:R-:W1:Y:S08]  /*0110*/  LDC.64 R8, c[0x0][0x3d0] ;  /* 0x0000f400ff087b82 */ /* 0x000e700000000a00 */
[----:B--2---:R-:W-:-:S04]  /*0120*/  @P5 IMAD.WIDE.U32 R4, R3, 0x10, R4 ;  /* 0x0000001003045825 */ /* 0x004fc800078e0004 */
[C---:B---3--:R-:W-:Y:S01]  /*0130*/  @P5 IMAD.WIDE.U32 R6, R3.reuse, 0x10, R6 ;  /* 0x0000001003065825 */ /* 0x048fe200078e0006 */
[----:B------:R-:W5:Y:S01]  /*0140*/  @P5 LDG.E.128 R140, desc[UR12][R4.64] ;  /* 0x0000000c048c5981 */ /* 0x000f62000c1e1d00 */
[----:B------:R-:W-:-:S03]  /*0150*/  @P5 LOP3.LUT R3, R3, 0x100, RZ, 0xfc, !PT ;  /* 0x0000010003035812 */ /* 0x000fc600078efcff */
[----:B------:R-:W5:Y:S01]  /*0160*/  @P5 LDG.E.128 R80, desc[UR12][R6.64] ;  /* 0x0000000c06505981 */ /* 0x000f62000c1e1d00 */
[----:B0-----:R-:W-:Y:S01]  /*0170*/  MOV R113, UR4 ;  /* 0x0000000400717c02 */ /* 0x001fe20008000f00 */
[----:B----4-:R-:W-:-:S03]  /*0180*/  @P4 IMAD.WIDE.U32 R10, R3, 0x10, R10 ;  /* 0x00000010030a4825 */ /* 0x010fc600078e000a */
[----:B------:R-:W-:Y:S01]  /*0190*/  ISETP.GE.AND P0, PT, R113, UR5, PT ;  /* 0x0000000571007c0c */ /* 0x000fe2000bf06270 */
[----:B-1----:R-:W-:Y:S01]  /*01a0*/  @P4 IMAD.WIDE.U32 R8, R3, 0x10, R8 ;  /* 0x0000001003084825 */ /* 0x002fe200078e0008 */
[----:B------:R-:W5:Y:S01]  /*01b0*/  @P4 LDG.E.128 R72, desc[UR12][R10.64] ;  /* 0x0000000c0a484981 */ /* 0x000f62000c1e1d00 */
[----:B------:R-:W-:Y:S02]  /*01c0*/  CS2R R68, SRZ ;  /* 0x0000000000447805 */ /* 0x000fe4000001ff00 */
[----:B------:R-:W-:Y:S02]  /*01d0*/  CS2R R70, SRZ ;  /* 0x0000000000467805 */ /* 0x000fe4000001ff00 */
[----:B------:R-:W-:Y:S01]  /*01e0*/  CS2R R64, SRZ ;  /* 0x0000000000407805 */ /* 0x000fe2000001ff00 */
[----:B------:R0:W5:Y:S01]  /*01f0*/  @P4 LDG.E.128 R76, desc[UR12][R8.64] ;  /* 0x0000000c084c4981 */ /* 0x000162000c1e1d00 */
        /* <DEDUP_REMOVED lines=27> */
[----:B0-----:R-:W-:Y:S02]  /*03b0*/  CS2R R8, SRZ ;  /* 0x0000000000087805 */ /* 0x001fe4000001ff00 */
[----:B------:R-:W-:Y:S01]  /*03c0*/  CS2R R10, SRZ ;  /* 0x00000000000a7805 */ /* 0x000fe2000001ff00 */
[----:B------:R-:W-:Y:S06]  /*03d0*/  @P0 BRA `(.L_x_242) ;  /* 0x0000004000d80947 */ /* 0x000fec0003800000 */
[----:B------:R-:W0:Y:S01]  /*03e0*/  LDCU.U8 UR4, c[0x0][0x410] ;  /* 0x00008200ff0477ac */ /* 0x000e220008000000 */
        /* <DEDUP_REMOVED lines=30> */
[----:B------:R-:W-:-:S02]  /*05d0*/  PLOP3.LUT P3, PT, PT, PT, UP0, 0x80, 0x8 ;  /* 0x000000000008781c */ /* 0x000fc40003f6f008 */
[----:B------:R-:W-:Y:S02]  /*05e0*/  CS2R R14, SRZ ;  /* 0x00000000000e7805 */ /* 0x000fe4000001ff00 */
[----:B------:R-:W-:Y:S02]  /*05f0*/  CS2R R8, SRZ ;  /* 0x0000000000087805 */ /* 0x000fe4000001ff00 */
[----:B------:R-:W-:Y:S01]  /*0600*/  CS2R R10, SRZ ;  /* 0x00000000000a7805 */ /* 0x000fe2000001ff00 */
[----:B------:R-:W-:Y:S01]  /*0610*/  UPLOP3.LUT UP1, UPT, UPT, UPT, UPT, 0x40, 0x4 ;  /* 0x000000000004789c */ /* 0x000fe20003f2e870 */
[----:B------:R-:W0:Y:S01]  /*0620*/  LDCU UR11, c[0x0][0x400] ;  /* 0x00008000ff0b77ac */ /* 0x000e220008000800 */
[----:B------:R-:W1:Y:S01]  /*0630*/  LDCU.64 UR6, c[0x0][0x470] ;  /* 0x00008e00ff0677ac */ /* 0x000e620008000a00 */
[----:B------:R-:W2:Y:S01]  /*0640*/  LDCU.64 UR14, c[0x0][0x438] ;  /* 0x00008700ff0e77ac */ /* 0x000ea20008000a00 */
[----:B------:R-:W3:Y:S07]  /*0650*/  LDCU.64 UR8, c[0x0][0x478] ;  /* 0x00008f00ff0877ac */ /* 0x000eee0008000a00 */
.L_x_269:
[----:B0--3--:R-:W4:Y:S08]  /*0660*/  LDC.64 R96, c[0x0][0x3c0] ;  /* 0x0000f000ff607b82 */ /* 0x009f300000000a00 */
[----:B------:R-:W0:Y:S08]  /*0670*/  LDC.64 R98, c[0x0][0x3c8] ;  /* 0x0000f200ff627b82 */ /* 0x000e300000000a00 */
[----:B------:R-:W1:Y:S01]  /*0680*/  LDC R2, c[0x0][0x388] ;  /* 0x0000e200ff027b82 */ /* 0x000e620000000800 */
[----:B----4-:R-:W-:-:S06]  /*0690*/  IMAD.WIDE R96, R113, 0x4, R96 ;  /* 0x0000000471607825 */ /* 0x010fcc00078e0260 */
[----:B------:R-:W4:Y:S01]  /*06a0*/  LDG.E R96, desc[UR12][R96.64] ;  /* 0x0000000c60607981 */ /* 0x000f22000c1e1900 */
        /* <DEDUP_REMOVED lines=8> */
[----:B------:R-:W-:Y:S02]  /*0730*/  ISETP.GE.U32.AND P4, PT, R0, 0x200, PT ;  /* 0x000002000000780c */ /* 0x000fe40003f86070 */
[----:B------:R-:W-:Y:S02]  /*0740*/  MOV R152, RZ ;  /* 0x000000ff00987202 */ /* 0x000fe40000000f00 */
[----:B------:R-:W-:-:S02]  /*0750*/  MOV R149, R112 ;  /* 0x0000007000957202 */ /* 0x000fc40000000f00 */
[----:B----4-:R-:W-:Y:S01]  /*0760*/  FSEL R104, R96, RZ, !P3 ;  /* 0x000000ff60687208 */ /* 0x010fe20005800000 */
[----:B0-----:R-:W-:Y:S06]  /*0770*/  @!P5 BRA `(.L_x_244) ;  /* 0x00000008001cd947 */ /* 0x001fec0003800000 */
[----:B------:R-:W0:Y:S08]  /*0780*/  LDC.64 R100, c[0x0][0x430] ;  /* 0x00010c00ff647b82 */ /* 0x000e300000000a00 */
[----:B------:R-:W1:Y:S08]  /*0790*/  LDC.64 R106, c[0x0][0x428] ;  /* 0x00010a00ff6a7b82 */ /* 0x000e700000000a00 */
[----:B------:R-:W4:Y:S01]  /*07a0*/  LDC.64 R96, c[0x0][0x3a8] ;  /* 0x0000ea00ff607b82 */ /* 0x000f220000000a00 */
[----:B0-----:R-:W-:-:S06]  /*07b0*/  IMAD.WIDE.U32 R100, R112, 0x10, R100 ;  /* 0x0000001070647825 */ /* 0x001fcc00078e0064 */
[----:B------:R-:W3:Y:S01]  /*07c0*/  LDG.E.128 R100, desc[UR12][R100.64] ;  /* 0x0000000c64647981 */ /* 0x000ee2000c1e1d00 */
[----:B-1----:R-:W-:-:S05]  /*07d0*/  IMAD.WIDE.U32 R106, R112, 0x10, R106 ;  /* 0x00000010706a7825 */ /* 0x002fca00078e006a */
[----:B------:R3:W3:Y:S01]  /*07e0*/  LDG.E.128 R136, desc[UR12][R106.64] ;  /* 0x0000000c6a887981 */ /* 0x0006e2000c1e1d00 */
[----:B----4-:R-:W-:-:S06]  /*07f0*/  IMAD.WIDE.U32 R96, R112, 0x10, R96 ;  /* 0x0000001070607825 */ /* 0x010fcc00078e0060 */
[----:B------:R-:W4:Y:S01]  /*0800*/  LDG.E.128 R96, desc[UR12][R96.64] ;  /* 0x0000000c60607981 */ /* 0x000f22000c1e1d00 */
[----:B--2---:R-:W-:-:S04]  /*0810*/  ISETP.NE.U32.AND P0, PT, RZ, UR14, PT ;  /* 0x0000000eff007c0c */ /* 0x004fc8000bf05070 */
[----:B------:R-:W-:-:S13]  /*0820*/  ISETP.NE.AND.EX P0, PT, RZ, UR15, PT, P0 ;  /* 0x0000000fff007c0c */ /* 0x000fda000bf05300 */
[----:B------:R-:W0:Y:S01]  /*0830*/  @P0 LDC.64 R108, c[0x0][0x438] ;  /* 0x00010e00ff6c0b82 */ /* 0x000e220000000a00 */
[----:B------:R-:W-:Y:S02]  /*0840*/  HADD2.F32 R3, -RZ, R80.H0_H0 ;  /* 0x20000050ff037230 */ /* 0x000fe40000004100 */
[----:B------:R-:W-:Y:S02]  /*0850*/  HADD2.F32 R120, -RZ, R140.H0_H0 ;  /* 0x2000008cff787230 */ /* 0x000fe40000004100 */
[----:B------:R-:W-:Y:S02]  /*0860*/  HADD2.F32 R134, -RZ, R142.H0_H0 ;  /* 0x2000008eff867230 */ /* 0x000fe40000004100 */
[----:B------:R-:W-:Y:S02]  /*0870*/  HADD2.F32 R133, -RZ, R141.H0_H0 ;  /* 0x2000008dff857230 */ /* 0x000fe40000004100 */
[----:B------:R-:W-:Y:S02]  /*0880*/  HADD2.F32 R122, -RZ, R140.H1_H1 ;  /* 0x3000008cff7a7230 */ /* 0x000fe40000004100 */
[----:B0-----:R-:W-:-:S05]  /*0890*/  @P0 IMAD.WIDE.U32 R108, R112, 0x10, R108 ;  /* 0x00000010706c0825 */ /* 0x001fca00078e006c */
[----:B------:R0:W5:Y:S01]  /*08a0*/  @P0 LDG.E.128 R4, desc[UR12][R108.64] ;  /* 0x0000000c6c040981 */ /* 0x000162000c1e1d00 */
[----:B------:R-:W-:Y:S02]  /*08b0*/  HADD2.F32 R135, -RZ, R141.H1_H1 ;  /* 0x3000008dff877230 */ /* 0x000fe40000004100 */
[----:B---3--:R-:W-:Y:S02]  /*08c0*/  HADD2.F32 R106, -RZ, R100.H0_H0 ;  /* 0x20000064ff6a7230 */ /* 0x008fe40000004100 */
[--C-:B------:R-:W-:Y:S02]  /*08d0*/  HADD2.F32 R153, -RZ, R103.reuse.H0_H0 ;  /* 0x20000067ff997230 */ /* 0x100fe40000004100 */
[----:B------:R-:W-:Y:S02]  /*08e0*/  HADD2.F32 R156, -RZ, R103.H1_H1 ;  /* 0x30000067ff9c7230 */ /* 0x000fe40000004100 */
[----:B------:R-:W-:Y:S01]  /*08f0*/  FMUL.FTZ R3, R3, R106 ;  /* 0x0000006a03037220 */ /* 0x000fe20000410000 */
[----:B------:R-:W-:-:S02]  /*0900*/  HADD2.F32 R105, -RZ, R136.H0_H0 ;  /* 0x20000088ff697230 */ /* 0x000fc40000004100 */
[----:B------:R-:W-:Y:S02]  /*0910*/  HADD2.F32 R147, -RZ, R102.H0_H0 ;  /* 0x20000066ff937230 */ /* 0x000fe40000004100 */
[----:B------:R-:W-:Y:S02]  /*0920*/  HADD2.F32 R103, -RZ, R82.H0_H0 ;  /* 0x20000052ff677230 */ /* 0x000fe40000004100 */
[----:B------:R-:W-:Y:S01]  /*0930*/  FFMA.FTZ R120, R120, R105, R3 ;  /* 0x0000006978787223 */ /* 0x000fe20000010003 */
[----:B0-----:R-:W-:Y:S02]  /*0940*/  HADD2.F32 R108, -RZ, R100.H1_H1 ;  /* 0x30000064ff6c7230 */ /* 0x001fe40000004100 */
[----:B------:R-:W-:Y:S02]  /*0950*/  HADD2.F32 R109, -RZ, R101.H0_H0 ;  /* 0x20000065ff6d7230 */ /* 0x000fe40000004100 */
[----:B------:R-:W-:Y:S02]  /*0960*/  HADD2.F32 R100, -RZ, R81.H0_H0 ;  /* 0x20000051ff647230 */ /* 0x000fe40000004100 */
[----:B------:R-:W-:-:S02]  /*0970*/  HADD2.F32 R3, -RZ, R80.H1_H1 ;  /* 0x30000050ff037230 */ /* 0x000fc40000004100 */
[----:B------:R-:W-:Y:S01]  /*0980*/  FMUL.FTZ R103, R103, R147 ;  /* 0x0000009367677220 */ /* 0x000fe20000410000 */
[----:B------:R-:W-:Y:S02]  /*0990*/  HADD2.F32 R111, -RZ, R138.H0_H0 ;  /* 0x2000008aff6f7230 */ /* 0x000fe40000004100 */
[----:B------:R-:W-:Y:S01]  /*09a0*/  FMUL.FTZ R100, R100, R109 ;  /* 0x0000006d64647220 */ /* 0x000fe20000410000 */
[----:B------:R-:W-:Y:S02]  /*09b0*/  HADD2.F32 R110, -RZ, R137.H0_H0 ;  /* 0x20000089ff6e7230 */ /* 0x000fe40000004100 */
[----:B------:R-:W-:Y:S01]  /*09c0*/  FMUL.FTZ R3, R3, R108 ;  /* 0x0000006c03037220 */ /* 0x000fe20000410000 */
[----:B------:R-:W-:Y:S02]  /*09d0*/  HADD2.F32 R107, -RZ, R136.H1_H1 ;  /* 0x30000088ff6b7230 */ /* 0x000fe40000004100 */
[----:B------:R-:W-:Y:S01]  /*09e0*/  FFMA.FTZ R134, R134, R111, R103 ;  /* 0x0000006f86867223 */ /* 0x000fe20000010067 */
[----:B------:R-:W-:-:S02]  /*09f0*/  HADD2.F32 R150, -RZ, R101.H1_H1 ;  /* 0x30000065ff967230 */ /* 0x000fc40000004100 */
[----:B------:R-:W-:Y:S01]  /*0a00*/  FFMA.FTZ R133, R133, R110, R100 ;  /* 0x0000006e85857223 */ /* 0x000fe20000010064 */
[----:B------:R-:W-:Y:S02]  /*0a10*/  HADD2.F32 R103, -RZ, R83.H1_H1 ;  /* 0x30000053ff677230 */ /* 0x000fe40000004100 */
[----:B------:R-:W-:Y:S01]  /*0a20*/  FFMA.FTZ R122, R122, R107, R3 ;  /* 0x0000006b7a7a7223 */ /* 0x000fe20000010003 */
[----:B------:R-:W-:Y:S02]  /*0a30*/  HADD2.F32 R101, -RZ, R81.H1_H1 ;  /* 0x30000051ff657230 */ /* 0x000fe40000004100 */
[----:B------:R-:W-:Y:S02]  /*0a40*/  HADD2.F32 R151, -RZ, R102.H1_H1 ;  /* 0x30000066ff977230 */ /* 0x000fe40000004100 */
[----:B------:R-:W-:Y:S02]  /*0a50*/  HADD2.F32 R100, -RZ, R82.H1_H1 ;  /* 0x30000052ff647230 */ /* 0x000fe40000004100 */
[----:B------:R-:W-:-:S02]  /*0a60*/  HADD2.F32 R149, -RZ, R138.H1_H1 ;  /* 0x3000008aff957230 */ /* 0x000fc40000004100 */
[----:B----4-:R-:W-:Y:S02]  /*0a70*/  HADD2.F32 R3, -RZ, R96.H0_H0 ;  /* 0x20000060ff037230 */ /* 0x010fe40000004100 */
[----:B------:R-:W-:Y:S01]  /*0a80*/  FMUL.FTZ R103, R103, R156 ;  /* 0x0000009c67677220 */ /* 0x000fe20000410000 */
[----:B------:R-:W-:Y:S02]  /*0a90*/  HADD2.F32 R154, -RZ, R139.H1_H1 ;  /* 0x3000008bff9a7230 */ /* 0x000fe40000004100 */
[----:B------:R-:W-:Y:S02]  /*0aa0*/  HADD2.F32 R138, -RZ, R143.H1_H1 ;  /* 0x3000008fff8a7230 */ /* 0x000fe40000004100 */
[----:B------:R-:W-:Y:S01]  /*0ab0*/  FMUL.FTZ R102, R101, R150 ;  /* 0x0000009665667220 */ /* 0x000fe20000410000 */
[----:B------:R-:W-:Y:S01]  /*0ac0*/  FMUL.FTZ R101, R100, R151 ;  /* 0x0000009764657220 */ /* 0x000fe20000410000 */
[----:B------:R-:W-:Y:S01]  /*0ad0*/  FADD.FTZ R100, -R104, R3 ;  /* 0x0000000368647221 */ /* 0x000fe20000010100 */
[----:B------:R-:W-:-:S02]  /*0ae0*/  HADD2.F32 R136, -RZ, R142.H1_H1 ;  /* 0x3000008eff887230 */ /* 0x000fc40000004100 */
[----:B------:R-:W-:Y:S01]  /*0af0*/  FFMA.FTZ R138, R138, R154, R103 ;  /* 0x0000009a8a8a7223 */ /* 0x000fe20000010067 */
[--C-:B------:R-:W-:Y:S02]  /*0b00*/  HADD2.F32 R103, -RZ, R97.reuse.H0_H0 ;  /* 0x20000061ff677230 */ /* 0x100fe40000004100 */
[----:B-----5:R-:W-:Y:S01]  /*0b10*/  FMUL.FTZ R3, R121, R100 ;  /* 0x0000006479037220 */ /* 0x020fe20000410000 */
[----:B------:R-:W-:Y:S02]  /*0b20*/  HADD2.F32 R97, -RZ, R97.H1_H1 ;  /* 0x30000061ff617230 */ /* 0x000fe40000004100 */
[----:B------:R-:W-:Y:S01]  /*0b30*/  FFMA.FTZ R136, R136, R149, R101 ;  /* 0x0000009588887223 */ /* 0x000fe20000010065 */
[----:B------:R-:W-:Y:S02]  /*0b40*/  HADD2.F32 R101, -RZ, R96.H1_H1 ;  /* 0x30000060ff657230 */ /* 0x000fe40000004100 */
[----:B------:R-:W-:Y:S01]  /*0b50*/  FADD.FTZ R52, R52, R105 ;  /* 0x0000006934347221 */ /* 0x000fe20000010000 */
[----:B------:R-:W-:Y:S01]  /*0b60*/  FFMA.FTZ R68, R3, R105, R68 ;  /* 0x0000006903447223 */ /* 0x000fe20000010044 */
[----:B------:R-:W-:Y:S01]  /*0b70*/  FADD.FTZ R146, -R104, R97 ;  /* 0x0000006168927221 */ /* 0x000fe20000010100 */
[----:B------:R-:W-:-:S02]  /*0b80*/  HADD2.F32 R105, -RZ, R98.H0_H0 ;  /* 0x20000062ff697230 */ /* 0x000fc40000004100 */
[C---:B------:R-:W-:Y:S01]  /*0b90*/  FADD.FTZ R96, -R104.reuse, R103 ;  /* 0x0000006768607221 */ /* 0x040fe20000010100 */
[----:B------:R-:W-:Y:S02]  /*0ba0*/  HADD2.F32 R148, -RZ, R137.H1_H1 ;  /* 0x30000089ff947230 */ /* 0x000fe40000004100 */
[C---:B------:R-:W-:Y:S01]  /*0bb0*/  FADD.FTZ R144, -R104.reuse, R101 ;  /* 0x0000006568907221 */ /* 0x040fe20000010100 */
[----:B------:R-:W-:Y:S02]  /*0bc0*/  HADD2.F32 R152, -RZ, R139.H0_H0 ;  /* 0x2000008bff987230 */ /* 0x000fe40000004100 */
[C---:B------:R-:W-:Y:S01]  /*0bd0*/  FMUL.FTZ R146, R121.reuse, R146 ;  /* 0x0000009279927220 */ /* 0x040fe20000410000 */
[----:B------:R-:W-:Y:S02]  /*0be0*/  HADD2.F32 R145, -RZ, R98.H1_H1 ;  /* 0x30000062ff917230 */ /* 0x000fe40000004100 */
[----:B------:R-:W-:Y:S01]  /*0bf0*/  FMUL.FTZ R139, R121, R96 ;  /* 0x00000060798b7220 */ /* 0x000fe20000410000 */
[----:B------:R-:W-:Y:S01]  /*0c00*/  FADD.FTZ R96, -R104, R105 ;  /* 0x0000006968607221 */ /* 0x000fe20000010100 */
[----:B------:R-:W-:-:S02]  /*0c10*/  HADD2.F32 R101, -RZ, R99.H0_H0 ;  /* 0x20000063ff657230 */ /* 0x000fc40000004100 */
[----:B------:R-:W-:Y:S01]  /*0c20*/  FADD.FTZ R97, RZ, R120 ;  /* 0x00000078ff617221 */ /* 0x000fe20000010000 */
[----:B------:R-:W-:Y:S02]  /*0c30*/  HADD2.F32 R155, -RZ, R99.H1_H1 ;  /* 0x30000063ff9b7230 */ /* 0x000fe40000004100 */
[----:B------:R-:W-:Y:S01]  /*0c40*/  FFMA.FTZ R135, R135, R148, R102 ;  /* 0x0000009487877223 */ /* 0x000fe20000010066 */
[----:B------:R-:W-:Y:S01]  /*0c50*/  FMUL.FTZ R144, R121, R144 ;  /* 0x0000009079907220 */ /* 0x000fe20000410000 */
[----:B------:R-:W-:Y:S01]  /*0c60*/  FADD.FTZ R55, R55, R148 ;  /* 0x0000009437377221 */ /* 0x000fe20000010000 */
[----:B------:R-:W-:Y:S01]  /*0c70*/  FFMA.FTZ R71, R146, R148, R71 ;  /* 0x0000009492477223 */ /* 0x000fe20000010047 */
[----:B------:R-:W-:Y:S01]  /*0c80*/  FFMA.FTZ R99, R3, R120, RZ ;  /* 0x0000007803637223 */ /* 0x000fe200000100ff */
[----:B------:R-:W-:Y:S01]  /*0c90*/  FADD.FTZ R148, -R104, R145 ;  /* 0x0000009168947221 */ /* 0x000fe20000010100 */
[----:B------:R-:W-:Y:S01]  /*0ca0*/  FMUL.FTZ R145, R121, R96 ;  /* 0x0000006079917220 */ /* 0x000fe20000410000 */
[----:B------:R-:W-:Y:S01]  /*0cb0*/  FADD.FTZ R96, R97, R122 ;  /* 0x0000007a61607221 */ /* 0x000fe20000010000 */
[----:B------:R-:W-:-:S03]  /*0cc0*/  FFMA.FTZ R98, R144, R122, R99 ;  /* 0x0000007a90627223 */ /* 0x000fc60000010063 */
[----:B------:R-:W-:Y:S01]  /*0cd0*/  FADD.FTZ R96, R96, R133 ;  /* 0x0000008560607221 */ /* 0x000fe20000010000 */
[----:B------:R-:W-:Y:S01]  /*0ce0*/  FFMA.FTZ R97, R139, R133, R98 ;  /* 0x000000858b617223 */ /* 0x000fe20000010062 */
[----:B------:R-:W-:Y:S02]  /*0cf0*/  HADD2.F32 R102, -RZ, R83.H0_H0 ;  /* 0x20000053ff667230 */ /* 0x000fe40000004100 */
[----:B------:R-:W-:Y:S01]  /*0d00*/  FADD.FTZ R99, R96, R135 ;  /* 0x0000008760637221 */ /* 0x000fe20000010000 */
[----:B------:R-:W-:Y:S01]  /*0d10*/  FFMA.FTZ R96, R146, R135, R97 ;  /* 0x0000008792607223 */ /* 0x000fe20000010061 */
[----:B------:R-:W-:Y:S02]  /*0d20*/  HADD2.F32 R137, -RZ, R143.H0_H0 ;  /* 0x2000008fff897230 */ /* 0x000fe40000004100 */
[----:B------:R-:W-:Y:S01]  /*0d30*/  FMUL.FTZ R102, R102, R153 ;  /* 0x0000009966667220 */ /* 0x000fe20000410000 */
[----:B------:R-:W-:Y:S01]  /*0d40*/  FMUL.FTZ R148, R121, R148 ;  /* 0x0000009479947220 */ /* 0x000fe20000410000 */
[----:B------:R-:W-:Y:S01]  /*0d50*/  FADD.FTZ R100, -R104, R101 ;  /* 0x0000006568647221 */ /* 0x000fe20000010100 */
[----:B------:R-:W-:Y:S01]  /*0d60*/  FADD.FTZ R99, R99, R134 ;  /* 0x0000008663637221 */ /* 0x000fe20000010000 */
[----:B------:R-:W-:Y:S01]  /*0d70*/  FFMA.FTZ R97, R145, R134, R96 ;  /* 0x0000008691617223 */ /* 0x000fe20000010060 */
[----:B------:R-:W-:Y:S01]  /*0d80*/  FADD.FTZ R23, R23, R150 ;  /* 0x0000009617177221 */ /* 0x000fe20000010000 */
[----:B------:R-:W-:Y:S01]  /*0d90*/  FFMA.FTZ R39, R146, R150, R39 ;  /* 0x0000009692277223 */ /* 0x000fe20000010027 */
[----:B------:R-:W-:Y:S01]  /*0da0*/  FADD.FTZ R16, R16, R147 ;  /* 0x0000009310107221 */ /* 0x000fe20000010000 */
[----:B------:R-:W-:Y:S01]  /*0db0*/  FFMA.FTZ R32, R145, R147, R32 ;  /* 0x0000009391207223 */ /* 0x000fe20000010020 */
[----:B------:R-:W-:Y:S01]  /*0dc0*/  FFMA.FTZ R137, R137, R152, R102 ;  /* 0x0000009889897223 */ /* 0x000fe20000010066 */
[----:B------:R-:W-:Y:S01]  /*0dd0*/  FMUL.FTZ R147, R121, R100 ;  /* 0x0000006479937220 */ /* 0x000fe20000410000 */
[----:B------:R-:W-:Y:S01]  /*0de0*/  FADD.FTZ R150, -R104, R155 ;  /* 0x0000009b68967221 */ /* 0x000fe20000010100 */
[----:B------:R-:W-:Y:S01]  /*0df0*/  FADD.FTZ R96, R99, R136 ;  /* 0x0000008863607221 */ /* 0x000fe20000010000 */
[----:B------:R-:W-:-:S02]  /*0e00*/  FFMA.FTZ R98, R148, R136, R97 ;  /* 0x0000008894627223 */ /* 0x000fc40000010061 */
        /* <DEDUP_REMOVED lines=30> */
.L_x_244:
[----:B--23--:R-:W-:Y:S05]  /*0ff0*/  BSYNC.RECONVERGENT B0 ;  /* 0x0000000000007941 */ /* 0x00cfea0003800200 */
.L_x_243:
        /* <DEDUP_REMOVED lines=13> */
[----:B------:R-:W0:Y:S01]  /*10d0*/  @P0 LDC.64 R106, c[0x0][0x438] ;  /* 0x00010e00ff6a0b82 */ /* 0x000e220000000a00 */
[--C-:B------:R-:W-:Y:S02]  /*10e0*/  HADD2.F32 R115, -RZ, R72.reuse.H0_H0 ;  /* 0x20000048ff737230 */ /* 0x100fe40000004100 */
[----:B------:R-:W-:Y:S02]  /*10f0*/  HADD2.F32 R116, -RZ, R72.H1_H1 ;  /* 0x30000048ff747230 */ /* 0x000fe40000004100 */
[----:B------:R-:W-:Y:S02]  /*1100*/  HADD2.F32 R114, -RZ, R76.H0_H0 ;  /* 0x2000004cff727230 */ /* 0x000fe40000004100 */
[--C-:B------:R-:W-:Y:S02]  /*1110*/  HADD2.F32 R119, -RZ, R74.reuse.H0_H0 ;  /* 0x2000004aff777230 */ /* 0x100fe40000004100 */
[----:B------:R-:W-:Y:S02]  /*1120*/  HADD2.F32 R126, -RZ, R74.H1_H1 ;  /* 0x3000004aff7e7230 */ /* 0x000fe40000004100 */
[----:B------:R-:W-:-:S02]  /*1130*/  HADD2.F32 R118, -RZ, R78.H0_H0 ;  /* 0x2000004eff767230 */ /* 0x000fc40000004100 */
[----:B------:R-:W-:Y:S02]  /*1140*/  HADD2.F32 R123, -RZ, R78.H1_H1 ;  /* 0x3000004eff7b7230 */ /* 0x000fe40000004100 */
[----:B0-----:R-:W-:-:S05]  /*1150*/  @P0 IMAD.WIDE.U32 R106, R149, 0x10, R106 ;  /* 0x00000010956a0825 */ /* 0x001fca00078e006a */
[----:B------:R0:W5:Y:S02]  /*1160*/  @P0 LDG.E.128 R84, desc[UR12][R106.64] ;  /* 0x0000000c6a540981 */ /* 0x000164000c1e1d00 */
[----:B0-----:R-:W-:Y:S02]  /*1170*/  HADD2.F32 R107, -RZ, R73.H1_H1 ;  /* 0x30000049ff6b7230 */ /* 0x001fe40000004100 */
[--C-:B---3--:R-:W-:Y:S02]  /*1180*/  HADD2.F32 R124, -RZ, R96.reuse.H0_H0 ;  /* 0x20000060ff7c7230 */ /* 0x108fe40000004100 */
[----:B------:R-:W-:Y:S02]  /*1190*/  HADD2.F32 R128, -RZ, R96.H1_H1 ;  /* 0x30000060ff807230 */ /* 0x000fe40000004100 */
[----:B------:R-:W-:Y:S02]  /*11a0*/  HADD2.F32 R96, -RZ, R76.H1_H1 ;  /* 0x3000004cff607230 */ /* 0x000fe40000004100 */
[----:B------:R-:W-:Y:S01]  /*11b0*/  FMUL.FTZ R115, R115, R124 ;  /* 0x0000007c73737220 */ /* 0x000fe20000410000 */
[----:B----4-:R-:W-:-:S02]  /*11c0*/  HADD2.F32 R125, -RZ, R100.H0_H0 ;  /* 0x20000064ff7d7230 */ /* 0x010fc40000004100 */
[----:B------:R-:W-:Y:S01]  /*11d0*/  FMUL.FTZ R117, R116, R128 ;  /* 0x0000008074757220 */ /* 0x000fe20000410000 */
[----:B------:R-:W-:Y:S02]  /*11e0*/  HADD2.F32 R100, -RZ, R100.H1_H1 ;  /* 0x30000064ff647230 */ /* 0x000fe40000004100 */
[----:B------:R-:W-:Y:S01]  /*11f0*/  FFMA.FTZ R114, R114, R125, R115 ;  /* 0x0000007d72727223 */ /* 0x000fe20000010073 */
[----:B------:R-:W-:Y:S02]  /*1200*/  HADD2.F32 R131, -RZ, R97.H0_H0 ;  /* 0x20000061ff837230 */ /* 0x000fe40000004100 */
[----:B------:R-:W-:Y:S01]  /*1210*/  FFMA.FTZ R115, R96, R100, R117 ;  /* 0x0000006460737223 */ /* 0x000fe20000010075 */
[----:B------:R-:W-:Y:S02]  /*1220*/  HADD2.F32 R96, -RZ, R73.H0_H0 ;  /* 0x20000049ff607230 */ /* 0x000fe40000004100 */
[--C-:B------:R-:W-:Y:S02]  /*1230*/  HADD2.F32 R151, -RZ, R98.reuse.H0_H0 ;  /* 0x20000062ff977230 */ /* 0x100fe40000004100 */
[----:B------:R-:W-:-:S02]  /*1240*/  HADD2.F32 R153, -RZ, R98.H1_H1 ;  /* 0x30000062ff997230 */ /* 0x000fc40000004100 */
[----:B------:R-:W-:Y:S02]  /*1250*/  HADD2.F32 R116, -RZ, R77.H0_H0 ;  /* 0x2000004dff747230 */ /* 0x000fe40000004100 */
[----:B------:R-:W-:Y:S02]  /*1260*/  HADD2.F32 R129, -RZ, R101.H0_H0 ;  /* 0x20000065ff817230 */ /* 0x000fe40000004100 */
[----:B------:R-:W-:Y:S02]  /*1270*/  HADD2.F32 R130, -RZ, R97.H1_H1 ;  /* 0x30000061ff827230 */ /* 0x000fe40000004100 */
[----:B------:R-:W-:Y:S01]  /*1280*/  FMUL.FTZ R97, R96, R131 ;  /* 0x0000008360617220 */ /* 0x000fe20000410000 */
[--C-:B------:R-:W-:Y:S02]  /*1290*/  HADD2.F32 R149, -RZ, R102.reuse.H0_H0 ;  /* 0x20000066ff957230 */ /* 0x100fe40000004100 */
[----:B------:R-:W-:Y:S01]  /*12a0*/  FMUL.FTZ R119, R119, R151 ;  /* 0x0000009777777220 */ /* 0x000fe20000410000 */
[----:B------:R-:W-:-:S02]  /*12b0*/  HADD2.F32 R132, -RZ, R102.H1_H1 ;  /* 0x30000066ff847230 */ /* 0x000fc40000004100 */
[----:B------:R-:W-:Y:S01]  /*12c0*/  FMUL.FTZ R126, R126, R153 ;  /* 0x000000997e7e7220 */ /* 0x000fe20000410000 */
[----:B------:R-:W-:Y:S02]  /*12d0*/  HADD2.F32 R117, -RZ, R77.H1_H1 ;  /* 0x3000004dff757230 */ /* 0x000fe40000004100 */
[----:B------:R-:W-:Y:S01]  /*12e0*/  FFMA.FTZ R116, R116, R129, R97 ;  /* 0x0000008174747223 */ /* 0x000fe20000010061 */
[----:B------:R-:W-:Y:S02]  /*12f0*/  HADD2.F32 R106, -RZ, R101.H1_H1 ;  /* 0x30000065ff6a7230 */ /* 0x000fe40000004100 */
[----:B------:R-:W-:Y:S01]  /*1300*/  FMUL.FTZ R96, R107, R130 ;  /* 0x000000826b607220 */ /* 0x000fe20000410000 */
[----:B--2---:R-:W-:Y:S02]  /*1310*/  HADD2.F32 R97, -RZ, R108.H0_H0 ;  /* 0x2000006cff617230 */ /* 0x004fe40000004100 */
[----:B------:R-:W-:Y:S01]  /*1320*/  FFMA.FTZ R118, R118, R149, R119 ;  /* 0x0000009576767223 */ /* 0x000fe20000010077 */
[----:B------:R-:W-:Y:S01]  /*1330*/  FFMA.FTZ R119, R123, R132, R126 ;  /* 0x000000847b777223 */ /* 0x000fe2000001007e */
[----:B------:R-:W-:-:S02]  /*1340*/  HADD2.F32 R123, -RZ, R110.H0_H0 ;  /* 0x2000006eff7b7230 */ /* 0x000fc40000004100 */
[----:B------:R-:W-:Y:S01]  /*1350*/  FFMA.FTZ R117, R117, R106, R96 ;  /* 0x0000006a75757223 */ /* 0x000fe20000010060 */
[--C-:B------:R-:W-:Y:S02]  /*1360*/  HADD2.F32 R107, -RZ, R109.reuse.H0_H0 ;  /* 0x2000006dff6b7230 */ /* 0x100fe40000004100 */
[C---:B------:R-:W-:Y:S01]  /*1370*/  FADD.FTZ R96, -R104.reuse, R97 ;  /* 0x0000006168607221 */ /* 0x040fe20000010100 */
[----:B------:R-:W-:Y:S02]  /*1380*/  HADD2.F32 R101, -RZ, R108.H1_H1 ;  /* 0x3000006cff657230 */ /* 0x000fe40000004100 */
[C---:B------:R-:W-:Y:S01]  /*1390*/  FADD.FTZ R108, -R104.reuse, R123 ;  /* 0x0000007b686c7221 */ /* 0x040fe20000010100 */
[----:B------:R-:W-:Y:S02]  /*13a0*/  HADD2.F32 R109, -RZ, R109.H1_H1 ;  /* 0x3000006dff6d7230 */ /* 0x000fe40000004100 */
[----:B------:R-:W-:Y:S01]  /*13b0*/  FADD.FTZ R98, -R104, R107 ;  /* 0x0000006b68627221 */ /* 0x000fe20000010100 */
[----:B-----5:R-:W-:Y:S01]  /*13c0*/  FMUL.FTZ R123, R121, R96 ;  /* 0x00000060797b7220 */ /* 0x020fe20000410000 */
[----:B------:R-:W-:-:S02]  /*13d0*/  HADD2.F32 R96, -RZ, R75.H0_H0 ;  /* 0x2000004bff607230 */ /* 0x000fc40000004100 */
[--C-:B------:R-:W-:Y:S02]  /*13e0*/  HADD2.F32 R107, -RZ, R99.reuse.H0_H0 ;  /* 0x20000063ff6b7230 */ /* 0x100fe40000004100 */
[----:B------:R-:W-:Y:S01]  /*13f0*/  FADD.FTZ R102, -R104, R109 ;  /* 0x0000006d68667221 */ /* 0x000fe20000010100 */
[----:B------:R-:W-:Y:S02]  /*1400*/  HADD2.F32 R109, -RZ, R99.H1_H1 ;  /* 0x30000063ff6d7230 */ /* 0x000fe40000004100 */
[----:B------:R-:W-:Y:S01]  /*1410*/  FMUL.FTZ R97, R96, R107 ;  /* 0x0000006b60617220 */ /* 0x000fe20000410000 */
[----:B------:R-:W-:Y:S02]  /*1420*/  HADD2.F32 R96, -RZ, R75.H1_H1 ;  /* 0x3000004bff607230 */ /* 0x000fe40000004100 */
[----:B------:R-:W-:Y:S01]  /*1430*/  FADD.FTZ R44, R44, R125 ;  /* 0x0000007d2c2c7221 */ /* 0x000fe20000010000 */
[C---:B------:R-:W-:Y:S01]  /*1440*/  FFMA.FTZ R60, R123.reuse, R125, R60 ;  /* 0x0000007d7b3c7223 */ /* 0x040fe2000001003c */
[----:B------:R-:W-:Y:S01]  /*1450*/  FADD.FTZ R126, -R104, R101 ;  /* 0x00000065687e7221 */ /* 0x000fe20000010100 */
[----:B------:R-:W-:Y:S01]  /*1460*/  FADD.FTZ R12, R12, R124 ;  /* 0x0000007c0c0c7221 */ /* 0x000fe20000010000 */
[----:B------:R-:W-:Y:S01]  /*1470*/  FFMA.FTZ R28, R123, R124, R28 ;  /* 0x0000007c7b1c7223 */ /* 0x000fe2000001001c */
[----:B------:R-:W-:-:S02]  /*1480*/  HADD2.F32 R156, -RZ, R103.H1_H1 ;  /* 0x30000067ff9c7230 */ /* 0x000fc40000004100 */
[----:B------:R-:W-:Y:S01]  /*1490*/  FMUL.FTZ R96, R96, R109 ;  /* 0x0000006d60607220 */ /* 0x000fe20000410000 */
[--C-:B------:R-:W-:Y:S02]  /*14a0*/  HADD2.F32 R125, -RZ, R79.reuse.H1_H1 ;  /* 0x3000004fff7d7230 */ /* 0x100fe40000004100 */
[----:B------:R-:W-:Y:S02]  /*14b0*/  HADD2.F32 R124, -RZ, R79.H0_H0 ;  /* 0x2000004fff7c7230 */ /* 0x000fe40000004100 */
[----:B------:R-:W-:Y:S02]  /*14c0*/  HADD2.F32 R101, -RZ, R103.H0_H0 ;  /* 0x20000067ff657230 */ /* 0x000fe40000004100 */
[----:B------:R-:W-:Y:S01]  /*14d0*/  FFMA.FTZ R125, R125, R156, R96 ;  /* 0x0000009c7d7d7223 */ /* 0x000fe20000010060 */
[----:B------:R-:W-:Y:S02]  /*14e0*/  HADD2.F32 R127, -RZ, R110.H1_H1 ;  /* 0x3000006eff7f7230 */ /* 0x000fe40000004100 */
[----:B------:R-:W-:Y:S01]  /*14f0*/  FADD.FTZ R96, R105, R114 ;  /* 0x0000007269607221 */ /* 0x000fe20000010000 */
[----:B------:R-:W-:Y:S01]  /*1500*/  FMUL.FTZ R126, R121, R126 ;  /* 0x0000007e797e7220 */ /* 0x000fe20000410000 */
[----:B------:R-:W-:Y:S01]  /*1510*/  FFMA.FTZ R124, R124, R101, R97 ;  /* 0x000000657c7c7223 */ /* 0x000fe20000010061 */
[----:B------:R-:W-:Y:S01]  /*1520*/  FFMA.FTZ R97, R123, R114, R152 ;  /* 0x000000727b617223 */ /* 0x000fe20000010098 */
[----:B------:R-:W-:Y:S01]  /*1530*/  FADD.FTZ R110, -R104, R127 ;  /* 0x0000007f686e7221 */ /* 0x000fe20000010100 */
[----:B------:R-:W-:Y:S01]  /*1540*/  FADD.FTZ R99, R96, R115 ;  /* 0x0000007360637221 */ /* 0x000fe20000010000 */
[----:B------:R-:W-:Y:S01]  /*1550*/  FMUL.FTZ R127, R121, R98 ;  /* 0x00000062797f7220 */ /* 0x000fe20000410000 */
[C---:B------:R-:W-:Y:S01]  /*1560*/  FFMA.FTZ R96, R126.reuse, R115, R97 ;  /* 0x000000737e607223 */ /* 0x040fe20000010061 */
[----:B------:R-:W-:Y:S01]  /*1570*/  FADD.FTZ R13, R13, R128 ;  /* 0x000000800d0d7221 */ /* 0x000fe20000010000 */
[----:B------:R-:W-:Y:S01]  /*1580*/  FFMA.FTZ R29, R126, R128, R29 ;  /* 0x000000807e1d7223 */ /* 0x000fe2000001001d */
[----:B------:R-:W-:Y:S01]  /*1590*/  FMUL.FTZ R128, R121, R102 ;  /* 0x0000006679807220 */ /* 0x000fe20000410000 */
[----:B------:R-:W-:Y:S01]  /*15a0*/  FADD.FTZ R98, R99, R116 ;  /* 0x0000007463627221 */ /* 0x000fe20000010000 */
[----:B------:R-:W-:Y:S01]  /*15b0*/  FFMA.FTZ R97, R127, R116, R96 ;  /* 0x000000747f617223 */ /* 0x000fe20000010060 */
[----:B------:R-:W-:-:S02]  /*15c0*/  HADD2.F32 R155, -RZ, R111.H0_H0 ;  /* 0x2000006fff9b7230 */ /* 0x000fc40000004100 */
[----:B------:R-:W-:Y:S01]  /*15d0*/  FADD.FTZ R46, R46, R129 ;  /* 0x000000812e2e7221 */ /* 0x000fe20000010000 */
[----:B------:R-:W-:Y:S01]  /*15e0*/  FFMA.FTZ R62, R127, R129, R62 ;  /* 0x000000817f3e7223 */ /* 0x000fe2000001003e */
[----:B------:R-:W-:Y:S01]  /*15f0*/  FMUL.FTZ R129, R121, R108 ;  /* 0x0000006c79817220 */ /* 0x000fe20000410000 */
[----:B------:R-:W-:Y:S01]  /*1600*/  FADD.FTZ R99, R98, R117 ;  /* 0x0000007562637221 */ /* 0x000fe20000010000 */
[C---:B------:R-:W-:Y:S01]  /*1610*/  FFMA.FTZ R96, R128.reuse, R117, R97 ;  /* 0x0000007580607223 */ /* 0x040fe20000010061 */
[----:B------:R-:W-:Y:S02]  /*1620*/  HADD2.F32 R111, -RZ, R111.H1_H1 ;  /* 0x3000006fff6f7230 */ /* 0x000fe40000004100 */
        /* <DEDUP_REMOVED lines=8> */
[----:B------:R-:W-:Y:S01]  /*16b0*/  FADD.FTZ R104, -R104, R111 ;  /* 0x0000006f68687221 */ /* 0x000fe20000010100 */
[----:B------:R-:W-:Y:S01]  /*16c0*/  FMUL.FTZ R131, R121, R154 ;  /* 0x0000009a79837220 */ /* 0x000fe20000410000 */
[----:B------:R-:W-:Y:S01]  /*16d0*/  FADD.FTZ R99, R98, R119 ;  /* 0x0000007762637221 */ /* 0x000fe20000010000 */
        /* <DEDUP_REMOVED lines=25> */
[----:B------:R-:W-:-:S07]  /*1870*/  FFMA.FTZ R152, R132, R125, R96 ;  /* 0x0000007d84987223 */ /* 0x000fce0000010060 */
.L_x_246:
[----:B------:R-:W-:Y:S05]  /*1880*/  BSYNC.RECONVERGENT B0 ;  /* 0x0000000000007941 */ /* 0x000fea0003800200 */
.L_x_245:
        /* <DEDUP_REMOVED lines=32> */
.L_x_248:
[----:B------:R-:W-:Y:S05]  /*1a90*/  BSYNC.RECONVERGENT B0 ;  /* 0x0000000000007941 */ /* 0x000fea0003800200 */
.L_x_247:
[----:B------:R-:W1:Y:S08]  /*1aa0*/  S2UR UR5, SR_CgaCtaId ;  /* 0x00000000000579c3 */ /* 0x000e700000008800 */
[----:B------:R-:W-:Y:S01]  /*1ab0*/  BAR.SYNC.DEFER_BLOCKING 0x0 ;  /* 0x0000000000007b1d */ /* 0x000fe20000010000 */
[----:B------:R-:W-:-:S05]  /*1ac0*/  ISETP.GE.U32.AND P5, PT, R0, 0x100, PT ;  /* 0x000001000000780c */ /* 0x000fca0003fa6070 */
[----:B------:R-:W-:Y:S02]  /*1ad0*/  UMOV UR4, 0x400 ;  /* 0x0000040000047882 */ /* 0x000fe40000000000 */
[----:B------:R-:W2:Y:S01]  /*1ae0*/  LDC.64 R152, c[0x0][0x380] ;  /* 0x0000e000ff987b82 */ /* 0x000ea20000000a00 */
[----:B------:R-:W-:Y:S01]  /*1af0*/  BSSY.RECONVERGENT B0, `(.L_x_249) ;  /* 0x0000174000007945 */ /* 0x000fe20003800200 */
[----:B-1----:R-:W-:-:S04]  /*1b00*/  ULEA UR4, UR5, UR4, 0x18 ;  /* 0x0000000405047291 */ /* 0x002fc8000f8ec0ff */
[----:B------:R-:W-:Y:S02]  /*1b10*/  UIADD3 UR5, UPT, UPT, UR4, 0x4040, URZ ;  /* 0x0000404004057890 */ /* 0x000fe4000fffe0ff */
[----:B------:R-:W-:Y:S02]  /*1b20*/  @!UP1 UIADD3 UR5, UPT, UPT, UR4, 0x4000, URZ ;  /* 0x0000400004059890 */ /* 0x000fe4000fffe0ff */
[----:B------:R-:W-:Y:S01]  /*1b30*/  UIADD3 UR10, UPT, UPT, UR4, 0x4050, URZ ;  /* 0x00004050040a7890 */ /* 0x000fe2000fffe0ff */
[----:B--2---:R-:W-:Y:S01]  /*1b40*/  IADD3 R113, PT, PT, R113, R152, RZ ;  /* 0x0000009871717210 */ /* 0x004fe20007ffe0ff */
[----:B------:R-:W-:-:S03]  /*1b50*/  @!UP1 UIADD3 UR10, UPT, UPT, UR4, 0x4010, URZ ;  /* 0x00004010040a9890 */ /* 0x000fc6000fffe0ff */
[----:B------:R-:W-:Y:S02]  /*1b60*/  ISETP.GE.AND P2, PT, R113, R153, PT ;  /* 0x000000997100720c */ /* 0x000fe40003f46270 */
        /* <DEDUP_REMOVED lines=9> */
[----:B------:R-:W-:Y:S02]  /*1c00*/  FADD.FTZ R96, RZ, R97 ;  /* 0x00000061ff607221 */ /* 0x000fe40000010000 */
[----:B------:R-:W0:Y:S01]  /*1c10*/  LDC.U8 R97, c[0x0][0x410] ;  /* 0x00010400ff617b82 */ /* 0x000e220000000000 */
        /* <DEDUP_REMOVED lines=11> */
[----:B------:R-:W-:Y:S01]  /*1cd0*/  FADD.FTZ R96, R96, R109 ;  /* 0x0000006d60607221 */ /* 0x000fe20000010000 */
[----:B0-----:R-:W-:Y:S02]  /*1ce0*/  ISETP.NE.AND P3, PT, R97, RZ, PT ;  /* 0x000000ff6100720c */ /* 0x001fe40003f65270 */
[----:B------:R-:W-:Y:S01]  /*1cf0*/  FADD.FTZ R110, R110, R151 ;  /* 0x000000976e6e7221 */ /* 0x000fe20000010000 */
[----:B------:R-:W-:-:S03]  /*1d00*/  FADD.FTZ R96, R111, R96 ;  /* 0x000000606f607221 */ /* 0x000fc60000010000 */
[----:B------:R-:W-:Y:S01]  /*1d10*/  FMUL.FTZ R101, R110, UR11 ;  /* 0x0000000b6e657c20 */ /* 0x000fe20008410000 */
[----:B------:R-:W-:-:S04]  /*1d20*/  FMUL.FTZ R100, R96, UR11 ;  /* 0x0000000b60647c20 */ /* 0x000fc80008410000 */
[----:B------:R-:W-:Y:S01]  /*1d30*/  FSEL R101, R101, RZ, !P3 ;  /* 0x000000ff65657208 */ /* 0x000fe20005800000 */
[----:B------:R-:W-:Y:S06]  /*1d40*/  @!P5 BRA `(.L_x_250) ;  /* 0x000000140038d947 */ /* 0x000fec0003800000 */
        /* <DEDUP_REMOVED lines=35> */
[----:B------:R-:W-:-:S02]  /*1f80*/  F2FP.F16.F32.PACK_AB R96, R97, R96 ;  /* 0x000000606160723e */ /* 0x000fc400000000ff */
[----:B------:R-:W-:Y:S02]  /*1f90*/  F2FP.F16.F32.PACK_AB R97, R99, R102 ;  /* 0x000000666361723e */ /* 0x000fe400000000ff */
[----:B------:R-:W-:Y:S02]  /*1fa0*/  F2FP.F16.F32.PACK_AB R98, R103, R98 ;  /* 0x000000626762723e */ /* 0x000fe400000000ff */
[----:B------:R-:W-:Y:S01]  /*1fb0*/  F2FP.F16.F32.PACK_AB R99, R105, R110 ;  /* 0x0000006e6963723e */ /* 0x000fe200000000ff */
[----:B------:R-:W-:Y:S06]  /*1fc0*/  BRA `(.L_x_254) ;  /* 0x0000001000607947 */ /* 0x000fec0003800000 */
.L_x_253:
        /* <DEDUP_REMOVED lines=27> */
[----:B------:R-:W-:Y:S02]  /*2180*/  F2FP.F16.F32.PACK_AB R96, R89, R88 ;  /* 0x000000585960723e */ /* 0x000fe400000000ff */
[----:B------:R-:W-:Y:S02]  /*2190*/  MOV R91, R99 ;  /* 0x00000063005b7202 */ /* 0x000fe40000000f00 */
[----:B------:R-:W-:Y:S02]  /*21a0*/  MOV R90, R98 ;  /* 0x00000062005a7202 */ /* 0x000fe40000000f00 */
[----:B------:R-:W-:-:S02]  /*21b0*/  MOV R89, R97 ;  /* 0x0000006100597202 */ /* 0x000fc40000000f00 */
[----:B------:R-:W-:Y:S01]  /*21c0*/  MOV R88, R96 ;  /* 0x0000006000587202 */ /* 0x000fe20000000f00 */
[----:B------:R-:W-:Y:S06]  /*21d0*/  BRA `(.L_x_254) ;  /* 0x0000000c00dc7947 */ /* 0x000fec0003800000 */
.L_x_252:
        /* <DEDUP_REMOVED lines=36> */
.L_x_255:
        /* <DEDUP_REMOVED lines=37> */
.L_x_251:
        /* <DEDUP_REMOVED lines=10> */
[--C-:B------:R-:W-:Y:S02]  /*2710*/  HADD2.F32 R104, -RZ, R7.reuse.H1_H1 ;  /* 0x30000007ff687230 */ /* 0x100fe40000004100 */
[-C--:B------:R-:W-:Y:S01]  /*2720*/  FFMA.FTZ R106, R147, R100.reuse, R101 ;  /* 0x00000064936a7223 */ /* 0x080fe20000010065 */
[----:B------:R-:W-:Y:S02]  /*2730*/  HADD2.F32 R96, -RZ, R6.H0_H0 ;  /* 0x20000006ff607230 */ /* 0x000fe40000004100 */
[----:B------:R-:W-:Y:S01]  /*2740*/  FADD.FTZ R105, R138, -R103 ;  /* 0x800000678a697221 */ /* 0x000fe20000010000 */
[----:B------:R-:W-:Y:S01]  /*2750*/  FFMA.FTZ R99, R148, R100, R101 ;  /* 0x0000006494637223 */ /* 0x000fe20000010065 */
[----:B------:R-:W-:Y:S01]  /*2760*/  FADD.FTZ R97, R134, -R97 ;  /* 0x8000006186617221 */ /* 0x000fe20000010000 */
[----:B------:R-:W-:-:S02]  /*2770*/  HADD2.F32 R102, -RZ, R7.H0_H0 ;  /* 0x20000007ff667230 */ /* 0x000fc40000004100 */
[----:B------:R-:W-:Y:S01]  /*2780*/  FADD.FTZ R106, R137, -R106 ;  /* 0x8000006a896a7221 */ /* 0x000fe20000010000 */
[----:B------:R-:W-:Y:S02]  /*2790*/  HADD2.F32 R98, -RZ, R6.H1_H1 ;  /* 0x30000006ff627230 */ /* 0x000fe40000004100 */
[C---:B-----5:R-:W-:Y:S01]  /*27a0*/  FFMA.FTZ R108, R121.reuse, R105, R104 ;  /* 0x00000069796c7223 */ /* 0x060fe20000010068 */
[----:B------:R-:W-:Y:S01]  /*27b0*/  FADD.FTZ R103, R136, -R99 ;  /* 0x8000006388677221 */ /* 0x000fe20000010000 */
[----:B------:R-:W-:Y:S01]  /*27c0*/  FFMA.FTZ R105, R121, R97, R96 ;  /* 0x0000006179697223 */ /* 0x000fe20000010060 */
[-CC-:B------:R-:W-:Y:S01]  /*27d0*/  FFMA.FTZ R97, R3, R100.reuse, R101.reuse ;  /* 0x0000006403617223 */ /* 0x180fe20000010065 */
[-CC-:B------:R-:W-:Y:S01]  /*27e0*/  FFMA.FTZ R110, R139, R100.reuse, R101.reuse ;  /* 0x000000648b6e7223 */ /* 0x180fe20000010065 */
[-CC-:B------:R-:W-:Y:S01]  /*27f0*/  FFMA.FTZ R152, R146, R100.reuse, R101.reuse ;  /* 0x0000006492987223 */ /* 0x180fe20000010065 */
[----:B------:R-:W-:Y:S01]  /*2800*/  FFMA.FTZ R107, R144, R100, R101 ;  /* 0x00000064906b7223 */ /* 0x000fe20000010065 */
[C---:B------:R-:W-:Y:S01]  /*2810*/  FFMA.FTZ R99, R121.reuse, R106, R102 ;  /* 0x0000006a79637223 */ /* 0x040fe20000010066 */
[----:B------:R-:W-:Y:S01]  /*2820*/  FFMA.FTZ R106, R121, R103, R98 ;  /* 0x00000067796a7223 */ /* 0x000fe20000010062 */
[----:B------:R-:W-:-:S02]  /*2830*/  HADD2.F32 R96, -RZ, R4.H0_H0 ;  /* 0x20000004ff607230 */ /* 0x000fc40000004100 */
[----:B------:R-:W-:Y:S01]  /*2840*/  FADD.FTZ R103, R120, -R97 ;  /* 0x8000006178677221 */ /* 0x000fe20000010000 */
[--C-:B------:R-:W-:Y:S02]  /*2850*/  HADD2.F32 R102, -RZ, R5.reuse.H0_H0 ;  /* 0x20000005ff667230 */ /* 0x100fe40000004100 */
[----:B------:R-:W-:Y:S01]  /*2860*/  FADD.FTZ R110, R133, -R110 ;  /* 0x8000006e856e7221 */ /* 0x000fe20000010000 */
[----:B------:R-:W-:Y:S02]  /*2870*/  HADD2.F32 R104, -RZ, R5.H1_H1 ;  /* 0x30000005ff687230 */ /* 0x000fe40000004100 */
[----:B------:R-:W-:Y:S01]  /*2880*/  FADD.FTZ R109, R135, -R152 ;  /* 0x80000098876d7221 */ /* 0x000fe20000010000 */
[----:B------:R-:W-:Y:S02]  /*2890*/  HADD2.F32 R98, -RZ, R4.H1_H1 ;  /* 0x30000004ff627230 */ /* 0x000fe40000004100 */
[----:B------:R-:W-:Y:S01]  /*28a0*/  FADD.FTZ R107, R122, -R107 ;  /* 0x8000006b7a6b7221 */ /* 0x000fe20000010000 */
[C---:B------:R-:W-:Y:S01]  /*28b0*/  FFMA.FTZ R96, R121.reuse, R103, R96 ;  /* 0x0000006779607223 */ /* 0x040fe20000010060 */
[C---:B------:R-:W-:Y:S01]  /*28c0*/  FFMA.FTZ R97, R121.reuse, R110, R102 ;  /* 0x0000006e79617223 */ /* 0x040fe20000010066 */
[C---:B------:R-:W-:Y:S01]  /*28d0*/  FFMA.FTZ R104, R121.reuse, R109, R104 ;  /* 0x0000006d79687223 */ /* 0x040fe20000010068 */
[----:B------:R-:W-:Y:S01]  /*28e0*/  FFMA.FTZ R103, R121, R107, R98 ;  /* 0x0000006b79677223 */ /* 0x000fe20000010062 */
[----:B------:R-:W-:-:S02]  /*28f0*/  F2FP.F16.F32.PACK_AB R99, R108, R99 ;  /* 0x000000636c63723e */ /* 0x000fc400000000ff */
[----:B------:R-:W-:Y:S02]  /*2900*/  F2FP.F16.F32.PACK_AB R98, R106, R105 ;  /* 0x000000696a62723e */ /* 0x000fe400000000ff */
[----:B------:R-:W-:Y:S02]  /*2910*/  F2FP.F16.F32.PACK_AB R97, R104, R97 ;  /* 0x000000616861723e */ /* 0x000fe400000000ff */
[----:B------:R-:W-:Y:S01]  /*2920*/  F2FP.F16.F32.PACK_AB R96, R103, R96 ;  /* 0x000000606760723e */ /* 0x000fe200000000ff */
[----:B------:R-:W-:Y:S06]  /*2930*/  BRA `(.L_x_254) ;  /* 0x0000000800047947 */ /* 0x000fec0003800000 */
.L_x_257:
[-CC-:B------:R-:W-:Y:S01]  /*2940*/  FFMA.FTZ R89, R3, R100.reuse, R101.reuse ;  /* 0x0000006403597223 */ /* 0x180fe20000010065 */
[-CC-:B------:R-:W-:Y:S01]  /*2950*/  FFMA.FTZ R97, R145, R100.reuse, R101.reuse ;  /* 0x0000006491617223 */ /* 0x180fe20000010065 */
[----:B------:R-:W-:Y:S02]  /*2960*/  HADD2.F32 R90, -RZ, R4.H0_H0 ;  /* 0x20000004ff5a7230 */ /* 0x000fe40000004100 */
[-CC-:B------:R-:W-:Y:S01]  /*2970*/  FFMA.FTZ R96, R139, R100.reuse, R101.reuse ;  /* 0x000000648b607223 */ /* 0x180fe20000010065 */
[----:B------:R-:W-:Y:S02]  /*2980*/  HADD2.F32 R99, -RZ, R6.H0_H0 ;  /* 0x20000006ff637230 */ /* 0x000fe40000004100 */
[----:B------:R-:W-:Y:S01]  /*2990*/  FFMA.FTZ R102, R147, R100, R101 ;  /* 0x0000006493667223 */ /* 0x000fe20000010065 */
[----:B------:R-:W-:Y:S01]  /*29a0*/  FADD.FTZ R88, R120, -R89 ;  /* 0x8000005978587221 */ /* 0x000fe20000010000 */
[----:B------:R-:W-:Y:S01]  /*29b0*/  FADD.FTZ R98, R134, -R97 ;  /* 0x8000006186627221 */ /* 0x000fe20000010000 */
[----:B------:R-:W-:-:S02]  /*29c0*/  HADD2.F32 R91, -RZ, R5.H0_H0 ;  /* 0x20000005ff5b7230 */ /* 0x000fc40000004100 */
[----:B------:R-:W-:Y:S01]  /*29d0*/  FADD.FTZ R96, R133, -R96 ;  /* 0x8000006085607221 */ /* 0x000fe20000010000 */
[----:B------:R-:W-:Y:S02]  /*29e0*/  HADD2.F32 R103, -RZ, R7.H0_H0 ;  /* 0x20000007ff677230 */ /* 0x000fe40000004100 */
[----:B------:R-:W-:Y:S01]  /*29f0*/  FADD.FTZ R104, R137, -R102 ;  /* 0x8000006689687221 */ /* 0x000fe20000010000 */
[C---:B-----5:R-:W-:Y:S01]  /*2a00*/  FFMA.FTZ R88, R121.reuse, R88, R90 ;  /* 0x0000005879587223 */ /* 0x060fe2000001005a */
[C---:B------:R-:W-:Y:S01]  /*2a10*/  FFMA.FTZ R102, R121.reuse, R98, R99 ;  /* 0x0000006279667223 */ /* 0x040fe20000010063 */
[-CC-:B------:R-:W-:Y:S01]  /*2a20*/  FFMA.FTZ R90, R146, R100.reuse, R101.reuse ;  /* 0x00000064925a7223 */ /* 0x180fe20000010065 */
[-CC-:B------:R-:W-:Y:S01]  /*2a30*/  FFMA.FTZ R89, R144, R100.reuse, R101.reuse ;  /* 0x0000006490597223 */ /* 0x180fe20000010065 */
[-CC-:B------:R-:W-:Y:S01]  /*2a40*/  FFMA.FTZ R107, R150, R100.reuse, R101.reuse ;  /* 0x00000064966b7223 */ /* 0x180fe20000010065 */
[----:B------:R-:W-:Y:S01]  /*2a50*/  FFMA.FTZ R99, R148, R100, R101 ;  /* 0x0000006494637223 */ /* 0x000fe20000010065 */
[C---:B------:R-:W-:Y:S01]  /*2a60*/  FFMA.FTZ R96, R121.reuse, R96, R91 ;  /* 0x0000006079607223 */ /* 0x040fe2000001005b */
[----:B------:R-:W-:Y:S01]  /*2a70*/  FFMA.FTZ R105, R121, R104, R103 ;  /* 0x0000006879697223 */ /* 0x000fe20000010067 */
[----:B------:R-:W-:-:S02]  /*2a80*/  HADD2.F32 R97, -RZ, R5.H1_H1 ;  /* 0x30000005ff617230 */ /* 0x000fc40000004100 */
[----:B------:R-:W-:Y:S01]  /*2a90*/  FADD.FTZ R98, R135, -R90 ;  /* 0x8000005a87627221 */ /* 0x000fe20000010000 */
[----:B------:R-:W-:Y:S02]  /*2aa0*/  HADD2.F32 R91, -RZ, R4.H1_H1 ;  /* 0x30000004ff5b7230 */ /* 0x000fe40000004100 */
        /* <DEDUP_REMOVED lines=8> */
[----:B------:R-:W-:-:S02]  /*2b30*/  FFMA.FTZ R91, R121, R90, R91 ;  /* 0x0000005a795b7223 */ /* 0x000fc4000001005b */
[----:B------:R-:W-:Y:S02]  /*2b40*/  F2FP.F16.F32.PACK_AB R97, R97, R96 ;  /* 0x000000606161723e */ /* 0x000fe400000000ff */
[----:B------:R-:W-:Y:S02]  /*2b50*/  F2FP.F16.F32.PACK_AB R98, R103, R102 ;  /* 0x000000666762723e */ /* 0x000fe400000000ff */
[----:B------:R-:W-:Y:S02]  /*2b60*/  F2FP.F16.F32.PACK_AB R99, R106, R105 ;  /* 0x000000696a63723e */ /* 0x000fe400000000ff */
[----:B------:R-:W-:Y:S02]  /*2b70*/  F2FP.F16.F32.PACK_AB R96, R91, R88 ;  /* 0x000000585b60723e */ /* 0x000fe400000000ff */
[----:B------:R-:W-:Y:S02]  /*2b80*/  MOV R91, R99 ;  /* 0x00000063005b7202 */ /* 0x000fe40000000f00 */
[----:B------:R-:W-:-:S02]  /*2b90*/  MOV R90, R98 ;  /* 0x00000062005a7202 */ /* 0x000fc40000000f00 */
[----:B------:R-:W-:Y:S02]  /*2ba0*/  MOV R89, R97 ;  /* 0x0000006100597202 */ /* 0x000fe40000000f00 */
[----:B------:R-:W-:Y:S01]  /*2bb0*/  MOV R88, R96 ;  /* 0x0000006000587202 */ /* 0x000fe20000000f00 */
[----:B------:R-:W-:Y:S06]  /*2bc0*/  BRA `(.L_x_254) ;  /* 0x0000000400607947 */ /* 0x000fec0003800000 */
.L_x_256:
[----:B------:R-:W-:-:S04]  /*2bd0*/  UISETP.NE.U32.AND UP0, UPT, UR6, URZ, UPT ;  /* 0x000000ff0600728c */ /* 0x000fc8000bf05070 */
[----:B------:R-:W-:-:S09]  /*2be0*/  UISETP.NE.AND.EX UP0, UPT, UR7, URZ, UPT, UP0 ;  /* 0x000000ff0700728c */ /* 0x000fd2000bf05300 */
[----:B------:R-:W-:Y:S05]  /*2bf0*/  BRA.U UP0, `(.L_x_258) ;  /* 0x0000000100a47547 */ /* 0x000fea000b800000 */
        /* <DEDUP_REMOVED lines=41> */
.L_x_258:
        /* <DEDUP_REMOVED lines=13> */
[----:B------:R-:W-:Y:S01]  /*2f60*/  FFMA.FTZ R98, R121, R96, R97 ;  /* 0x0000006079627223 */ /* 0x000fe20000010061 */
[-CC-:B------:R-:W-:Y:S01]  /*2f70*/  FFMA.FTZ R103, R150, R100.reuse, R101.reuse ;  /* 0x0000006496677223 */ /* 0x180fe20000010065 */
[-CC-:B------:R-:W-:Y:S01]  /*2f80*/  FFMA.FTZ R90, R146, R100.reuse, R101.reuse ;  /* 0x00000064925a7223 */ /* 0x180fe20000010065 */
[-CC-:B------:R-:W-:Y:S01]  /*2f90*/  FFMA.FTZ R97, R148, R100.reuse, R101.reuse ;  /* 0x0000006494617223 */ /* 0x180fe20000010065 */
[----:B------:R-:W-:Y:S01]  /*2fa0*/  FFMA.FTZ R89, R144, R100, R101 ;  /* 0x0000006490597223 */ /* 0x000fe20000010065 */
[----:B------:R-:W-:-:S02]  /*2fb0*/  HADD2.F32 R104, -RZ, R7.H1_H1 ;  /* 0x30000007ff687230 */ /* 0x000fc40000004100 */
[C---:B------:R-:W-:Y:S01]  /*2fc0*/  FFMA.FTZ R92, R121.reuse, R92, R91 ;  /* 0x0000005c795c7223 */ /* 0x040fe2000001005b */
[----:B------:R-:W-:Y:S01]  /*2fd0*/  FFMA.FTZ R95, R121, R94, R95 ;  /* 0x0000005e795f7223 */ /* 0x000fe2000001005f */
[----:B------:R-:W-:Y:S02]  /*2fe0*/  HADD2.F32 R99, -RZ, R6.H1_H1 ;  /* 0x30000006ff637230 */ /* 0x000fe40000004100 */
[----:B------:R-:W-:Y:S01]  /*2ff0*/  FADD.FTZ R102, R138, -R103 ;  /* 0x800000678a667221 */ /* 0x000fe20000010000 */
[----:B------:R-:W-:Y:S02]  /*3000*/  HADD2.F32 R91, -RZ, R4.H1_H1 ;  /* 0x30000004ff5b7230 */ /* 0x000fe40000004100 */
[----:B------:R-:W-:Y:S01]  /*3010*/  FADD.FTZ R96, R136, -R97 ;  /* 0x8000006188607221 */ /* 0x000fe20000010000 */
[----:B------:R-:W-:Y:S02]  /*3020*/  HADD2.F32 R93, -RZ, R5.H1_H1 ;  /* 0x30000005ff5d7230 */ /* 0x000fe40000004100 */
[----:B------:R-:W-:Y:S01]  /*3030*/  FADD.FTZ R94, R135, -R90 ;  /* 0x8000005a875e7221 */ /* 0x000fe20000010000 */
        /* <DEDUP_REMOVED lines=17> */
.L_x_254:
        /* <DEDUP_REMOVED lines=14> */
.L_x_250:
[----:B------:R-:W-:Y:S05]  /*3230*/  BSYNC.RECONVERGENT B0 ;  /* 0x0000000000007941 */ /* 0x000fea0003800200 */
.L_x_249:
        /* <DEDUP_REMOVED lines=13> */
[-CC-:B0-----:R-:W-:Y:S01]  /*3310*/  FFMA.FTZ R91, R127, R100.reuse, R101.reuse ;  /* 0x000000647f5b7223 */ /* 0x181fe20000010065 */
[-CC-:B------:R-:W-:Y:S01]  /*3320*/  FFMA.FTZ R89, R123, R100.reuse, R101.reuse ;  /* 0x000000647b597223 */ /* 0x180fe20000010065 */
[--C-:B------:R-:W-:Y:S02]  /*3330*/  HADD2.F32 R93, -RZ, R85.reuse.H0_H0 ;  /* 0x20000055ff5d7230 */ /* 0x100fe40000004100 */
[-C--:B------:R-:W-:Y:S01]  /*3340*/  FFMA.FTZ R95, R129, R100.reuse, R101 ;  /* 0x00000064815f7223 */ /* 0x080fe20000010065 */
[----:B------:R-:W-:Y:S02]  /*3350*/  HADD2.F32 R90, -RZ, R84.H0_H0 ;  /* 0x20000054ff5a7230 */ /* 0x000fe40000004100 */
[----:B------:R-:W-:Y:S01]  /*3360*/  FADD.FTZ R94, R116, -R91 ;  /* 0x8000005b745e7221 */ /* 0x000fe20000010000 */
[-CC-:B------:R-:W-:Y:S01]  /*3370*/  FFMA.FTZ R92, R126, R100.reuse, R101.reuse ;  /* 0x000000647e5c7223 */ /* 0x180fe20000010065 */
[-CC-:B------:R-:W-:Y:S01]  /*3380*/  FFMA.FTZ R96, R128, R100.reuse, R101.reuse ;  /* 0x0000006480607223 */ /* 0x180fe20000010065 */
[-CC-:B------:R-:W-:Y:S01]  /*3390*/  FFMA.FTZ R102, R130, R100.reuse, R101.reuse ;  /* 0x0000006482667223 */ /* 0x180fe20000010065 */
[-C--:B------:R-:W-:Y:S01]  /*33a0*/  FFMA.FTZ R104, R132, R100.reuse, R101 ;  /* 0x0000006484687223 */ /* 0x080fe20000010065 */
[----:B------:R-:W-:Y:S01]  /*33b0*/  FADD.FTZ R88, R114, -R89 ;  /* 0x8000005972587221 */ /* 0x000fe20000010000 */
[----:B------:R-:W-:Y:S01]  /*33c0*/  FFMA.FTZ R101, R131, R100, R101 ;  /* 0x0000006483657223 */ /* 0x000fe20000010065 */
[----:B------:R-:W-:Y:S01]  /*33d0*/  FADD.FTZ R98, R118, -R95 ;  /* 0x8000005f76627221 */ /* 0x000fe20000010000 */
[----:B-----5:R-:W-:Y:S01]  /*33e0*/  FFMA.FTZ R93, R121, R94, R93 ;  /* 0x0000005e795d7223 */ /* 0x020fe2000001005d */
[----:B------:R-:W-:-:S02]  /*33f0*/  HADD2.F32 R91, -RZ, R85.H1_H1 ;  /* 0x30000055ff5b7230 */ /* 0x000fc40000004100 */
[----:B------:R-:W-:Y:S01]  /*3400*/  FFMA.FTZ R88, R121, R88, R90 ;  /* 0x0000005879587223 */ /* 0x000fe2000001005a */
[----:B------:R-:W-:Y:S02]  /*3410*/  HADD2.F32 R97, -RZ, R86.H0_H0 ;  /* 0x20000056ff617230 */ /* 0x000fe40000004100 */
[----:B------:R-:W-:Y:S01]  /*3420*/  FADD.FTZ R96, R117, -R96 ;  /* 0x8000006075607221 */ /* 0x000fe20000010000 */
[----:B------:R-:W-:Y:S02]  /*3430*/  HADD2.F32 R99, -RZ, R87.H1_H1 ;  /* 0x30000057ff637230 */ /* 0x000fe40000004100 */
[----:B------:R-:W-:Y:S01]  /*3440*/  FADD.FTZ R104, R125, -R104 ;  /* 0x800000687d687221 */ /* 0x000fe20000010000 */
[----:B------:R-:W-:Y:S02]  /*3450*/  HADD2.F32 R89, -RZ, R84.H1_H1 ;  /* 0x30000054ff597230 */ /* 0x000fe40000004100 */
[----:B------:R-:W-:Y:S01]  /*3460*/  FADD.FTZ R90, R124, -R101 ;  /* 0x800000657c5a7221 */ /* 0x000fe20000010000 */
[----:B------:R-:W-:-:S02]  /*3470*/  HADD2.F32 R95, -RZ, R86.H1_H1 ;  /* 0x30000056ff5f7230 */ /* 0x000fc40000004100 */
[----:B------:R-:W-:Y:S01]  /*3480*/  FADD.FTZ R102, R119, -R102 ;  /* 0x8000006677667221 */ /* 0x000fe20000010000 */
[----:B------:R-:W-:Y:S02]  /*3490*/  HADD2.F32 R94, -RZ, R87.H0_H0 ;  /* 0x20000057ff5e7230 */ /* 0x000fe40000004100 */
[----:B------:R-:W-:Y:S01]  /*34a0*/  FADD.FTZ R92, R115, -R92 ;  /* 0x8000005c735c7221 */ /* 0x000fe20000010000 */
[C---:B------:R-:W-:Y:S01]  /*34b0*/  FFMA.FTZ R96, R121.reuse, R96, R91 ;  /* 0x0000006079607223 */ /* 0x040fe2000001005b */
[C---:B------:R-:W-:Y:S01]  /*34c0*/  FFMA.FTZ R98, R121.reuse, R98, R97 ;  /* 0x0000006279627223 */ /* 0x040fe20000010061 */
[C---:B------:R-:W-:Y:S01]  /*34d0*/  FFMA.FTZ R99, R121.reuse, R104, R99 ;  /* 0x0000006879637223 */ /* 0x040fe20000010063 */
[C---:B------:R-:W-:Y:S01]  /*34e0*/  FFMA.FTZ R90, R121.reuse, R90, R94 ;  /* 0x0000005a795a7223 */ /* 0x040fe2000001005e */
[C---:B------:R-:W-:Y:S01]  /*34f0*/  FFMA.FTZ R95, R121.reuse, R102, R95 ;  /* 0x00000066795f7223 */ /* 0x040fe2000001005f */
[----:B------:R-:W-:Y:S01]  /*3500*/  FFMA.FTZ R89, R121, R92, R89 ;  /* 0x0000005c79597223 */ /* 0x000fe20000010059 */
        /* <DEDUP_REMOVED lines=13> */
.L_x_263:
[-CC-:B0-----:R-:W-:Y:S01]  /*35e0*/  FFMA.FTZ R95, R127, R100.reuse, R101.reuse ;  /* 0x000000647f5f7223 */ /* 0x181fe20000010065 */
[-CC-:B------:R-:W-:Y:S01]  /*35f0*/  FFMA.FTZ R99, R129, R100.reuse, R101.reuse ;  /* 0x0000006481637223 */ /* 0x180fe20000010065 */
[-CC-:B------:R-:W-:Y:S01]  /*3600*/  FFMA.FTZ R93, R123, R100.reuse, R101.reuse ;  /* 0x000000647b5d7223 */ /* 0x180fe20000010065 */
[-CC-:B------:R-:W-:Y:S01]  /*3610*/  FFMA.FTZ R96, R126, R100.reuse, R101.reuse ;  /* 0x000000647e607223 */ /* 0x180fe20000010065 */
[-CC-:B------:R-:W-:Y:S01]  /*3620*/  FFMA.FTZ R102, R128, R100.reuse, R101.reuse ;  /* 0x0000006480667223 */ /* 0x180fe20000010065 */
[-CC-:B------:R-:W-:Y:S01]  /*3630*/  FFMA.FTZ R104, R130, R100.reuse, R101.reuse ;  /* 0x0000006482687223 */ /* 0x180fe20000010065 */
[-CC-:B------:R-:W-:Y:S01]  /*3640*/  FFMA.FTZ R106, R132, R100.reuse, R101.reuse ;  /* 0x00000064846a7223 */ /* 0x180fe20000010065 */
[----:B------:R-:W-:Y:S01]  /*3650*/  FFMA.FTZ R103, R131, R100, R101 ;  /* 0x0000006483677223 */ /* 0x000fe20000010065 */
[----:B------:R-:W-:Y:S02]  /*3660*/  HADD2.F32 R97, -RZ, R85.H0_H0 ;  /* 0x20000055ff617230 */ /* 0x000fe40000004100 */
[----:B------:R-:W-:Y:S01]  /*3670*/  FADD.FTZ R98, R116, -R95 ;  /* 0x8000005f74627221 */ /* 0x000fe20000010000 */
[----:B------:R-:W-:-:S02]  /*3680*/  HADD2.F32 R101, -RZ, R86.H0_H0 ;  /* 0x20000056ff657230 */ /* 0x000fc40000004100 */
[----:B------:R-:W-:Y:S01]  /*3690*/  FADD.FTZ R100, R118, -R99 ;  /* 0x8000006376647221 */ /* 0x000fe20000010000 */
[--C-:B------:R-:W-:Y:S02]  /*36a0*/  HADD2.F32 R94, -RZ, R84.reuse.H0_H0 ;  /* 0x20000054ff5e7230 */ /* 0x100fe40000004100 */
[----:B------:R-:W-:Y:S01]  /*36b0*/  FADD.FTZ R92, R114, -R93 ;  /* 0x8000005d725c7221 */ /* 0x000fe20000010000 */
[C---:B-----5:R-:W-:Y:S01]  /*36c0*/  FFMA.FTZ R97, R121.reuse, R98, R97 ;  /* 0x0000006279617223 */ /* 0x060fe20000010061 */
[C---:B------:R-:W-:Y:S01]  /*36d0*/  FFMA.FTZ R98, R121.reuse, R100, R101 ;  /* 0x0000006479627223 */ /* 0x040fe20000010065 */
[----:B------:R-:W-:Y:S02]  /*36e0*/  HADD2.F32 R105, -RZ, R87.H1_H1 ;  /* 0x30000057ff697230 */ /* 0x000fe40000004100 */
[----:B------:R-:W-:Y:S01]  /*36f0*/  FFMA.FTZ R92, R121, R92, R94 ;  /* 0x0000005c795c7223 */ /* 0x000fe2000001005e */
[----:B------:R-:W-:Y:S02]  /*3700*/  HADD2.F32 R93, -RZ, R84.H1_H1 ;  /* 0x30000054ff5d7230 */ /* 0x000fe40000004100 */
[----:B------:R-:W-:Y:S01]  /*3710*/  FADD.FTZ R106, R125, -R106 ;  /* 0x8000006a7d6a7221 */ /* 0x000fe20000010000 */
[----:B------:R-:W-:-:S02]  /*3720*/  HADD2.F32 R95, -RZ, R85.H1_H1 ;  /* 0x30000055ff5f7230 */ /* 0x000fc40000004100 */
[----:B------:R-:W-:Y:S01]  /*3730*/  FADD.FTZ R94, R124, -R103 ;  /* 0x800000677c5e7221 */ /* 0x000fe20000010000 */
[----:B------:R-:W-:Y:S02]  /*3740*/  HADD2.F32 R99, -RZ, R86.H1_H1 ;  /* 0x30000056ff637230 */ /* 0x000fe40000004100 */
[----:B------:R-:W-:Y:S01]  /*3750*/  FADD.FTZ R104, R119, -R104 ;  /* 0x8000006877687221 */ /* 0x000fe20000010000 */
[----:B------:R-:W-:Y:S02]  /*3760*/  HADD2.F32 R100, -RZ, R87.H0_H0 ;  /* 0x20000057ff647230 */ /* 0x000fe40000004100 */
[----:B------:R-:W-:Y:S01]  /*3770*/  FADD.FTZ R102, R117, -R102 ;  /* 0x8000006675667221 */ /* 0x000fe20000010000 */
[----:B------:R-:W-:Y:S01]  /*3780*/  FADD.FTZ R96, R115, -R96 ;  /* 0x8000006073607221 */ /* 0x000fe20000010000 */
[C---:B------:R-:W-:Y:S01]  /*3790*/  FFMA.FTZ R105, R121.reuse, R106, R105 ;  /* 0x0000006a79697223 */ /* 0x040fe20000010069 */
        /* <DEDUP_REMOVED lines=13> */
.L_x_262:
[----:B0-----:R-:W0:Y:S02]  /*3870*/  LDC.64 R96, c[0x0][0x470] ;  /* 0x00011c00ff607b82 */ /* 0x001e240000000a00 */
        /* <DEDUP_REMOVED lines=44> */
.L_x_265:
        /* <DEDUP_REMOVED lines=8> */
[--C-:B------:R-:W-:Y:S02]  /*3bc0*/  HADD2.F32 R108, -RZ, R87.reuse.H1_H1 ;  /* 0x30000057ff6c7230 */ /* 0x100fe40000004100 */
[----:B------:R-:W-:Y:S01]  /*3bd0*/  FADD.FTZ R106, R125, -R98 ;  /* 0x800000627d6a7221 */ /* 0x000fe20000010000 */
[----:B------:R-:W-:-:S02]  /*3be0*/  HADD2.F32 R109, -RZ, R87.H0_H0 ;  /* 0x20000057ff6d7230 */ /* 0x000fc40000004100 */
[----:B------:R-:W-:Y:S01]  /*3bf0*/  FADD.FTZ R104, R124, -R107 ;  /* 0x8000006b7c687221 */ /* 0x000fe20000010000 */
[--C-:B------:R-:W-:Y:S02]  /*3c00*/  HADD2.F32 R101, -RZ, R86.reuse.H0_H0 ;  /* 0x20000056ff657230 */ /* 0x100fe40000004100 */
[----:B------:R-:W-:Y:S01]  /*3c10*/  FADD.FTZ R98, R118, -R99 ;  /* 0x8000006376627221 */ /* 0x000fe20000010000 */
[----:B------:R-:W-:Y:S02]  /*3c20*/  HADD2.F32 R105, -RZ, R86.H1_H1 ;  /* 0x30000056ff697230 */ /* 0x000fe40000004100 */
[----:B------:R-:W-:Y:S01]  /*3c30*/  FADD.FTZ R102, R119, -R102 ;  /* 0x8000006677667221 */ /* 0x000fe20000010000 */
[C---:B-----5:R-:W-:Y:S01]  /*3c40*/  FFMA.FTZ R108, R121.reuse, R106, R108 ;  /* 0x0000006a796c7223 */ /* 0x060fe2000001006c */
[C---:B------:R-:W-:Y:S01]  /*3c50*/  FFMA.FTZ R109, R121.reuse, R104, R109 ;  /* 0x00000068796d7223 */ /* 0x040fe2000001006d */
[C---:B------:R-:W-:Y:S01]  /*3c60*/  FFMA.FTZ R106, R121.reuse, R98, R101 ;  /* 0x00000062796a7223 */ /* 0x040fe20000010065 */
[----:B------:R-:W-:Y:S01]  /*3c70*/  FFMA.FTZ R107, R121, R102, R105 ;  /* 0x00000066796b7223 */ /* 0x000fe20000010069 */
[----:B------:R-:W-:-:S02]  /*3c80*/  HADD2.F32 R102, -RZ, R85.H0_H0 ;  /* 0x20000055ff667230 */ /* 0x000fc40000004100 */
[----:B------:R-:W-:Y:S01]  /*3c90*/  FADD.FTZ R104, R117, -R96 ;  /* 0x8000006075687221 */ /* 0x000fe20000010000 */
[----:B------:R-:W-:Y:S02]  /*3ca0*/  HADD2.F32 R105, -RZ, R85.H1_H1 ;  /* 0x30000055ff697230 */ /* 0x000fe40000004100 */
[----:B------:R-:W-:Y:S01]  /*3cb0*/  FADD.FTZ R98, R116, -R103 ;  /* 0x8000006774627221 */ /* 0x000fe20000010000 */
[--C-:B------:R-:W-:Y:S02]  /*3cc0*/  HADD2.F32 R99, -RZ, R84.reuse.H0_H0 ;  /* 0x20000054ff637230 */ /* 0x100fe40000004100 */
        /* <DEDUP_REMOVED lines=12> */
.L_x_261:
        /* <DEDUP_REMOVED lines=45> */
.L_x_267:
        /* <DEDUP_REMOVED lines=33> */
.L_x_266:
        /* <DEDUP_REMOVED lines=37> */
.L_x_268:
        /* <DEDUP_REMOVED lines=27> */
[----:B------:R-:W-:-:S07]  /*4670*/  F2FP.F16.F32.PACK_AB R99, R103, R108 ;  /* 0x0000006c6763723e */ /* 0x000fce00000000ff */
.L_x_264:
        /* <DEDUP_REMOVED lines=9> */
.L_x_260:
[----:B------:R-:W-:Y:S05]  /*4710*/  BSYNC.RECONVERGENT B0 ;  /* 0x0000000000007941 */ /* 0x000fea0003800200 */
.L_x_259:
[----:B------:R-:W-:Y:S01]  /*4720*/  UPLOP3.LUT UP1, UPT, UPT, UPT, UP1, 0x40, 0x4 ;  /* 0x000000000004789c */ /* 0x000fe20003f2e810 */
[----:B------:R-:W-:Y:S10]  /*4730*/  @!P2 BRA `(.L_x_269) ;  /* 0xffffffbc00c8a947 */ /* 0x000ff4000383ffff */
.L_x_242:
        /* <DEDUP_REMOVED lines=8> */
[----:B-----5:R-:W0:Y:S01]  /*47c0*/  LDC.64 R72, c[0x0][0x458] ;  /* 0x00011600ff487b82 */ /* 0x020e220000000a00 */
        /* <DEDUP_REMOVED lines=13> */
.L_x_271:
[----:B------:R-:W-:Y:S05]  /*48a0*/  BSYNC.RECONVERGENT B0 ;  /* 0x0000000000007941 */ /* 0x000fea0003800200 */
.L_x_270:
        /* <DEDUP_REMOVED lines=18> */
.L_x_272:
        /* <DEDUP_REMOVED lines=11> */
.L_x_2792:


//--------------------- .text._ZN10layer_norm31ln_parallel_residual_bwd_kernelINS_13Kernel_traitsI6__halfS2_S2_S2_fjLj4096ELj1ELj1ELj8ELj16ENS_18Kernel_traits_baseILj4096ES2_S2_S2_S2_fjLj256EEEEELb0ELb0ELb1EEEvNS_9BwdParamsE --------------------------
	.section	.text._ZN10layer_norm31ln_parallel_residual_bwd_kernelINS_13Kernel_traitsI6__halfS2_S2_S2_fjLj4096ELj1ELj1ELj8ELj16ENS_18Kernel_traits_baseILj4096ES2_S2_S2_S2_fjLj256EEEEELb0ELb0ELb1EEEvNS_9BwdParamsE,"ax",@progbits
	.align	128
        .global         _ZN10layer_norm31ln_parallel_residual_bwd_kernelINS_13Kernel_traitsI6__halfS2_S2_S2_fjLj4096ELj1ELj1ELj8ELj16ENS_18Kernel_traits_baseILj4096ES2_S2_S2_S2_fjLj256EEEEELb0ELb0ELb1EEEvNS_9BwdParamsE
        .type           _ZN10layer_norm31ln_parallel_residual_bwd_kernelINS_13Kernel_traitsI6__halfS2_S2_S2_fjLj4096ELj1ELj1ELj8ELj16ENS_18Kernel_traits_baseILj4096ES2_S2_S2_S2_fjLj256EEEEELb0ELb0ELb1EEEvNS_9BwdParamsE,@function
        .size           _ZN10layer_norm31ln_parallel_residual_bwd_kernelINS_13Kernel_traitsI6__halfS2_S2_S2_fjLj4096ELj1ELj1ELj8ELj16ENS_18Kernel_traits_baseILj4096ES2_S2_S2_S2_fjLj256EEEEELb0ELb0ELb1EEEvNS_9BwdParamsE,(.L_x_2793 - _ZN10layer_norm31ln_parallel_residual_bwd_kernelINS_13Kernel_traitsI6__halfS2_S2_S2_fjLj4096ELj1ELj1ELj8ELj16ENS_18Kernel_traits_baseILj4096ES2_S2_S2_S2_fjLj256EEEEELb0ELb0ELb1EEEvNS_9BwdParamsE)
        .other          _ZN10layer_norm31ln_parallel_residual_bwd_kernelINS_13Kernel_traitsI6__halfS2_S2_S2_fjLj4096ELj1ELj1ELj8ELj16ENS_18Kernel_traits_baseILj4096ES2_S2_S2_S2_fjLj256EEEEELb0ELb0ELb1EEEvNS_9BwdParamsE,@"STO_CUDA_ENTRY STV_DEFAULT"
_ZN10layer_norm31ln_parallel_residual_bwd_kernelINS_13Kernel_traitsI6__halfS2_S2_S2_fjLj4096ELj1ELj1ELj8ELj16ENS_18Kernel_traits_baseILj4096ES2_S2_S2_S2_fjLj256EEEEELb0ELb0ELb1EEEvNS_9BwdParamsE:
.text._ZN10layer_norm31ln_parallel_residual_bwd_kernelINS_13Kernel_traitsI6__halfS2_S2_S2_fjLj4096ELj1ELj1ELj8ELj16ENS_18Kernel_traits_baseILj4096ES2_S2_S2_S2_fjLj256EEEEELb0ELb0ELb1EEEvNS_9BwdParamsE:
        /* <DEDUP_REMOVED lines=88> */
[----:B---3--:R-:W-:-:S02]  /*0580*/  HADD2.F32 R106, -RZ, R20.H0_H0 ;  /* 0x20000014ff6a7230 */ /* 0x008fc40000004100 */
[----:B------:R-:W-:Y:S02]  /*0590*/  HADD2.F32 R107, -RZ, R20.H1_H1 ;  /* 0x30000014ff6b7230 */ /* 0x000fe40000004100 */
[--C-:B------:R-:W-:Y:S02]  /*05a0*/  HADD2.F32 R108, -RZ, R21.reuse.H0_H0 ;  /* 0x20000015ff6c7230 */ /* 0x100fe40000004100 */
[----:B------:R-:W-:Y:S02]  /*05b0*/  HADD2.F32 R109, -RZ, R21.H1_H1 ;  /* 0x30000015ff6d7230 */ /* 0x000fe40000004100 */
[--C-:B------:R-:W-:Y:S02]  /*05c0*/  HADD2.F32 R110, -RZ, R22.reuse.H0_H0 ;  /* 0x20000016ff6e7230 */ /* 0x100fe40000004100 */
[----:B------:R-:W-:Y:S02]  /*05d0*/  HADD2.F32 R111, -RZ, R22.H1_H1 ;  /* 0x30000016ff6f7230 */ /* 0x000fe40000004100 */
[----:B------:R-:W-:-:S02]  /*05e0*/  HADD2.F32 R112, -RZ, R23.H0_H0 ;  /* 0x20000017ff707230 */ /* 0x000fc40000004100 */
[----:B------:R-:W-:Y:S02]  /*05f0*/  HADD2.F32 R113, -RZ, R23.H1_H1 ;  /* 0x30000017ff717230 */ /* 0x000fe40000004100 */
[--C-:B----4-:R-:W-:Y:S02]  /*0600*/  HADD2.F32 R114, -RZ, R16.reuse.H0_H0 ;  /* 0x20000010ff727230 */ /* 0x110fe40000004100 */
[----:B------:R-:W-:Y:S02]  /*0610*/  HADD2.F32 R115, -RZ, R16.H1_H1 ;  /* 0x30000010ff737230 */ /* 0x000fe40000004100 */
[--C-:B------:R-:W-:Y:S02]  /*0620*/  HADD2.F32 R116, -RZ, R17.reuse.H0_H0 ;  /* 0x20000011ff747230 */ /* 0x100fe40000004100 */
[----:B------:R-:W-:Y:S02]  /*0630*/  HADD2.F32 R117, -RZ, R17.H1_H1 ;  /* 0x30000011ff757230 */ /* 0x000fe40000004100 */
[----:B------:R-:W-:-:S02]  /*0640*/  HADD2.F32 R118, -RZ, R18.H0_H0 ;  /* 0x20000012ff767230 */ /* 0x000fc40000004100 */
[----:B------:R-:W-:Y:S02]  /*0650*/  HADD2.F32 R119, -RZ, R18.H1_H1 ;  /* 0x30000012ff777230 */ /* 0x000fe40000004100 */
[--C-:B------:R-:W-:Y:S02]  /*0660*/  HADD2.F32 R120, -RZ, R19.reuse.H0_H0 ;  /* 0x20000013ff787230 */ /* 0x100fe40000004100 */
[----:B------:R-:W-:Y:S02]  /*0670*/  HADD2.F32 R121, -RZ, R19.H1_H1 ;  /* 0x30000013ff797230 */ /* 0x000fe40000004100 */
[--C-:B--2---:R-:W-:Y:S02]  /*0680*/  HADD2.F32 R122, -RZ, R12.reuse.H0_H0 ;  /* 0x2000000cff7a7230 */ /* 0x104fe40000004100 */
[----:B------:R-:W-:Y:S02]  /*0690*/  HADD2.F32 R123, -RZ, R12.H1_H1 ;  /* 0x3000000cff7b7230 */ /* 0x000fe40000004100 */
[----:B------:R-:W-:-:S02]  /*06a0*/  HADD2.F32 R124, -RZ, R13.H0_H0 ;  /* 0x2000000dff7c7230 */ /* 0x000fc40000004100 */
[----:B------:R-:W-:Y:S02]  /*06b0*/  HADD2.F32 R125, -RZ, R13.H1_H1 ;  /* 0x3000000dff7d7230 */ /* 0x000fe40000004100 */
[--C-:B------:R-:W-:Y:S02]  /*06c0*/  HADD2.F32 R126, -RZ, R14.reuse.H0_H0 ;  /* 0x2000000eff7e7230 */ /* 0x100fe40000004100 */
[----:B------:R-:W-:Y:S02]  /*06d0*/  HADD2.F32 R127, -RZ, R14.H1_H1 ;  /* 0x3000000eff7f7230 */ /* 0x000fe40000004100 */
[--C-:B------:R-:W-:Y:S02]  /*06e0*/  HADD2.F32 R128, -RZ, R15.reuse.H0_H0 ;  /* 0x2000000fff807230 */ /* 0x100fe40000004100 */
[----:B------:R-:W-:Y:S02]  /*06f0*/  HADD2.F32 R129, -RZ, R15.H1_H1 ;  /* 0x3000000fff817230 */ /* 0x000fe40000004100 */
[----:B-----5:R-:W-:-:S02]  /*0700*/  HADD2.F32 R130, -RZ, R8.H0_H0 ;  /* 0x20000008ff827230 */ /* 0x020fc40000004100 */
[----:B------:R-:W-:Y:S02]  /*0710*/  HADD2.F32 R131, -RZ, R8.H1_H1 ;  /* 0x30000008ff837230 */ /* 0x000fe40000004100 */
[--C-:B------:R-:W-:Y:S02]  /*0720*/  HADD2.F32 R132, -RZ, R9.reuse.H0_H0 ;  /* 0x20000009ff847230 */ /* 0x100fe40000004100 */
[----:B------:R-:W-:Y:S02]  /*0730*/  HADD2.F32 R133, -RZ, R9.H1_H1 ;  /* 0x30000009ff857230 */ /* 0x000fe40000004100 */
[--C-:B------:R-:W-:Y:S02]  /*0740*/  HADD2.F32 R134, -RZ, R10.reuse.H0_H0 ;  /* 0x2000000aff867230 */ /* 0x100fe40000004100 */
[----:B------:R-:W-:Y:S02]  /*0750*/  HADD2.F32 R135, -RZ, R10.H1_H1 ;  /* 0x3000000aff877230 */ /* 0x000fe40000004100 */
[----:B------:R-:W-:-:S02]  /*0760*/  HADD2.F32 R136, -RZ, R11.H0_H0 ;  /* 0x2000000bff887230 */ /* 0x000fc40000004100 */
[----:B01----:R-:W-:-:S07]  /*0770*/  HADD2.F32 R137, -RZ, R11.H1_H1 ;  /* 0x3000000bff897230 */ /* 0x003fce0000004100 */
.L_x_292:
        /* <DEDUP_REMOVED lines=29> */
[----:B----4-:R-:W-:Y:S01]  /*0950*/  FSEL R165, R0, RZ, !P0 ;  /* 0x000000ff00a57208 */ /* 0x010fe20004000000 */
[--C-:B------:R-:W-:Y:S02]  /*0960*/  HADD2.F32 R0, -RZ, R28.reuse.H0_H0 ;  /* 0x2000001cff007230 */ /* 0x100fe40000004100 */
[----:B------:R-:W-:Y:S02]  /*0970*/  HADD2.F32 R28, -RZ, R28.H1_H1 ;  /* 0x3000001cff1c7230 */ /* 0x000fe40000004100 */
[----:B--2---:R-:W-:-:S03]  /*0980*/  HADD2.F32 R144, -RZ, R36.H1_H1 ;  /* 0x30000024ff907230 */ /* 0x004fc60000004100 */
[C---:B------:R-:W-:Y:S01]  /*0990*/  FADD.FTZ R149, -R165.reuse, R28 ;  /* 0x0000001ca5957221 */ /* 0x040fe20000010100 */
[----:B------:R-:W-:Y:S02]  /*09a0*/  HADD2.F32 R151, -RZ, R36.H0_H0 ;  /* 0x20000024ff977230 */ /* 0x000fe40000004100 */
[----:B------:R-:W-:Y:S01]  /*09b0*/  FADD.FTZ R3, -R165, R0 ;  /* 0x00000000a5037221 */ /* 0x000fe20000010100 */
[----:B------:R-:W-:Y:S01]  /*09c0*/  FMUL.FTZ R28, R115, R144 ;  /* 0x00000090731c7220 */ /* 0x000fe20000410000 */
[--C-:B---3--:R-:W-:Y:S02]  /*09d0*/  HADD2.F32 R147, -RZ, R32.reuse.H0_H0 ;  /* 0x20000020ff937230 */ /* 0x108fe40000004100 */
[----:B------:R-:W-:Y:S02]  /*09e0*/  HADD2.F32 R2, -RZ, R32.H1_H1 ;  /* 0x30000020ff027230 */ /* 0x000fe40000004100 */
[----:B------:R-:W-:-:S03]  /*09f0*/  FMUL.FTZ R32, R140, R149 ;  /* 0x000000958c207220 */ /* 0x000fc60000410000 */
[----:B------:R-:W-:Y:S01]  /*0a00*/  FADD.FTZ R102, R2, R102 ;  /* 0x0000006602667221 */ /* 0x000fe20000010000 */
[-C--:B------:R-:W-:Y:S01]  /*0a10*/  FFMA.FTZ R149, R107, R2.reuse, R28 ;  /* 0x000000026b957223 */ /* 0x080fe2000001001c */
[----:B------:R-:W-:Y:S01]  /*0a20*/  FMUL.FTZ R0, R140, R3 ;  /* 0x000000038c007220 */ /* 0x000fe20000410000 */
[----:B------:R-:W-:Y:S01]  /*0a30*/  FFMA.FTZ R103, R32, R2, R103 ;  /* 0x0000000220677223 */ /* 0x000fe20000010067 */
[--C-:B------:R-:W-:Y:S02]  /*0a40*/  HADD2.F32 R2, -RZ, R29.reuse.H0_H0 ;  /* 0x2000001dff027230 */ /* 0x100fe40000004100 */
[----:B------:R-:W-:Y:S01]  /*0a50*/  FMUL.FTZ R3, R114, R151 ;  /* 0x0000009772037220 */ /* 0x000fe20000410000 */
[----:B------:R-:W-:Y:S02]  /*0a60*/  HADD2.F32 R29, -RZ, R29.H1_H1 ;  /* 0x3000001dff1d7230 */ /* 0x000fe40000004100 */
[----:B------:R-:W-:Y:S01]  /*0a70*/  FADD.FTZ R139, R147, R139 ;  /* 0x0000008b938b7221 */ /* 0x000fe20000010000 */
[----:B------:R-:W-:Y:S01]  /*0a80*/  FFMA.FTZ R141, R0, R147, R141 ;  /* 0x00000093008d7223 */ /* 0x000fe2000001008d */
[----:B------:R-:W-:-:S02]  /*0a90*/  HADD2.F32 R36, -RZ, R33.H0_H0 ;  /* 0x20000021ff247230 */ /* 0x000fc40000004100 */
[----:B------:R-:W-:Y:S01]  /*0aa0*/  FFMA.FTZ R147, R106, R147, R3 ;  /* 0x000000936a937223 */ /* 0x000fe20000010003 */
[----:B------:R-:W-:Y:S02]  /*0ab0*/  HADD2.F32 R142, -RZ, R33.H1_H1 ;  /* 0x30000021ff8e7230 */ /* 0x000fe40000004100 */
[C---:B------:R-:W-:Y:S01]  /*0ac0*/  FADD.FTZ R33, -R165.reuse, R2 ;  /* 0x00000002a5217221 */ /* 0x040fe20000010100 */
[--C-:B------:R-:W-:Y:S02]  /*0ad0*/  HADD2.F32 R3, -RZ, R37.reuse.H0_H0 ;  /* 0x20000025ff037230 */ /* 0x100fe40000004100 */
[----:B------:R-:W-:Y:S02]  /*0ae0*/  HADD2.F32 R2, -RZ, R37.H1_H1 ;  /* 0x30000025ff027230 */ /* 0x000fe40000004100 */
[----:B------:R-:W-:-:S04]  /*0af0*/  FADD.FTZ R37, -R165, R29 ;  /* 0x0000001da5257221 */ /* 0x000fc80000010100 */
[----:B------:R-:W-:Y:S01]  /*0b00*/  FMUL.FTZ R37, R140, R37 ;  /* 0x000000258c257220 */ /* 0x000fe20000410000 */
[----:B------:R-:W-:Y:S01]  /*0b10*/  FMUL.FTZ R28, R117, R2 ;  /* 0x00000002751c7220 */ /* 0x000fe20000410000 */
[----:B------:R-:W-:Y:S01]  /*0b20*/  FADD.FTZ R95, R142, R95 ;  /* 0x0000005f8e5f7221 */ /* 0x000fe20000010000 */
[----:B------:R-:W-:Y:S01]  /*0b30*/  FMUL.FTZ R33, R140, R33 ;  /* 0x000000218c217220 */ /* 0x000fe20000410000 */
[-C--:B------:R-:W-:Y:S01]  /*0b40*/  FFMA.FTZ R94, R37, R142.reuse, R94 ;  /* 0x0000008e255e7223 */ /* 0x080fe2000001005e */
[----:B------:R-:W-:Y:S01]  /*0b50*/  FFMA.FTZ R142, R109, R142, R28 ;  /* 0x0000008e6d8e7223 */ /* 0x000fe2000001001c */
[----:B------:R-:W-:Y:S01]  /*0b60*/  FMUL.FTZ R29, R116, R3 ;  /* 0x00000003741d7220 */ /* 0x000fe20000410000 */
[----:B------:R-:W-:Y:S02]  /*0b70*/  HADD2.F32 R28, -RZ, R30.H0_H0 ;  /* 0x2000001eff1c7230 */ /* 0x000fe40000004100 */
[----:B------:R-:W-:Y:S01]  /*0b80*/  FADD.FTZ R98, R36, R98 ;  /* 0x0000006224627221 */ /* 0x000fe20000010000 */
[-C--:B------:R-:W-:Y:S01]  /*0b90*/  FFMA.FTZ R99, R33, R36.reuse, R99 ;  /* 0x0000002421637223 */ /* 0x080fe20000010063 */
[----:B------:R-:W-:Y:S01]  /*0ba0*/  FFMA.FTZ R36, R108, R36, R29 ;  /* 0x000000246c247223 */ /* 0x000fe2000001001d */
[----:B------:R-:W-:Y:S01]  /*0bb0*/  FADD.FTZ R104, R151, R104 ;  /* 0x0000006897687221 */ /* 0x000fe20000010000 */
[----:B------:R-:W-:Y:S01]  /*0bc0*/  FFMA.FTZ R105, R0, R151, R105 ;  /* 0x0000009700697223 */ /* 0x000fe20000010069 */
[----:B------:R-:W-:-:S02]  /*0bd0*/  HADD2.F32 R29, -RZ, R38.H0_H0 ;  /* 0x20000026ff1d7230 */ /* 0x000fc40000004100 */
[----:B------:R-:W-:Y:S01]  /*0be0*/  FADD.FTZ R151, -R165, R28 ;  /* 0x0000001ca5977221 */ /* 0x000fe20000010100 */
[----:B------:R-:W-:Y:S02]  /*0bf0*/  HADD2.F32 R146, -RZ, R30.H1_H1 ;  /* 0x3000001eff927230 */ /* 0x000fe40000004100 */
[----:B------:R-:W-:Y:S01]  /*0c00*/  FADD.FTZ R93, R2, R93 ;  /* 0x0000005d025d7221 */ /* 0x000fe20000010000 */
[----:B------:R-:W-:Y:S02]  /*0c10*/  HADD2.F32 R30, -RZ, R34.H0_H0 ;  /* 0x20000022ff1e7230 */ /* 0x000fe40000004100 */
[----:B------:R-:W-:Y:S01]  /*0c20*/  FMUL.FTZ R151, R140, R151 ;  /* 0x000000978c977220 */ /* 0x000fe20000410000 */
[----:B------:R-:W-:Y:S01]  /*0c30*/  FFMA.FTZ R92, R37, R2, R92 ;  /* 0x00000002255c7223 */ /* 0x000fe2000001005c */
[----:B------:R-:W-:Y:S01]  /*0c40*/  FMUL.FTZ R153, R118, R29 ;  /* 0x0000001d76997220 */ /* 0x000fe20000410000 */
[----:B------:R-:W-:Y:S02]  /*0c50*/  HADD2.F32 R2, -RZ, R31.H0_H0 ;  /* 0x2000001fff027230 */ /* 0x000fe40000004100 */
[----:B------:R-:W-:Y:S01]  /*0c60*/  FADD.FTZ R155, -R165, R146 ;  /* 0x00000092a59b7221 */ /* 0x000fe20000010100 */
[----:B------:R-:W-:Y:S01]  /*0c70*/  FADD.FTZ R91, R30, R91 ;  /* 0x0000005b1e5b7221 */ /* 0x000fe20000010000 */
[----:B------:R-:W-:Y:S01]  /*0c80*/  FFMA.FTZ R90, R151, R30, R90 ;  /* 0x0000001e975a7223 */ /* 0x000fe2000001005a */
[----:B------:R-:W-:-:S02]  /*0c90*/  HADD2.F32 R38, -RZ, R38.H1_H1 ;  /* 0x30000026ff267230 */ /* 0x000fc40000004100 */
[----:B------:R-:W-:Y:S01]  /*0ca0*/  FFMA.FTZ R30, R110, R30, R153 ;  /* 0x0000001e6e1e7223 */ /* 0x000fe20000010099 */
[----:B------:R-:W-:Y:S01]  /*0cb0*/  FADD.FTZ R97, R3, R97 ;  /* 0x0000006103617221 */ /* 0x000fe20000010000 */
[----:B------:R-:W-:Y:S01]  /*0cc0*/  FFMA.FTZ R96, R33, R3, R96 ;  /* 0x0000000321607223 */ /* 0x000fe20000010060 */
[----:B------:R-:W-:Y:S01]  /*0cd0*/  FMUL.FTZ R153, R140, R155 ;  /* 0x0000009b8c997220 */ /* 0x000fe20000410000 */
[----:B------:R-:W-:Y:S01]  /*0ce0*/  FADD.FTZ R3, -R165, R2 ;  /* 0x00000002a5037221 */ /* 0x000fe20000010100 */
[----:B------:R-:W-:Y:S02]  /*0cf0*/  HADD2.F32 R34, -RZ, R34.H1_H1 ;  /* 0x30000022ff227230 */ /* 0x000fe40000004100 */
[-C--:B------:R-:W-:Y:S01]  /*0d00*/  FMUL.FTZ R28, R119, R38.reuse ;  /* 0x00000026771c7220 */ /* 0x080fe20000410000 */
[----:B------:R-:W-:Y:S01]  /*0d10*/  FADD.FTZ R85, R38, R85 ;  /* 0x0000005526557221 */ /* 0x000fe20000010000 */
[----:B------:R-:W-:Y:S01]  /*0d20*/  FFMA.FTZ R84, R153, R38, R84 ;  /* 0x0000002699547223 */ /* 0x000fe20000010054 */
[----:B------:R-:W-:-:S02]  /*0d30*/  FMUL.FTZ R38, R140, R3 ;  /* 0x000000038c267220 */ /* 0x000fc40000410000 */
[----:B------:R-:W0:Y:S01]  /*0d40*/  @P1 LDC.64 R2, c[0x0][0x438] ;  /* 0x00010e00ff021b82 */ /* 0x000e220000000a00 */
[----:B------:R-:W-:Y:S01]  /*0d50*/  FADD.FTZ R87, R34, R87 ;  /* 0x0000005722577221 */ /* 0x000fe20000010000 */
[-C--:B------:R-:W-:Y:S01]  /*0d60*/  FFMA.FTZ R86, R153, R34.reuse, R86 ;  /* 0x0000002299567223 */ /* 0x080fe20000010056 */
[----:B------:R-:W-:Y:S01]  /*0d70*/  FFMA.FTZ R34, R111, R34, R28 ;  /* 0x000000226f227223 */ /* 0x000fe2000001001c */
[----:B------:R-:W-:Y:S01]  /*0d80*/  FADD.FTZ R89, R29, R89 ;  /* 0x000000591d597221 */ /* 0x000fe20000010000 */
[----:B------:R-:W-:Y:S01]  /*0d90*/  FFMA.FTZ R88, R151, R29, R88 ;  /* 0x0000001d97587223 */ /* 0x000fe20000010058 */
[----:B------:R-:W-:Y:S02]  /*0da0*/  HADD2.F32 R31, -RZ, R31.H1_H1 ;  /* 0x3000001fff1f7230 */ /* 0x000fe40000004100 */
[----:B------:R-:W1:Y:S01]  /*0db0*/  @P1 LDC.64 R28, c[0x0][0x438] ;  /* 0x00010e00ff1c1b82 */ /* 0x000e620000000a00 */
[--C-:B------:R-:W-:Y:S02]  /*0dc0*/  HADD2.F32 R157, -RZ, R39.reuse.H0_H0 ;  /* 0x20000027ff9d7230 */ /* 0x100fe40000004100 */
[----:B------:R-:W-:-:S02]  /*0dd0*/  HADD2.F32 R39, -RZ, R39.H1_H1 ;  /* 0x30000027ff277230 */ /* 0x000fc40000004100 */
[----:B------:R-:W-:Y:S01]  /*0de0*/  FADD.FTZ R31, -R165, R31 ;  /* 0x0000001fa51f7221 */ /* 0x000fe20000010100 */
[--C-:B------:R-:W-:Y:S02]  /*0df0*/  HADD2.F32 R155, -RZ, R35.reuse.H0_H0 ;  /* 0x20000023ff9b7230 */ /* 0x100fe40000004100 */
[----:B------:R-:W-:Y:S01]  /*0e00*/  FADD.FTZ R100, R144, R100 ;  /* 0x0000006490647221 */ /* 0x000fe20000010000 */
[----:B------:R-:W-:Y:S01]  /*0e10*/  FFMA.FTZ R101, R32, R144, R101 ;  /* 0x0000009020657223 */ /* 0x000fe20000010065 */
[----:B------:R-:W-:Y:S02]  /*0e20*/  HADD2.F32 R35, -RZ, R35.H1_H1 ;  /* 0x30000023ff237230 */ /* 0x000fe40000004100 */
[----:B------:R-:W-:Y:S01]  /*0e30*/  FMUL.FTZ R144, R140, R31 ;  /* 0x0000001f8c907220 */ /* 0x000fe20000410000 */
[----:B------:R-:W-:Y:S02]  /*0e40*/  FMUL.FTZ R146, R121, R39 ;  /* 0x0000002779927220 */ /* 0x000fe40000410000 */
[----:B------:R-:W-:Y:S01]  /*0e50*/  FADD.FTZ R74, R35, R74 ;  /* 0x0000004a234a7221 */ /* 0x000fe20000010000 */
[-C--:B------:R-:W-:Y:S01]  /*0e60*/  FFMA.FTZ R75, R144, R35.reuse, R75 ;  /* 0x00000023904b7223 */ /* 0x080fe2000001004b */
[----:B------:R-:W-:Y:S01]  /*0e70*/  FFMA.FTZ R31, R113, R35, R146 ;  /* 0x00000023711f7223 */ /* 0x000fe20000010092 */
[----:B------:R-:W-:-:S02]  /*0e80*/  HADD2.F32 R35, -RZ, R16.H0_H0 ;  /* 0x20000010ff237230 */ /* 0x000fc40000004100 */
[----:B------:R-:W-:Y:S02]  /*0e90*/  HADD2.F32 R16, -RZ, R16.H1_H1 ;  /* 0x30000010ff107230 */ /* 0x000fe40000004100 */
[----:B0-----:R-:W-:-:S04]  /*0ea0*/  @P1 IMAD.WIDE.U32 R2, R145, 0x10, R2 ;  /* 0x0000001091021825 */ /* 0x001fc800078e0002 */
[----:B------:R-:W-:Y:S01]  /*0eb0*/  FMUL.FTZ R159, R120, R157 ;  /* 0x0000009d789f7220 */ /* 0x000fe20000410000 */
[--C-:B------:R-:W-:Y:S02]  /*0ec0*/  HADD2.F32 R148, -RZ, R19.reuse.H0_H0 ;  /* 0x20000013ff947230 */ /* 0x100fe40000004100 */
[----:B------:R-:W-:Y:S02]  /*0ed0*/  HADD2.F32 R150, -RZ, R19.H1_H1 ;  /* 0x30000013ff967230 */ /* 0x000fe40000004100 */
[----:B------:R-:W-:Y:S01]  /*0ee0*/  FADD.FTZ R19, -R165, R16 ;  /* 0x00000010a5137221 */ /* 0x000fe20000010100 */
[----:B------:R-:W-:Y:S02]  /*0ef0*/  HADD2.F32 R146, -RZ, R18.H0_H0 ;  /* 0x20000012ff927230 */ /* 0x000fe40000004100 */
[----:B------:R-:W-:Y:S01]  /*0f00*/  FADD.FTZ R72, R39, R72 ;  /* 0x0000004827487221 */ /* 0x000fe20000010000 */
[--C-:B------:R-:W-:Y:S02]  /*0f10*/  HADD2.F32 R16, -RZ, R20.reuse.H0_H0 ;  /* 0x20000014ff107230 */ /* 0x100fe40000004100 */
[----:B------:R-:W-:Y:S01]  /*0f20*/  FFMA.FTZ R73, R144, R39, R73 ;  /* 0x0000002790497223 */ /* 0x000fe20000010049 */
[----:B------:R-:W-:-:S02]  /*0f30*/  HADD2.F32 R20, -RZ, R20.H1_H1 ;  /* 0x30000014ff147230 */ /* 0x000fc40000004100 */
[----:B------:R-:W-:Y:S01]  /*0f40*/  FADD.FTZ R82, R155, R82 ;  /* 0x000000529b527221 */ /* 0x000fe20000010000 */
[-C--:B------:R-:W-:Y:S01]  /*0f50*/  FFMA.FTZ R83, R38, R155.reuse, R83 ;  /* 0x0000009b26537223 */ /* 0x080fe20000010053 */
[----:B-1----:R-:W-:Y:S01]  /*0f60*/  @P1 IMAD.WIDE.U32 R28, R143, 0x10, R28 ;  /* 0x000000108f1c1825 */ /* 0x002fe200078e001c */
[----:B-----5:R0:W5:Y:S03]  /*0f70*/  @P1 LDG.E.128 R4, desc[UR10][R2.64] ;  /* 0x0000000a02041981 */ /* 0x020166000c1e1d00 */
[----:B------:R-:W-:Y:S01]  /*0f80*/  FFMA.FTZ R155, R112, R155, R159 ;  /* 0x0000009b709b7223 */ /* 0x000fe2000001009f */
[--C-:B------:R-:W-:Y:S02]  /*0f90*/  HADD2.F32 R39, -RZ, R17.reuse.H0_H0 ;  /* 0x20000011ff277230 */ /* 0x100fe40000004100 */
[----:B------:R-:W-:Y:S01]  /*0fa0*/  FADD.FTZ R35, -R165, R35 ;  /* 0x00000023a5237221 */ /* 0x000fe20000010100 */
[----:B------:R-:W-:-:S02]  /*0fb0*/  HADD2.F32 R17, -RZ, R17.H1_H1 ;  /* 0x30000011ff117230 */ /* 0x000fc40000004100 */
[----:B------:R-:W-:Y:S01]  /*0fc0*/  FADD.FTZ R159, -R165, R146 ;  /* 0x00000092a59f7221 */ /* 0x000fe20000010100 */
[----:B------:R-:W-:Y:S01]  /*0fd0*/  FMUL.FTZ R146, R140, R19 ;  /* 0x000000138c927220 */ /* 0x000fe20000410000 */
[----:B------:R-:W-:Y:S01]  /*0fe0*/  FADD.FTZ R80, R157, R80 ;  /* 0x000000509d507221 */ /* 0x000fe20000010000 */
[----:B------:R-:W-:Y:S01]  /*0ff0*/  FFMA.FTZ R81, R38, R157, R81 ;  /* 0x0000009d26517223 */ /* 0x000fe20000010051 */
[--C-:B0-----:R-:W-:Y:S02]  /*1000*/  HADD2.F32 R3, -RZ, R24.reuse.H0_H0 ;  /* 0x20000018ff037230 */ /* 0x101fe40000004100 */
[----:B------:R-:W-:Y:S01]  /*1010*/  FMUL.FTZ R2, R131, R20 ;  /* 0x0000001483027220 */ /* 0x000fe20000410000 */
[----:B------:R-:W-:Y:S01]  /*1020*/  HADD2.F32 R24, -RZ, R24.H1_H1 ;  /* 0x30000018ff187230 */ /* 0x000fe20000004100 */
[----:B------:R0:W5:Y:S01]  /*1030*/  @P1 LDG.E.128 R76, desc[UR10][R28.64] ;  /* 0x0000000a1c4c1981 */ /* 0x000162000c1e1d00 */
[----:B------:R-:W-:Y:S01]  /*1040*/  FADD.FTZ R157, -R165, R17 ;  /* 0x00000011a59d7221 */ /* 0x000fe20000010100 */
[----:B------:R-:W-:-:S02]  /*1050*/  FMUL.FTZ R17, R130, R16 ;  /* 0x0000001082117220 */ /* 0x000fc40000410000 */
[----:B------:R-:W-:Y:S01]  /*1060*/  FADD.FTZ R49, R24, R49 ;  /* 0x0000003118317221 */ /* 0x000fe20000010000 */
[-C--:B------:R-:W-:Y:S01]  /*1070*/  FFMA.FTZ R41, R146, R24.reuse, R41 ;  /* 0x0000001892297223 */ /* 0x080fe20000010029 */
[----:B------:R-:W-:Y:S01]  /*1080*/  FADD.FTZ R39, -R165, R39 ;  /* 0x00000027a5277221 */ /* 0x000fe20000010100 */
[----:B0-----:R-:W-:Y:S01]  /*1090*/  FMUL.FTZ R29, R140, R35 ;  /* 0x000000238c1d7220 */ /* 0x001fe20000410000 */
[----:B------:R-:W-:Y:S01]  /*10a0*/  FFMA.FTZ R35, R123, R24, R2 ;  /* 0x000000187b237223 */ /* 0x000fe20000010002 */
[----:B------:R-:W-:Y:S02]  /*10b0*/  HADD2.F32 R24, -RZ, R21.H0_H0 ;  /* 0x20000015ff187230 */ /* 0x000fe40000004100 */
[----:B------:R-:W-:Y:S01]  /*10c0*/  FADD.FTZ R48, R3, R48 ;  /* 0x0000003003307221 */ /* 0x000fe20000010000 */
[-C--:B------:R-:W-:Y:S01]  /*10d0*/  FFMA.FTZ R40, R29, R3.reuse, R40 ;  /* 0x000000031d287223 */ /* 0x080fe20000010028 */
[----:B------:R-:W-:Y:S01]  /*10e0*/  FFMA.FTZ R28, R122, R3, R17 ;  /* 0x000000037a1c7223 */ /* 0x000fe20000010011 */
[----:B------:R-:W-:-:S02]  /*10f0*/  HADD2.F32 R3, -RZ, R25.H0_H0 ;  /* 0x20000019ff037230 */ /* 0x000fc40000004100 */
[----:B------:R-:W-:Y:S01]  /*1100*/  FMUL.FTZ R39, R140, R39 ;  /* 0x000000278c277220 */ /* 0x000fe20000410000 */
[----:B------:R-:W-:Y:S01]  /*1110*/  FMUL.FTZ R17, R132, R24 ;  /* 0x0000001884117220 */ /* 0x000fe20000410000 */
[----:B------:R-:W-:Y:S01]  /*1120*/  FADD.FTZ R2, RZ, R147 ;  /* 0x00000093ff027221 */ /* 0x000fe20000010000 */
[----:B------:R-:W-:Y:S01]  /*1130*/  FADD.FTZ R163, -R165, R148 ;  /* 0x00000094a5a37221 */ /* 0x000fe20000010100 */
[----:B------:R-:W-:Y:S01]  /*1140*/  FADD.FTZ R50, R3, R50 ;  /* 0x0000003203327221 */ /* 0x000fe20000010000 */
[-C--:B------:R-:W-:Y:S01]  /*1150*/  FFMA.FTZ R42, R39, R3.reuse, R42 ;  /* 0x00000003272a7223 */ /* 0x080fe2000001002a */
[----:B------:R-:W-:Y:S01]  /*1160*/  FFMA.FTZ R148, R124, R3, R17 ;  /* 0x000000037c947223 */ /* 0x000fe20000010011 */
[----:B------:R-:W-:Y:S01]  /*1170*/  FADD.FTZ R3, R149, R2 ;  /* 0x0000000295037221 */ /* 0x000fe20000010000 */
[----:B------:R-:W-:-:S03]  /*1180*/  HADD2.F32 R18, -RZ, R18.H1_H1 ;  /* 0x30000012ff127230 */ /* 0x000fc60000004100 */
[----:B------:R-:W-:Y:S01]  /*1190*/  FADD.FTZ R3, R36, R3 ;  /* 0x0000000324037221 */ /* 0x000fe20000010000 */
[----:B------:R-:W-:Y:S02]  /*11a0*/  HADD2.F32 R21, -RZ, R21.H1_H1 ;  /* 0x30000015ff157230 */ /* 0x000fe40000004100 */
[----:B------:R-:W-:Y:S01]  /*11b0*/  FADD.FTZ R161, -R165, R18 ;  /* 0x00000012a5a17221 */ /* 0x000fe20000010100 */
[----:B------:R-:W-:Y:S01]  /*11c0*/  FADD.FTZ R3, R142, R3 ;  /* 0x000000038e037221 */ /* 0x000fe20000010000 */
[----:B------:R-:W-:Y:S02]  /*11d0*/  HADD2.F32 R18, -RZ, R25.H1_H1 ;  /* 0x30000019ff127230 */ /* 0x000fe40000004100 */
[----:B------:R-:W-:Y:S01]  /*11e0*/  FMUL.FTZ R2, R133, R21 ;  /* 0x0000001585027220 */ /* 0x000fe20000410000 */
[----:B------:R-:W-:Y:S01]  /*11f0*/  FADD.FTZ R165, -R165, R150 ;  /* 0x00000096a5a57221 */ /* 0x000fe20000010100 */
[----:B------:R-:W-:Y:S01]  /*1200*/  FADD.FTZ R3, R30, R3 ;  /* 0x000000031e037221 */ /* 0x000fe20000010000 */
[----:B------:R-:W-:Y:S01]  /*1210*/  FMUL.FTZ R150, R140, R157 ;  /* 0x0000009d8c967220 */ /* 0x000fe20000410000 */
[----:B------:R-:W-:-:S02]  /*1220*/  FFMA.FTZ R157, R125, R18, R2 ;  /* 0x000000127d9d7223 */ /* 0x000fc40000010002 */
[----:B------:R-:W-:Y:S01]  /*1230*/  FADD.FTZ R2, R34, R3 ;  /* 0x0000000322027221 */ /* 0x000fe20000010000 */
[----:B------:R-:W-:Y:S01]  /*1240*/  FFMA.FTZ R3, R0, R147, RZ ;  /* 0x0000009300037223 */ /* 0x000fe200000100ff */
[----:B------:R-:W-:Y:S02]  /*1250*/  FADD.FTZ R51, R18, R51 ;  /* 0x0000003312337221 */ /* 0x000fe40000010000 */
[----:B------:R-:W-:Y:S01]  /*1260*/  FADD.FTZ R2, R155, R2 ;  /* 0x000000029b027221 */ /* 0x000fe20000010000 */
[----:B------:R-:W-:Y:S01]  /*1270*/  FFMA.FTZ R43, R150, R18, R43 ;  /* 0x00000012962b7223 */ /* 0x000fe2000001002b */
[----:B------:R-:W-:Y:S02]  /*1280*/  FFMA.FTZ R18, R32, R149, R3 ;  /* 0x0000009520127223 */ /* 0x000fe40000010003 */
[----:B------:R-:W-:Y:S01]  /*1290*/  FADD.FTZ R3, R31, R2 ;  /* 0x000000021f037221 */ /* 0x000fe20000010000 */
[----:B------:R-:W-:Y:S02]  /*12a0*/  HADD2.F32 R25, -RZ, R22.H0_H0 ;  /* 0x20000016ff197230 */ /* 0x000fe40000004100 */
[----:B------:R-:W-:Y:S01]  /*12b0*/  FFMA.FTZ R18, R33, R36, R18 ;  /* 0x0000002421127223 */ /* 0x000fe20000010012 */
[----:B------:R-:W-:Y:S01]  /*12c0*/  FADD.FTZ R2, R28, R3 ;  /* 0x000000031c027221 */ /* 0x000fe20000010000 */
[----:B------:R-:W-:-:S02]  /*12d0*/  HADD2.F32 R17, -RZ, R26.H0_H0 ;  /* 0x2000001aff117230 */ /* 0x000fc40000004100 */
[----:B------:R-:W-:Y:S01]  /*12e0*/  FFMA.FTZ R18, R37, R142, R18 ;  /* 0x0000008e25127223 */ /* 0x000fe20000010012 */
[----:B------:R-:W-:Y:S01]  /*12f0*/  FADD.FTZ R3, R2, R35 ;  /* 0x0000002302037221 */ /* 0x000fe20000010000 */
[----:B------:R-:W-:Y:S01]  /*1300*/  FMUL.FTZ R159, R140, R159 ;  /* 0x0000009f8c9f7220 */ /* 0x000fe20000410000 */
[----:B------:R-:W-:Y:S01]  /*1310*/  FMUL.FTZ R19, R134, R25 ;  /* 0x0000001986137220 */ /* 0x000fe20000410000 */
[----:B------:R-:W-:Y:S02]  /*1320*/  HADD2.F32 R160, -RZ, R22.H1_H1 ;  /* 0x30000016ffa07230 */ /* 0x000fe40000004100 */
[----:B------:R-:W-:Y:S01]  /*1330*/  FADD.FTZ R2, R3, R148 ;  /* 0x0000009403027221 */ /* 0x000fe20000010000 */
[----:B------:R-:W-:Y:S01]  /*1340*/  FFMA.FTZ R18, R151, R30, R18 ;  /* 0x0000001e97127223 */ /* 0x000fe20000010012 */
[----:B------:R-:W-:Y:S01]  /*1350*/  FADD.FTZ R52, R17, R52 ;  /* 0x0000003411347221 */ /* 0x000fe20000010000 */
[-C--:B------:R-:W-:Y:S01]  /*1360*/  FFMA.FTZ R44, R159, R17.reuse, R44 ;  /* 0x000000119f2c7223 */ /* 0x080fe2000001002c */
[----:B------:R-:W-:Y:S01]  /*1370*/  FFMA.FTZ R152, R126, R17, R19 ;  /* 0x000000117e987223 */ /* 0x000fe20000010013 */
[----:B------:R-:W-:-:S02]  /*1380*/  HADD2.F32 R26, -RZ, R26.H1_H1 ;  /* 0x3000001aff1a7230 */ /* 0x000fc40000004100 */
[----:B------:R-:W-:Y:S01]  /*1390*/  FMUL.FTZ R22, R135, R160 ;  /* 0x000000a087167220 */ /* 0x000fe20000410000 */
[--C-:B------:R-:W-:Y:S02]  /*13a0*/  HADD2.F32 R162, -RZ, R23.reuse.H0_H0 ;  /* 0x20000017ffa27230 */ /* 0x100fe40000004100 */
[----:B------:R-:W-:Y:S01]  /*13b0*/  FADD.FTZ R17, R2, R157 ;  /* 0x0000009d02117221 */ /* 0x000fe20000010000 */
[----:B------:R-:W-:Y:S01]  /*13c0*/  FFMA.FTZ R3, R153, R34, R18 ;  /* 0x0000002299037223 */ /* 0x000fe20000010012 */
[----:B------:R-:W-:Y:S01]  /*13d0*/  FMUL.FTZ R154, R140, R161 ;  /* 0x000000a18c9a7220 */ /* 0x000fe20000410000 */
[----:B------:R-:W-:Y:S02]  /*13e0*/  HADD2.F32 R164, -RZ, R23.H1_H1 ;  /* 0x30000017ffa47230 */ /* 0x000fe40000004100 */
[----:B------:R-:W-:Y:S01]  /*13f0*/  FFMA.FTZ R161, R127, R26, R22 ;  /* 0x0000001a7fa17223 */ /* 0x000fe20000010016 */
[--C-:B------:R-:W-:Y:S02]  /*1400*/  HADD2.F32 R19, -RZ, R27.reuse.H0_H0 ;  /* 0x2000001bff137230 */ /* 0x100fe40000004100 */
[----:B------:R-:W-:Y:S01]  /*1410*/  FMUL.FTZ R23, R136, R162 ;  /* 0x000000a288177220 */ /* 0x000fe20000410000 */
[----:B------:R-:W-:Y:S01]  /*1420*/  FADD.FTZ R18, R17, R152 ;  /* 0x0000009811127221 */ /* 0x000fe20000010000 */
[----:B------:R-:W-:Y:S01]  /*1430*/  FFMA.FTZ R3, R38, R155, R3 ;  /* 0x0000009b26037223 */ /* 0x000fe20000010003 */
[----:B------:R-:W-:-:S02]  /*1440*/  HADD2.F32 R22, -RZ, R27.H1_H1 ;  /* 0x3000001bff167230 */ /* 0x000fc40000004100 */
[----:B------:R-:W-:Y:S01]  /*1450*/  FFMA.FTZ R27, R128, R19, R23 ;  /* 0x00000013801b7223 */ /* 0x000fe20000010017 */
[----:B------:R-:W-:Y:S01]  /*1460*/  FMUL.FTZ R156, R137, R164 ;  /* 0x000000a4899c7220 */ /* 0x000fe20000410000 */
[----:B------:R-:W-:Y:S01]  /*1470*/  FADD.FTZ R18, R18, R161 ;  /* 0x000000a112127221 */ /* 0x000fe20000010000 */
[----:B------:R-:W-:Y:S02]  /*1480*/  FFMA.FTZ R2, R144, R31, R3 ;  /* 0x0000001f90027223 */ /* 0x000fe40000010003 */
[----:B------:R-:W-:Y:S01]  /*1490*/  FFMA.FTZ R156, R129, R22, R156 ;  /* 0x00000016819c7223 */ /* 0x000fe2000001009c */
[----:B------:R-:W-:Y:S01]  /*14a0*/  FADD.FTZ R17, R18, R27 ;  /* 0x0000001b12117221 */ /* 0x000fe20000010000 */
[----:B------:R-:W-:-:S03]  /*14b0*/  FFMA.FTZ R3, R29, R28, R2 ;  /* 0x0000001c1d037223 */ /* 0x000fc60000010002 */
[----:B------:R-:W-:Y:S01]  /*14c0*/  FADD.FTZ R17, R17, R156 ;  /* 0x0000009c11117221 */ /* 0x000fe20000010000 */
[----:B------:R-:W-:-:S04]  /*14d0*/  FFMA.FTZ R2, R146, R35, R3 ;  /* 0x0000002392027223 */ /* 0x000fc80000010003 */
[----:B------:R-:W-:Y:S01]  /*14e0*/  FFMA.FTZ R3, R39, R148, R2 ;  /* 0x0000009427037223 */ /* 0x000fe20000010002 */
[----:B------:R-:W0:Y:S03]  /*14f0*/  SHFL.DOWN PT, R18, R17, 0x10, 0x1f ;  /* 0x0a001f0011127f89 */ /* 0x000e2600000e0000 */
[----:B------:R-:W-:-:S04]  /*1500*/  FFMA.FTZ R2, R150, R157, R3 ;  /* 0x0000009d96027223 */ /* 0x000fc80000010003 */
[----:B------:R-:W-:Y:S01]  /*1510*/  FFMA.FTZ R3, R159, R152, R2 ;  /* 0x000000989f037223 */ /* 0x000fe20000010002 */
[----:B------:R-:W-:-:S03]  /*1520*/  FMUL.FTZ R163, R140, R163 ;  /* 0x000000a38ca37220 */ /* 0x000fc60000410000 */
[----:B------:R-:W-:Y:S01]  /*1530*/  FFMA.FTZ R2, R154, R161, R3 ;  /* 0x000000a19a027223 */ /* 0x000fe20000010003 */
[----:B------:R-:W-:-:S03]  /*1540*/  FMUL.FTZ R158, R140, R165 ;  /* 0x000000a58c9e7220 */ /* 0x000fc60000410000 */
[----:B------:R-:W-:-:S04]  /*1550*/  FFMA.FTZ R3, R163, R27, R2 ;  /* 0x0000001ba3037223 */ /* 0x000fc80000010002 */
[----:B------:R-:W-:Y:S01]  /*1560*/  FFMA.FTZ R3, R158, R156, R3 ;  /* 0x0000009c9e037223 */ /* 0x000fe20000010003 */
[----:B------:R-:W-:Y:S01]  /*1570*/  FADD.FTZ R54, R19, R54 ;  /* 0x0000003613367221 */ /* 0x000fe20000010000 */
[----:B0-----:R-:W-:-:S03]  /*1580*/  FADD.FTZ R18, R17, R18 ;  /* 0x0000001211127221 */ /* 0x001fc60000010000 */
[----:B------:R-:W0:Y:S01]  /*1590*/  SHFL.DOWN PT, R2, R3, 0x10, 0x1f ;  /* 0x0a001f0003027f89 */ /* 0x000e2200000e0000 */
[----:B------:R-:W-:-:S03]  /*15a0*/  FFMA.FTZ R46, R163, R19, R46 ;  /* 0x00000013a32e7223 */ /* 0x000fc6000001002e */
[----:B------:R-:W1:Y:S01]  /*15b0*/  SHFL.DOWN PT, R19, R18, 0x8, 0x1f ;  /* 0x09001f0012137f89 */ /* 0x000e6200000e0000 */
[----:B------:R-:W-:Y:S01]  /*15c0*/  FADD.FTZ R53, R26, R53 ;  /* 0x000000351a357221 */ /* 0x000fe20000010000 */
[----:B------:R-:W-:Y:S01]  /*15d0*/  FFMA.FTZ R45, R154, R26, R45 ;  /* 0x0000001a9a2d7223 */ /* 0x000fe2000001002d */
[----:B0-----:R-:W-:Y:S01]  /*15e0*/  FADD.FTZ R2, R3, R2 ;  /* 0x0000000203027221 */ /* 0x001fe20000010000 */
[----:B-1----:R-:W-:-:S04]  /*15f0*/  FADD.FTZ R19, R18, R19 ;  /* 0x0000001312137221 */ /* 0x002fc80000010000 */
[----:B------:R-:W0:Y:S04]  /*1600*/  SHFL.DOWN PT, R17, R2, 0x8, 0x1f ;  /* 0x09001f0002117f89 */ /* 0x000e2800000e0000 */
[----:B------:R-:W1:Y:S01]  /*1610*/  SHFL.DOWN PT, R26, R19, 0x4, 0x1f ;  /* 0x08801f00131a7f89 */ /* 0x000e6200000e0000 */
[----:B0-----:R-:W-:Y:S01]  /*1620*/  FADD.FTZ R17, R2, R17 ;  /* 0x0000001102117221 */ /* 0x001fe20000010000 */
[----:B-1----:R-:W-:-:S04]  /*1630*/  FADD.FTZ R23, R19, R26 ;  /* 0x0000001a13177221 */ /* 0x002fc80000010000 */
[----:B------:R-:W0:Y:S02]  /*1640*/  SHFL.DOWN PT, R26, R17, 0x4, 0x1f ;  /* 0x08801f00111a7f89 */ /* 0x000e2400000e0000 */
[----:B0-----:R-:W-:Y:S02]  /*1650*/  FADD.FTZ R165, R17, R26 ;  /* 0x0000001a11a57221 */ /* 0x001fe40000010000 */
[----:B------:R-:W0:Y:S02]  /*1660*/  SHFL.DOWN PT, R26, R23, 0x2, 0x1f ;  /* 0x08401f00171a7f89 */ /* 0x000e2400000e0000 */
[----:B0-----:R-:W-:Y:S02]  /*1670*/  FADD.FTZ R166, R23, R26 ;  /* 0x0000001a17a67221 */ /* 0x001fe40000010000 */
[----:B------:R-:W0:Y:S04]  /*1680*/  SHFL.DOWN PT, R26, R165, 0x2, 0x1f ;  /* 0x08401f00a51a7f89 */ /* 0x000e2800000e0000 */
[----:B------:R-:W1:Y:S01]  /*1690*/  SHFL.DOWN PT, R3, R166, 0x1, 0x1f ;  /* 0x08201f00a6037f89 */ /* 0x000e6200000e0000 */
[----:B0-----:R-:W-:-:S02]  /*16a0*/  FADD.FTZ R18, R165, R26 ;  /* 0x0000001aa5127221 */ /* 0x001fc40000010000 */
[----:B------:R-:W0:Y:S01]  /*16b0*/  S2R R26, SR_TID.X ;  /* 0x00000000001a7919 */ /* 0x000e220000002100 */
[----:B-1----:R-:W-:Y:S02]  /*16c0*/  FADD.FTZ R2, R166, R3 ;  /* 0x00000003a6027221 */ /* 0x002fe40000010000 */
[----:B------:R-:W1:Y:S01]  /*16d0*/  SHFL.DOWN PT, R3, R18, 0x1, 0x1f ;  /* 0x08201f0012037f89 */ /* 0x000e6200000e0000 */
[----:B------:R-:W-:Y:S01]  /*16e0*/  BSSY.RECONVERGENT B0, `(.L_x_274) ;  /* 0x000000e000007945 */ /* 0x000fe20003800200 */
[----:B------:R-:W-:Y:S01]  /*16f0*/  FADD.FTZ R55, R22, R55 ;  /* 0x0000003716377221 */ /* 0x000fe20000010000 */
[----:B------:R-:W-:Y:S01]  /*1700*/  FFMA.FTZ R47, R158, R22, R47 ;  /* 0x000000169e2f7223 */ /* 0x000fe2000001002f */
[----:B0-----:R-:W-:Y:S01]  /*1710*/  LOP3.LUT P2, RZ, R26, 0x1f, RZ, 0xc0, !PT ;  /* 0x0000001f1aff7812 */ /* 0x001fe2000784c0ff */
[----:B-1----:R-:W-:-:S12]  /*1720*/  FADD.FTZ R3, R18, R3 ;  /* 0x0000000312037221 */ /* 0x002fd80000010000 */
        /* <DEDUP_REMOVED lines=9> */
.L_x_275:
[----:B------:R-:W-:Y:S05]  /*17c0*/  BSYNC.RECONVERGENT B0 ;  /* 0x0000000000007941 */ /* 0x000fea0003800200 */
.L_x_274:
        /* <DEDUP_REMOVED lines=10> */
[----:B------:R-:W-:Y:S01]  /*1870*/  FADD.FTZ R66, R160, R66 ;  /* 0x00000042a0427221 */ /* 0x000fe20000010000 */
[----:B------:R-:W-:Y:S01]  /*1880*/  FFMA.FTZ R61, R154, R160, R61 ;  /* 0x000000a09a3d7223 */ /* 0x000fe2000001003d */
[----:B------:R-:W-:Y:S01]  /*1890*/  FADD.FTZ R69, R24, R69 ;  /* 0x0000004518457221 */ /* 0x000fe20000010000 */
[----:B------:R-:W-:Y:S01]  /*18a0*/  UISETP.NE.AND.EX UP0, UPT, UR15, URZ, UPT, UP0 ;  /* 0x000000ff0f00728c */ /* 0x000fe2000bf05300 */
        /* <DEDUP_REMOVED lines=78> */
[----:B------:R-:W-:Y:S01]  /*1d90*/  F2FP.F16.F32.PACK_AB R16, R149, R16 ;  /* 0x000000109510723e */ /* 0x000fe200000000ff */
[----:B------:R-:W-:Y:S06]  /*1da0*/  BRA `(.L_x_279) ;  /* 0x0000001000607947 */ /* 0x000fec0003800000 */
.L_x_278:
        /* <DEDUP_REMOVED lines=33> */
.L_x_277:
        /* <DEDUP_REMOVED lines=36> */
.L_x_280:
        /* <DEDUP_REMOVED lines=37> */
.L_x_276:
        /* <DEDUP_REMOVED lines=11> */
[----:B-----5:R-:W-:Y:S02]  /*2500*/  HADD2.F32 R3, -RZ, R78.H0_H0 ;  /* 0x2000004eff037230 */ /* 0x020fe40000004100 */
[----:B------:R-:W-:Y:S01]  /*2510*/  FADD.FTZ R18, R30, -R151 ;  /* 0x800000971e127221 */ /* 0x000fe20000010000 */
[--C-:B------:R-:W-:Y:S02]  /*2520*/  HADD2.F32 R17, -RZ, R79.reuse.H0_H0 ;  /* 0x2000004fff117230 */ /* 0x100fe40000004100 */
[----:B------:R-:W-:Y:S01]  /*2530*/  FADD.FTZ R2, R155, -R38 ;  /* 0x800000269b027221 */ /* 0x000fe20000010000 */
[----:B------:R-:W-:Y:S02]  /*2540*/  HADD2.F32 R19, -RZ, R79.H1_H1 ;  /* 0x3000004fff137230 */ /* 0x000fe40000004100 */
[----:B------:R-:W-:Y:S01]  /*2550*/  FADD.FTZ R144, R31, -R144 ;  /* 0x800000901f907221 */ /* 0x000fe20000010000 */
[-CC-:B------:R-:W-:Y:S01]  /*2560*/  FFMA.FTZ R0, R0, R160.reuse, R165.reuse ;  /* 0x000000a000007223 */ /* 0x180fe200000100a5 */
[-CC-:B------:R-:W-:Y:S01]  /*2570*/  FFMA.FTZ R32, R32, R160.reuse, R165.reuse ;  /* 0x000000a020207223 */ /* 0x180fe200000100a5 */
[-CC-:B------:R-:W-:Y:S01]  /*2580*/  FFMA.FTZ R33, R33, R160.reuse, R165.reuse ;  /* 0x000000a021217223 */ /* 0x180fe200000100a5 */
[-CC-:B------:R-:W-:Y:S01]  /*2590*/  FFMA.FTZ R37, R37, R160.reuse, R165.reuse ;  /* 0x000000a025257223 */ /* 0x180fe200000100a5 */
[----:B------:R-:W-:Y:S01]  /*25a0*/  FFMA.FTZ R153, R153, R160, R165 ;  /* 0x000000a099997223 */ /* 0x000fe200000100a5 */
        /* <DEDUP_REMOVED lines=11> */
[----:B------:R-:W-:-:S02]  /*2660*/  HADD2.F32 R17, -RZ, R76.H1_H1 ;  /* 0x3000004cff117230 */ /* 0x000fc40000004100 */
[----:B------:R-:W-:Y:S01]  /*2670*/  FADD.FTZ R153, R34, -R153 ;  /* 0x8000009922997221 */ /* 0x000fe20000010000 */
[C---:B------:R-:W-:Y:S01]  /*2680*/  FFMA.FTZ R3, R140.reuse, R16, R3 ;  /* 0x000000108c037223 */ /* 0x040fe20000010003 */
[C---:B------:R-:W-:Y:S01]  /*2690*/  FFMA.FTZ R0, R140.reuse, R0, R19 ;  /* 0x000000008c007223 */ /* 0x040fe20000010013 */
[C---:B------:R-:W-:Y:S01]  /*26a0*/  FFMA.FTZ R21, R140.reuse, R142, R21 ;  /* 0x0000008e8c157223 */ /* 0x040fe20000010015 */
[C---:B------:R-:W-:Y:S01]  /*26b0*/  FFMA.FTZ R23, R140.reuse, R153, R23 ;  /* 0x000000998c177223 */ /* 0x040fe20000010017 */
[----:B------:R-:W-:Y:S01]  /*26c0*/  FFMA.FTZ R16, R140, R32, R17 ;  /* 0x000000208c107223 */ /* 0x000fe20000010011 */
[----:B------:R-:W-:Y:S02]  /*26d0*/  F2FP.F16.F32.PACK_AB R19, R25, R2 ;  /* 0x000000021913723e */ /* 0x000fe400000000ff */
[----:B------:R-:W-:Y:S02]  /*26e0*/  F2FP.F16.F32.PACK_AB R17, R21, R0 ;  /* 0x000000001511723e */ /* 0x000fe400000000ff */
[----:B------:R-:W-:-:S02]  /*26f0*/  F2FP.F16.F32.PACK_AB R18, R23, R18 ;  /* 0x000000121712723e */ /* 0x000fc400000000ff */
[----:B------:R-:W-:Y:S01]  /*2700*/  F2FP.F16.F32.PACK_AB R16, R16, R3 ;  /* 0x000000031010723e */ /* 0x000fe200000000ff */
[----:B------:R-:W-:Y:S06]  /*2710*/  BRA `(.L_x_279) ;  /* 0x0000000800047947 */ /* 0x000fec0003800000 */
.L_x_282:
[-CC-:B------:R-:W-:Y:S01]  /*2720*/  FFMA.FTZ R0, R0, R160.reuse, R165.reuse ;  /* 0x000000a000007223 */ /* 0x180fe200000100a5 */
[-CC-:B------:R-:W-:Y:S01]  /*2730*/  FFMA.FTZ R33, R33, R160.reuse, R165.reuse ;  /* 0x000000a021217223 */ /* 0x180fe200000100a5 */
[-C--:B------:R-:W-:Y:S01]  /*2740*/  FFMA.FTZ R151, R151, R160.reuse, R165 ;  /* 0x000000a097977223 */ /* 0x080fe200000100a5 */
[----:B-----5:R-:W-:Y:S02]  /*2750*/  HADD2.F32 R2, -RZ, R78.H0_H0 ;  /* 0x2000004eff027230 */ /* 0x020fe40000004100 */
[----:B------:R-:W-:Y:S01]  /*2760*/  FADD.FTZ R147, R147, -R0 ;  /* 0x8000000093937221 */ /* 0x000fe20000010000 */
[----:B------:R-:W-:Y:S02]  /*2770*/  HADD2.F32 R0, -RZ, R77.H0_H0 ;  /* 0x2000004dff007230 */ /* 0x000fe40000004100 */
[----:B------:R-:W-:Y:S01]  /*2780*/  FADD.FTZ R33, R36, -R33 ;  /* 0x8000002124217221 */ /* 0x000fe20000010000 */
[----:B------:R-:W-:Y:S01]  /*2790*/  FADD.FTZ R151, R30, -R151 ;  /* 0x800000971e977221 */ /* 0x000fe20000010000 */
[-CC-:B------:R-:W-:Y:S01]  /*27a0*/  FFMA.FTZ R32, R32, R160.reuse, R165.reuse ;  /* 0x000000a020207223 */ /* 0x180fe200000100a5 */
        /* <DEDUP_REMOVED lines=14> */
[----:B------:R-:W-:-:S02]  /*2890*/  HADD2.F32 R2, -RZ, R77.H1_H1 ;  /* 0x3000004dff027230 */ /* 0x000fc40000004100 */
[----:B------:R-:W-:Y:S01]  /*28a0*/  FADD.FTZ R31, R31, -R144 ;  /* 0x800000901f1f7221 */ /* 0x000fe20000010000 */
[----:B------:R-:W-:Y:S02]  /*28b0*/  HADD2.F32 R0, -RZ, R76.H1_H1 ;  /* 0x3000004cff007230 */ /* 0x000fe40000004100 */
[C---:B------:R-:W-:Y:S01]  /*28c0*/  FFMA.FTZ R3, R140.reuse, R147, R3 ;  /* 0x000000938c037223 */ /* 0x040fe20000010003 */
[C---:B------:R-:W-:Y:S01]  /*28d0*/  FFMA.FTZ R9, R140.reuse, R155, R9 ;  /* 0x0000009b8c097223 */ /* 0x040fe20000010009 */
[C---:B------:R-:W-:Y:S01]  /*28e0*/  FFMA.FTZ R10, R140.reuse, R31, R10 ;  /* 0x0000001f8c0a7223 */ /* 0x040fe2000001000a */
[C---:B------:R-:W-:Y:S01]  /*28f0*/  FFMA.FTZ R153, R140.reuse, R153, R8 ;  /* 0x000000998c997223 */ /* 0x040fe20000010008 */
[C---:B------:R-:W-:Y:S01]  /*2900*/  FFMA.FTZ R2, R140.reuse, R37, R2 ;  /* 0x000000258c027223 */ /* 0x040fe20000010002 */
[----:B------:R-:W-:Y:S02]  /*2910*/  FFMA.FTZ R0, R140, R149, R0 ;  /* 0x000000958c007223 */ /* 0x000fe40000010000 */
        /* <DEDUP_REMOVED lines=9> */
.L_x_281:
        /* <DEDUP_REMOVED lines=44> */
.L_x_283:
        /* <DEDUP_REMOVED lines=44> */
.L_x_279:
        /* <DEDUP_REMOVED lines=18> */
[----:B-----5:R-:W-:Y:S02]  /*3050*/  HADD2.F32 R0, -RZ, R5.H0_H0 ;  /* 0x20000005ff007230 */ /* 0x020fe40000004100 */
[-C--:B0-----:R-:W-:Y:S01]  /*3060*/  FFMA.FTZ R10, R163, R160.reuse, R165 ;  /* 0x000000a0a30a7223 */ /* 0x081fe200000100a5 */
        /* <DEDUP_REMOVED lines=8> */
[----:B------:R-:W-:Y:S01]  /*30f0*/  FADD.FTZ R27, R27, -R10 ;  /* 0x8000000a1b1b7221 */ /* 0x000fe20000010000 */
[C---:B------:R-:W-:Y:S01]  /*3100*/  FFMA.FTZ R17, R140.reuse, R39, R0 ;  /* 0x000000278c117223 */ /* 0x040fe20000010000 */
[----:B------:R-:W-:Y:S01]  /*3110*/  FFMA.FTZ R18, R140, R159, R8 ;  /* 0x0000009f8c127223 */ /* 0x000fe20000010008 */
[----:B------:R-:W-:-:S02]  /*3120*/  HADD2.F32 R9, -RZ, R4.H0_H0 ;  /* 0x20000004ff097230 */ /* 0x000fc40000004100 */
[----:B------:R-:W-:Y:S01]  /*3130*/  FADD.FTZ R29, R28, -R29 ;  /* 0x8000001d1c1d7221 */ /* 0x000fe20000010000 */
[--C-:B------:R-:W-:Y:S02]  /*3140*/  HADD2.F32 R11, -RZ, R7.reuse.H1_H1 ;  /* 0x30000007ff0b7230 */ /* 0x100fe40000004100 */
[----:B------:R-:W-:Y:S01]  /*3150*/  FADD.FTZ R35, R35, -R146 ;  /* 0x8000009223237221 */ /* 0x000fe20000010000 */
[----:B------:R-:W-:Y:S02]  /*3160*/  HADD2.F32 R12, -RZ, R7.H0_H0 ;  /* 0x20000007ff0c7230 */ /* 0x000fe40000004100 */
        /* <DEDUP_REMOVED lines=25> */
.L_x_286:
[-CC-:B------:R-:W-:Y:S01]  /*3300*/  FFMA.FTZ R39, R39, R160.reuse, R165.reuse ;  /* 0x000000a027277223 */ /* 0x180fe200000100a5 */
[-CC-:B------:R-:W-:Y:S01]  /*3310*/  FFMA.FTZ R159, R159, R160.reuse, R165.reuse ;  /* 0x000000a09f9f7223 */ /* 0x180fe200000100a5 */
[----:B-----5:R-:W-:Y:S02]  /*3320*/  HADD2.F32 R0, -RZ, R5.H0_H0 ;  /* 0x20000005ff007230 */ /* 0x020fe40000004100 */
[-CC-:B------:R-:W-:Y:S01]  /*3330*/  FFMA.FTZ R29, R29, R160.reuse, R165.reuse ;  /* 0x000000a01d1d7223 */ /* 0x180fe200000100a5 */
[----:B0-----:R-:W-:Y:S02]  /*3340*/  HADD2.F32 R12, -RZ, R6.H0_H0 ;  /* 0x20000006ff0c7230 */ /* 0x001fe40000004100 */
[-CC-:B------:R-:W-:Y:S01]  /*3350*/  FFMA.FTZ R146, R146, R160.reuse, R165.reuse ;  /* 0x000000a092927223 */ /* 0x180fe200000100a5 */
[-CC-:B------:R-:W-:Y:S01]  /*3360*/  FFMA.FTZ R150, R150, R160.reuse, R165.reuse ;  /* 0x000000a096967223 */ /* 0x180fe200000100a5 */
[-CC-:B------:R-:W-:Y:S01]  /*3370*/  FFMA.FTZ R154, R154, R160.reuse, R165.reuse ;  /* 0x000000a09a9a7223 */ /* 0x180fe200000100a5 */
[-C--:B------:R-:W-:Y:S01]  /*3380*/  FFMA.FTZ R14, R163, R160.reuse, R165 ;  /* 0x000000a0a30e7223 */ /* 0x080fe200000100a5 */
[----:B------:R-:W-:Y:S01]  /*3390*/  FADD.FTZ R39, R148, -R39 ;  /* 0x8000002794277221 */ /* 0x000fe20000010000 */
[----:B------:R-:W-:Y:S01]  /*33a0*/  FADD.FTZ R159, R152, -R159 ;  /* 0x8000009f989f7221 */ /* 0x000fe20000010000 */
[----:B------:R-:W-:Y:S01]  /*33b0*/  FFMA.FTZ R165, R158, R160, R165 ;  /* 0x000000a09ea57223 */ /* 0x000fe200000100a5 */
[----:B------:R-:W-:Y:S01]  /*33c0*/  FADD.FTZ R27, R27, -R14 ;  /* 0x8000000e1b1b7221 */ /* 0x000fe20000010000 */
[C---:B------:R-:W-:Y:S01]  /*33d0*/  FFMA.FTZ R17, R140.reuse, R39, R0 ;  /* 0x000000278c117223 */ /* 0x040fe20000010000 */
[----:B------:R-:W-:Y:S01]  /*33e0*/  FFMA.FTZ R18, R140, R159, R12 ;  /* 0x0000009f8c127223 */ /* 0x000fe2000001000c */
[----:B------:R-:W-:-:S02]  /*33f0*/  HADD2.F32 R15, -RZ, R7.H1_H1 ;  /* 0x30000007ff0f7230 */ /* 0x000fc40000004100 */
[----:B------:R-:W-:Y:S01]  /*3400*/  FADD.FTZ R165, R156, -R165 ;  /* 0x800000a59ca57221 */ /* 0x000fe20000010000 */
[----:B------:R-:W-:Y:S02]  /*3410*/  HADD2.F32 R16, -RZ, R7.H0_H0 ;  /* 0x20000007ff107230 */ /* 0x000fe40000004100 */
        /* <DEDUP_REMOVED lines=13> */
[----:B------:R-:W-:Y:S01]  /*34f0*/  FFMA.FTZ R0, R140, R35, R0 ;  /* 0x000000238c007223 */ /* 0x000fe20000010000 */
[----:B------:R-:W-:Y:S02]  /*3500*/  F2FP.F16.F32.PACK_AB R19, R15, R16 ;  /* 0x000000100f13723e */ /* 0x000fe400000000ff */
[----:B------:R-:W-:-:S02]  /*3510*/  F2FP.F16.F32.PACK_AB R18, R161, R18 ;  /* 0x00000012a112723e */ /* 0x000fc400000000ff */
[----:B------:R-:W-:Y:S02]  /*3520*/  F2FP.F16.F32.PACK_AB R17, R12, R17 ;  /* 0x000000110c11723e */ /* 0x000fe400000000ff */
[----:B------:R-:W-:Y:S02]  /*3530*/  F2FP.F16.F32.PACK_AB R16, R0, R13 ;  /* 0x0000000d0010723e */ /* 0x000fe400000000ff */
[----:B------:R-:W-:Y:S02]  /*3540*/  MOV R15, R19 ;  /* 0x00000013000f7202 */ /* 0x000fe40000000f00 */
[----:B------:R-:W-:Y:S02]  /*3550*/  MOV R14, R18 ;  /* 0x00000012000e7202 */ /* 0x000fe40000000f00 */
[----:B------:R-:W-:Y:S02]  /*3560*/  MOV R13, R17 ;  /* 0x00000011000d7202 */ /* 0x000fe40000000f00 */
[----:B------:R-:W-:Y:S01]  /*3570*/  MOV R12, R16 ;  /* 0x00000010000c7202 */ /* 0x000fe20000000f00 */
[----:B------:R-:W-:Y:S06]  /*3580*/  BRA `(.L_x_287) ;  /* 0x0000000c00547947 */ /* 0x000fec0003800000 */
.L_x_285:
[----:B------:R-:W-:Y:S05]  /*3590*/  @!P2 BRA `(.L_x_288) ;  /* 0x0000000000a4a947 */ /* 0x000fea0003800000 */
        /* <DEDUP_REMOVED lines=41> */
.L_x_288:
        /* <DEDUP_REMOVED lines=8> */
[--C-:B0----5:R-:W-:Y:S02]  /*38b0*/  HADD2.F32 R17, -RZ, R7.reuse.H1_H1 ;  /* 0x30000007ff117230 */ /* 0x121fe40000004100 */
[----:B------:R-:W-:Y:S01]  /*38c0*/  FADD.FTZ R159, R152, -R159 ;  /* 0x8000009f989f7221 */ /* 0x000fe20000010000 */
[----:B------:R-:W-:Y:S01]  /*38d0*/  FADD.FTZ R27, R27, -R0 ;  /* 0x800000001b1b7221 */ /* 0x000fe20000010000 */
[----:B------:R-:W-:Y:S01]  /*38e0*/  FADD.FTZ R165, R156, -R165 ;  /* 0x800000a59ca57221 */ /* 0x000fe20000010000 */
[----:B------:R-:W-:-:S02]  /*38f0*/  HADD2.F32 R16, -RZ, R7.H0_H0 ;  /* 0x20000007ff107230 */ /* 0x000fc40000004100 */
[----:B------:R-:W-:Y:S01]  /*3900*/  FADD.FTZ R161, R161, -R154 ;  /* 0x8000009aa1a17221 */ /* 0x000fe20000010000 */
[--C-:B------:R-:W-:Y:S02]  /*3910*/  HADD2.F32 R0, -RZ, R6.reuse.H0_H0 ;  /* 0x20000006ff007230 */ /* 0x100fe40000004100 */
[C---:B------:R-:W-:Y:S01]  /*3920*/  FFMA.FTZ R24, R140.reuse, R165, R17 ;  /* 0x000000a58c187223 */ /* 0x040fe20000010011 */
[----:B------:R-:W-:Y:S02]  /*3930*/  HADD2.F32 R17, -RZ, R6.H1_H1 ;  /* 0x30000006ff117230 */ /* 0x000fe40000004100 */
[C---:B------:R-:W-:Y:S01]  /*3940*/  FFMA.FTZ R19, R140.reuse, R27, R16 ;  /* 0x0000001b8c137223 */ /* 0x040fe20000010010 */
[--C-:B------:R-:W-:Y:S02]  /*3950*/  HADD2.F32 R18, -RZ, R5.reuse.H0_H0 ;  /* 0x20000005ff127230 */ /* 0x100fe40000004100 */
[----:B------:R-:W-:Y:S01]  /*3960*/  FFMA.FTZ R159, R140, R159, R0 ;  /* 0x0000009f8c9f7223 */ /* 0x000fe20000010000 */
[----:B------:R-:W-:-:S02]  /*3970*/  HADD2.F32 R20, -RZ, R5.H1_H1 ;  /* 0x30000005ff147230 */ /* 0x000fc40000004100 */
[----:B------:R-:W-:Y:S01]  /*3980*/  FADD.FTZ R29, R28, -R29 ;  /* 0x8000001d1c1d7221 */ /* 0x000fe20000010000 */
[--C-:B------:R-:W-:Y:S02]  /*3990*/  HADD2.F32 R0, -RZ, R4.reuse.H0_H0 ;  /* 0x20000004ff007230 */ /* 0x100fe40000004100 */
[----:B------:R-:W-:Y:S01]  /*39a0*/  FADD.FTZ R35, R35, -R146 ;  /* 0x8000009223237221 */ /* 0x000fe20000010000 */
[----:B------:R-:W-:Y:S02]  /*39b0*/  HADD2.F32 R16, -RZ, R4.H1_H1 ;  /* 0x30000004ff107230 */ /* 0x000fe40000004100 */
[----:B------:R-:W-:Y:S01]  /*39c0*/  FADD.FTZ R39, R148, -R39 ;  /* 0x8000002794277221 */ /* 0x000fe20000010000 */
[----:B------:R-:W-:Y:S01]  /*39d0*/  FADD.FTZ R157, R157, -R150 ;  /* 0x800000969d9d7221 */ /* 0x000fe20000010000 */
        /* <DEDUP_REMOVED lines=10> */
.L_x_284:
        /* <DEDUP_REMOVED lines=39> */
.L_x_290:
        /* <DEDUP_REMOVED lines=33> */
.L_x_289:
        /* <DEDUP_REMOVED lines=34> */
.L_x_291:
        /* <DEDUP_REMOVED lines=27> */
[----:B------:R-:W-:-:S07]  /*42d0*/  F2FP.F16.F32.PACK_AB R16, R35, R16 ;  /* 0x000000102310723e */ /* 0x000fce00000000ff */
.L_x_287:
        /* <DEDUP_REMOVED lines=57> */
.L_x_273:
        /* <DEDUP_REMOVED lines=29> */
.L_x_293:
        /* <DEDUP_REMOVED lines=12> */
.L_x_2793:


//--------------------- .text._ZN10layer_norm31ln_parallel_residual_bwd_kernelINS_13Kernel_traitsI6__halfS2_S2_S2_fjLj4096ELj1ELj1ELj8ELj16ENS_18Kernel_traits_baseILj4096ES2_S2_S2_S2_fjLj256EEEEELb0ELb1ELb0EEEvNS_9BwdParamsE --------------------------
	.section	.text._ZN10layer_norm31ln_parallel_residual_bwd_kernelINS_13Kernel_traitsI6__halfS2_S2_S2_fjLj4096ELj1ELj1ELj8ELj16ENS_18Kernel_traits_baseILj4096ES2_S2_S2_S2_fjLj256EEEEELb0ELb1ELb0EEEvNS_9BwdParamsE,"ax",@progbits
	.align	128
        .global         _ZN10layer_norm31ln_parallel_residual_bwd_kernelINS_13Kernel_traitsI6__halfS2_S2_S2_fjLj4096ELj1ELj1ELj8ELj16ENS_18Kernel_traits_baseILj4096ES2_S2_S2_S2_fjLj256EEEEELb0ELb1ELb0EEEvNS_9BwdParamsE
        .type           _ZN10layer_norm31ln_parallel_residual_bwd_kernelINS_13Kernel_traitsI6__halfS2_S2_S2_fjLj4096ELj1ELj1ELj8ELj16ENS_18Kernel_traits_baseILj4096ES2_S2_S2_S2_fjLj256EEEEELb0ELb1ELb0EEEvNS_9BwdParamsE,@function
        .size           _ZN10layer_norm31ln_parallel_residual_bwd_kernelINS_13Kernel_traitsI6__halfS2_S2_S2_fjLj4096ELj1ELj1ELj8ELj16ENS_18Kernel_traits_baseILj4096ES2_S2_S2_S2_fjLj256EEEEELb0ELb1ELb0EEEvNS_9BwdParamsE,(.L_x_2794 - _ZN10layer_norm31ln_parallel_residual_bwd_kernelINS_13Kernel_traitsI6__halfS2_S2_S2_fjLj4096ELj1ELj1ELj8ELj16ENS_18Kernel_traits_baseILj4096ES2_S2_S2_S2_fjLj256EEEEELb0ELb1ELb0EEEvNS_9BwdParamsE)
        .other          _ZN10layer_norm31ln_parallel_residual_bwd_kernelINS_13Kernel_traitsI6__halfS2_S2_S2_fjLj4096ELj1ELj1ELj8ELj16ENS_18Kernel_traits_baseILj4096ES2_S2_S2_S2_fjLj256EEEEELb0ELb1ELb0EEEvNS_9BwdParamsE,@"STO_CUDA_ENTRY STV_DEFAULT"
_ZN10layer_norm31ln_parallel_residual_bwd_kernelINS_13Kernel_traitsI6__halfS2_S2_S2_fjLj4096ELj1ELj1ELj8ELj16ENS_18Kernel_traits_baseILj4096ES2_S2_S2_S2_fjLj256EEEEELb0ELb1ELb0EEEvNS_9BwdParamsE:
.text._ZN10layer_norm31ln_parallel_residual_bwd_kernelINS_13Kernel_traitsI6__halfS2_S2_S2_fjLj4096ELj1ELj1ELj8ELj16ENS_18Kernel_traits_baseILj4096ES2_S2_S2_S2_fjLj256EEEEELb0ELb1ELb0EEEvNS_9BwdParamsE:
[----:B------:R-:W-:Y:S01]  /*0000*/  LDC R1, c[0x0][0x37c] ;  /* 0x0000df00ff017b82 */ /* 0x000fe20000000800 */
[----:B------:R-:W0:Y:S01]  /*0010*/  S2R R112, SR_TID.X ;  /* 0x0000000000707919 */ /* 0x000e220000002100 */
[----:B------:R-:W1:Y:S01]  /*0020*/  LDCU UR4, c[0x0][0x388] ;  /* 0x00007100ff0477ac */ /* 0x000e620008000800 */
[----:B------:R-:W2:Y:S01]  /*0030*/  LDCU.64 UR12, c[0x0][0x358] ;  /* 0x00006b00ff0c77ac */ /* 0x000ea20008000a00 */
[----:B------:R-:W3:Y:S01]  /*0040*/  LDCU UR5, c[0x0][0x384] ;  /* 0x00007080ff0577ac */ /* 0x000ee20008000800 */
[----:B-1----:R-:W-:-:S04]  /*0050*/  MOV R5, UR4 ;  /* 0x0000000400057c02 */ /* 0x002fc80008000f00 */
[----:B------:R-:W-:-:S04]  /*0060*/  SHF.R.S32.HI R0, RZ, 0x1f, R5 ;  /* 0x0000001fff007819 */ /* 0x000fc80000011405 */
[----:B------:R-:W-:Y:S02]  /*0070*/  LEA.HI R0, R0, R5, RZ, 0x3 ;  /* 0x0000000500007211 */ /* 0x000fe400078f18ff */
[----:B0-----:R-:W-:Y:S02]  /*0080*/  LOP3.LUT R3, R112, 0xff, RZ, 0x3c, !PT ;  /* 0x000000ff70037812 */ /* 0x001fe400078e3cff */
[----:B------:R-:W-:Y:S02]  /*0090*/  MOV R11, R112 ;  /* 0x00000070000b7202 */ /* 0x000fe40000000f00 */
[----:B------:R-:W-:-:S04]  /*00a0*/  LEA.HI.SX32 R3, R0, R3, 0x1d ;  /* 0x0000000300037211 */ /* 0x000fc800078feaff */
[C---:B------:R-:W-:Y:S02]  /*00b0*/  ISETP.GE.U32.AND P5, PT, R3.reuse, 0x100, PT ;  /* 0x000001000300780c */ /* 0x040fe40003fa6070 */
[----:B------:R-:W-:-:S11]  /*00c0*/  ISETP.GE.U32.AND P4, PT, R3, 0x200, PT ;  /* 0x000002000300780c */ /* 0x000fd60003f86070 */
[----:B------:R-:W0:Y:S08]  /*00d0*/  @P5 LDC.64 R6, c[0x0][0x3d0] ;  /* 0x0000f400ff065b82 */ /* 0x000e300000000a00 */
[----:B------:R-:W1:Y:S01]  /*00e0*/  @P4 LDC.64 R8, c[0x0][0x3d0] ;  /* 0x0000f400ff084b82 */ /* 0x000e620000000a00 */
[C---:B0-----:R-:W-:Y:S01]  /*00f0*/  @P5 IMAD.WIDE.U32 R6, R11.reuse, 0x10, R6 ;  /* 0x000000100b065825 */ /* 0x041fe200078e0006 */
[----:B------:R-:W-:-:S04]  /*0100*/  @P5 LOP3.LUT R11, R11, 0x100, RZ, 0xfc, !PT ;  /* 0x000001000b0b5812 */ /* 0x000fc800078efcff */
[----:B--2---:R0:W5:Y:S01]  /*0110*/  @P5 LDG.E.128 R56, desc[UR12][R6.64] ;  /* 0x0000000c06385981 */ /* 0x004162000c1e1d00 */
[----:B-1----:R-:W-:-:S05]  /*0120*/  @P4 IMAD.WIDE.U32 R8, R11, 0x10, R8 ;  /* 0x000000100b084825 */ /* 0x002fca00078e0008 */
[----:B------:R0:W5:Y:S01]  /*0130*/  @P4 LDG.E.128 R52, desc[UR12][R8.64] ;  /* 0x0000000c08344981 */ /* 0x000162000c1e1d00 */
[----:B------:R-:W1:Y:S01]  /*0140*/  S2UR UR4, SR_CTAID.X ;  /* 0x00000000000479c3 */ /* 0x000e620000002500 */
[----:B------:R-:W-:Y:S02]  /*0150*/  CS2R R48, SRZ ;  /* 0x0000000000307805 */ /* 0x000fe4000001ff00 */
[----:B------:R-:W-:Y:S02]  /*0160*/  CS2R R50, SRZ ;  /* 0x0000000000327805 */ /* 0x000fe4000001ff00 */
[----:B------:R-:W-:Y:S02]  /*0170*/  CS2R R44, SRZ ;  /* 0x00000000002c7805 */ /* 0x000fe4000001ff00 */
[----:B------:R-:W-:Y:S02]  /*0180*/  CS2R R46, SRZ ;  /* 0x00000000002e7805 */ /* 0x000fe4000001ff00 */
[----:B------:R-:W-:-:S02]  /*0190*/  CS2R R40, SRZ ;  /* 0x0000000000287805 */ /* 0x000fc4000001ff00 */
[----:B-1----:R-:W-:-:S04]  /*01a0*/  MOV R2, UR4 ;  /* 0x0000000400027c02 */ /* 0x002fc80008000f00 */
[----:B---3--:R-:W-:Y:S02]  /*01b0*/  ISETP.GE.AND P0, PT, R2, UR5, PT ;  /* 0x0000000502007c0c */ /* 0x008fe4000bf06270 */
        /* <DEDUP_REMOVED lines=10> */
[----:B------:R-:W-:Y:S01]  /*0260*/  CS2R R22, SRZ ;  /* 0x0000000000167805 */ /* 0x000fe2000001ff00 */
[----:B0-----:R-:W-:Y:S06]  /*0270*/  @P0 BRA `(.L_x_294) ;  /* 0x0000003c00400947 */ /* 0x001fec0003800000 */
        /* <DEDUP_REMOVED lines=17> */
[----:B------:R-:W-:Y:S02]  /*0390*/  UPLOP3.LUT UP1, UPT, UPT, UPT, UPT, 0x40, 0x4 ;  /* 0x000000000004789c */ /* 0x000fe40003f2e870 */
[----:B0-----:R-:W-:Y:S01]  /*03a0*/  UISETP.NE.AND UP0, UPT, UR4, URZ, UPT ;  /* 0x000000ff0400728c */ /* 0x001fe2000bf05270 */
[----:B------:R-:W0:Y:S05]  /*03b0*/  LDCU UR11, c[0x0][0x400] ;  /* 0x00008000ff0b77ac */ /* 0x000e2a0008000800 */
[----:B------:R-:W-:Y:S01]  /*03c0*/  PLOP3.LUT P3, PT, PT, PT, UP0, 0x80, 0x8 ;  /* 0x000000000008781c */ /* 0x000fe20003f6f008 */
[----:B------:R-:W1:Y:S01]  /*03d0*/  LDCU.64 UR6, c[0x0][0x470] ;  /* 0x00008e00ff0677ac */ /* 0x000e620008000a00 */
[----:B------:R-:W2:Y:S01]  /*03e0*/  LDCU.64 UR14, c[0x0][0x438] ;  /* 0x00008700ff0e77ac */ /* 0x000ea20008000a00 */
[----:B------:R-:W3:Y:S10]  /*03f0*/  LDCU.64 UR8, c[0x0][0x478] ;  /* 0x00008f00ff0877ac */ /* 0x000ef40008000a00 */
.L_x_321:
[----:B0--3--:R-:W4:Y:S08]  /*0400*/  LDC.64 R72, c[0x0][0x3c0] ;  /* 0x0000f000ff487b82 */ /* 0x009f300000000a00 */
[----:B------:R-:W0:Y:S01]  /*0410*/  LDC R5, c[0x0][0x388] ;  /* 0x0000e200ff057b82 */ /* 0x000e220000000800 */
[----:B----4-:R-:W-:-:S07]  /*0420*/  IMAD.WIDE R74, R2, 0x4, R72 ;  /* 0x00000004024a7825 */ /* 0x010fce00078e0248 */
[----:B------:R-:W4:Y:S01]  /*0430*/  LDC.64 R72, c[0x0][0x3c8] ;  /* 0x0000f200ff487b82 */ /* 0x000f220000000a00 */
[----:B------:R-:W2:Y:S01]  /*0440*/  LDG.E R74, desc[UR12][R74.64] ;  /* 0x0000000c4a4a7981 */ /* 0x000ea2000c1e1900 */
[C---:B0-----:R-:W-:Y:S02]  /*0450*/  IMAD R0, R2.reuse, R5, RZ ;  /* 0x0000000502007224 */ /* 0x041fe400078e02ff */
[----:B----4-:R-:W-:-:S05]  /*0460*/  IMAD.WIDE R72, R2, 0x4, R72 ;  /* 0x0000000402487825 */ /* 0x010fca00078e0248 */
[----:B-----5:R0:W5:Y:S01]  /*0470*/  LDG.E R89, desc[UR12][R72.64] ;  /* 0x0000000c48597981 */ /* 0x020162000c1e1900 */
[----:B------:R-:W-:Y:S01]  /*0480*/  SHF.R.S32.HI R77, RZ, 0x1f, R0 ;  /* 0x0000001fff4d7819 */ /* 0x000fe20000011400 */
[----:B------:R-:W-:Y:S01]  /*0490*/  BSSY.RECONVERGENT B0, `(.L_x_295) ;  /* 0x0000065000007945 */ /* 0x000fe20003800200 */
[----:B------:R-:W-:Y:S01]  /*04a0*/  HFMA2 R81, -RZ, RZ, 0, 0 ;  /* 0x00000000ff517431 */ /* 0x000fe200000001ff */
[----:B------:R-:W-:Y:S02]  /*04b0*/  ISETP.GE.U32.AND P4, PT, R3, 0x200, PT ;  /* 0x000002000300780c */ /* 0x000fe40003f86070 */
[----:B------:R-:W-:Y:S02]  /*04c0*/  LEA.HI R77, R77, R0, RZ, 0x3 ;  /* 0x000000004d4d7211 */ /* 0x000fe400078f18ff */
[----:B------:R-:W-:Y:S02]  /*04d0*/  MOV R82, RZ ;  /* 0x000000ff00527202 */ /* 0x000fe40000000f00 */
[----:B------:R-:W-:-:S04]  /*04e0*/  LEA.HI.SX32 R0, R77, R112, 0x1d ;  /* 0x000000704d007211 */ /* 0x000fc800078feaff */
[----:B------:R-:W-:Y:S02]  /*04f0*/  MOV R83, R0 ;  /* 0x0000000000537202 */ /* 0x000fe40000000f00 */
[----:B--2---:R-:W-:Y:S01]  /*0500*/  FSEL R80, R74, RZ, !P3 ;  /* 0x000000ff4a507208 */ /* 0x004fe20005800000 */
[----:B0-----:R-:W-:Y:S06]  /*0510*/  @!P5 BRA `(.L_x_296) ;  /* 0x000000040070d947 */ /* 0x001fec0003800000 */
[----:B------:R-:W0:Y:S08]  /*0520*/  LDC.64 R8, c[0x0][0x3a8] ;  /* 0x0000ea00ff087b82 */ /* 0x000e300000000a00 */
[----:B------:R-:W2:Y:S01]  /*0530*/  LDC.64 R12, c[0x0][0x428] ;  /* 0x00010a00ff0c7b82 */ /* 0x000ea20000000a00 */
[----:B0-----:R-:W-:-:S06]  /*0540*/  IMAD.WIDE.U32 R8, R0, 0x10, R8 ;  /* 0x0000001000087825 */ /* 0x001fcc00078e0008 */
        /* <DEDUP_REMOVED lines=8> */
[----:B0-----:R-:W-:-:S05]  /*05d0*/  @P0 IMAD.WIDE.U32 R6, R0, 0x10, R6 ;  /* 0x0000001000060825 */ /* 0x001fca00078e0006 */
[----:B------:R0:W5:Y:S01]  /*05e0*/  @P0 LDG.E.128 R16, desc[UR12][R6.64] ;  /* 0x0000000c06100981 */ /* 0x000162000c1e1d00 */
[----:B------:R-:W-:Y:S02]  /*05f0*/  HADD2.F32 R78, -RZ, R59.H0_H0 ;  /* 0x2000003bff4e7230 */ /* 0x000fe40000004100 */
[----:B0-----:R-:W-:Y:S02]  /*0600*/  HADD2.F32 R6, -RZ, R57.H0_H0 ;  /* 0x20000039ff067230 */ /* 0x001fe40000004100 */
[--C-:B----4-:R-:W-:Y:S02]  /*0610*/  HADD2.F32 R75, -RZ, R8.reuse.H0_H0 ;  /* 0x20000008ff4b7230 */ /* 0x110fe40000004100 */
[----:B------:R-:W-:Y:S02]  /*0620*/  HADD2.F32 R79, -RZ, R8.H1_H1 ;  /* 0x30000008ff4f7230 */ /* 0x000fe40000004100 */
[--C-:B------:R-:W-:Y:S02]  /*0630*/  HADD2.F32 R81, -RZ, R9.reuse.H0_H0 ;  /* 0x20000009ff517230 */ /* 0x100fe40000004100 */
[----:B------:R-:W-:Y:S01]  /*0640*/  FADD.FTZ R4, -R80, R75 ;  /* 0x0000004b50047221 */ /* 0x000fe20000010100 */
[----:B------:R-:W-:-:S02]  /*0650*/  HADD2.F32 R83, -RZ, R9.H1_H1 ;  /* 0x30000009ff537230 */ /* 0x000fc40000004100 */
[C---:B------:R-:W-:Y:S01]  /*0660*/  FADD.FTZ R110, -R80.reuse, R79 ;  /* 0x0000004f506e7221 */ /* 0x040fe20000010100 */
[--C-:B--2---:R-:W-:Y:S02]  /*0670*/  HADD2.F32 R8, -RZ, R12.reuse.H0_H0 ;  /* 0x2000000cff087230 */ /* 0x104fe40000004100 */
[----:B-----5:R-:W-:Y:S01]  /*0680*/  FMUL.FTZ R111, R89, R4 ;  /* 0x00000004596f7220 */ /* 0x020fe20000410000 */
[----:B------:R-:W-:Y:S02]  /*0690*/  HADD2.F32 R9, -RZ, R13.H0_H0 ;  /* 0x2000000dff097230 */ /* 0x000fe40000004100 */
[----:B------:R-:W-:Y:S01]  /*06a0*/  FADD.FTZ R4, -R80, R81 ;  /* 0x0000005150047221 */ /* 0x000fe20000010100 */
[----:B------:R-:W-:Y:S02]  /*06b0*/  HADD2.F32 R12, -RZ, R12.H1_H1 ;  /* 0x3000000cff0c7230 */ /* 0x000fe40000004100 */
[-C--:B------:R-:W-:Y:S01]  /*06c0*/  FMUL.FTZ R109, R109, R8.reuse ;  /* 0x000000086d6d7220 */ /* 0x080fe20000410000 */
[----:B------:R-:W-:Y:S01]  /*06d0*/  FADD.FTZ R32, R32, R8 ;  /* 0x0000000820207221 */ /* 0x000fe20000010000 */
[----:B------:R-:W-:Y:S01]  /*06e0*/  FFMA.FTZ R48, R111, R8, R48 ;  /* 0x000000086f307223 */ /* 0x000fe20000010030 */
[----:B------:R-:W-:-:S02]  /*06f0*/  HADD2.F32 R85, -RZ, R10.H0_H0 ;  /* 0x2000000aff557230 */ /* 0x000fc40000004100 */
[C---:B------:R-:W-:Y:S01]  /*0700*/  FMUL.FTZ R110, R89.reuse, R110 ;  /* 0x0000006e596e7220 */ /* 0x040fe20000410000 */
[----:B------:R-:W-:Y:S01]  /*0710*/  FADD.FTZ R8, -R80, R83 ;  /* 0x0000005350087221 */ /* 0x000fe20000010100 */
[----:B------:R-:W-:Y:S02]  /*0720*/  HADD2.F32 R99, -RZ, R10.H1_H1 ;  /* 0x3000000aff637230 */ /* 0x000fe40000004100 */
[----:B------:R-:W-:Y:S01]  /*0730*/  FMUL.FTZ R7, R89, R4 ;  /* 0x0000000459077220 */ /* 0x000fe20000410000 */
[----:B------:R-:W-:Y:S01]  /*0740*/  FMUL.FTZ R4, R6, R9 ;  /* 0x0000000906047220 */ /* 0x000fe20000410000 */
[-C--:B------:R-:W-:Y:S01]  /*0750*/  FMUL.FTZ R107, R107, R12.reuse ;  /* 0x0000000c6b6b7220 */ /* 0x080fe20000410000 */
[----:B------:R-:W-:Y:S01]  /*0760*/  FADD.FTZ R33, R33, R12 ;  /* 0x0000000c21217221 */ /* 0x000fe20000010000 */
[----:B------:R-:W-:Y:S01]  /*0770*/  FFMA.FTZ R49, R110, R12, R49 ;  /* 0x0000000c6e317223 */ /* 0x000fe20000010031 */
[----:B------:R-:W-:Y:S01]  /*0780*/  FMUL.FTZ R6, R89, R8 ;  /* 0x0000000859067220 */ /* 0x000fe20000410000 */
[----:B------:R-:W-:-:S02]  /*0790*/  HADD2.F32 R87, -RZ, R14.H0_H0 ;  /* 0x2000000eff577230 */ /* 0x000fc40000004100 */
[----:B------:R-:W-:Y:S01]  /*07a0*/  FADD.FTZ R8, -R80, R85 ;  /* 0x0000005550087221 */ /* 0x000fe20000010100 */
[----:B------:R-:W-:Y:S02]  /*07b0*/  HADD2.F32 R12, -RZ, R58.H0_H0 ;  /* 0x2000003aff0c7230 */ /* 0x000fe40000004100 */
[----:B------:R-:W-:Y:S01]  /*07c0*/  FADD.FTZ R34, R34, R9 ;  /* 0x0000000922227221 */ /* 0x000fe20000010000 */
[----:B------:R-:W-:Y:S02]  /*07d0*/  HADD2.F32 R74, -RZ, R14.H1_H1 ;  /* 0x3000000eff4a7230 */ /* 0x000fe40000004100 */
[----:B------:R-:W-:Y:S01]  /*07e0*/  FADD.FTZ R14, -R80, R99 ;  /* 0x00000063500e7221 */ /* 0x000fe20000010100 */
[----:B------:R-:W-:Y:S02]  /*07f0*/  HADD2.F32 R13, -RZ, R13.H1_H1 ;  /* 0x3000000dff0d7230 */ /* 0x000fe40000004100 */
[----:B------:R-:W-:Y:S01]  /*0800*/  FFMA.FTZ R50, R7, R9, R50 ;  /* 0x0000000907327223 */ /* 0x000fe20000010032 */
[----:B------:R-:W-:-:S02]  /*0810*/  HADD2.F32 R10, -RZ, R57.H1_H1 ;  /* 0x30000039ff0a7230 */ /* 0x000fc40000004100 */
[----:B------:R-:W-:Y:S01]  /*0820*/  FADD.FTZ R29, R29, R74 ;  /* 0x0000004a1d1d7221 */ /* 0x000fe20000010000 */
[--C-:B------:R-:W-:Y:S02]  /*0830*/  HADD2.F32 R77, -RZ, R11.reuse.H0_H0 ;  /* 0x2000000bff4d7230 */ /* 0x100fe40000004100 */
[----:B------:R-:W-:Y:S01]  /*0840*/  FADD.FTZ R35, R35, R13 ;  /* 0x0000000d23237221 */ /* 0x000fe20000010000 */
[----:B------:R-:W-:Y:S02]  /*0850*/  HADD2.F32 R73, -RZ, R11.H1_H1 ;  /* 0x3000000bff497230 */ /* 0x000fe40000004100 */
[C---:B------:R-:W-:Y:S01]  /*0860*/  FMUL.FTZ R11, R89.reuse, R8 ;  /* 0x00000008590b7220 */ /* 0x040fe20000410000 */
[----:B------:R-:W-:Y:S01]  /*0870*/  FMUL.FTZ R8, R12, R87 ;  /* 0x000000570c087220 */ /* 0x000fe20000410000 */
[----:B------:R-:W-:Y:S01]  /*0880*/  FMUL.FTZ R12, R89, R14 ;  /* 0x0000000e590c7220 */ /* 0x000fe20000410000 */
[-C--:B------:R-:W-:Y:S01]  /*0890*/  FMUL.FTZ R9, R10, R13.reuse ;  /* 0x0000000d0a097220 */ /* 0x080fe20000410000 */
[----:B------:R-:W-:Y:S01]  /*08a0*/  FFMA.FTZ R51, R6, R13, R51 ;  /* 0x0000000d06337223 */ /* 0x000fe20000010033 */
[----:B------:R-:W-:Y:S01]  /*08b0*/  FADD.FTZ R14, RZ, R109 ;  /* 0x0000006dff0e7221 */ /* 0x000fe20000010000 */
[----:B------:R-:W-:Y:S01]  /*08c0*/  FFMA.FTZ R13, R111, R109, RZ ;  /* 0x0000006d6f0d7223 */ /* 0x000fe200000100ff */
[----:B------:R-:W-:-:S02]  /*08d0*/  HADD2.F32 R75, -RZ, R15.H0_H0 ;  /* 0x2000000fff4b7230 */ /* 0x000fc40000004100 */
[-C--:B------:R-:W-:Y:S01]  /*08e0*/  FFMA.FTZ R45, R12, R74.reuse, R45 ;  /* 0x0000004a0c2d7223 */ /* 0x080fe2000001002d */
[----:B------:R-:W-:Y:S02]  /*08f0*/  HADD2.F32 R72, -RZ, R15.H1_H1 ;  /* 0x3000000fff487230 */ /* 0x000fe40000004100 */
[----:B------:R-:W-:Y:S01]  /*0900*/  FADD.FTZ R15, R14, R107 ;  /* 0x0000006b0e0f7221 */ /* 0x000fe20000010000 */
[----:B------:R-:W-:Y:S02]  /*0910*/  HADD2.F32 R10, -RZ, R58.H1_H1 ;  /* 0x3000003aff0a7230 */ /* 0x000fe40000004100 */
[----:B------:R-:W-:Y:S01]  /*0920*/  FFMA.FTZ R14, R110, R107, R13 ;  /* 0x0000006b6e0e7223 */ /* 0x000fe2000001000d */
[----:B------:R-:W-:Y:S01]  /*0930*/  FADD.FTZ R76, -R80, R77 ;  /* 0x0000004d504c7221 */ /* 0x000fe20000010100 */
[----:B------:R-:W-:Y:S01]  /*0940*/  FMUL.FTZ R13, R78, R75 ;  /* 0x0000004b4e0d7220 */ /* 0x000fe20000410000 */
[----:B------:R-:W-:Y:S01]  /*0950*/  FADD.FTZ R30, R30, R75 ;  /* 0x0000004b1e1e7221 */ /* 0x000fe20000010000 */
[----:B------:R-:W-:Y:S01]  /*0960*/  FMUL.FTZ R10, R10, R74 ;  /* 0x0000004a0a0a7220 */ /* 0x000fe20000410000 */
[----:B------:R-:W-:Y:S01]  /*0970*/  FADD.FTZ R74, R15, R4 ;  /* 0x000000040f4a7221 */ /* 0x000fe20000010000 */
[----:B------:R-:W-:Y:S01]  /*0980*/  FFMA.FTZ R77, R7, R4, R14 ;  /* 0x00000004074d7223 */ /* 0x000fe2000001000e */
[----:B------:R-:W-:Y:S01]  /*0990*/  FMUL.FTZ R15, R89, R76 ;  /* 0x0000004c590f7220 */ /* 0x000fe20000410000 */
[----:B------:R-:W-:-:S02]  /*09a0*/  HADD2.F32 R81, -RZ, R59.H1_H1 ;  /* 0x3000003bff517230 */ /* 0x000fc40000004100 */
[----:B------:R-:W-:Y:S01]  /*09b0*/  FADD.FTZ R79, R74, R9 ;  /* 0x000000094a4f7221 */ /* 0x000fe20000010000 */
[----:B------:R-:W-:Y:S01]  /*09c0*/  FFMA.FTZ R14, R6, R9, R77 ;  /* 0x00000009060e7223 */ /* 0x000fe2000001004d */
[----:B------:R-:W-:Y:S01]  /*09d0*/  FFMA.FTZ R46, R15, R75, R46 ;  /* 0x0000004b0f2e7223 */ /* 0x000fe2000001002e */
[----:B------:R-:W-:Y:S01]  /*09e0*/  FADD.FTZ R88, -R80, R73 ;  /* 0x0000004950587221 */ /* 0x000fe20000010100 */
        /* <DEDUP_REMOVED lines=12> */
[----:B------:R-:W-:Y:S01]  /*0ab0*/  IADD3 R83, PT, PT, R0, 0x100, RZ ;  /* 0x0000010000537810 */ /* 0x000fe20007ffe0ff */
[----:B------:R-:W-:Y:S01]  /*0ac0*/  FADD.FTZ R81, R81, R14 ;  /* 0x0000000e51517221 */ /* 0x000fe20000010000 */
[----:B------:R-:W-:-:S07]  /*0ad0*/  FFMA.FTZ R82, R88, R14, R73 ;  /* 0x0000000e58527223 */ /* 0x000fce0000010049 */
.L_x_296:
[----:B-1-3--:R-:W-:Y:S05]  /*0ae0*/  BSYNC.RECONVERGENT B0 ;  /* 0x0000000000007941 */ /* 0x00afea0003800200 */
.L_x_295:
        /* <DEDUP_REMOVED lines=11> */
[----:B------:R-:W-:Y:S02]  /*0ba0*/  HADD2.F32 R90, -RZ, R52.H0_H0 ;  /* 0x20000034ff5a7230 */ /* 0x000fe40000004100 */
[----:B------:R-:W-:Y:S02]  /*0bb0*/  HADD2.F32 R100, -RZ, R54.H0_H0 ;  /* 0x20000036ff647230 */ /* 0x000fe40000004100 */
[----:B------:R-:W-:Y:S02]  /*0bc0*/  HADD2.F32 R94, -RZ, R53.H0_H0 ;  /* 0x20000035ff5e7230 */ /* 0x000fe40000004100 */
[----:B0-----:R-:W-:-:S05]  /*0bd0*/  @P0 IMAD.WIDE.U32 R84, R83, 0x10, R84 ;  /* 0x0000001053540825 */ /* 0x001fca00078e0054 */
[----:B------:R0:W5:Y:S01]  /*0be0*/  @P0 LDG.E.128 R60, desc[UR12][R84.64] ;  /* 0x0000000c543c0981 */ /* 0x000162000c1e1d00 */
[----:B------:R-:W-:Y:S02]  /*0bf0*/  HADD2.F32 R102, -RZ, R54.H1_H1 ;  /* 0x30000036ff667230 */ /* 0x000fe40000004100 */
[--C-:B--2---:R-:W-:Y:S02]  /*0c00*/  HADD2.F32 R97, -RZ, R75.reuse.H0_H0 ;  /* 0x2000004bff617230 */ /* 0x104fe40000004100 */
[----:B------:R-:W-:Y:S02]  /*0c10*/  HADD2.F32 R75, -RZ, R75.H1_H1 ;  /* 0x3000004bff4b7230 */ /* 0x000fe40000004100 */
[--C-:B------:R-:W-:Y:S02]  /*0c20*/  HADD2.F32 R87, -RZ, R72.reuse.H1_H1 ;  /* 0x30000048ff577230 */ /* 0x100fe40000004100 */
[----:B------:R-:W-:Y:S02]  /*0c30*/  HADD2.F32 R83, -RZ, R72.H0_H0 ;  /* 0x20000048ff537230 */ /* 0x000fe40000004100 */
[----:B------:R-:W-:Y:S01]  /*0c40*/  FADD.FTZ R108, -R80, R75 ;  /* 0x0000004b506c7221 */ /* 0x000fe20000010100 */
[----:B------:R-:W-:-:S02]  /*0c50*/  HADD2.F32 R93, -RZ, R74.H0_H0 ;  /* 0x2000004aff5d7230 */ /* 0x000fc40000004100 */
[C---:B------:R-:W-:Y:S01]  /*0c60*/  FADD.FTZ R92, -R80.reuse, R87 ;  /* 0x00000057505c7221 */ /* 0x040fe20000010100 */
[--C-:B------:R-:W-:Y:S02]  /*0c70*/  HADD2.F32 R91, -RZ, R73.reuse.H0_H0 ;  /* 0x20000049ff5b7230 */ /* 0x100fe40000004100 */
[C---:B------:R-:W-:Y:S01]  /*0c80*/  FADD.FTZ R86, -R80.reuse, R83 ;  /* 0x0000005350567221 */ /* 0x040fe20000010100 */
[----:B------:R-:W-:Y:S02]  /*0c90*/  HADD2.F32 R73, -RZ, R73.H1_H1 ;  /* 0x30000049ff497230 */ /* 0x000fe40000004100 */
[C---:B------:R-:W-:Y:S01]  /*0ca0*/  FADD.FTZ R98, -R80.reuse, R93 ;  /* 0x0000005d50627221 */ /* 0x040fe20000010100 */
[----:B------:R-:W-:Y:S02]  /*0cb0*/  HADD2.F32 R95, -RZ, R74.H1_H1 ;  /* 0x3000004aff5f7230 */ /* 0x000fe40000004100 */
[----:B0-----:R-:W-:Y:S01]  /*0cc0*/  FADD.FTZ R84, -R80, R91 ;  /* 0x0000005b50547221 */ /* 0x001fe20000010100 */
[----:B---3--:R-:W-:-:S02]  /*0cd0*/  HADD2.F32 R75, -RZ, R76.H0_H0 ;  /* 0x2000004cff4b7230 */ /* 0x008fc40000004100 */
[C---:B-----5:R-:W-:Y:S01]  /*0ce0*/  FMUL.FTZ R92, R89.reuse, R92 ;  /* 0x0000005c595c7220 */ /* 0x060fe20000410000 */
[----:B------:R-:W-:Y:S02]  /*0cf0*/  HADD2.F32 R76, -RZ, R76.H1_H1 ;  /* 0x3000004cff4c7230 */ /* 0x000fe40000004100 */
[C---:B------:R-:W-:Y:S01]  /*0d00*/  FADD.FTZ R96, -R80.reuse, R73 ;  /* 0x0000004950607221 */ /* 0x040fe20000010100 */
[----:B------:R-:W-:Y:S02]  /*0d10*/  HADD2.F32 R93, -RZ, R52.H1_H1 ;  /* 0x30000034ff5d7230 */ /* 0x000fe40000004100 */
[C---:B------:R-:W-:Y:S01]  /*0d20*/  FADD.FTZ R104, -R80.reuse, R95 ;  /* 0x0000005f50687221 */ /* 0x040fe20000010100 */
[----:B------:R-:W-:Y:S01]  /*0d30*/  FADD.FTZ R72, -R80, R97 ;  /* 0x0000006150487221 */ /* 0x000fe20000010100 */
[----:B------:R-:W-:Y:S01]  /*0d40*/  FMUL.FTZ R91, R89, R86 ;  /* 0x00000056595b7220 */ /* 0x000fe20000410000 */
[----:B------:R-:W-:Y:S01]  /*0d50*/  FMUL.FTZ R90, R90, R75 ;  /* 0x0000004b5a5a7220 */ /* 0x000fe20000410000 */
[----:B------:R-:W-:-:S02]  /*0d60*/  HADD2.F32 R83, -RZ, R77.H0_H0 ;  /* 0x2000004dff537230 */ /* 0x000fc40000004100 */
[-C--:B------:R-:W-:Y:S01]  /*0d70*/  FMUL.FTZ R93, R93, R76.reuse ;  /* 0x0000004c5d5d7220 */ /* 0x080fe20000410000 */
[----:B------:R-:W-:Y:S02]  /*0d80*/  HADD2.F32 R80, -RZ, R77.H1_H1 ;  /* 0x3000004dff507230 */ /* 0x000fe40000004100 */
[----:B------:R-:W-:Y:S01]  /*0d90*/  FADD.FTZ R25, R25, R76 ;  /* 0x0000004c19197221 */ /* 0x000fe20000010000 */
[----:B------:R-:W-:Y:S02]  /*0da0*/  HADD2.F32 R77, -RZ, R78.H0_H0 ;  /* 0x2000004eff4d7230 */ /* 0x000fe40000004100 */
[----:B------:R-:W-:Y:S01]  /*0db0*/  FFMA.FTZ R41, R92, R76, R41 ;  /* 0x0000004c5c297223 */ /* 0x000fe20000010029 */
[----:B------:R-:W-:Y:S01]  /*0dc0*/  FMUL.FTZ R101, R89, R98 ;  /* 0x0000006259657220 */ /* 0x000fe20000410000 */
[----:B------:R-:W-:Y:S01]  /*0dd0*/  FADD.FTZ R24, R24, R75 ;  /* 0x0000004b18187221 */ /* 0x000fe20000010000 */
[----:B------:R-:W-:Y:S01]  /*0de0*/  FFMA.FTZ R40, R91, R75, R40 ;  /* 0x0000004b5b287223 */ /* 0x000fe20000010028 */
[----:B------:R-:W-:Y:S01]  /*0df0*/  FADD.FTZ R76, R81, R90 ;  /* 0x0000005a514c7221 */ /* 0x000fe20000010000 */
[----:B------:R-:W-:Y:S01]  /*0e00*/  FFMA.FTZ R75, R91, R90, R82 ;  /* 0x0000005a5b4b7223 */ /* 0x000fe20000010052 */
[-C--:B------:R-:W-:Y:S01]  /*0e10*/  FMUL.FTZ R100, R100, R77.reuse ;  /* 0x0000004d64647220 */ /* 0x080fe20000410000 */
[----:B------:R-:W-:Y:S01]  /*0e20*/  FADD.FTZ R20, R20, R77 ;  /* 0x0000004d14147221 */ /* 0x000fe20000010000 */
[----:B------:R-:W-:Y:S01]  /*0e30*/  FFMA.FTZ R36, R101, R77, R36 ;  /* 0x0000004d65247223 */ /* 0x000fe20000010024 */
[----:B------:R-:W-:-:S02]  /*0e40*/  HADD2.F32 R97, -RZ, R53.H1_H1 ;  /* 0x30000035ff617230 */ /* 0x000fc40000004100 */
[----:B------:R-:W-:Y:S01]  /*0e50*/  FADD.FTZ R77, R76, R93 ;  /* 0x0000005d4c4d7221 */ /* 0x000fe20000010000 */
[C---:B------:R-:W-:Y:S01]  /*0e60*/  FMUL.FTZ R95, R89.reuse, R84 ;  /* 0x00000054595f7220 */ /* 0x040fe20000410000 */
[----:B------:R-:W-:Y:S01]  /*0e70*/  FMUL.FTZ R94, R94, R83 ;  /* 0x000000535e5e7220 */ /* 0x000fe20000410000 */
[----:B------:R-:W-:Y:S01]  /*0e80*/  FFMA.FTZ R76, R92, R93, R75 ;  /* 0x0000005d5c4c7223 */ /* 0x000fe2000001004b */
[----:B------:R-:W-:Y:S02]  /*0e90*/  HADD2.F32 R85, -RZ, R78.H1_H1 ;  /* 0x3000004eff557230 */ /* 0x000fe40000004100 */
        /* <DEDUP_REMOVED lines=8> */
[----:B------:R-:W-:-:S02]  /*0f20*/  HADD2.F32 R73, -RZ, R79.H0_H0 ;  /* 0x2000004fff497230 */ /* 0x000fc40000004100 */
[----:B------:R-:W-:Y:S01]  /*0f30*/  FMUL.FTZ R102, R102, R85 ;  /* 0x0000005566667220 */ /* 0x000fe20000410000 */
[----:B------:R-:W-:Y:S02]  /*0f40*/  HADD2.F32 R80, -RZ, R55.H0_H0 ;  /* 0x20000037ff507230 */ /* 0x000fe40000004100 */
[----:B------:R-:W-:Y:S01]  /*0f50*/  FMUL.FTZ R104, R89, R104 ;  /* 0x0000006859687220 */ /* 0x000fe20000410000 */
[----:B------:R-:W-:Y:S01]  /*0f60*/  FADD.FTZ R77, R77, R100 ;  /* 0x000000644d4d7221 */ /* 0x000fe20000010000 */
[----:B------:R-:W-:Y:S01]  /*0f70*/  FFMA.FTZ R75, R101, R100, R76 ;  /* 0x00000064654b7223 */ /* 0x000fe2000001004c */
[----:B------:R-:W-:Y:S02]  /*0f80*/  HADD2.F32 R74, -RZ, R79.H1_H1 ;  /* 0x3000004fff4a7230 */ /* 0x000fe40000004100 */
[----:B------:R-:W-:Y:S01]  /*0f90*/  FMUL.FTZ R105, R89, R72 ;  /* 0x0000004859697220 */ /* 0x000fe20000410000 */
[----:B------:R-:W-:Y:S02]  /*0fa0*/  HADD2.F32 R79, -RZ, R55.H1_H1 ;  /* 0x30000037ff4f7230 */ /* 0x000fe40000004100 */
[-C--:B------:R-:W-:Y:S01]  /*0fb0*/  FMUL.FTZ R103, R80, R73.reuse ;  /* 0x0000004950677220 */ /* 0x080fe20000410000 */
        /* <DEDUP_REMOVED lines=15> */
[----:B------:R-:W-:-:S07]  /*10b0*/  FFMA.FTZ R82, R108, R106, R73 ;  /* 0x0000006a6c527223 */ /* 0x000fce0000010049 */
.L_x_298:
[----:B------:R-:W-:Y:S05]  /*10c0*/  BSYNC.RECONVERGENT B0 ;  /* 0x0000000000007941 */ /* 0x000fea0003800200 */
.L_x_297:
        /* <DEDUP_REMOVED lines=32> */
.L_x_300:
[----:B------:R-:W-:Y:S05]  /*12d0*/  BSYNC.RECONVERGENT B0 ;  /* 0x0000000000007941 */ /* 0x000fea0003800200 */
.L_x_299:
        /* <DEDUP_REMOVED lines=83> */
.L_x_305:
        /* <DEDUP_REMOVED lines=33> */
.L_x_304:
        /* <DEDUP_REMOVED lines=36> */
.L_x_307:
        /* <DEDUP_REMOVED lines=37> */
.L_x_303:
        /* <DEDUP_REMOVED lines=11> */
[--C-:B------:R-:W-:Y:S02]  /*1f60*/  HADD2.F32 R78, -RZ, R19.reuse.H1_H1 ;  /* 0x30000013ff4e7230 */ /* 0x100fe40000004100 */
[----:B------:R-:W-:Y:S01]  /*1f70*/  FFMA.FTZ R75, R12, R82, R83 ;  /* 0x000000520c4b7223 */ /* 0x000fe20000010053 */
[----:B------:R-:W-:Y:S02]  /*1f80*/  HADD2.F32 R72, -RZ, R18.H0_H0 ;  /* 0x20000012ff487230 */ /* 0x000fe40000004100 */
[----:B------:R-:W-:Y:S01]  /*1f90*/  FADD.FTZ R79, R14, -R77 ;  /* 0x8000004d0e4f7221 */ /* 0x000fe20000010000 */
[----:B------:R-:W-:Y:S01]  /*1fa0*/  FADD.FTZ R73, R8, -R73 ;  /* 0x8000004908497221 */ /* 0x000fe20000010000 */
[----:B------:R-:W-:-:S02]  /*1fb0*/  HADD2.F32 R76, -RZ, R19.H0_H0 ;  /* 0x20000013ff4c7230 */ /* 0x000fc40000004100 */
[----:B------:R-:W-:Y:S01]  /*1fc0*/  FADD.FTZ R80, R13, -R80 ;  /* 0x800000500d507221 */ /* 0x000fe20000010000 */
[----:B------:R-:W-:Y:S02]  /*1fd0*/  HADD2.F32 R74, -RZ, R18.H1_H1 ;  /* 0x30000012ff4a7230 */ /* 0x000fe40000004100 */
[----:B------:R-:W-:Y:S01]  /*1fe0*/  FADD.FTZ R77, R10, -R75 ;  /* 0x8000004b0a4d7221 */ /* 0x000fe20000010000 */
[C---:B-----5:R-:W-:Y:S01]  /*1ff0*/  FFMA.FTZ R84, R89.reuse, R79, R78 ;  /* 0x0000004f59547223 */ /* 0x060fe2000001004e */
        /* <DEDUP_REMOVED lines=24> */
.L_x_309:
[-CC-:B------:R-:W-:Y:S01]  /*2180*/  FFMA.FTZ R65, R7, R82.reuse, R83.reuse ;  /* 0x0000005207417223 */ /* 0x180fe20000010053 */
[-CC-:B------:R-:W-:Y:S01]  /*2190*/  FFMA.FTZ R64, R111, R82.reuse, R83.reuse ;  /* 0x000000526f407223 */ /* 0x180fe20000010053 */
[-CC-:B------:R-:W-:Y:S01]  /*21a0*/  FFMA.FTZ R73, R11, R82.reuse, R83.reuse ;  /* 0x000000520b497223 */ /* 0x180fe20000010053 */
[----:B------:R-:W-:Y:S02]  /*21b0*/  HADD2.F32 R67, -RZ, R17.H0_H0 ;  /* 0x20000011ff437230 */ /* 0x000fe40000004100 */
[----:B------:R-:W-:Y:S01]  /*21c0*/  FFMA.FTZ R76, R15, R82, R83 ;  /* 0x000000520f4c7223 */ /* 0x000fe20000010053 */
[----:B------:R-:W-:Y:S02]  /*21d0*/  HADD2.F32 R66, -RZ, R16.H0_H0 ;  /* 0x20000010ff427230 */ /* 0x000fe40000004100 */
[----:B------:R-:W-:Y:S01]  /*21e0*/  FADD.FTZ R72, R4, -R65 ;  /* 0x8000004104487221 */ /* 0x000fe20000010000 */
[----:B------:R-:W-:Y:S02]  /*21f0*/  HADD2.F32 R75, -RZ, R18.H0_H0 ;  /* 0x20000012ff4b7230 */ /* 0x000fe40000004100 */
[----:B------:R-:W-:Y:S01]  /*2200*/  FADD.FTZ R64, R109, -R64 ;  /* 0x800000406d407221 */ /* 0x000fe20000010000 */
[----:B------:R-:W-:Y:S01]  /*2210*/  FADD.FTZ R74, R8, -R73 ;  /* 0x80000049084a7221 */ /* 0x000fe20000010000 */
[----:B------:R-:W-:-:S02]  /*2220*/  HADD2.F32 R77, -RZ, R19.H0_H0 ;  /* 0x20000013ff4d7230 */ /* 0x000fc40000004100 */
[----:B------:R-:W-:Y:S01]  /*2230*/  FADD.FTZ R76, R13, -R76 ;  /* 0x8000004c0d4c7221 */ /* 0x000fe20000010000 */
[C---:B-----5:R-:W-:Y:S01]  /*2240*/  FFMA.FTZ R67, R89.reuse, R72, R67 ;  /* 0x0000004859437223 */ /* 0x060fe20000010043 */
[C---:B------:R-:W-:Y:S01]  /*2250*/  FFMA.FTZ R64, R89.reuse, R64, R66 ;  /* 0x0000004059407223 */ /* 0x040fe20000010042 */
[C---:B------:R-:W-:Y:S01]  /*2260*/  FFMA.FTZ R74, R89.reuse, R74, R75 ;  /* 0x0000004a594a7223 */ /* 0x040fe2000001004b */
[-CC-:B------:R-:W-:Y:S01]  /*2270*/  FFMA.FTZ R72, R6, R82.reuse, R83.reuse ;  /* 0x0000005206487223 */ /* 0x180fe20000010053 */
[-CC-:B------:R-:W-:Y:S01]  /*2280*/  FFMA.FTZ R66, R110, R82.reuse, R83.reuse ;  /* 0x000000526e427223 */ /* 0x180fe20000010053 */
[-CC-:B------:R-:W-:Y:S01]  /*2290*/  FFMA.FTZ R79, R88, R82.reuse, R83.reuse ;  /* 0x00000052584f7223 */ /* 0x180fe20000010053 */
[----:B------:R-:W-:Y:S01]  /*22a0*/  FFMA.FTZ R75, R12, R82, R83 ;  /* 0x000000520c4b7223 */ /* 0x000fe20000010053 */
[----:B------:R-:W-:Y:S01]  /*22b0*/  FFMA.FTZ R78, R89, R76, R77 ;  /* 0x0000004c594e7223 */ /* 0x000fe2000001004d */
[----:B------:R-:W-:Y:S02]  /*22c0*/  HADD2.F32 R73, -RZ, R17.H1_H1 ;  /* 0x30000011ff497230 */ /* 0x000fe40000004100 */
[----:B------:R-:W-:Y:S01]  /*22d0*/  FADD.FTZ R72, R9, -R72 ;  /* 0x8000004809487221 */ /* 0x000fe20000010000 */
[----:B------:R-:W-:-:S02]  /*22e0*/  HADD2.F32 R65, -RZ, R16.H1_H1 ;  /* 0x30000010ff417230 */ /* 0x000fc40000004100 */
        /* <DEDUP_REMOVED lines=18> */
.L_x_308:
[----:B------:R-:W-:-:S04]  /*2410*/  UISETP.NE.U32.AND UP0, UPT, UR6, URZ, UPT ;  /* 0x000000ff0600728c */ /* 0x000fc8000bf05070 */
[----:B------:R-:W-:-:S09]  /*2420*/  UISETP.NE.AND.EX UP0, UPT, UR7, URZ, UPT, UP0 ;  /* 0x000000ff0700728c */ /* 0x000fd2000bf05300 */
[----:B------:R-:W-:Y:S05]  /*2430*/  BRA.U UP0, `(.L_x_310) ;  /* 0x0000000100a47547 */ /* 0x000fea000b800000 */
        /* <DEDUP_REMOVED lines=41> */
.L_x_310:
        /* <DEDUP_REMOVED lines=13> */
[----:B------:R-:W-:Y:S01]  /*27a0*/  FFMA.FTZ R77, R88, R82, R83 ;  /* 0x00000052584d7223 */ /* 0x000fe20000010053 */
[C---:B------:R-:W-:Y:S01]  /*27b0*/  FFMA.FTZ R64, R89.reuse, R64, R66 ;  /* 0x0000004059407223 */ /* 0x040fe20000010042 */
[C---:B------:R-:W-:Y:S01]  /*27c0*/  FFMA.FTZ R67, R89.reuse, R68, R67 ;  /* 0x0000004459437223 */ /* 0x040fe20000010043 */
        /* <DEDUP_REMOVED lines=28> */
.L_x_306:
        /* <DEDUP_REMOVED lines=14> */
.L_x_302:
[----:B------:R-:W-:Y:S05]  /*2a70*/  BSYNC.RECONVERGENT B0 ;  /* 0x0000000000007941 */ /* 0x000fea0003800200 */
.L_x_301:
        /* <DEDUP_REMOVED lines=58> */
.L_x_315:
[-CC-:B0-----:R-:W-:Y:S01]  /*2e20*/  FFMA.FTZ R71, R95, R82.reuse, R83.reuse ;  /* 0x000000525f477223 */ /* 0x181fe20000010053 */
[-CC-:B------:R-:W-:Y:S01]  /*2e30*/  FFMA.FTZ R75, R101, R82.reuse, R83.reuse ;  /* 0x00000052654b7223 */ /* 0x180fe20000010053 */
[-C--:B------:R-:W-:Y:S01]  /*2e40*/  FFMA.FTZ R69, R91, R82.reuse, R83 ;  /* 0x000000525b457223 */ /* 0x080fe20000010053 */
[----:B------:R-:W-:Y:S02]  /*2e50*/  HADD2.F32 R73, -RZ, R61.H0_H0 ;  /* 0x2000003dff497230 */ /* 0x000fe40000004100 */
[----:B------:R-:W-:Y:S01]  /*2e60*/  FADD.FTZ R74, R94, -R71 ;  /* 0x800000475e4a7221 */ /* 0x000fe20000010000 */
[----:B------:R-:W-:Y:S02]  /*2e70*/  HADD2.F32 R77, -RZ, R62.H0_H0 ;  /* 0x2000003eff4d7230 */ /* 0x000fe40000004100 */
[----:B------:R-:W-:Y:S01]  /*2e80*/  FADD.FTZ R78, R100, -R75 ;  /* 0x8000004b644e7221 */ /* 0x000fe20000010000 */
[----:B------:R-:W-:Y:S02]  /*2e90*/  HADD2.F32 R70, -RZ, R60.H0_H0 ;  /* 0x2000003cff467230 */ /* 0x000fe40000004100 */
[-CC-:B------:R-:W-:Y:S01]  /*2ea0*/  FFMA.FTZ R72, R92, R82.reuse, R83.reuse ;  /* 0x000000525c487223 */ /* 0x180fe20000010053 */
[-CC-:B------:R-:W-:Y:S01]  /*2eb0*/  FFMA.FTZ R76, R96, R82.reuse, R83.reuse ;  /* 0x00000052604c7223 */ /* 0x180fe20000010053 */
[-CC-:B------:R-:W-:Y:S01]  /*2ec0*/  FFMA.FTZ R79, R104, R82.reuse, R83.reuse ;  /* 0x00000052684f7223 */ /* 0x180fe20000010053 */
[-C--:B------:R-:W-:Y:S01]  /*2ed0*/  FFMA.FTZ R81, R108, R82.reuse, R83 ;  /* 0x000000526c517223 */ /* 0x080fe20000010053 */
[----:B------:R-:W-:Y:S01]  /*2ee0*/  FADD.FTZ R68, R90, -R69 ;  /* 0x800000455a447221 */ /* 0x000fe20000010000 */
[----:B------:R-:W-:Y:S01]  /*2ef0*/  FFMA.FTZ R82, R105, R82, R83 ;  /* 0x0000005269527223 */ /* 0x000fe20000010053 */
[C---:B-----5:R-:W-:Y:S01]  /*2f00*/  FFMA.FTZ R73, R89.reuse, R74, R73 ;  /* 0x0000004a59497223 */ /* 0x060fe20000010049 */
[----:B------:R-:W-:Y:S01]  /*2f10*/  FFMA.FTZ R74, R89, R78, R77 ;  /* 0x0000004e594a7223 */ /* 0x000fe2000001004d */
[----:B------:R-:W-:-:S02]  /*2f20*/  HADD2.F32 R83, -RZ, R63.H1_H1 ;  /* 0x3000003fff537230 */ /* 0x000fc40000004100 */
[----:B------:R-:W-:Y:S01]  /*2f30*/  FFMA.FTZ R68, R89, R68, R70 ;  /* 0x0000004459447223 */ /* 0x000fe20000010046 */
[----:B------:R-:W-:Y:S02]  /*2f40*/  HADD2.F32 R69, -RZ, R60.H1_H1 ;  /* 0x3000003cff457230 */ /* 0x000fe40000004100 */
[----:B------:R-:W-:Y:S01]  /*2f50*/  FADD.FTZ R80, R106, -R81 ;  /* 0x800000516a507221 */ /* 0x000fe20000010000 */
[----:B------:R-:W-:Y:S02]  /*2f60*/  HADD2.F32 R71, -RZ, R61.H1_H1 ;  /* 0x3000003dff477230 */ /* 0x000fe40000004100 */
[----:B------:R-:W-:Y:S01]  /*2f70*/  FADD.FTZ R82, R103, -R82 ;  /* 0x8000005267527221 */ /* 0x000fe20000010000 */
[----:B------:R-:W-:Y:S02]  /*2f80*/  HADD2.F32 R75, -RZ, R62.H1_H1 ;  /* 0x3000003eff4b7230 */ /* 0x000fe40000004100 */
[----:B------:R-:W-:Y:S01]  /*2f90*/  FADD.FTZ R70, R102, -R79 ;  /* 0x8000004f66467221 */ /* 0x000fe20000010000 */
[----:B------:R-:W-:-:S02]  /*2fa0*/  HADD2.F32 R78, -RZ, R63.H0_H0 ;  /* 0x2000003fff4e7230 */ /* 0x000fc40000004100 */
[----:B------:R-:W-:Y:S01]  /*2fb0*/  FADD.FTZ R76, R97, -R76 ;  /* 0x8000004c614c7221 */ /* 0x000fe20000010000 */
[----:B------:R-:W-:Y:S01]  /*2fc0*/  FADD.FTZ R72, R93, -R72 ;  /* 0x800000485d487221 */ /* 0x000fe20000010000 */
[C---:B------:R-:W-:Y:S01]  /*2fd0*/  FFMA.FTZ R83, R89.reuse, R80, R83 ;  /* 0x0000005059537223 */ /* 0x040fe20000010053 */
[C---:B------:R-:W-:Y:S01]  /*2fe0*/  FFMA.FTZ R77, R89.reuse, R70, R75 ;  /* 0x00000046594d7223 */ /* 0x040fe2000001004b */
[C---:B------:R-:W-:Y:S01]  /*2ff0*/  FFMA.FTZ R78, R89.reuse, R82, R78 ;  /* 0x00000052594e7223 */ /* 0x040fe2000001004e */
[C---:B------:R-:W-:Y:S01]  /*3000*/  FFMA.FTZ R76, R89.reuse, R76, R71 ;  /* 0x0000004c594c7223 */ /* 0x040fe20000010047 */
[----:B------:R-:W-:Y:S02]  /*3010*/  FFMA.FTZ R69, R89, R72, R69 ;  /* 0x0000004859457223 */ /* 0x000fe40000010045 */
        /* <DEDUP_REMOVED lines=9> */
.L_x_314:
[----:B0-----:R-:W0:Y:S02]  /*30b0*/  LDC.64 R72, c[0x0][0x470] ;  /* 0x00011c00ff487b82 */ /* 0x001e240000000a00 */
[----:B0-----:R-:W-:-:S04]  /*30c0*/  ISETP.NE.U32.AND P1, PT, R72, RZ, PT ;  /* 0x000000ff4800720c */ /* 0x001fc80003f25070 */
[----:B------:R-:W-:-:S13]  /*30d0*/  ISETP.NE.AND.EX P1, PT, R73, RZ, PT, P1 ;  /* 0x000000ff4900720c */ /* 0x000fda0003f25310 */
[----:B------:R-:W-:Y:S05]  /*30e0*/  @!P1 BRA `(.L_x_317) ;  /* 0x0000000000a49947 */ /* 0x000fea0003800000 */
[-CC-:B------:R-:W-:Y:S01]  /*30f0*/  FFMA.FTZ R67, R95, R82.reuse, R83.reuse ;  /* 0x000000525f437223 */ /* 0x180fe20000010053 */
        /* <DEDUP_REMOVED lines=40> */
.L_x_317:
        /* <DEDUP_REMOVED lines=37> */
.L_x_313:
        /* <DEDUP_REMOVED lines=45> */
.L_x_319:
        /* <DEDUP_REMOVED lines=33> */
.L_x_318:
        /* <DEDUP_REMOVED lines=37> */
.L_x_320:
        /* <DEDUP_REMOVED lines=28> */
.L_x_316:
        /* <DEDUP_REMOVED lines=9> */
.L_x_312:
[----:B------:R-:W-:Y:S05]  /*3f50*/  BSYNC.RECONVERGENT B0 ;  /* 0x0000000000007941 */ /* 0x000fea0003800200 */
.L_x_311:
[----:B------:R-:W-:Y:S01]  /*3f60*/  UPLOP3.LUT UP1, UPT, UPT, UPT, UP1, 0x40, 0x4 ;  /* 0x000000000004789c */ /* 0x000fe20003f2e810 */
[----:B------:R-:W-:Y:S10]  /*3f70*/  @!P2 BRA `(.L_x_321) ;  /* 0xffffffc40020a947 */ /* 0x000ff4000383ffff */
.L_x_294:
[----:B------:R-:W1:Y:S08]  /*3f80*/  S2UR UR4, SR_CTAID.X ;  /* 0x00000000000479c3 */ /* 0x000e700000002500 */
[----:B------:R-:W2:Y:S08]  /*3f90*/  LDC.64 R2, c[0x0][0x440] ;  /* 0x00011000ff027b82 */ /* 0x000eb00000000a00 */
[----:B------:R-:W4:Y:S01]  /*3fa0*/  LDC.64 R6, c[0x0][0x448] ;  /* 0x00011200ff067b82 */ /* 0x000f220000000a00 */
[----:B-1----:R-:W-:-:S05]  /*3fb0*/  IMAD R5, R5, UR4, RZ ;  /* 0x0000000405057c24 */ /* 0x002fca000f8e02ff */
[----:B------:R-:W-:-:S05]  /*3fc0*/  LEA.HI R9, R5, R112, RZ, 0x1d ;  /* 0x0000007005097211 */ /* 0x000fca00078fe8ff */
[----:B--2---:R-:W-:-:S05]  /*3fd0*/  @P5 IMAD.WIDE.U32 R2, R9, 0x20, R2 ;  /* 0x0000002009025825 */ /* 0x004fca00078e0002 */
[----:B------:R1:W-:Y:S01]  /*3fe0*/  @P5 STG.E.128 desc[UR12][R2.64], R32 ;  /* 0x0000002002005986 */ /* 0x0003e2000c101d0c */
[----:B----4-:R-:W-:-:S03]  /*3ff0*/  @P5 IMAD.WIDE.U32 R4, R9, 0x20, R6 ;  /* 0x0000002009045825 */ /* 0x010fc600078e0006 */
        /* <DEDUP_REMOVED lines=14> */
.L_x_322:
        /* <DEDUP_REMOVED lines=10> */
.L_x_2794:


//--------------------- .text._ZN10layer_norm31ln_parallel_residual_bwd_kernelINS_13Kernel_traitsI6__halfS2_S2_S2_fjLj4096ELj1ELj1ELj8ELj16ENS_18Kernel_traits_baseILj4096ES2_S2_S2_S2_fjLj256EEEEELb0ELb1ELb1EEEvNS_9BwdParamsE --------------------------
	.section	.text._ZN10layer_norm31ln_parallel_residual_bwd_kernelINS_13Kernel_traitsI6__halfS2_S2_S2_fjLj4096ELj1ELj1ELj8ELj16ENS_18Kernel_traits_baseILj4096ES2_S2_S2_S2_fjLj256EEEEELb0ELb1ELb1EEEvNS_9BwdParamsE,"ax",@progbits
	.align	128
        .global         _ZN10layer_norm31ln_parallel_residual_bwd_kernelINS_13Kernel_traitsI6__halfS2_S2_S2_fjLj4096ELj1ELj1ELj8ELj16ENS_18Kernel_traits_baseILj4096ES2_S2_S2_S2_fjLj256EEEEELb0ELb1ELb1EEEvNS_9BwdParamsE
        .type           _ZN10layer_norm31ln_parallel_residual_bwd_kernelINS_13Kernel_traitsI6__halfS2_S2_S2_fjLj4096ELj1ELj1ELj8ELj16ENS_18Kernel_traits_baseILj4096ES2_S2_S2_S2_fjLj256EEEEELb0ELb1ELb1EEEvNS_9BwdParamsE,@function
        .size           _ZN10layer_norm31ln_parallel_residual_bwd_kernelINS_13Kernel_traitsI6__halfS2_S2_S2_fjLj4096ELj1ELj1ELj8ELj16ENS_18Kernel_traits_baseILj4096ES2_S2_S2_S2_fjLj256EEEEELb0ELb1ELb1EEEvNS_9BwdParamsE,(.L_x_2795 - _ZN10layer_norm31ln_parallel_residual_bwd_kernelINS_13Kernel_traitsI6__halfS2_S2_S2_fjLj4096ELj1ELj1ELj8ELj16ENS_18Kernel_traits_baseILj4096ES2_S2_S2_S2_fjLj256EEEEELb0ELb1ELb1EEEvNS_9BwdParamsE)
        .other          _ZN10layer_norm31ln_parallel_residual_bwd_kernelINS_13Kernel_traitsI6__halfS2_S2_S2_fjLj4096ELj1ELj1ELj8ELj16ENS_18Kernel_traits_baseILj4096ES2_S2_S2_S2_fjLj256EEEEELb0ELb1ELb1EEEvNS_9BwdParamsE,@"STO_CUDA_ENTRY STV_DEFAULT"
_ZN10layer_norm31ln_parallel_residual_bwd_kernelINS_13Kernel_traitsI6__halfS2_S2_S2_fjLj4096ELj1ELj1ELj8ELj16ENS_18Kernel_traits_baseILj4096ES2_S2_S2_S2_fjLj256EEEEELb0ELb1ELb1EEEvNS_9BwdParamsE:
.text._ZN10layer_norm31ln_parallel_residual_bwd_kernelINS_13Kernel_traitsI6__halfS2_S2_S2_fjLj4096ELj1ELj1ELj8ELj16ENS_18Kernel_traits_baseILj4096ES2_S2_S2_S2_fjLj256EEEEELb0ELb1ELb1EEEvNS_9BwdParamsE:
        /* <DEDUP_REMOVED lines=34> */
[----:B------:R-:W-:Y:S01]  /*0220*/  CS2R R20, SRZ ;  /* 0x0000000000147805 */ /* 0x000fe2000001ff00 */
[----:B------:R-:W-:Y:S01]  /*0230*/  UPLOP3.LUT UP1, UPT, UPT, UPT, UPT, 0x40, 0x4 ;  /* 0x000000000004789c */ /* 0x000fe20003f2e870 */
[----:B------:R-:W4:Y:S01]  /*0240*/  LDCU UR11, c[0x0][0x388] ;  /* 0x00007100ff0b77ac */ /* 0x000f220008000800 */
[----:B------:R-:W0:Y:S02]  /*0250*/  LDCU UR14, c[0x0][0x400] ;  /* 0x00008000ff0e77ac */ /* 0x000e240008000800 */
[----:B0-----:R-:W-:Y:S01]  /*0260*/  IMAD.WIDE.U32 R2, R0, 0x10, R2 ;  /* 0x0000001000027825 */ /* 0x001fe200078e0002 */
[----:B------:R-:W0:Y:S04]  /*0270*/  LDCU.64 UR8, c[0x0][0x478] ;  /* 0x00008f00ff0877ac */ /* 0x000e280008000a00 */
[----:B--2---:R-:W2:Y:S04]  /*0280*/  LDG.E.128 R8, desc[UR12][R2.64] ;  /* 0x0000000c02087981 */ /* 0x004ea8000c1e1d00 */
[----:B------:R5:W4:Y:S01]  /*0290*/  LDG.E.128 R4, desc[UR12][R2.64+0x1000] ;  /* 0x0010000c02047981 */ /* 0x000b22000c1e1d00 */
[----:B-1----:R-:W-:Y:S01]  /*02a0*/  UISETP.NE.U32.AND UP0, UPT, UR6, URZ, UPT ;  /* 0x000000ff0600728c */ /* 0x002fe2000bf05070 */
[----:B------:R-:W-:Y:S01]  /*02b0*/  CS2R R22, SRZ ;  /* 0x0000000000167805 */ /* 0x000fe2000001ff00 */
[----:B---3--:R-:W-:Y:S01]  /*02c0*/  UISETP.NE.AND UP2, UPT, UR5, URZ, UPT ;  /* 0x000000ff0500728c */ /* 0x008fe2000bf45270 */
[----:B------:R-:W-:Y:S01]  /*02d0*/  CS2R R56, SRZ ;  /* 0x0000000000387805 */ /* 0x000fe2000001ff00 */
[----:B------:R-:W-:Y:S01]  /*02e0*/  UISETP.NE.AND.EX UP0, UPT, UR7, URZ, UPT, UP0 ;  /* 0x000000ff0700728c */ /* 0x000fe2000bf05300 */
[----:B------:R-:W-:-:S02]  /*02f0*/  CS2R R58, SRZ ;  /* 0x00000000003a7805 */ /* 0x000fc4000001ff00 */
[----:B------:R-:W-:Y:S01]  /*0300*/  MOV R66, RZ ;  /* 0x000000ff00427202 */ /* 0x000fe20000000f00 */
[----:B------:R-:W1:Y:S01]  /*0310*/  LDCU.64 UR6, c[0x0][0x470] ;  /* 0x00008e00ff0677ac */ /* 0x000e620008000a00 */
[----:B------:R-:W-:Y:S02]  /*0320*/  PLOP3.LUT P3, PT, PT, PT, UP2, 0x80, 0x8 ;  /* 0x000000000008781c */ /* 0x000fe40003f6f028 */
[----:B-----5:R-:W-:Y:S02]  /*0330*/  CS2R R2, SRZ ;  /* 0x0000000000027805 */ /* 0x020fe4000001ff00 */
[----:B------:R-:W-:Y:S01]  /*0340*/  PLOP3.LUT P0, PT, PT, PT, UP0, 0x80, 0x8 ;  /* 0x000000000008781c */ /* 0x000fe20003f0f008 */
[--C-:B--2---:R-:W-:Y:S02]  /*0350*/  HADD2.F32 R125, -RZ, R8.reuse.H0_H0 ;  /* 0x20000008ff7d7230 */ /* 0x104fe40000004100 */
[----:B------:R-:W-:Y:S02]  /*0360*/  HADD2.F32 R124, -RZ, R8.H1_H1 ;  /* 0x30000008ff7c7230 */ /* 0x000fe40000004100 */
[----:B------:R-:W-:-:S02]  /*0370*/  HADD2.F32 R123, -RZ, R9.H0_H0 ;  /* 0x20000009ff7b7230 */ /* 0x000fc40000004100 */
[----:B------:R-:W-:Y:S01]  /*0380*/  HADD2.F32 R122, -RZ, R9.H1_H1 ;  /* 0x30000009ff7a7230 */ /* 0x000fe20000004100 */
[----:B------:R-:W-:Y:S01]  /*0390*/  CS2R R8, SRZ ;  /* 0x0000000000087805 */ /* 0x000fe2000001ff00 */
[--C-:B------:R-:W-:Y:S02]  /*03a0*/  HADD2.F32 R121, -RZ, R10.reuse.H0_H0 ;  /* 0x2000000aff797230 */ /* 0x100fe40000004100 */
[----:B------:R-:W-:Y:S02]  /*03b0*/  HADD2.F32 R120, -RZ, R10.H1_H1 ;  /* 0x3000000aff787230 */ /* 0x000fe40000004100 */
[--C-:B------:R-:W-:Y:S02]  /*03c0*/  HADD2.F32 R119, -RZ, R11.reuse.H0_H0 ;  /* 0x2000000bff777230 */ /* 0x100fe40000004100 */
[----:B------:R-:W-:Y:S01]  /*03d0*/  HADD2.F32 R117, -RZ, R11.H1_H1 ;  /* 0x3000000bff757230 */ /* 0x000fe20000004100 */
[----:B------:R-:W-:Y:S01]  /*03e0*/  CS2R R10, SRZ ;  /* 0x00000000000a7805 */ /* 0x000fe2000001ff00 */
[----:B----4-:R-:W-:-:S02]  /*03f0*/  HADD2.F32 R116, -RZ, R4.H0_H0 ;  /* 0x20000004ff747230 */ /* 0x010fc40000004100 */
[----:B------:R-:W-:Y:S02]  /*0400*/  HADD2.F32 R74, -RZ, R4.H1_H1 ;  /* 0x30000004ff4a7230 */ /* 0x000fe40000004100 */
[--C-:B------:R-:W-:Y:S02]  /*0410*/  HADD2.F32 R73, -RZ, R5.reuse.H0_H0 ;  /* 0x20000005ff497230 */ /* 0x100fe40000004100 */
[----:B------:R-:W-:Y:S01]  /*0420*/  HADD2.F32 R72, -RZ, R5.H1_H1 ;  /* 0x30000005ff487230 */ /* 0x000fe20000004100 */
[----:B------:R-:W-:Y:S01]  /*0430*/  CS2R R4, SRZ ;  /* 0x0000000000047805 */ /* 0x000fe2000001ff00 */
[--C-:B------:R-:W-:Y:S02]  /*0440*/  HADD2.F32 R71, -RZ, R6.reuse.H0_H0 ;  /* 0x20000006ff477230 */ /* 0x100fe40000004100 */
[----:B------:R-:W-:Y:S02]  /*0450*/  HADD2.F32 R70, -RZ, R6.H1_H1 ;  /* 0x30000006ff467230 */ /* 0x000fe40000004100 */
[----:B------:R-:W-:-:S02]  /*0460*/  HADD2.F32 R69, -RZ, R7.H0_H0 ;  /* 0x20000007ff457230 */ /* 0x000fc40000004100 */
[----:B------:R-:W-:Y:S01]  /*0470*/  HADD2.F32 R68, -RZ, R7.H1_H1 ;  /* 0x30000007ff447230 */ /* 0x000fe20000004100 */
[----:B01----:R-:W-:-:S07]  /*0480*/  CS2R R6, SRZ ;  /* 0x0000000000067805 */ /* 0x003fce000001ff00 */
.L_x_342:
[----:B0-----:R-:W0:Y:S01]  /*0490*/  S2R R44, SR_TID.X ;  /* 0x00000000002c7919 */ /* 0x001e220000002100 */
[----:B------:R-:W1:Y:S01]  /*04a0*/  LDC.64 R52, c[0x0][0x3a8] ;  /* 0x0000ea00ff347b82 */ /* 0x000e620000000a00 */
[----:B------:R-:W-:-:S05]  /*04b0*/  IMAD R0, R67, UR11, RZ ;  /* 0x0000000b43007c24 */ /* 0x000fca000f8e02ff */
[----:B------:R-:W-:Y:S02]  /*04c0*/  SHF.R.S32.HI R41, RZ, 0x1f, R0 ;  /* 0x0000001fff297819 */ /* 0x000fe40000011400 */
[----:B------:R-:W2:Y:S02]  /*04d0*/  LDC.64 R42, c[0x0][0x428] ;  /* 0x00010a00ff2a7b82 */ /* 0x000ea40000000a00 */
[----:B------:R-:W-:-:S06]  /*04e0*/  LEA.HI R76, R41, R0, RZ, 0x3 ;  /* 0x00000000294c7211 */ /* 0x000fcc00078f18ff */
[----:B------:R-:W3:Y:S08]  /*04f0*/  LDC.64 R40, c[0x0][0x3c0] ;  /* 0x0000f000ff287b82 */ /* 0x000ef00000000a00 */
[----:B------:R-:W4:Y:S01]  /*0500*/  LDC.64 R78, c[0x0][0x3c8] ;  /* 0x0000f200ff4e7b82 */ /* 0x000f220000000a00 */
[----:B0-----:R-:W-:-:S07]  /*0510*/  LEA.HI.SX32 R76, R76, R44, 0x1d ;  /* 0x0000002c4c4c7211 */ /* 0x001fce00078feaff */
[----:B------:R-:W0:Y:S01]  /*0520*/  @P0 LDC.64 R82, c[0x0][0x438] ;  /* 0x00010e00ff520b82 */ /* 0x000e220000000a00 */
[C---:B-1----:R-:W-:Y:S01]  /*0530*/  IMAD.WIDE.U32 R44, R76.reuse, 0x10, R52 ;  /* 0x000000104c2c7825 */ /* 0x042fe200078e0034 */
[----:B------:R-:W-:-:S03]  /*0540*/  IADD3 R65, PT, PT, R76, 0x100, RZ ;  /* 0x000001004c417810 */ /* 0x000fc60007ffe0ff */
[----:B--2---:R-:W-:-:S03]  /*0550*/  IMAD.WIDE.U32 R48, R76, 0x10, R42 ;  /* 0x000000104c307825 */ /* 0x004fc600078e002a */
[----:B------:R-:W1:Y:S01]  /*0560*/  LDC.64 R80, c[0x0][0x380] ;  /* 0x0000e000ff507b82 */ /* 0x000e620000000a00 */
[----:B------:R-:W2:Y:S01]  /*0570*/  LDG.E.128 R44, desc[UR12][R44.64] ;  /* 0x0000000c2c2c7981 */ /* 0x000ea2000c1e1d00 */
[----:B------:R-:W-:-:S03]  /*0580*/  IMAD.WIDE.U32 R52, R65, 0x10, R52 ;  /* 0x0000001041347825 */ /* 0x000fc600078e0034 */
[----:B------:R-:W2:Y:S01]  /*0590*/  LDG.E.128 R48, desc[UR12][R48.64] ;  /* 0x0000000c30307981 */ /* 0x000ea2000c1e1d00 */
[----:B---3--:R-:W-:-:S03]  /*05a0*/  IMAD.WIDE R40, R67, 0x4, R40 ;  /* 0x0000000443287825 */ /* 0x008fc600078e0228 */
[----:B------:R-:W3:Y:S04]  /*05b0*/  LDG.E.128 R52, desc[UR12][R52.64] ;  /* 0x0000000c34347981 */ /* 0x000ee8000c1e1d00 */
[----:B------:R0:W3:Y:S01]  /*05c0*/  LDG.E R0, desc[UR12][R40.64] ;  /* 0x0000000c28007981 */ /* 0x0000e2000c1e1900 */
[----:B----4-:R-:W-:-:S05]  /*05d0*/  IMAD.WIDE R78, R67, 0x4, R78 ;  /* 0x00000004434e7825 */ /* 0x010fca00078e024e */
[----:B------:R4:W3:Y:S01]  /*05e0*/  LDG.E R75, desc[UR12][R78.64] ;  /* 0x0000000c4e4b7981 */ /* 0x0008e2000c1e1900 */
[----:B0-----:R-:W-:-:S06]  /*05f0*/  IMAD.WIDE.U32 R40, R65, 0x10, R42 ;  /* 0x0000001041287825 */ /* 0x001fcc00078e002a */
[----:B------:R-:W3:Y:S01]  /*0600*/  LDG.E.128 R40, desc[UR12][R40.64] ;  /* 0x0000000c28287981 */ /* 0x000ee2000c1e1d00 */
[----:B----4-:R-:W0:Y:S01]  /*0610*/  LDC.64 R78, c[0x0][0x438] ;  /* 0x00010e00ff4e7b82 */ /* 0x010e220000000a00 */
[----:B------:R-:W-:-:S05]  /*0620*/  @P0 IMAD.WIDE.U32 R82, R76, 0x10, R82 ;  /* 0x000000104c520825 */ /* 0x000fca00078e0052 */
[----:B-----5:R4:W5:Y:S01]  /*0630*/  @P0 LDG.E.128 R24, desc[UR12][R82.64] ;  /* 0x0000000c52180981 */ /* 0x020962000c1e1d00 */
[----:B-1----:R-:W-:Y:S02]  /*0640*/  IADD3 R67, PT, PT, R67, R80, RZ ;  /* 0x0000005043437210 */ /* 0x002fe40007ffe0ff */
[----:B0-----:R-:W-:-:S04]  /*0650*/  ISETP.NE.U32.AND P1, PT, R78, RZ, PT ;  /* 0x000000ff4e00720c */ /* 0x001fc80003f25070 */
[----:B------:R-:W-:Y:S02]  /*0660*/  ISETP.NE.AND.EX P0, PT, R79, RZ, PT, P1 ;  /* 0x000000ff4f00720c */ /* 0x000fe40003f05310 */
[----:B------:R-:W-:Y:S01]  /*0670*/  ISETP.GE.AND P4, PT, R67, R81, PT ;  /* 0x000000514300720c */ /* 0x000fe20003f86270 */
[----:B------:R-:W-:Y:S01]  /*0680*/  BSSY.RECONVERGENT B0, `(.L_x_324) ;  /* 0x0000096000007945 */ /* 0x000fe20003800200 */
[--C-:B--2---:R-:W-:Y:S02]  /*0690*/  HADD2.F32 R112, -RZ, R46.reuse.H0_H0 ;  /* 0x2000002eff707230 */ /* 0x104fe40000004100 */
[----:B------:R-:W-:Y:S02]  /*06a0*/  HADD2.F32 R113, -RZ, R46.H1_H1 ;  /* 0x3000002eff717230 */ /* 0x000fe40000004100 */
[--C-:B------:R-:W-:Y:S02]  /*06b0*/  HADD2.F32 R46, -RZ, R48.reuse.H0_H0 ;  /* 0x20000030ff2e7230 */ /* 0x100fe40000004100 */
[----:B------:R-:W-:-:S02]  /*06c0*/  HADD2.F32 R99, -RZ, R48.H1_H1 ;  /* 0x30000030ff637230 */ /* 0x000fc40000004100 */
[--C-:B------:R-:W-:Y:S02]  /*06d0*/  HADD2.F32 R77, -RZ, R44.reuse.H0_H0 ;  /* 0x2000002cff4d7230 */ /* 0x100fe40000004100 */
[----:B------:R-:W-:Y:S01]  /*06e0*/  FMUL.FTZ R92, R125, R46 ;  /* 0x0000002e7d5c7220 */ /* 0x000fe20000410000 */
[----:B------:R-:W-:Y:S02]  /*06f0*/  HADD2.F32 R80, -RZ, R44.H1_H1 ;  /* 0x3000002cff507230 */ /* 0x000fe40000004100 */
[--C-:B------:R-:W-:Y:S02]  /*0700*/  HADD2.F32 R106, -RZ, R45.reuse.H0_H0 ;  /* 0x2000002dff6a7230 */ /* 0x100fe40000004100 */
[----:B------:R-:W-:Y:S02]  /*0710*/  HADD2.F32 R104, -RZ, R45.H1_H1 ;  /* 0x3000002dff687230 */ /* 0x000fe40000004100 */
[----:B------:R-:W0:Y:S01]  /*0720*/  @P0 LDC.64 R44, c[0x0][0x438] ;  /* 0x00010e00ff2c0b82 */ /* 0x000e220000000a00 */
[----:B------:R-:W-:-:S02]  /*0730*/  HADD2.F32 R98, -RZ, R49.H0_H0 ;  /* 0x20000031ff627230 */ /* 0x000fc40000004100 */
[----:B------:R-:W-:Y:S01]  /*0740*/  FMUL.FTZ R91, R124, R99 ;  /* 0x000000637c5b7220 */ /* 0x000fe20000410000 */
[--C-:B---3--:R-:W-:Y:S02]  /*0750*/  HADD2.F32 R87, -RZ, R54.reuse.H0_H0 ;  /* 0x20000036ff577230 */ /* 0x108fe40000004100 */
[----:B------:R-:W-:Y:S02]  /*0760*/  HADD2.F32 R88, -RZ, R54.H1_H1 ;  /* 0x30000036ff587230 */ /* 0x000fe40000004100 */
[----:B------:R-:W-:Y:S01]  /*0770*/  FADD.FTZ R54, RZ, R92 ;  /* 0x0000005cff367221 */ /* 0x000fe20000010000 */
[--C-:B------:R-:W-:Y:S01]  /*0780*/  HADD2.F32 R114, -RZ, R47.reuse.H0_H0 ;  /* 0x2000002fff727230 */ /* 0x100fe20000004100 */
[----:B------:R-:W-:Y:S01]  /*0790*/  FSEL R81, R0, RZ, !P3 ;  /* 0x000000ff00517208 */ /* 0x000fe20005800000 */
[----:B------:R-:W-:Y:S02]  /*07a0*/  HADD2.F32 R47, -RZ, R47.H1_H1 ;  /* 0x3000002fff2f7230 */ /* 0x000fe40000004100 */
[----:B------:R-:W-:Y:S01]  /*07b0*/  FMUL.FTZ R93, R123, R98 ;  /* 0x000000627b5d7220 */ /* 0x000fe20000410000 */
[----:B------:R-:W-:-:S02]  /*07c0*/  HADD2.F32 R103, -RZ, R49.H1_H1 ;  /* 0x30000031ff677230 */ /* 0x000fc40000004100 */
[----:B------:R-:W-:Y:S01]  /*07d0*/  FADD.FTZ R54, R91, R54 ;  /* 0x000000365b367221 */ /* 0x000fe20000010000 */
[--C-:B----4-:R-:W-:Y:S02]  /*07e0*/  HADD2.F32 R82, -RZ, R52.reuse.H0_H0 ;  /* 0x20000034ff527230 */ /* 0x110fe40000004100 */
[----:B------:R-:W-:Y:S02]  /*07f0*/  HADD2.F32 R84, -RZ, R52.H1_H1 ;  /* 0x30000034ff547230 */ /* 0x000fe40000004100 */
[C---:B------:R-:W-:Y:S01]  /*0800*/  FADD.FTZ R52, -R81.reuse, R80 ;  /* 0x0000005051347221 */ /* 0x040fe20000010100 */
[--C-:B------:R-:W-:Y:S02]  /*0810*/  HADD2.F32 R48, -RZ, R50.reuse.H0_H0 ;  /* 0x20000032ff307230 */ /* 0x100fe40000004100 */
[----:B------:R-:W-:Y:S01]  /*0820*/  FADD.FTZ R80, -R81, R47 ;  /* 0x0000002f51507221 */ /* 0x000fe20000010100 */
[----:B------:R-:W-:Y:S01]  /*0830*/  FMUL.FTZ R94, R122, R103 ;  /* 0x000000677a5e7220 */ /* 0x000fe20000410000 */
[----:B------:R-:W-:Y:S01]  /*0840*/  FADD.FTZ R47, R93, R54 ;  /* 0x000000365d2f7221 */ /* 0x000fe20000010000 */
[----:B------:R-:W-:-:S02]  /*0850*/  HADD2.F32 R50, -RZ, R50.H1_H1 ;  /* 0x30000032ff327230 */ /* 0x000fc40000004100 */
[----:B------:R-:W-:Y:S01]  /*0860*/  FMUL.FTZ R96, R121, R48 ;  /* 0x0000003079607220 */ /* 0x000fe20000410000 */
[----:B------:R-:W-:Y:S01]  /*0870*/  FADD.FTZ R47, R94, R47 ;  /* 0x0000002f5e2f7221 */ /* 0x000fe20000010000 */
[--C-:B------:R-:W-:Y:S02]  /*0880*/  HADD2.F32 R49, -RZ, R51.reuse.H0_H0 ;  /* 0x20000033ff317230 */ /* 0x100fe40000004100 */
[----:B------:R-:W-:Y:S01]  /*0890*/  FADD.FTZ R0, -R81, R77 ;  /* 0x0000004d51007221 */ /* 0x000fe20000010100 */
[--C-:B------:R-:W-:Y:S02]  /*08a0*/  HADD2.F32 R118, -RZ, R40.reuse.H0_H0 ;  /* 0x20000028ff767230 */ /* 0x100fe40000004100 */
[----:B------:R-:W-:Y:S01]  /*08b0*/  FMUL.FTZ R101, R120, R50 ;  /* 0x0000003278657220 */ /* 0x000fe20000410000 */
[----:B------:R-:W-:Y:S02]  /*08c0*/  HADD2.F32 R97, -RZ, R40.H1_H1 ;  /* 0x30000028ff617230 */ /* 0x000fe40000004100 */
[----:B------:R-:W-:Y:S01]  /*08d0*/  FADD.FTZ R40, R96, R47 ;  /* 0x0000002f60287221 */ /* 0x000fe20000010000 */
[----:B------:R-:W-:-:S02]  /*08e0*/  HADD2.F32 R51, -RZ, R51.H1_H1 ;  /* 0x30000033ff337230 */ /* 0x000fc40000004100 */
[----:B------:R-:W-:Y:S01]  /*08f0*/  FMUL.FTZ R0, R75, R0 ;  /* 0x000000004b007220 */ /* 0x000fe20000410000 */
[----:B------:R-:W-:Y:S01]  /*0900*/  FMUL.FTZ R109, R119, R49 ;  /* 0x00000031776d7220 */ /* 0x000fe20000410000 */
[----:B------:R-:W-:Y:S01]  /*0910*/  FADD.FTZ R40, R101, R40 ;  /* 0x0000002865287221 */ /* 0x000fe20000010000 */
[----:B0-----:R-:W-:-:S04]  /*0920*/  @P0 IMAD.WIDE.U32 R44, R65, 0x10, R44 ;  /* 0x00000010412c0825 */ /* 0x001fc800078e002c */
[----:B------:R-:W-:Y:S01]  /*0930*/  FADD.FTZ R106, -R81, R106 ;  /* 0x0000006a516a7221 */ /* 0x000fe20000010100 */
[----:B------:R-:W-:Y:S01]  /*0940*/  FMUL.FTZ R107, R75, R52 ;  /* 0x000000344b6b7220 */ /* 0x000fe20000410000 */
[--C-:B------:R-:W-:Y:S02]  /*0950*/  HADD2.F32 R100, -RZ, R42.reuse.H0_H0 ;  /* 0x2000002aff647230 */ /* 0x100fe40000004100 */
[----:B------:R-:W-:Y:S02]  /*0960*/  HADD2.F32 R110, -RZ, R42.H1_H1 ;  /* 0x3000002aff6e7230 */ /* 0x000fe40000004100 */
[----:B------:R-:W-:Y:S01]  /*0970*/  FFMA.FTZ R42, R0, R92, RZ ;  /* 0x0000005c002a7223 */ /* 0x000fe200000100ff */
[--C-:B------:R-:W-:Y:S02]  /*0980*/  HADD2.F32 R95, -RZ, R41.reuse.H0_H0 ;  /* 0x20000029ff5f7230 */ /* 0x100fe40000004100 */
[----:B------:R-:W-:Y:S01]  /*0990*/  FMUL.FTZ R108, R117, R51 ;  /* 0x00000033756c7220 */ /* 0x000fe20000410000 */
[----:B------:R-:W-:-:S02]  /*09a0*/  HADD2.F32 R102, -RZ, R41.H1_H1 ;  /* 0x30000029ff667230 */ /* 0x000fc40000004100 */
[----:B------:R-:W-:Y:S01]  /*09b0*/  FADD.FTZ R41, R109, R40 ;  /* 0x000000286d297221 */ /* 0x000fe20000010000 */
[----:B------:R0:W5:Y:S01]  /*09c0*/  @P0 LDG.E.128 R32, desc[UR12][R44.64] ;  /* 0x0000000c2c200981 */ /* 0x000162000c1e1d00 */
[----:B------:R-:W-:Y:S01]  /*09d0*/  FADD.FTZ R104, -R81, R104 ;  /* 0x0000006851687221 */ /* 0x000fe20000010100 */
[----:B------:R-:W-:Y:S01]  /*09e0*/  FMUL.FTZ R106, R75, R106 ;  /* 0x0000006a4b6a7220 */ /* 0x000fe20000410000 */
[----:B------:R-:W-:Y:S01]  /*09f0*/  FMUL.FTZ R52, R116, R118 ;  /* 0x0000007674347220 */ /* 0x000fe20000410000 */
[----:B------:R-:W-:Y:S01]  /*0a00*/  FADD.FTZ R41, R108, R41 ;  /* 0x000000296c297221 */ /* 0x000fe20000010000 */
[--C-:B------:R-:W-:Y:S02]  /*0a10*/  HADD2.F32 R85, -RZ, R53.reuse.H0_H0 ;  /* 0x20000035ff557230 */ /* 0x100fe40000004100 */
[----:B------:R-:W-:Y:S01]  /*0a20*/  FADD.FTZ R112, -R81, R112 ;  /* 0x0000007051707221 */ /* 0x000fe20000010100 */
[----:B0-----:R-:W-:Y:S01]  /*0a30*/  FFMA.FTZ R45, R107, R91, R42 ;  /* 0x0000005b6b2d7223 */ /* 0x001fe2000001002a */
[----:B------:R-:W-:-:S02]  /*0a40*/  HADD2.F32 R86, -RZ, R53.H1_H1 ;  /* 0x30000035ff567230 */ /* 0x000fc40000004100 */
[----:B------:R-:W-:Y:S01]  /*0a50*/  FMUL.FTZ R104, R75, R104 ;  /* 0x000000684b687220 */ /* 0x000fe20000410000 */
[----:B------:R-:W-:Y:S01]  /*0a60*/  FADD.FTZ R40, R52, R41 ;  /* 0x0000002934287221 */ /* 0x000fe20000010000 */
[----:B------:R-:W-:Y:S01]  /*0a70*/  FFMA.FTZ R45, R106, R93, R45 ;  /* 0x0000005d6a2d7223 */ /* 0x000fe2000001002d */
[----:B------:R-:W-:Y:S01]  /*0a80*/  FMUL.FTZ R53, R74, R97 ;  /* 0x000000614a357220 */ /* 0x000fe20000410000 */
[----:B------:R-:W-:Y:S01]  /*0a90*/  FADD.FTZ R113, -R81, R113 ;  /* 0x0000007151717221 */ /* 0x000fe20000010100 */
[----:B------:R-:W-:Y:S01]  /*0aa0*/  FMUL.FTZ R112, R75, R112 ;  /* 0x000000704b707220 */ /* 0x000fe20000410000 */
[----:B------:R-:W-:Y:S01]  /*0ab0*/  FFMA.FTZ R45, R104, R94, R45 ;  /* 0x0000005e682d7223 */ /* 0x000fe2000001002d */
[----:B------:R-:W-:Y:S01]  /*0ac0*/  FADD.FTZ R41, R40, R53 ;  /* 0x0000003528297221 */ /* 0x000fe20000010000 */
[----:B------:R-:W-:Y:S01]  /*0ad0*/  FMUL.FTZ R54, R73, R95 ;  /* 0x0000005f49367220 */ /* 0x000fe20000410000 */
[--C-:B------:R-:W-:Y:S02]  /*0ae0*/  HADD2.F32 R89, -RZ, R55.reuse.H0_H0 ;  /* 0x20000037ff597230 */ /* 0x100fe40000004100 */
[----:B------:R-:W-:Y:S01]  /*0af0*/  FADD.FTZ R114, -R81, R114 ;  /* 0x0000007251727221 */ /* 0x000fe20000010100 */
[----:B------:R-:W-:-:S02]  /*0b00*/  HADD2.F32 R90, -RZ, R55.H1_H1 ;  /* 0x30000037ff5a7230 */ /* 0x000fc40000004100 */
        /* <DEDUP_REMOVED lines=8> */
[----:B------:R-:W-:Y:S01]  /*0b90*/  FADD.FTZ R82, -R81, R82 ;  /* 0x0000005251527221 */ /* 0x000fe20000010100 */
[--C-:B------:R-:W-:Y:S02]  /*0ba0*/  HADD2.F32 R105, -RZ, R43.reuse.H0_H0 ;  /* 0x2000002bff697230 */ /* 0x100fe40000004100 */
[----:B------:R-:W-:Y:S01]  /*0bb0*/  FMUL.FTZ R115, R75, R80 ;  /* 0x000000504b737220 */ /* 0x000fe20000410000 */
[----:B------:R-:W-:Y:S01]  /*0bc0*/  FFMA.FTZ R40, R114, R109, R41 ;  /* 0x0000006d72287223 */ /* 0x000fe20000010029 */
[----:B------:R-:W-:Y:S01]  /*0bd0*/  FADD.FTZ R41, R42, R77 ;  /* 0x0000004d2a297221 */ /* 0x000fe20000010000 */
[----:B------:R-:W-:Y:S01]  /*0be0*/  FMUL.FTZ R80, R70, R110 ;  /* 0x0000006e46507220 */ /* 0x000fe20000410000 */
[C---:B------:R-:W-:Y:S01]  /*0bf0*/  FADD.FTZ R84, -R81.reuse, R84 ;  /* 0x0000005451547221 */ /* 0x040fe20000010100 */
[C---:B------:R-:W-:Y:S01]  /*0c00*/  FADD.FTZ R85, -R81.reuse, R85 ;  /* 0x0000005551557221 */ /* 0x040fe20000010100 */
[C---:B------:R-:W-:Y:S01]  /*0c10*/  FADD.FTZ R86, -R81.reuse, R86 ;  /* 0x0000005651567221 */ /* 0x040fe20000010100 */
[C---:B------:R-:W-:Y:S01]  /*0c20*/  FADD.FTZ R87, -R81.reuse, R87 ;  /* 0x0000005751577221 */ /* 0x040fe20000010100 */
[C---:B------:R-:W-:Y:S01]  /*0c30*/  FADD.FTZ R88, -R81.reuse, R88 ;  /* 0x0000005851587221 */ /* 0x040fe20000010100 */
[C---:B------:R-:W-:Y:S01]  /*0c40*/  FADD.FTZ R89, -R81.reuse, R89 ;  /* 0x0000005951597221 */ /* 0x040fe20000010100 */
        /* <DEDUP_REMOVED lines=9> */
[----:B------:R-:W-:Y:S02]  /*0ce0*/  FADD.FTZ R41, R41, R82 ;  /* 0x0000005229297221 */ /* 0x000fe40000010000 */
[----:B------:R-:W-:Y:S01]  /*0cf0*/  FFMA.FTZ R42, R83, R53, R40 ;  /* 0x00000035532a7223 */ /* 0x000fe20000010028 */
[----:B------:R-:W-:Y:S01]  /*0d00*/  FMUL.FTZ R85, R75, R85 ;  /* 0x000000554b557220 */ /* 0x000fe20000410000 */
[----:B------:R-:W-:Y:S01]  /*0d10*/  FADD.FTZ R40, R41, R84 ;  /* 0x0000005429287221 */ /* 0x000fe20000010000 */
[----:B------:R-:W-:-:S02]  /*0d20*/  FMUL.FTZ R86, R75, R86 ;  /* 0x000000564b567220 */ /* 0x000fc40000410000 */
[----:B------:R-:W-:Y:S02]  /*0d30*/  FFMA.FTZ R43, R85, R54, R42 ;  /* 0x00000036552b7223 */ /* 0x000fe4000001002a */
[----:B------:R-:W0:Y:S01]  /*0d40*/  SHFL.DOWN PT, R41, R40, 0x10, 0x1f ;  /* 0x0a001f0028297f89 */ /* 0x000e2200000e0000 */
[C---:B------:R-:W-:Y:S01]  /*0d50*/  FMUL.FTZ R87, R75.reuse, R87 ;  /* 0x000000574b577220 */ /* 0x040fe20000410000 */
        /* <DEDUP_REMOVED lines=19> */
[----:B0-----:R-:W-:-:S05]  /*0e90*/  FADD.FTZ R44, R45, R44 ;  /* 0x0000002c2d2c7221 */ /* 0x001fca0000010000 */
[----:B------:R-:W0:Y:S01]  /*0ea0*/  SHFL.DOWN PT, R43, R44, 0x2, 0x1f ;  /* 0x08401f002c2b7f89 */ /* 0x000e2200000e0000 */
[----:B------:R-:W2:Y:S01]  /*0eb0*/  S2R R45, SR_TID.X ;  /* 0x00000000002d7919 */ /* 0x000ea20000002100 */
[----:B-1----:R-:W-:-:S05]  /*0ec0*/  FADD.FTZ R47, R47, R40 ;  /* 0x000000282f2f7221 */ /* 0x002fca0000010000 */
[----:B------:R-:W1:Y:S01]  /*0ed0*/  SHFL.DOWN PT, R40, R47, 0x1, 0x1f ;  /* 0x08201f002f287f89 */ /* 0x000e6200000e0000 */
[----:B0-----:R-:W-:-:S05]  /*0ee0*/  FADD.FTZ R43, R44, R43 ;  /* 0x0000002b2c2b7221 */ /* 0x001fca0000010000 */
[----:B------:R-:W0:Y:S01]  /*0ef0*/  SHFL.DOWN PT, R42, R43, 0x1, 0x1f ;  /* 0x08201f002b2a7f89 */ /* 0x000e2200000e0000 */
[----:B--2---:R-:W-:Y:S01]  /*0f00*/  LOP3.LUT P1, RZ, R45, 0x1f, RZ, 0xc0, !PT ;  /* 0x0000001f2dff7812 */ /* 0x004fe2000782c0ff */
[----:B------:R-:W-:Y:S01]  /*0f10*/  FADD.FTZ R64, R46, R64 ;  /* 0x000000402e407221 */ /* 0x000fe20000010000 */
[----:B------:R-:W-:Y:S01]  /*0f20*/  FFMA.FTZ R66, R0, R46, R66 ;  /* 0x0000002e00427223 */ /* 0x000fe20000010042 */
[----:B-1----:R-:W-:Y:S01]  /*0f30*/  FADD.FTZ R40, R47, R40 ;  /* 0x000000282f287221 */ /* 0x002fe20000010000 */
[----:B0-----:R-:W-:-:S09]  /*0f40*/  FADD.FTZ R41, R43, R42 ;  /* 0x0000002a2b297221 */ /* 0x001fd20000010000 */
        /* <DEDUP_REMOVED lines=9> */
.L_x_325:
[----:B------:R-:W-:Y:S05]  /*0fe0*/  BSYNC.RECONVERGENT B0 ;  /* 0x0000000000007941 */ /* 0x000fea0003800200 */
.L_x_324:
[----:B------:R-:W1:Y:S08]  /*0ff0*/  S2UR UR5, SR_CgaCtaId ;  /* 0x00000000000579c3 */ /* 0x000e700000008800 */
[----:B------:R-:W-:Y:S01]  /*1000*/  BAR.SYNC.DEFER_BLOCKING 0x0 ;  /* 0x0000000000007b1d */ /* 0x000fe20000010000 */
[----:B------:R-:W-:Y:S01]  /*1010*/  FADD.FTZ R11, R49, R11 ;  /* 0x0000000b310b7221 */ /* 0x000fe20000010000 */
[----:B------:R-:W-:Y:S01]  /*1020*/  FFMA.FTZ R56, R114, R49, R56 ;  /* 0x0000003172387223 */ /* 0x000fe20000010038 */
[----:B------:R-:W-:Y:S01]  /*1030*/  ISETP.NE.U32.AND P1, PT, R78, RZ, PT ;  /* 0x000000ff4e00720c */ /* 0x000fe20003f25070 */
[----:B------:R-:W-:Y:S01]  /*1040*/  FADD.FTZ R13, R48, R13 ;  /* 0x0000000d300d7221 */ /* 0x000fe20000010000 */
[----:B------:R-:W-:Y:S01]  /*1050*/  FFMA.FTZ R58, R112, R48, R58 ;  /* 0x00000030703a7223 */ /* 0x000fe2000001003a */
[----:B------:R-:W-:Y:S01]  /*1060*/  UMOV UR4, 0x400 ;  /* 0x0000040000047882 */ /* 0x000fe20000000000 */
[----:B------:R-:W-:Y:S01]  /*1070*/  ISETP.NE.AND.EX P1, PT, R79, RZ, PT, P1 ;  /* 0x000000ff4f00720c */ /* 0x000fe20003f25310 */
        /* <DEDUP_REMOVED lines=30> */
[----:B------:R-:W1:Y:S01]  /*1260*/  LDS.128 R44, [UR5] ;  /* 0x00000005ff2c7984 */ /* 0x000e620008000c00 */
[----:B------:R-:W-:Y:S01]  /*1270*/  UIADD3 UR5, UPT, UPT, UR4, 0x4060, URZ ;  /* 0x0000406004057890 */ /* 0x000fe2000fffe0ff */
[----:B------:R-:W-:Y:S01]  /*1280*/  FFMA.FTZ R15, R90, R111, R15 ;  /* 0x0000006f5a0f7223 */ /* 0x000fe2000001000f */
[----:B------:R-:W-:Y:S01]  /*1290*/  @!UP1 UIADD3 UR5, UPT, UPT, UR4, 0x4020, URZ ;  /* 0x0000402004059890 */ /* 0x000fe2000fffe0ff */
[----:B0-----:R-:W0:Y:S01]  /*12a0*/  LDS.128 R40, [UR10] ;  /* 0x0000000aff287984 */ /* 0x001e220008000c00 */
[----:B------:R-:W-:-:S02]  /*12b0*/  UIADD3 UR10, UPT, UPT, UR4, 0x4070, URZ ;  /* 0x00004070040a7890 */ /* 0x000fc4000fffe0ff */
[----:B------:R-:W-:Y:S01]  /*12c0*/  @!UP1 UIADD3 UR10, UPT, UPT, UR4, 0x4030, URZ ;  /* 0x00004030040a9890 */ /* 0x000fe2000fffe0ff */
[----:B-1----:R-:W-:Y:S01]  /*12d0*/  FADD.FTZ R49, RZ, R44 ;  /* 0x0000002cff317221 */ /* 0x002fe20000010000 */
[----:B------:R-:W-:-:S03]  /*12e0*/  FADD.FTZ R44, RZ, R45 ;  /* 0x0000002dff2c7221 */ /* 0x000fc60000010000 */
[----:B------:R-:W-:Y:S01]  /*12f0*/  FADD.FTZ R49, R46, R49 ;  /* 0x000000312e317221 */ /* 0x000fe20000010000 */
[----:B------:R-:W-:Y:S02]  /*1300*/  FADD.FTZ R78, R47, R44 ;  /* 0x0000002c2f4e7221 */ /* 0x000fe40000010000 */
[----:B------:R-:W1:Y:S01]  /*1310*/  LDS.128 R44, [UR5] ;  /* 0x00000005ff2c7984 */ /* 0x000e620008000c00 */
[----:B0-----:R-:W-:Y:S01]  /*1320*/  FADD.FTZ R79, R49, R40 ;  /* 0x00000028314f7221 */ /* 0x001fe20000010000 */
[----:B------:R-:W-:Y:S01]  /*1330*/  FADD.FTZ R78, R78, R41 ;  /* 0x000000294e4e7221 */ /* 0x000fe20000010000 */
[----:B------:R-:W0:Y:S01]  /*1340*/  LDC.U8 R40, c[0x0][0x410] ;  /* 0x00010400ff287b82 */ /* 0x000e220000000000 */
[----:B------:R-:W2:Y:S01]  /*1350*/  LDS.128 R48, [UR10] ;  /* 0x0000000aff307984 */ /* 0x000ea20008000c00 */
[----:B------:R-:W-:Y:S01]  /*1360*/  FADD.FTZ R79, R42, R79 ;  /* 0x0000004f2a4f7221 */ /* 0x000fe20000010000 */
[----:B------:R-:W-:Y:S01]  /*1370*/  FADD.FTZ R78, R43, R78 ;  /* 0x0000004e2b4e7221 */ /* 0x000fe20000010000 */
[----:B0-----:R-:W-:-:S02]  /*1380*/  ISETP.NE.AND P3, PT, R40, RZ, PT ;  /* 0x000000ff2800720c */ /* 0x001fc40003f65270 */
        /* <DEDUP_REMOVED lines=49> */
.L_x_328:
        /* <DEDUP_REMOVED lines=33> */
.L_x_327:
        /* <DEDUP_REMOVED lines=36> */
.L_x_330:
        /* <DEDUP_REMOVED lines=37> */
.L_x_326:
        /* <DEDUP_REMOVED lines=11> */
[--C-:B-----5:R-:W-:Y:S02]  /*1df0*/  HADD2.F32 R44, -RZ, R27.reuse.H1_H1 ;  /* 0x3000001bff2c7230 */ /* 0x120fe40000004100 */
[----:B------:R-:W-:Y:S01]  /*1e00*/  FADD.FTZ R92, R92, -R41 ;  /* 0x800000295c5c7221 */ /* 0x000fe20000010000 */
[-C--:B------:R-:W-:Y:S01]  /*1e10*/  FFMA.FTZ R41, R104, R78.reuse, R79 ;  /* 0x0000004e68297223 */ /* 0x080fe2000001004f */
[----:B------:R-:W-:Y:S01]  /*1e20*/  FADD.FTZ R51, R108, -R115 ;  /* 0x800000736c337221 */ /* 0x000fe20000010000 */
[-C--:B------:R-:W-:Y:S01]  /*1e30*/  FFMA.FTZ R46, R113, R78.reuse, R79 ;  /* 0x0000004e712e7223 */ /* 0x080fe2000001004f */
[----:B------:R-:W-:Y:S02]  /*1e40*/  HADD2.F32 R40, -RZ, R26.H0_H0 ;  /* 0x2000001aff287230 */ /* 0x000fe40000004100 */
[----:B------:R-:W-:Y:S01]  /*1e50*/  FADD.FTZ R47, R94, -R41 ;  /* 0x800000295e2f7221 */ /* 0x000fe20000010000 */
[----:B------:R-:W-:Y:S01]  /*1e60*/  FFMA.FTZ R41, R112, R78, R79 ;  /* 0x0000004e70297223 */ /* 0x000fe2000001004f */
[----:B------:R-:W-:-:S02]  /*1e70*/  HADD2.F32 R42, -RZ, R27.H0_H0 ;  /* 0x2000001bff2a7230 */ /* 0x000fc40000004100 */
[----:B------:R-:W-:Y:S01]  /*1e80*/  FADD.FTZ R48, R109, -R114 ;  /* 0x800000726d307221 */ /* 0x000fe20000010000 */
[-C--:B------:R-:W-:Y:S01]  /*1e90*/  FFMA.FTZ R106, R106, R78.reuse, R79 ;  /* 0x0000004e6a6a7223 */ /* 0x080fe2000001004f */
[----:B------:R-:W-:Y:S01]  /*1ea0*/  FADD.FTZ R41, R96, -R41 ;  /* 0x8000002960297221 */ /* 0x000fe20000010000 */
[----:B------:R-:W-:Y:S01]  /*1eb0*/  FFMA.FTZ R0, R107, R78, R79 ;  /* 0x0000004e6b007223 */ /* 0x000fe2000001004f */
[----:B------:R-:W-:Y:S01]  /*1ec0*/  FADD.FTZ R49, R101, -R46 ;  /* 0x8000002e65317221 */ /* 0x000fe20000010000 */
[C---:B------:R-:W-:Y:S01]  /*1ed0*/  FFMA.FTZ R51, R75.reuse, R51, R44 ;  /* 0x000000334b337223 */ /* 0x040fe2000001002c */
[C---:B------:R-:W-:Y:S01]  /*1ee0*/  FFMA.FTZ R46, R75.reuse, R41, R40 ;  /* 0x000000294b2e7223 */ /* 0x040fe20000010028 */
[----:B------:R-:W-:Y:S02]  /*1ef0*/  HADD2.F32 R44, -RZ, R26.H1_H1 ;  /* 0x3000001aff2c7230 */ /* 0x000fe40000004100 */
[----:B------:R-:W-:Y:S01]  /*1f00*/  FFMA.FTZ R48, R75, R48, R42 ;  /* 0x000000304b307223 */ /* 0x000fe2000001002a */
[----:B------:R-:W-:-:S02]  /*1f10*/  HADD2.F32 R40, -RZ, R25.H0_H0 ;  /* 0x20000019ff287230 */ /* 0x000fc40000004100 */
[----:B------:R-:W-:Y:S01]  /*1f20*/  FADD.FTZ R93, R93, -R106 ;  /* 0x8000006a5d5d7221 */ /* 0x000fe20000010000 */
[----:B------:R-:W-:Y:S02]  /*1f30*/  HADD2.F32 R42, -RZ, R25.H1_H1 ;  /* 0x30000019ff2a7230 */ /* 0x000fe40000004100 */
[----:B------:R-:W-:Y:S01]  /*1f40*/  FADD.FTZ R0, R91, -R0 ;  /* 0x800000005b007221 */ /* 0x000fe20000010000 */
[--C-:B------:R-:W-:Y:S02]  /*1f50*/  HADD2.F32 R41, -RZ, R24.reuse.H0_H0 ;  /* 0x20000018ff297230 */ /* 0x100fe40000004100 */
[C---:B------:R-:W-:Y:S01]  /*1f60*/  FFMA.FTZ R49, R75.reuse, R49, R44 ;  /* 0x000000314b317223 */ /* 0x040fe2000001002c */
[----:B------:R-:W-:Y:S02]  /*1f70*/  HADD2.F32 R43, -RZ, R24.H1_H1 ;  /* 0x30000018ff2b7230 */ /* 0x000fe40000004100 */
[C---:B------:R-:W-:Y:S01]  /*1f80*/  FFMA.FTZ R44, R75.reuse, R93, R40 ;  /* 0x0000005d4b2c7223 */ /* 0x040fe20000010028 */
[C---:B------:R-:W-:Y:S01]  /*1f90*/  FFMA.FTZ R47, R75.reuse, R47, R42 ;  /* 0x0000002f4b2f7223 */ /* 0x040fe2000001002a */
[----:B------:R-:W-:Y:S01]  /*1fa0*/  FFMA.FTZ R40, R75, R92, R41 ;  /* 0x0000005c4b287223 */ /* 0x000fe20000010029 */
[----:B------:R-:W-:Y:S01]  /*1fb0*/  F2FP.F16.F32.PACK_AB R42, R49, R46 ;  /* 0x0000002e312a723e */ /* 0x000fe200000000ff */
[----:B------:R-:W-:Y:S01]  /*1fc0*/  FFMA.FTZ R45, R75, R0, R43 ;  /* 0x000000004b2d7223 */ /* 0x000fe2000001002b */
[----:B------:R-:W-:-:S02]  /*1fd0*/  F2FP.F16.F32.PACK_AB R43, R51, R48 ;  /* 0x00000030332b723e */ /* 0x000fc400000000ff */
[----:B------:R-:W-:Y:S02]  /*1fe0*/  F2FP.F16.F32.PACK_AB R41, R47, R44 ;  /* 0x0000002c2f29723e */ /* 0x000fe400000000ff */
[----:B------:R-:W-:Y:S01]  /*1ff0*/  F2FP.F16.F32.PACK_AB R40, R45, R40 ;  /* 0x000000282d28723e */ /* 0x000fe200000000ff */
[----:B------:R-:W-:Y:S06]  /*2000*/  BRA `(.L_x_329) ;  /* 0x0000000800047947 */ /* 0x000fec0003800000 */
.L_x_332:
[-CC-:B------:R-:W-:Y:S01]  /*2010*/  FFMA.FTZ R37, R0, R78.reuse, R79.reuse ;  /* 0x0000004e00257223 */ /* 0x180fe2000001004f */
[-CC-:B------:R-:W-:Y:S01]  /*2020*/  FFMA.FTZ R39, R112, R78.reuse, R79.reuse ;  /* 0x0000004e70277223 */ /* 0x180fe2000001004f */
[-CC-:B------:R-:W-:Y:S01]  /*2030*/  FFMA.FTZ R0, R107, R78.reuse, R79.reuse ;  /* 0x0000004e6b007223 */ /* 0x180fe2000001004f */
[-C--:B------:R-:W-:Y:S01]  /*2040*/  FFMA.FTZ R106, R106, R78.reuse, R79 ;  /* 0x0000004e6a6a7223 */ /* 0x080fe2000001004f */
[----:B------:R-:W-:Y:S01]  /*2050*/  FADD.FTZ R92, R92, -R37 ;  /* 0x800000255c5c7221 */ /* 0x000fe20000010000 */
[----:B------:R-:W-:Y:S01]  /*2060*/  FFMA.FTZ R37, R104, R78, R79 ;  /* 0x0000004e68257223 */ /* 0x000fe2000001004f */
[----:B------:R-:W-:Y:S01]  /*2070*/  FADD.FTZ R96, R96, -R39 ;  /* 0x8000002760607221 */ /* 0x000fe20000010000 */
[----:B------:R-:W-:Y:S01]  /*2080*/  FADD.FTZ R36, R91, -R0 ;  /* 0x800000005b247221 */ /* 0x000fe20000010000 */
[----:B-----5:R-:W-:Y:S02]  /*2090*/  HADD2.F32 R39, -RZ, R26.H0_H0 ;  /* 0x2000001aff277230 */ /* 0x020fe40000004100 */
[----:B------:R-:W-:Y:S01]  /*20a0*/  FADD.FTZ R94, R94, -R37 ;  /* 0x800000255e5e7221 */ /* 0x000fe20000010000 */
[----:B------:R-:W-:-:S02]  /*20b0*/  HADD2.F32 R37, -RZ, R25.H0_H0 ;  /* 0x20000019ff257230 */ /* 0x000fc40000004100 */
[-CC-:B------:R-:W-:Y:S01]  /*20c0*/  FFMA.FTZ R0, R113, R78.reuse, R79.reuse ;  /* 0x0000004e71007223 */ /* 0x180fe2000001004f */
[----:B------:R-:W-:Y:S01]  /*20d0*/  FADD.FTZ R106, R93, -R106 ;  /* 0x8000006a5d6a7221 */ /* 0x000fe20000010000 */
[-CC-:B------:R-:W-:Y:S01]  /*20e0*/  FFMA.FTZ R114, R114, R78.reuse, R79.reuse ;  /* 0x0000004e72727223 */ /* 0x180fe2000001004f */
[----:B------:R-:W-:Y:S01]  /*20f0*/  FFMA.FTZ R115, R115, R78, R79 ;  /* 0x0000004e73737223 */ /* 0x000fe2000001004f */
[----:B------:R-:W-:Y:S01]  /*2100*/  FADD.FTZ R38, R101, -R0 ;  /* 0x8000000065267221 */ /* 0x000fe20000010000 */
[C---:B------:R-:W-:Y:S01]  /*2110*/  FFMA.FTZ R41, R75.reuse, R106, R37 ;  /* 0x0000006a4b297223 */ /* 0x040fe20000010025 */
[----:B------:R-:W-:Y:S01]  /*2120*/  FFMA.FTZ R42, R75, R96, R39 ;  /* 0x000000604b2a7223 */ /* 0x000fe20000010027 */
[--C-:B------:R-:W-:Y:S02]  /*2130*/  HADD2.F32 R40, -RZ, R27.reuse.H0_H0 ;  /* 0x2000001bff287230 */ /* 0x100fe40000004100 */
[----:B------:R-:W-:Y:S01]  /*2140*/  FADD.FTZ R114, R109, -R114 ;  /* 0x800000726d727221 */ /* 0x000fe20000010000 */
[----:B------:R-:W-:-:S02]  /*2150*/  HADD2.F32 R45, -RZ, R27.H1_H1 ;  /* 0x3000001bff2d7230 */ /* 0x000fc40000004100 */
[----:B------:R-:W-:Y:S01]  /*2160*/  FADD.FTZ R108, R108, -R115 ;  /* 0x800000736c6c7221 */ /* 0x000fe20000010000 */
[----:B------:R-:W-:Y:S02]  /*2170*/  HADD2.F32 R0, -RZ, R24.H0_H0 ;  /* 0x20000018ff007230 */ /* 0x000fe40000004100 */
[C---:B------:R-:W-:Y:S01]  /*2180*/  FFMA.FTZ R40, R75.reuse, R114, R40 ;  /* 0x000000724b287223 */ /* 0x040fe20000010028 */
[----:B------:R-:W-:Y:S02]  /*2190*/  HADD2.F32 R43, -RZ, R26.H1_H1 ;  /* 0x3000001aff2b7230 */ /* 0x000fe40000004100 */
[C---:B------:R-:W-:Y:S01]  /*21a0*/  FFMA.FTZ R47, R75.reuse, R108, R45 ;  /* 0x0000006c4b2f7223 */ /* 0x040fe2000001002d */
[----:B------:R-:W-:Y:S02]  /*21b0*/  HADD2.F32 R39, -RZ, R25.H1_H1 ;  /* 0x30000019ff277230 */ /* 0x000fe40000004100 */
[----:B------:R-:W-:Y:S01]  /*21c0*/  FFMA.FTZ R0, R75, R92, R0 ;  /* 0x0000005c4b007223 */ /* 0x000fe20000010000 */
[----:B------:R-:W-:-:S02]  /*21d0*/  HADD2.F32 R37, -RZ, R24.H1_H1 ;  /* 0x30000018ff257230 */ /* 0x000fc40000004100 */
[----:B------:R-:W-:Y:S01]  /*21e0*/  FFMA.FTZ R45, R75, R38, R43 ;  /* 0x000000264b2d7223 */ /* 0x000fe2000001002b */
[----:B------:R-:W-:Y:S01]  /*21f0*/  F2FP.F16.F32.PACK_AB R43, R47, R40 ;  /* 0x000000282f2b723e */ /* 0x000fe200000000ff */
[C---:B------:R-:W-:Y:S01]  /*2200*/  FFMA.FTZ R94, R75.reuse, R94, R39 ;  /* 0x0000005e4b5e7223 */ /* 0x040fe20000010027 */
[----:B------:R-:W-:Y:S02]  /*2210*/  FFMA.FTZ R37, R75, R36, R37 ;  /* 0x000000244b257223 */ /* 0x000fe40000010025 */
[----:B------:R-:W-:Y:S02]  /*2220*/  F2FP.F16.F32.PACK_AB R42, R45, R42 ;  /* 0x0000002a2d2a723e */ /* 0x000fe400000000ff */
[----:B------:R-:W-:Y:S02]  /*2230*/  F2FP.F16.F32.PACK_AB R41, R94, R41 ;  /* 0x000000295e29723e */ /* 0x000fe400000000ff */
[----:B------:R-:W-:Y:S02]  /*2240*/  F2FP.F16.F32.PACK_AB R40, R37, R0 ;  /* 0x000000002528723e */ /* 0x000fe400000000ff */
[----:B------:R-:W-:-:S02]  /*2250*/  MOV R39, R43 ;  /* 0x0000002b00277202 */ /* 0x000fc40000000f00 */
[----:B------:R-:W-:Y:S02]  /*2260*/  MOV R38, R42 ;  /* 0x0000002a00267202 */ /* 0x000fe40000000f00 */
[----:B------:R-:W-:Y:S02]  /*2270*/  MOV R37, R41 ;  /* 0x0000002900257202 */ /* 0x000fe40000000f00 */
[----:B------:R-:W-:Y:S01]  /*2280*/  MOV R36, R40 ;  /* 0x0000002800247202 */ /* 0x000fe20000000f00 */
[----:B------:R-:W-:Y:S06]  /*2290*/  BRA `(.L_x_329) ;  /* 0x0000000400607947 */ /* 0x000fec0003800000 */
.L_x_331:
        /* <DEDUP_REMOVED lines=44> */
.L_x_333:
        /* <DEDUP_REMOVED lines=18> */
[----:B------:R-:W-:Y:S02]  /*2680*/  HADD2.F32 R0, -RZ, R24.H0_H0 ;  /* 0x20000018ff007230 */ /* 0x000fe40000004100 */
[----:B------:R-:W-:Y:S01]  /*2690*/  FADD.FTZ R114, R109, -R114 ;  /* 0x800000726d727221 */ /* 0x000fe20000010000 */
[----:B------:R-:W-:-:S02]  /*26a0*/  HADD2.F32 R36, -RZ, R27.H0_H0 ;  /* 0x2000001bff247230 */ /* 0x000fc40000004100 */
[----:B------:R-:W-:Y:S01]  /*26b0*/  FADD.FTZ R108, R108, -R115 ;  /* 0x800000736c6c7221 */ /* 0x000fe20000010000 */
[----:B------:R-:W-:Y:S02]  /*26c0*/  HADD2.F32 R39, -RZ, R27.H1_H1 ;  /* 0x3000001bff277230 */ /* 0x000fe40000004100 */
[C---:B------:R-:W-:Y:S01]  /*26d0*/  FFMA.FTZ R0, R75.reuse, R92, R0 ;  /* 0x0000005c4b007223 */ /* 0x040fe20000010000 */
[----:B------:R-:W-:Y:S02]  /*26e0*/  HADD2.F32 R37, -RZ, R26.H1_H1 ;  /* 0x3000001aff257230 */ /* 0x000fe40000004100 */
[C---:B------:R-:W-:Y:S01]  /*26f0*/  FFMA.FTZ R36, R75.reuse, R114, R36 ;  /* 0x000000724b247223 */ /* 0x040fe20000010024 */
[----:B------:R-:W-:Y:S02]  /*2700*/  HADD2.F32 R31, -RZ, R25.H1_H1 ;  /* 0x30000019ff1f7230 */ /* 0x000fe40000004100 */
[----:B------:R-:W-:Y:S01]  /*2710*/  FFMA.FTZ R39, R75, R108, R39 ;  /* 0x0000006c4b277223 */ /* 0x000fe20000010027 */
[----:B------:R-:W-:-:S02]  /*2720*/  HADD2.F32 R29, -RZ, R24.H1_H1 ;  /* 0x30000018ff1d7230 */ /* 0x000fc40000004100 */
[C---:B------:R-:W-:Y:S01]  /*2730*/  FFMA.FTZ R37, R75.reuse, R30, R37 ;  /* 0x0000001e4b257223 */ /* 0x040fe20000010025 */
[----:B------:R-:W-:Y:S01]  /*2740*/  FFMA.FTZ R94, R75, R94, R31 ;  /* 0x0000005e4b5e7223 */ /* 0x000fe2000001001f */
[----:B------:R-:W-:Y:S01]  /*2750*/  F2FP.F16.F32.PACK_AB R43, R39, R36 ;  /* 0x00000024272b723e */ /* 0x000fe200000000ff */
[----:B------:R-:W-:Y:S02]  /*2760*/  FFMA.FTZ R29, R75, R28, R29 ;  /* 0x0000001c4b1d7223 */ /* 0x000fe4000001001d */
[----:B------:R-:W-:Y:S02]  /*2770*/  F2FP.F16.F32.PACK_AB R42, R37, R42 ;  /* 0x0000002a252a723e */ /* 0x000fe400000000ff */
[----:B------:R-:W-:Y:S02]  /*2780*/  F2FP.F16.F32.PACK_AB R41, R94, R41 ;  /* 0x000000295e29723e */ /* 0x000fe400000000ff */
[----:B------:R-:W-:Y:S02]  /*2790*/  F2FP.F16.F32.PACK_AB R40, R29, R0 ;  /* 0x000000001d28723e */ /* 0x000fe400000000ff */
[----:B------:R-:W-:-:S02]  /*27a0*/  MOV R39, R43 ;  /* 0x0000002b00277202 */ /* 0x000fc40000000f00 */
[----:B------:R-:W-:Y:S02]  /*27b0*/  MOV R38, R42 ;  /* 0x0000002a00267202 */ /* 0x000fe40000000f00 */
[----:B------:R-:W-:Y:S02]  /*27c0*/  MOV R37, R41 ;  /* 0x0000002900257202 */ /* 0x000fe40000000f00 */
[----:B------:R-:W-:Y:S02]  /*27d0*/  MOV R36, R40 ;  /* 0x0000002800247202 */ /* 0x000fe40000000f00 */
[----:B------:R-:W-:Y:S02]  /*27e0*/  MOV R31, R43 ;  /* 0x0000002b001f7202 */ /* 0x000fe40000000f00 */
[----:B------:R-:W-:Y:S02]  /*27f0*/  MOV R30, R42 ;  /* 0x0000002a001e7202 */ /* 0x000fe40000000f00 */
[----:B------:R-:W-:-:S02]  /*2800*/  MOV R29, R41 ;  /* 0x00000029001d7202 */ /* 0x000fc40000000f00 */
[----:B------:R-:W-:-:S07]  /*2810*/  MOV R28, R40 ;  /* 0x00000028001c7202 */ /* 0x000fce0000000f00 */
.L_x_329:
        /* <DEDUP_REMOVED lines=16> */
[-CC-:B0-----:R-:W-:Y:S01]  /*2920*/  FFMA.FTZ R29, R88, R78.reuse, R79.reuse ;  /* 0x0000004e581d7223 */ /* 0x181fe2000001004f */
[-CC-:B------:R-:W-:Y:S01]  /*2930*/  FFMA.FTZ R85, R85, R78.reuse, R79.reuse ;  /* 0x0000004e55557223 */ /* 0x180fe2000001004f */
[-C--:B------:R-:W-:Y:S01]  /*2940*/  FFMA.FTZ R30, R87, R78.reuse, R79 ;  /* 0x0000004e571e7223 */ /* 0x080fe2000001004f */
[----:B-----5:R-:W-:Y:S02]  /*2950*/  HADD2.F32 R31, -RZ, R34.H0_H0 ;  /* 0x20000022ff1f7230 */ /* 0x020fe40000004100 */
[----:B------:R-:W-:Y:S01]  /*2960*/  FADD.FTZ R80, R80, -R29 ;  /* 0x8000001d50507221 */ /* 0x000fe20000010000 */
[----:B------:R-:W-:Y:S02]  /*2970*/  HADD2.F32 R29, -RZ, R33.H0_H0 ;  /* 0x20000021ff1d7230 */ /* 0x000fe40000004100 */
[-C--:B------:R-:W-:Y:S01]  /*2980*/  FFMA.FTZ R0, R83, R78.reuse, R79 ;  /* 0x0000004e53007223 */ /* 0x080fe2000001004f */
[----:B------:R-:W-:Y:S01]  /*2990*/  FADD.FTZ R54, R54, -R85 ;  /* 0x8000005536367221 */ /* 0x000fe20000010000 */
[----:B------:R-:W-:Y:S01]  /*29a0*/  FADD.FTZ R30, R77, -R30 ;  /* 0x8000001e4d1e7221 */ /* 0x000fe20000010000 */
        /* <DEDUP_REMOVED lines=16> */
[C---:B------:R-:W-:Y:S01]  /*2ab0*/  FFMA.FTZ R0, R75.reuse, R52, R0 ;  /* 0x000000344b007223 */ /* 0x040fe20000010000 */
[----:B------:R-:W-:Y:S02]  /*2ac0*/  HADD2.F32 R29, -RZ, R32.H1_H1 ;  /* 0x30000020ff1d7230 */ /* 0x000fe40000004100 */
        /* <DEDUP_REMOVED lines=18> */
.L_x_336:
        /* <DEDUP_REMOVED lines=18> */
[----:B------:R-:W-:Y:S02]  /*2d10*/  HADD2.F32 R0, -RZ, R32.H0_H0 ;  /* 0x20000020ff007230 */ /* 0x000fe40000004100 */
[----:B------:R-:W-:Y:S01]  /*2d20*/  FADD.FTZ R52, R52, -R81 ;  /* 0x8000005134347221 */ /* 0x000fe20000010000 */
[----:B------:R-:W-:Y:S02]  /*2d30*/  HADD2.F32 R40, -RZ, R35.H1_H1 ;  /* 0x30000023ff287230 */ /* 0x000fe40000004100 */
        /* <DEDUP_REMOVED lines=20> */
.L_x_335:
        /* <DEDUP_REMOVED lines=42> */
.L_x_338:
[-CC-:B------:R-:W-:Y:S01]  /*3120*/  FFMA.FTZ R81, R81, R78.reuse, R79.reuse ;  /* 0x0000004e51517223 */ /* 0x180fe2000001004f */
[-CC-:B------:R-:W-:Y:S01]  /*3130*/  FFMA.FTZ R0, R83, R78.reuse, R79.reuse ;  /* 0x0000004e53007223 */ /* 0x180fe2000001004f */
[-CC-:B------:R-:W-:Y:S01]  /*3140*/  FFMA.FTZ R85, R85, R78.reuse, R79.reuse ;  /* 0x0000004e55557223 */ /* 0x180fe2000001004f */
[-CC-:B------:R-:W-:Y:S01]  /*3150*/  FFMA.FTZ R86, R86, R78.reuse, R79.reuse ;  /* 0x0000004e56567223 */ /* 0x180fe2000001004f */
[-CC-:B0-----:R-:W-:Y:S01]  /*3160*/  FFMA.FTZ R40, R87, R78.reuse, R79.reuse ;  /* 0x0000004e57287223 */ /* 0x181fe2000001004f */
[-CC-:B------:R-:W-:Y:S01]  /*3170*/  FFMA.FTZ R43, R88, R78.reuse, R79.reuse ;  /* 0x0000004e582b7223 */ /* 0x180fe2000001004f */
[-CC-:B------:R-:W-:Y:S01]  /*3180*/  FFMA.FTZ R89, R89, R78.reuse, R79.reuse ;  /* 0x0000004e59597223 */ /* 0x180fe2000001004f */
[----:B------:R-:W-:Y:S01]  /*3190*/  FFMA.FTZ R79, R90, R78, R79 ;  /* 0x0000004e5a4f7223 */ /* 0x000fe2000001004f */
[----:B-----5:R-:W-:Y:S02]  /*31a0*/  HADD2.F32 R42, -RZ, R35.H1_H1 ;  /* 0x30000023ff2a7230 */ /* 0x020fe40000004100 */
[----:B------:R-:W-:Y:S01]  /*31b0*/  FADD.FTZ R40, R77, -R40 ;  /* 0x800000284d287221 */ /* 0x000fe20000010000 */
[----:B------:R-:W-:-:S02]  /*31c0*/  HADD2.F32 R41, -RZ, R34.H0_H0 ;  /* 0x20000022ff297230 */ /* 0x000fc40000004100 */
[----:B------:R-:W-:Y:S01]  /*31d0*/  FADD.FTZ R84, R84, -R79 ;  /* 0x8000004f54547221 */ /* 0x000fe20000010000 */
[----:B------:R-:W-:Y:S02]  /*31e0*/  HADD2.F32 R45, -RZ, R35.H0_H0 ;  /* 0x20000023ff2d7230 */ /* 0x000fe40000004100 */
[----:B------:R-:W-:Y:S01]  /*31f0*/  FADD.FTZ R82, R82, -R89 ;  /* 0x8000005952527221 */ /* 0x000fe20000010000 */
[----:B------:R-:W-:Y:S01]  /*3200*/  FADD.FTZ R0, R53, -R0 ;  /* 0x8000000035007221 */ /* 0x000fe20000010000 */
[C---:B------:R-:W-:Y:S01]  /*3210*/  FFMA.FTZ R53, R75.reuse, R84, R42 ;  /* 0x000000544b357223 */ /* 0x040fe2000001002a */
[C---:B------:R-:W-:Y:S01]  /*3220*/  FFMA.FTZ R42, R75.reuse, R40, R41 ;  /* 0x000000284b2a7223 */ /* 0x040fe20000010029 */
[----:B------:R-:W-:Y:S01]  /*3230*/  FFMA.FTZ R82, R75, R82, R45 ;  /* 0x000000524b527223 */ /* 0x000fe2000001002d */
[----:B------:R-:W-:Y:S02]  /*3240*/  HADD2.F32 R40, -RZ, R34.H1_H1 ;  /* 0x30000022ff287230 */ /* 0x000fe40000004100 */
[----:B------:R-:W-:Y:S01]  /*3250*/  FADD.FTZ R80, R80, -R43 ;  /* 0x8000002b50507221 */ /* 0x000fe20000010000 */
[----:B------:R-:W-:-:S02]  /*3260*/  HADD2.F32 R45, -RZ, R33.H0_H0 ;  /* 0x20000021ff2d7230 */ /* 0x000fc40000004100 */
[----:B------:R-:W-:Y:S01]  /*3270*/  FADD.FTZ R52, R52, -R81 ;  /* 0x8000005134347221 */ /* 0x000fe20000010000 */
[----:B------:R-:W-:Y:S02]  /*3280*/  HADD2.F32 R47, -RZ, R33.H1_H1 ;  /* 0x30000021ff2f7230 */ /* 0x000fe40000004100 */
[----:B------:R-:W-:Y:S01]  /*3290*/  FADD.FTZ R54, R54, -R85 ;  /* 0x8000005536367221 */ /* 0x000fe20000010000 */
[--C-:B------:R-:W-:Y:S02]  /*32a0*/  HADD2.F32 R41, -RZ, R32.reuse.H0_H0 ;  /* 0x20000020ff297230 */ /* 0x100fe40000004100 */
[----:B------:R-:W-:Y:S01]  /*32b0*/  FADD.FTZ R86, R55, -R86 ;  /* 0x8000005637567221 */ /* 0x000fe20000010000 */
[----:B------:R-:W-:Y:S02]  /*32c0*/  HADD2.F32 R43, -RZ, R32.H1_H1 ;  /* 0x30000020ff2b7230 */ /* 0x000fe40000004100 */
        /* <DEDUP_REMOVED lines=10> */
.L_x_334:
[----:B------:R-:W-:Y:S05]  /*3370*/  @!P1 BRA `(.L_x_339) ;  /* 0x00000004001c9947 */ /* 0x000fea0003800000 */
[----:B------:R-:W-:Y:S05]  /*3380*/  @!P2 BRA `(.L_x_340) ;  /* 0x000000000094a947 */ /* 0x000fea0003800000 */
        /* <DEDUP_REMOVED lines=37> */
.L_x_340:
        /* <DEDUP_REMOVED lines=33> */
.L_x_339:
        /* <DEDUP_REMOVED lines=34> */
.L_x_341:
        /* <DEDUP_REMOVED lines=28> */
.L_x_337:
        /* <DEDUP_REMOVED lines=41> */
.L_x_323:
[----:B------:R-:W0:Y:S01]  /*3e60*/  S2R R6, SR_TID.X ;  /* 0x0000000000067919 */ /* 0x000e220000002100 */
[----:B------:R-:W1:Y:S08]  /*3e70*/  S2UR UR4, SR_CTAID.X ;  /* 0x00000000000479c3 */ /* 0x000e700000002500 */
[----:B------:R-:W1:Y:S08]  /*3e80*/  LDC R0, c[0x0][0x388] ;  /* 0x0000e200ff007b82 */ /* 0x000e700000000800 */
[----:B------:R-:W3:Y:S08]  /*3e90*/  LDC.64 R2, c[0x0][0x440] ;  /* 0x00011000ff027b82 */ /* 0x000ef00000000a00 */
[----:B------:R-:W4:Y:S01]  /*3ea0*/  LDC.64 R4, c[0x0][0x448] ;  /* 0x00011200ff047b82 */ /* 0x000f220000000a00 */
[----:B-1----:R-:W-:-:S05]  /*3eb0*/  IMAD R0, R0, UR4, RZ ;  /* 0x0000000400007c24 */ /* 0x002fca000f8e02ff */
[----:B0-----:R-:W-:-:S05]  /*3ec0*/  LEA.HI R7, R0, R6, RZ, 0x1d ;  /* 0x0000000600077211 */ /* 0x001fca00078fe8ff */
[----:B---3--:R-:W-:-:S05]  /*3ed0*/  IMAD.WIDE.U32 R2, R7, 0x20, R2 ;  /* 0x0000002007027825 */ /* 0x008fca00078e0002 */
[----:B--2---:R-:W-:Y:S01]  /*3ee0*/  STG.E.128 desc[UR12][R2.64], R28 ;  /* 0x0000001c02007986 */ /* 0x004fe2000c101d0c */
[----:B----4-:R-:W-:-:S03]  /*3ef0*/  IMAD.WIDE.U32 R4, R7, 0x20, R4 ;  /* 0x0000002007047825 */ /* 0x010fc600078e0004 */
        /* <DEDUP_REMOVED lines=8> */
.L_x_343:
        /* <DEDUP_REMOVED lines=16> */
.L_x_2795:


//--------------------- .text._ZN10layer_norm31ln_parallel_residual_bwd_kernelINS_13Kernel_traitsI6__halfS2_S2_S2_fjLj4096ELj1ELj1ELj8ELj16ENS_18Kernel_traits_baseILj4096ES2_S2_S2_S2_fjLj256EEEEELb1ELb0ELb0EEEvNS_9BwdParamsE --------------------------
	.section	.text._ZN10layer_norm31ln_parallel_residual_bwd_kernelINS_13Kernel_traitsI6__halfS2_S2_S2_fjLj4096ELj1ELj1ELj8ELj16ENS_18Kernel_traits_baseILj4096ES2_S2_S2_S2_fjLj256EEEEELb1ELb0ELb0EEEvNS_9BwdParamsE,"ax",@progbits
	.align	128
        .global         _ZN10layer_norm31ln_parallel_residual_bwd_kernelINS_13Kernel_traitsI6__halfS2_S2_S2_fjLj4096ELj1ELj1ELj8ELj16ENS_18Kernel_traits_baseILj4096ES2_S2_S2_S2_fjLj256EEEEELb1ELb0ELb0EEEvNS_9BwdParamsE
        .type           _ZN10layer_norm31ln_parallel_residual_bwd_kernelINS_13Kernel_traitsI6__halfS2_S2_S2_fjLj4096ELj1ELj1ELj8ELj16ENS_18Kernel_traits_baseILj4096ES2_S2_S2_S2_fjLj256EEEEELb1ELb0ELb0EEEvNS_9BwdParamsE,@function
        .size           _ZN10layer_norm31ln_parallel_residual_bwd_kernelINS_13Kernel_traitsI6__halfS2_S2_S2_fjLj4096ELj1ELj1ELj8ELj16ENS_18Kernel_traits_baseILj4096ES2_S2_S2_S2_fjLj256EEEEELb1ELb0ELb0EEEvNS_9BwdParamsE,(.L_x_2796 - _ZN10layer_norm31ln_parallel_residual_bwd_kernelINS_13Kernel_traitsI6__halfS2_S2_S2_fjLj4096ELj1ELj1ELj8ELj16ENS_18Kernel_traits_baseILj4096ES2_S2_S2_S2_fjLj256EEEEELb1ELb0ELb0EEEvNS_9BwdParamsE)
        .other          _ZN10layer_norm31ln_parallel_residual_bwd_kernelINS_13Kernel_traitsI6__halfS2_S2_S2_fjLj4096ELj1ELj1ELj8ELj16ENS_18Kernel_traits_baseILj4096ES2_S2_S2_S2_fjLj256EEEEELb1ELb0ELb0EEEvNS_9BwdParamsE,@"STO_CUDA_ENTRY STV_DEFAULT"
_ZN10layer_norm31ln_parallel_residual_bwd_kernelINS_13Kernel_traitsI6__halfS2_S2_S2_fjLj4096ELj1ELj1ELj8ELj16ENS_18Kernel_traits_baseILj4096ES2_S2_S2_S2_fjLj256EEEEELb1ELb0ELb0EEEvNS_9BwdParamsE:
.text._ZN10layer_norm31ln_parallel_residual_bwd_kernelINS_13Kernel_traitsI6__halfS2_S2_S2_fjLj4096ELj1ELj1ELj8ELj16ENS_18Kernel_traits_baseILj4096ES2_S2_S2_S2_fjLj256EEEEELb1ELb0ELb0EEEvNS_9BwdParamsE:
[----:B------:R-:W-:Y:S01]  /*0000*/  LDC R1, c[0x0][0x37c] ;  /* 0x0000df00ff017b82 */ /* 0x000fe20000000800 */
[----:B------:R-:W0:Y:S01]  /*0010*/  S2R R0, SR_TID.X ;  /* 0x0000000000007919 */ /* 0x000e220000002100 */
[----:B------:R-:W1:Y:S06]  /*0020*/  LDCU UR4, c[0x0][0x388] ;  /* 0x00007100ff0477ac */ /* 0x000e6c0008000800 */
[----:B------:R-:W2:Y:S01]  /*0030*/  LDC.64 R8, c[0x0][0x3d0] ;  /* 0x0000f400ff087b82 */ /* 0x000ea20000000a00 */
[----:B------:R-:W3:Y:S07]  /*0040*/  LDCU.64 UR6, c[0x0][0x358] ;  /* 0x00006b00ff0677ac */ /* 0x000eee0008000a00 */
[----:B------:R-:W4:Y:S08]  /*0050*/  LDC.64 R10, c[0x0][0x3d8] ;  /* 0x0000f600ff0a7b82 */ /* 0x000f300000000a00 */
[----:B------:R-:W3:Y:S01]  /*0060*/  LDC.64 R6, c[0x0][0x3d8] ;  /* 0x0000f600ff067b82 */ /* 0x000ee20000000a00 */
[----:B-1----:R-:W-:Y:S01]  /*0070*/  MOV R116, UR4 ;  /* 0x0000000400747c02 */ /* 0x002fe20008000f00 */
[----:B------:R-:W1:Y:S03]  /*0080*/  LDCU UR4, c[0x0][0x384] ;  /* 0x00007080ff0477ac */ /* 0x000e660008000800 */
        /* <DEDUP_REMOVED lines=8> */
[C---:B------:R-:W-:Y:S01]  /*0110*/  @P1 LOP3.LUT R3, R0.reuse, 0x100, RZ, 0xfc, !PT ;  /* 0x0000010000031812 */ /* 0x040fe200078efcff */
[----:B---3--:R-:W-:-:S04]  /*0120*/  @P1 IMAD.WIDE.U32 R6, R0, 0x10, R6 ;  /* 0x0000001000061825 */ /* 0x008fc800078e0006 */
[C---:B--2---:R-:W-:Y:S01]  /*0130*/  @P2 IMAD.WIDE.U32 R8, R3.reuse, 0x10, R8 ;  /* 0x0000001003082825 */ /* 0x044fe200078e0008 */
[----:B------:R2:W5:Y:S03]  /*0140*/  @P1 LDG.E.128 R76, desc[UR6][R6.64] ;  /* 0x00000006064c1981 */ /* 0x000566000c1e1d00 */
[----:B----4-:R-:W-:Y:S01]  /*0150*/  @P2 IMAD.WIDE.U32 R10, R3, 0x10, R10 ;  /* 0x00000010030a2825 */ /* 0x010fe200078e000a */
[----:B------:R2:W5:Y:S03]  /*0160*/  @P2 LDG.E.128 R140, desc[UR6][R8.64] ;  /* 0x00000006088c2981 */ /* 0x000566000c1e1d00 */
[----:B0-----:R-:W-:Y:S01]  /*0170*/  @P1 IMAD.WIDE.U32 R4, R0, 0x10, R4 ;  /* 0x0000001000041825 */ /* 0x001fe200078e0004 */
[----:B------:R2:W5:Y:S04]  /*0180*/  @P2 LDG.E.128 R84, desc[UR6][R10.64] ;  /* 0x000000060a542981 */ /* 0x000568000c1e1d00 */
[----:B------:R2:W5:Y:S01]  /*0190*/  @P1 LDG.E.128 R80, desc[UR6][R4.64] ;  /* 0x0000000604501981 */ /* 0x000562000c1e1d00 */
[----:B------:R-:W1:Y:S01]  /*01a0*/  S2UR UR8, SR_CTAID.X ;  /* 0x00000000000879c3 */ /* 0x000e620000002500 */
        /* <DEDUP_REMOVED lines=13> */
[----:B-1----:R-:W-:Y:S01]  /*0280*/  UISETP.GE.AND UP0, UPT, UR8, UR4, UPT ;  /* 0x000000040800728c */ /* 0x002fe2000bf06270 */
        /* <DEDUP_REMOVED lines=63> */
.L_x_369:
[----:B0--3--:R-:W0:Y:S08]  /*0680*/  LDC.64 R96, c[0x0][0x3c0] ;  /* 0x0000f000ff607b82 */ /* 0x009e300000000a00 */
[----:B------:R-:W1:Y:S08]  /*0690*/  LDC.64 R98, c[0x0][0x3c8] ;  /* 0x0000f200ff627b82 */ /* 0x000e700000000a00 */
[----:B------:R-:W2:Y:S01]  /*06a0*/  LDC R116, c[0x0][0x388] ;  /* 0x0000e200ff747b82 */ /* 0x000ea20000000800 */
[----:B0-----:R-:W-:-:S07]  /*06b0*/  IMAD.WIDE R96, R119, 0x4, R96 ;  /* 0x0000000477607825 */ /* 0x001fce00078e0260 */
[----:B------:R-:W0:Y:S01]  /*06c0*/  LDC.64 R102, c[0x0][0x380] ;  /* 0x0000e000ff667b82 */ /* 0x000e220000000a00 */
[----:B------:R-:W3:Y:S01]  /*06d0*/  LDG.E R96, desc[UR6][R96.64] ;  /* 0x0000000660607981 */ /* 0x000ee2000c1e1900 */
[----:B-1----:R-:W-:-:S05]  /*06e0*/  IMAD.WIDE R98, R119, 0x4, R98 ;  /* 0x0000000477627825 */ /* 0x002fca00078e0262 */
[----:B-----5:R1:W5:Y:S01]  /*06f0*/  LDG.E R120, desc[UR6][R98.64] ;  /* 0x0000000662787981 */ /* 0x020362000c1e1900 */
[----:B------:R-:W-:Y:S01]  /*0700*/  BSSY.RECONVERGENT B0, `(.L_x_345) ;  /* 0x000009d000007945 */ /* 0x000fe20003800200 */
[----:B------:R-:W-:Y:S02]  /*0710*/  HFMA2 R162, -RZ, RZ, 0, 0 ;  /* 0x00000000ffa27431 */ /* 0x000fe400000001ff */
[C---:B--2---:R-:W-:Y:S01]  /*0720*/  IMAD R100, R119.reuse, R116, RZ ;  /* 0x0000007477647224 */ /* 0x044fe200078e02ff */
[----:B------:R-:W-:Y:S02]  /*0730*/  ISETP.GE.U32.AND P2, PT, R2, 0x200, PT ;  /* 0x000002000200780c */ /* 0x000fe40003f46070 */
[----:B------:R-:W-:Y:S02]  /*0740*/  MOV R164, RZ ;  /* 0x000000ff00a47202 */ /* 0x000fe40000000f00 */
[----:B------:R-:W-:Y:S02]  /*0750*/  SHF.R.S32.HI R101, RZ, 0x1f, R100 ;  /* 0x0000001fff657819 */ /* 0x000fe40000011464 */
[----:B0-----:R-:W-:-:S02]  /*0760*/  IADD3 R119, PT, PT, R119, R102, RZ ;  /* 0x0000006677777210 */ /* 0x001fc40007ffe0ff */
[----:B------:R-:W-:Y:S02]  /*0770*/  LEA.HI R101, R101, R100, RZ, 0x3 ;  /* 0x0000006465657211 */ /* 0x000fe400078f18ff */
[----:B------:R-:W-:Y:S02]  /*0780*/  ISETP.GE.AND P0, PT, R119, R103, PT ;  /* 0x000000677700720c */ /* 0x000fe40003f06270 */
[----:B------:R-:W-:Y:S02]  /*0790*/  LEA.HI.SX32 R118, R101, R0, 0x1d ;  /* 0x0000000065767211 */ /* 0x000fe400078feaff */
[----:B------:R-:W-:Y:S02]  /*07a0*/  P2R R155, PR, RZ, 0x1 ;  /* 0x00000001ff9b7803 */ /* 0x000fe40000000000 */
[----:B------:R-:W-:Y:S02]  /*07b0*/  MOV R109, R118 ;  /* 0x00000076006d7202 */ /* 0x000fe40000000f00 */
[----:B---3--:R-:W-:Y:S01]  /*07c0*/  FSEL R108, R96, RZ, !P4 ;  /* 0x000000ff606c7208 */ /* 0x008fe20006000000 */
[----:B-1----:R-:W-:Y:S06]  /*07d0*/  @!P1 BRA `(.L_x_346) ;  /* 0x00000008003c9947 */ /* 0x002fec0003800000 */
        /* <DEDUP_REMOVED lines=10> */
[----:B0-----:R-:W-:-:S06]  /*0880*/  IMAD.WIDE.U32 R114, R118, 0x8, R114 ;  /* 0x0000000876727825 */ /* 0x001fcc00078e0072 */
[----:B------:R-:W5:Y:S01]  /*0890*/  LDG.E.64 R114, desc[UR6][R114.64] ;  /* 0x0000000672727981 */ /* 0x000f62000c1e1b00 */
[----:B------:R-:W-:Y:S02]  /*08a0*/  ISETP.NE.U32.AND P0, PT, RZ, UR14, PT ;  /* 0x0000000eff007c0c */ /* 0x000fe4000bf05070 */
[----:B----4-:R-:W-:Y:S02]  /*08b0*/  ISETP.NE.U32.AND P1, PT, RZ, UR10, PT ;  /* 0x0000000aff007c0c */ /* 0x010fe4000bf25070 */
[----:B------:R-:W-:Y:S02]  /*08c0*/  ISETP.NE.AND.EX P0, PT, RZ, UR15, PT, P0 ;  /* 0x0000000fff007c0c */ /* 0x000fe4000bf05300 */
[----:B------:R-:W-:-:S11]  /*08d0*/  ISETP.NE.AND.EX P1, PT, RZ, UR11, PT, P1 ;  /* 0x0000000bff007c0c */ /* 0x000fd6000bf25310 */
[----:B------:R-:W0:Y:S08]  /*08e0*/  @P0 LDC.64 R110, c[0x0][0x438] ;  /* 0x00010e00ff6e0b82 */ /* 0x000e300000000a00 */
[----:B------:R-:W1:Y:S01]  /*08f0*/  @P1 LDC.64 R122, c[0x0][0x3b8] ;  /* 0x0000ee00ff7a1b82 */ /* 0x000e620000000a00 */
[--C-:B------:R-:W-:Y:S02]  /*0900*/  HADD2.F32 R109, -RZ, R76.reuse.H0_H0 ;  /* 0x2000004cff6d7230 */ /* 0x100fe40000004100 */
[----:B------:R-:W-:-:S02]  /*0910*/  HADD2.F32 R126, -RZ, R76.H1_H1 ;  /* 0x3000004cff7e7230 */ /* 0x000fc40000004100 */
[----:B------:R-:W-:Y:S02]  /*0920*/  HADD2.F32 R3, -RZ, R80.H0_H0 ;  /* 0x20000050ff037230 */ /* 0x000fe40000004100 */
[----:B------:R-:W-:Y:S02]  /*0930*/  HADD2.F32 R148, -RZ, R77.H0_H0 ;  /* 0x2000004dff947230 */ /* 0x000fe40000004100 */
[----:B0-----:R-:W-:-:S05]  /*0940*/  @P0 IMAD.WIDE.U32 R110, R118, 0x10, R110 ;  /* 0x00000010766e0825 */ /* 0x001fca00078e006e */
[----:B------:R0:W5:Y:S01]  /*0950*/  @P0 LDG.E.128 R8, desc[UR6][R110.64] ;  /* 0x000000066e080981 */ /* 0x000162000c1e1d00 */
[----:B-1----:R-:W-:-:S05]  /*0960*/  @P1 IMAD.WIDE.U32 R122, R118, 0x8, R122 ;  /* 0x00000008767a1825 */ /* 0x002fca00078e007a */
[----:B------:R1:W5:Y:S01]  /*0970*/  @P1 LDG.E.64 R158, desc[UR6][R122.64] ;  /* 0x000000067a9e1981 */ /* 0x000362000c1e1b00 */
[----:B------:R-:W-:Y:S02]  /*0980*/  HADD2.F32 R124, -RZ, R80.H1_H1 ;  /* 0x30000050ff7c7230 */ /* 0x000fe40000004100 */
[----:B------:R-:W-:Y:S02]  /*0990*/  HADD2.F32 R128, -RZ, R81.H0_H0 ;  /* 0x20000051ff807230 */ /* 0x000fe40000004100 */
[----:B0-----:R-:W-:Y:S02]  /*09a0*/  HADD2.F32 R110, -RZ, R77.H1_H1 ;  /* 0x3000004dff6e7230 */ /* 0x001fe40000004100 */
[----:B------:R-:W-:Y:S02]  /*09b0*/  HADD2.F32 R154, -RZ, R83.H1_H1 ;  /* 0x30000053ff9a7230 */ /* 0x000fe40000004100 */
[--C-:B---3--:R-:W-:Y:S02]  /*09c0*/  HADD2.F32 R127, -RZ, R96.reuse.H0_H0 ;  /* 0x20000060ff7f7230 */ /* 0x108fe40000004100 */
[----:B------:R-:W-:-:S02]  /*09d0*/  HADD2.F32 R129, -RZ, R96.H1_H1 ;  /* 0x30000060ff817230 */ /* 0x000fc40000004100 */
[--C-:B------:R-:W-:Y:S02]  /*09e0*/  HADD2.F32 R111, -RZ, R97.reuse.H0_H0 ;  /* 0x20000061ff6f7230 */ /* 0x100fe40000004100 */
[----:B-1----:R-:W-:Y:S01]  /*09f0*/  FMUL.FTZ R122, R109, R127 ;  /* 0x0000007f6d7a7220 */ /* 0x002fe20000410000 */
[----:B------:R-:W-:Y:S02]  /*0a00*/  HADD2.F32 R150, -RZ, R97.H1_H1 ;  /* 0x30000061ff967230 */ /* 0x000fe40000004100 */
[--C-:B------:R-:W-:Y:S02]  /*0a10*/  HADD2.F32 R96, -RZ, R100.reuse.H0_H0 ;  /* 0x20000064ff607230 */ /* 0x100fe40000004100 */
[----:B------:R-:W-:Y:S01]  /*0a20*/  FMUL.FTZ R123, R126, R129 ;  /* 0x000000817e7b7220 */ /* 0x000fe20000410000 */
[----:B------:R-:W-:Y:S02]  /*0a30*/  HADD2.F32 R100, -RZ, R100.H1_H1 ;  /* 0x30000064ff647230 */ /* 0x000fe40000004100 */
[----:B------:R-:W-:Y:S01]  /*0a40*/  FMUL.FTZ R149, R148, R111 ;  /* 0x0000006f94957220 */ /* 0x000fe20000410000 */
[----:B------:R-:W-:-:S02]  /*0a50*/  HADD2.F32 R109, -RZ, R101.H0_H0 ;  /* 0x20000065ff6d7230 */ /* 0x000fc40000004100 */
[--C-:B--2---:R-:W-:Y:S02]  /*0a60*/  HADD2.F32 R97, -RZ, R104.reuse.H1_H1 ;  /* 0x30000068ff617230 */ /* 0x104fe40000004100 */
[----:B------:R-:W-:Y:S01]  /*0a70*/  FFMA.FTZ R122, R3, R96, R122 ;  /* 0x00000060037a7223 */ /* 0x000fe2000001007a */
[----:B------:R-:W-:Y:S02]  /*0a80*/  HADD2.F32 R3, -RZ, R104.H0_H0 ;  /* 0x20000068ff037230 */ /* 0x000fe40000004100 */
[----:B------:R-:W-:Y:S01]  /*0a90*/  FFMA.FTZ R123, R124, R100, R123 ;  /* 0x000000647c7b7223 */ /* 0x000fe2000001007b */
[----:B------:R-:W-:Y:S01]  /*0aa0*/  FADD.FTZ R97, -R108, R97 ;  /* 0x000000616c617221 */ /* 0x000fe20000010100 */
[----:B------:R-:W-:Y:S01]  /*0ab0*/  FFMA.FTZ R124, R128, R109, R149 ;  /* 0x0000006d807c7223 */ /* 0x000fe20000010095 */
[----:B------:R-:W-:Y:S02]  /*0ac0*/  FADD.FTZ R3, -R108, R3 ;  /* 0x000000036c037221 */ /* 0x000fe40000010100 */
[----:B-----5:R-:W-:Y:S01]  /*0ad0*/  FMUL.FTZ R128, R120, R97 ;  /* 0x0000006178807220 */ /* 0x020fe20000410000 */
[----:B------:R-:W-:-:S02]  /*0ae0*/  HADD2.F32 R97, -RZ, R105.H0_H0 ;  /* 0x20000069ff617230 */ /* 0x000fc40000004100 */
[----:B------:R-:W-:Y:S01]  /*0af0*/  FMUL.FTZ R3, R120, R3 ;  /* 0x0000000378037220 */ /* 0x000fe20000410000 */
[----:B------:R-:W-:Y:S02]  /*0b00*/  FADD.FTZ R24, R24, R127 ;  /* 0x0000007f18187221 */ /* 0x000fe40000010000 */
[----:B------:R-:W-:Y:S01]  /*0b10*/  FADD.FTZ R97, -R108, R97 ;  /* 0x000000616c617221 */ /* 0x000fe20000010100 */
[----:B------:R-:W-:-:S03]  /*0b20*/  FFMA.FTZ R40, R3, R127, R40 ;  /* 0x0000007f03287223 */ /* 0x000fc60000010028 */
[----:B------:R-:W-:Y:S01]  /*0b30*/  FMUL.FTZ R127, R120, R97 ;  /* 0x00000061787f7220 */ /* 0x000fe20000410000 */
[----:B------:R-:W-:Y:S02]  /*0b40*/  HADD2.F32 R97, -RZ, R106.H0_H0 ;  /* 0x2000006aff617230 */ /* 0x000fe40000004100 */
[----:B------:R-:W-:Y:S01]  /*0b50*/  FADD.FTZ R57, R57, R100 ;  /* 0x0000006439397221 */ /* 0x000fe20000010000 */
[----:B------:R-:W-:Y:S01]  /*0b60*/  FFMA.FTZ R73, R128, R100, R73 ;  /* 0x0000006480497223 */ /* 0x000fe20000010049 */
[----:B------:R-:W-:Y:S02]  /*0b70*/  HADD2.F32 R100, -RZ, R78.H0_H0 ;  /* 0x2000004eff647230 */ /* 0x000fe40000004100 */
[----:B------:R-:W-:Y:S02]  /*0b80*/  HADD2.F32 R153, -RZ, R98.H0_H0 ;  /* 0x20000062ff997230 */ /* 0x000fe40000004100 */
[----:B------:R-:W-:Y:S01]  /*0b90*/  FADD.FTZ R97, -R108, R97 ;  /* 0x000000616c617221 */ /* 0x000fe20000010100 */
        /* <DEDUP_REMOVED lines=8> */
[----:B------:R-:W-:Y:S02]  /*0c20*/  HADD2.F32 R105, -RZ, R105.H1_H1 ;  /* 0x30000069ff697230 */ /* 0x000fe40000004100 */
[----:B------:R-:W-:Y:S01]  /*0c30*/  FMUL.FTZ R149, R110, R150 ;  /* 0x000000966e957220 */ /* 0x000fe20000410000 */
[----:B------:R-:W-:Y:S02]  /*0c40*/  HADD2.F32 R101, -RZ, R101.H1_H1 ;  /* 0x30000065ff657230 */ /* 0x000fe40000004100 */
[----:B------:R-:W-:Y:S01]  /*0c50*/  FFMA.FTZ R129, R129, R96, R100 ;  /* 0x0000006081817223 */ /* 0x000fe20000010064 */
[----:B------:R-:W-:-:S02]  /*0c60*/  HADD2.F32 R126, -RZ, R81.H1_H1 ;  /* 0x30000051ff7e7230 */ /* 0x000fc40000004100 */
[----:B------:R-:W-:Y:S02]  /*0c70*/  HADD2.F32 R97, -RZ, R106.H1_H1 ;  /* 0x3000006aff617230 */ /* 0x000fe40000004100 */
[----:B------:R-:W-:Y:S01]  /*0c80*/  FADD.FTZ R58, R58, R109 ;  /* 0x0000006d3a3a7221 */ /* 0x000fe20000010000 */
[----:B------:R-:W-:Y:S01]  /*0c90*/  FFMA.FTZ R74, R127, R109, R74 ;  /* 0x0000006d7f4a7223 */ /* 0x000fe2000001004a */
[----:B------:R-:W-:Y:S02]  /*0ca0*/  HADD2.F32 R100, -RZ, R78.H1_H1 ;  /* 0x3000004eff647230 */ /* 0x000fe40000004100 */
[----:B------:R-:W-:Y:S01]  /*0cb0*/  FADD.FTZ R105, -R108, R105 ;  /* 0x000000696c697221 */ /* 0x000fe20000010100 */
[----:B------:R-:W-:Y:S02]  /*0cc0*/  HADD2.F32 R98, -RZ, R98.H1_H1 ;  /* 0x30000062ff627230 */ /* 0x000fe40000004100 */
[----:B------:R-:W-:Y:S01]  /*0cd0*/  FADD.FTZ R52, R52, R96 ;  /* 0x0000006034347221 */ /* 0x000fe20000010000 */
[----:B------:R-:W-:Y:S01]  /*0ce0*/  FFMA.FTZ R68, R151, R96, R68 ;  /* 0x0000006097447223 */ /* 0x000fe20000010044 */
[----:B------:R-:W-:-:S02]  /*0cf0*/  HADD2.F32 R96, -RZ, R79.H0_H0 ;  /* 0x2000004fff607230 */ /* 0x000fc40000004100 */
[----:B------:R-:W-:Y:S02]  /*0d00*/  HADD2.F32 R109, -RZ, R99.H0_H0 ;  /* 0x20000063ff6d7230 */ /* 0x000fe40000004100 */
[----:B------:R-:W-:Y:S01]  /*0d10*/  FFMA.FTZ R126, R126, R101, R149 ;  /* 0x000000657e7e7223 */ /* 0x000fe20000010095 */
[----:B------:R-:W-:Y:S01]  /*0d20*/  FADD.FTZ R97, -R108, R97 ;  /* 0x000000616c617221 */ /* 0x000fe20000010100 */
[----:B------:R-:W-:Y:S02]  /*0d30*/  HADD2.F32 R102, -RZ, R102.H1_H1 ;  /* 0x30000066ff667230 */ /* 0x000fe40000004100 */
[----:B------:R-:W-:Y:S01]  /*0d40*/  FMUL.FTZ R148, R120, R105 ;  /* 0x0000006978947220 */ /* 0x000fe20000410000 */
[----:B------:R-:W-:Y:S02]  /*0d50*/  HADD2.F32 R149, -RZ, R82.H1_H1 ;  /* 0x30000052ff957230 */ /* 0x000fe40000004100 */
[----:B------:R-:W-:Y:S01]  /*0d60*/  FADD.FTZ R26, R26, R111 ;  /* 0x0000006f1a1a7221 */ /* 0x000fe20000010000 */
[----:B------:R-:W-:Y:S01]  /*0d70*/  FFMA.FTZ R42, R127, R111, R42 ;  /* 0x0000006f7f2a7223 */ /* 0x000fe2000001002a */
[----:B------:R-:W-:Y:S01]  /*0d80*/  FMUL.FTZ R100, R100, R98 ;  /* 0x0000006264647220 */ /* 0x000fe20000410000 */
[----:B------:R-:W-:Y:S01]  /*0d90*/  FMUL.FTZ R111, R96, R109 ;  /* 0x0000006d606f7220 */ /* 0x000fe20000410000 */
[----:B------:R-:W-:Y:S01]  /*0da0*/  FMUL.FTZ R152, R120, R97 ;  /* 0x0000006178987220 */ /* 0x000fe20000410000 */
[----:B------:R-:W-:Y:S01]  /*0db0*/  FADD.FTZ R96, RZ, R122 ;  /* 0x0000007aff607221 */ /* 0x000fe20000010000 */
[----:B------:R-:W-:Y:S01]  /*0dc0*/  FADD.FTZ R59, R59, R101 ;  /* 0x000000653b3b7221 */ /* 0x000fe20000010000 */
[----:B------:R-:W-:Y:S01]  /*0dd0*/  FFMA.FTZ R75, R148, R101, R75 ;  /* 0x00000065944b7223 */ /* 0x000fe2000001004b */
[----:B------:R-:W-:Y:S01]  /*0de0*/  FFMA.FTZ R97, R3, R122, RZ ;  /* 0x0000007a03617223 */ /* 0x000fe200000100ff */
[----:B------:R-:W-:Y:S01]  /*0df0*/  FFMA.FTZ R149, R149, R102, R100 ;  /* 0x0000006695957223 */ /* 0x000fe20000010064 */
[----:B------:R-:W-:-:S02]  /*0e00*/  HADD2.F32 R101, -RZ, R107.H0_H0 ;  /* 0x2000006bff657230 */ /* 0x000fc40000004100 */
[----:B------:R-:W-:Y:S02]  /*0e10*/  HADD2.F32 R100, -RZ, R99.H1_H1 ;  /* 0x30000063ff647230 */ /* 0x000fe40000004100 */
[----:B------:R-:W-:Y:S01]  /*0e20*/  FADD.FTZ R99, R96, R123 ;  /* 0x0000007b60637221 */ /* 0x000fe20000010000 */
[----:B------:R-:W-:Y:S01]  /*0e30*/  FFMA.FTZ R96, R128, R123, R97 ;  /* 0x0000007b80607223 */ /* 0x000fe20000010061 */
[----:B------:R-:W-:Y:S01]  /*0e40*/  FADD.FTZ R21, R21, R98 ;  /* 0x0000006215157221 */ /* 0x000fe20000010000 */
[----:B------:R-:W-:Y:S01]  /*0e50*/  FFMA.FTZ R37, R152, R98, R37 ;  /* 0x0000006298257223 */ /* 0x000fe20000010025 */
[----:B------:R-:W-:Y:S01]  /*0e60*/  FADD.FTZ R101, -R108, R101 ;  /* 0x000000656c657221 */ /* 0x000fe20000010100 */
[----:B------:R-:W-:Y:S02]  /*0e70*/  HADD2.F32 R98, -RZ, R79.H1_H1 ;  /* 0x3000004fff627230 */ /* 0x000fe40000004100 */
[----:B------:R-:W-:Y:S01]  /*0e80*/  FADD.FTZ R99, R99, R124 ;  /* 0x0000007c63637221 */ /* 0x000fe20000010000 */
[----:B------:R-:W-:Y:S01]  /*0e90*/  FFMA.FTZ R97, R127, R124, R96 ;  /* 0x0000007c7f617223 */ /* 0x000fe20000010060 */
[----:B------:R-:W-:Y:S01]  /*0ea0*/  FADD.FTZ R20, R20, R153 ;  /* 0x0000009914147221 */ /* 0x000fe20000010000 */
[----:B------:R-:W-:Y:S01]  /*0eb0*/  FFMA.FTZ R36, R151, R153, R36 ;  /* 0x0000009997247223 */ /* 0x000fe20000010024 */
[----:B------:R-:W-:Y:S01]  /*0ec0*/  FMUL.FTZ R153, R120, R101 ;  /* 0x0000006578997220 */ /* 0x000fe20000410000 */
[----:B------:R-:W-:Y:S01]  /*0ed0*/  FMUL.FTZ R101, R98, R100 ;  /* 0x0000006462657220 */ /* 0x000fe20000410000 */
[----:B------:R-:W-:Y:S01]  /*0ee0*/  FADD.FTZ R96, R99, R126 ;  /* 0x0000007e63607221 */ /* 0x000fe20000010000 */
[C---:B------:R-:W-:Y:S01]  /*0ef0*/  FFMA.FTZ R98, R148.reuse, R126, R97 ;  /* 0x0000007e94627223 */ /* 0x040fe20000010061 */
[----:B------:R-:W-:Y:S01]  /*0f00*/  FADD.FTZ R27, R27, R150 ;  /* 0x000000961b1b7221 */ /* 0x000fe20000010000 */
[----:B------:R-:W-:Y:S01]  /*0f10*/  FFMA.FTZ R43, R148, R150, R43 ;  /* 0x00000096942b7223 */ /* 0x000fe2000001002b */
[----:B------:R-:W-:-:S02]  /*0f20*/  HADD2.F32 R150, -RZ, R83.H0_H0 ;  /* 0x20000053ff967230 */ /* 0x000fc40000004100 */
[----:B------:R-:W-:Y:S01]  /*0f30*/  FADD.FTZ R96, R96, R129 ;  /* 0x0000008160607221 */ /* 0x000fe20000010000 */
[----:B------:R-:W-:Y:S02]  /*0f40*/  HADD2.F32 R105, -RZ, R103.H0_H0 ;  /* 0x20000067ff697230 */ /* 0x000fe40000004100 */
[----:B------:R-:W-:Y:S01]  /*0f50*/  FFMA.FTZ R97, R151, R129, R98 ;  /* 0x0000008197617223 */ /* 0x000fe20000010062 */
[----:B------:R-:W-:Y:S02]  /*0f60*/  HADD2.F32 R107, -RZ, R107.H1_H1 ;  /* 0x3000006bff6b7230 */ /* 0x000fe40000004100 */
[----:B------:R-:W-:Y:S01]  /*0f70*/  FADD.FTZ R99, R96, R149 ;  /* 0x0000009560637221 */ /* 0x000fe20000010000 */
[----:B------:R-:W-:Y:S02]  /*0f80*/  HADD2.F32 R103, -RZ, R103.H1_H1 ;  /* 0x30000067ff677230 */ /* 0x000fe40000004100 */
[----:B------:R-:W-:Y:S01]  /*0f90*/  FFMA.FTZ R150, R150, R105, R111 ;  /* 0x0000006996967223 */ /* 0x000fe2000001006f */
[----:B------:R-:W-:Y:S01]  /*0fa0*/  FFMA.FTZ R96, R152, R149, R97 ;  /* 0x0000009598607223 */ /* 0x000fe20000010061 */
[----:B------:R-:W-:Y:S01]  /*0fb0*/  FADD.FTZ R107, -R108, R107 ;  /* 0x0000006b6c6b7221 */ /* 0x000fe20000010100 */
[----:B------:R-:W-:Y:S01]  /*0fc0*/  FFMA.FTZ R154, R154, R103, R101 ;  /* 0x000000679a9a7223 */ /* 0x000fe20000010065 */
[----:B------:R-:W-:-:S02]  /*0fd0*/  FADD.FTZ R99, R99, R150 ;  /* 0x0000009663637221 */ /* 0x000fc40000010000 */
[----:B------:R-:W-:Y:S01]  /*0fe0*/  FMUL.FTZ R156, R120, R107 ;  /* 0x0000006b789c7220 */ /* 0x000fe20000410000 */
        /* <DEDUP_REMOVED lines=14> */
.L_x_346:
[----:B----4-:R-:W-:Y:S05]  /*10d0*/  BSYNC.RECONVERGENT B0 ;  /* 0x0000000000007941 */ /* 0x010fea0003800200 */
.L_x_345:
        /* <DEDUP_REMOVED lines=12> */
[----:B0-----:R-:W-:-:S06]  /*11a0*/  IMAD.WIDE.U32 R112, R109, 0x8, R112 ;  /* 0x000000086d707825 */ /* 0x001fcc00078e0070 */
[----:B------:R-:W5:Y:S01]  /*11b0*/  LDG.E.64 R112, desc[UR6][R112.64] ;  /* 0x0000000670707981 */ /* 0x000f62000c1e1b00 */
[----:B------:R-:W-:Y:S02]  /*11c0*/  ISETP.NE.U32.AND P1, PT, RZ, UR10, PT ;  /* 0x0000000aff007c0c */ /* 0x000fe4000bf25070 */
[----:B------:R-:W-:Y:S02]  /*11d0*/  ISETP.NE.U32.AND P0, PT, RZ, UR14, PT ;  /* 0x0000000eff007c0c */ /* 0x000fe4000bf05070 */
[----:B------:R-:W-:Y:S02]  /*11e0*/  ISETP.NE.AND.EX P1, PT, RZ, UR11, PT, P1 ;  /* 0x0000000bff007c0c */ /* 0x000fe4000bf25310 */
[----:B------:R-:W-:-:S11]  /*11f0*/  ISETP.NE.AND.EX P0, PT, RZ, UR15, PT, P0 ;  /* 0x0000000fff007c0c */ /* 0x000fd6000bf05300 */
[----:B------:R-:W0:Y:S08]  /*1200*/  @P1 LDC.64 R130, c[0x0][0x3b8] ;  /* 0x0000ee00ff821b82 */ /* 0x000e300000000a00 */
[----:B------:R-:W1:Y:S01]  /*1210*/  @P0 LDC.64 R110, c[0x0][0x438] ;  /* 0x00010e00ff6e0b82 */ /* 0x000e620000000a00 */
[----:B------:R-:W-:Y:S02]  /*1220*/  HADD2.F32 R121, -RZ, R140.H0_H0 ;  /* 0x2000008cff797230 */ /* 0x000fe40000004100 */
[----:B0-----:R-:W-:-:S05]  /*1230*/  @P1 IMAD.WIDE.U32 R130, R109, 0x8, R130 ;  /* 0x000000086d821825 */ /* 0x001fca00078e0082 */
[----:B------:R0:W5:Y:S01]  /*1240*/  @P1 LDG.E.64 R160, desc[UR6][R130.64] ;  /* 0x0000000682a01981 */ /* 0x000162000c1e1b00 */
[----:B-1----:R-:W-:-:S04]  /*1250*/  @P0 IMAD.WIDE.U32 R110, R109, 0x10, R110 ;  /* 0x000000106d6e0825 */ /* 0x002fc800078e006e */
[----:B------:R-:W-:Y:S01]  /*1260*/  HADD2.F32 R109, -RZ, R84.H0_H0 ;  /* 0x20000054ff6d7230 */ /* 0x000fe20000004100 */
[----:B------:R1:W5:Y:S01]  /*1270*/  @P0 LDG.E.128 R4, desc[UR6][R110.64] ;  /* 0x000000066e040981 */ /* 0x000362000c1e1d00 */
[----:B0-----:R-:W-:Y:S02]  /*1280*/  HADD2.F32 R130, -RZ, R140.H1_H1 ;  /* 0x3000008cff827230 */ /* 0x001fe40000004100 */
[----:B------:R-:W-:Y:S02]  /*1290*/  HADD2.F32 R138, -RZ, R142.H1_H1 ;  /* 0x3000008eff8a7230 */ /* 0x000fe40000004100 */
[----:B---3--:R-:W-:-:S05]  /*12a0*/  HADD2.F32 R133, -RZ, R96.H0_H0 ;  /* 0x20000060ff857230 */ /* 0x008fca0000004100 */
[----:B------:R-:W-:Y:S01]  /*12b0*/  FMUL.FTZ R134, R109, R133 ;  /* 0x000000856d867220 */ /* 0x000fe20000410000 */
[--C-:B----4-:R-:W-:Y:S02]  /*12c0*/  HADD2.F32 R109, -RZ, R104.reuse.H0_H0 ;  /* 0x20000068ff6d7230 */ /* 0x110fe40000004100 */
[----:B------:R-:W-:-:S03]  /*12d0*/  HADD2.F32 R125, -RZ, R104.H1_H1 ;  /* 0x30000068ff7d7230 */ /* 0x000fc60000004100 */
[C---:B------:R-:W-:Y:S01]  /*12e0*/  FADD.FTZ R109, -R108.reuse, R109 ;  /* 0x0000006d6c6d7221 */ /* 0x040fe20000010100 */
[--C-:B------:R-:W-:Y:S02]  /*12f0*/  HADD2.F32 R131, -RZ, R105.reuse.H0_H0 ;  /* 0x20000069ff837230 */ /* 0x100fe40000004100 */
[----:B------:R-:W-:Y:S02]  /*1300*/  HADD2.F32 R135, -RZ, R105.H1_H1 ;  /* 0x30000069ff877230 */ /* 0x000fe40000004100 */
[----:B------:R-:W-:Y:S01]  /*1310*/  FADD.FTZ R105, -R108, R125 ;  /* 0x0000007d6c697221 */ /* 0x000fe20000010100 */
[----:B--2---:R-:W-:Y:S02]  /*1320*/  HADD2.F32 R132, -RZ, R100.H0_H0 ;  /* 0x20000064ff847230 */ /* 0x004fe40000004100 */
[----:B-----5:R-:W-:Y:S01]  /*1330*/  FMUL.FTZ R125, R120, R109 ;  /* 0x0000006d787d7220 */ /* 0x020fe20000410000 */
[--C-:B------:R-:W-:Y:S02]  /*1340*/  HADD2.F32 R145, -RZ, R107.reuse.H0_H0 ;  /* 0x2000006bff917230 */ /* 0x100fe40000004100 */
[----:B------:R-:W-:-:S02]  /*1350*/  HADD2.F32 R107, -RZ, R107.H1_H1 ;  /* 0x3000006bff6b7230 */ /* 0x000fc40000004100 */
[----:B------:R-:W-:Y:S02]  /*1360*/  HADD2.F32 R104, -RZ, R84.H1_H1 ;  /* 0x30000054ff687230 */ /* 0x000fe40000004100 */
[----:B------:R-:W-:Y:S02]  /*1370*/  HADD2.F32 R96, -RZ, R96.H1_H1 ;  /* 0x30000060ff607230 */ /* 0x000fe40000004100 */
[-C--:B------:R-:W-:Y:S01]  /*1380*/  FFMA.FTZ R121, R121, R132.reuse, R134 ;  /* 0x0000008479797223 */ /* 0x080fe20000010086 */
[----:B------:R-:W-:Y:S01]  /*1390*/  FADD.FTZ R48, R48, R132 ;  /* 0x0000008430307221 */ /* 0x000fe20000010000 */
[----:B------:R-:W-:Y:S01]  /*13a0*/  FFMA.FTZ R64, R125, R132, R64 ;  /* 0x000000847d407223 */ /* 0x000fe20000010040 */
[----:B------:R-:W-:Y:S01]  /*13b0*/  FMUL.FTZ R132, R120, R105 ;  /* 0x0000006978847220 */ /* 0x000fe20000410000 */
[----:B------:R-:W-:Y:S01]  /*13c0*/  FADD.FTZ R157, -R108, R107 ;  /* 0x0000006b6c9d7221 */ /* 0x000fe20000010100 */
[----:B------:R-:W-:Y:S02]  /*13d0*/  HADD2.F32 R100, -RZ, R100.H1_H1 ;  /* 0x30000064ff647230 */ /* 0x000fe40000004100 */
[----:B------:R-:W-:Y:S01]  /*13e0*/  FMUL.FTZ R107, R104, R96 ;  /* 0x00000060686b7220 */ /* 0x000fe20000410000 */
[----:B------:R-:W-:-:S02]  /*13f0*/  HADD2.F32 R137, -RZ, R106.H0_H0 ;  /* 0x2000006aff897230 */ /* 0x000fc40000004100 */
[----:B------:R-:W-:Y:S01]  /*1400*/  FADD.FTZ R17, R17, R96 ;  /* 0x0000006011117221 */ /* 0x000fe20000010000 */
[----:B------:R-:W-:Y:S02]  /*1410*/  HADD2.F32 R109, -RZ, R97.H0_H0 ;  /* 0x20000061ff6d7230 */ /* 0x000fe40000004100 */
[----:B------:R-:W-:Y:S01]  /*1420*/  FFMA.FTZ R33, R132, R96, R33 ;  /* 0x0000006084217223 */ /* 0x000fe20000010021 */
[----:B------:R-:W-:Y:S02]  /*1430*/  HADD2.F32 R96, -RZ, R85.H1_H1 ;  /* 0x30000055ff607230 */ /* 0x000fe40000004100 */
[----:B------:R-:W-:Y:S01]  /*1440*/  FADD.FTZ R135, -R108, R135 ;  /* 0x000000876c877221 */ /* 0x000fe20000010100 */
[----:B------:R-:W-:Y:S02]  /*1450*/  HADD2.F32 R97, -RZ, R97.H1_H1 ;  /* 0x30000061ff617230 */ /* 0x000fe40000004100 */
[-C--:B------:R-:W-:Y:S01]  /*1460*/  FFMA.FTZ R130, R130, R100.reuse, R107 ;  /* 0x0000006482827223 */ /* 0x080fe2000001006b */
[----:B------:R-:W-:Y:S01]  /*1470*/  FADD.FTZ R49, R49, R100 ;  /* 0x0000006431317221 */ /* 0x000fe20000010000 */
[----:B------:R-:W-:Y:S01]  /*1480*/  FFMA.FTZ R65, R132, R100, R65 ;  /* 0x0000006484417223 */ /* 0x000fe20000010041 */
[----:B------:R-:W-:-:S02]  /*1490*/  HADD2.F32 R100, -RZ, R86.H0_H0 ;  /* 0x20000056ff647230 */ /* 0x000fc40000004100 */
[----:B------:R-:W-:Y:S01]  /*14a0*/  FADD.FTZ R137, -R108, R137 ;  /* 0x000000896c897221 */ /* 0x000fe20000010100 */
[----:B------:R-:W-:Y:S02]  /*14b0*/  HADD2.F32 R107, -RZ, R98.H0_H0 ;  /* 0x20000062ff6b7230 */ /* 0x000fe40000004100 */
[----:B------:R-:W-:Y:S01]  /*14c0*/  FMUL.FTZ R105, R96, R97 ;  /* 0x0000006160697220 */ /* 0x000fe20000410000 */
[C---:B------:R-:W-:Y:S01]  /*14d0*/  FMUL.FTZ R136, R120.reuse, R135 ;  /* 0x0000008778887220 */ /* 0x040fe20000410000 */
[----:B------:R-:W-:Y:S02]  /*14e0*/  HADD2.F32 R104, -RZ, R101.H0_H0 ;  /* 0x20000065ff687230 */ /* 0x000fe40000004100 */
[----:B------:R-:W-:Y:S01]  /*14f0*/  FMUL.FTZ R137, R120, R137 ;  /* 0x0000008978897220 */ /* 0x000fe20000410000 */
[----:B------:R-:W-:Y:S02]  /*1500*/  HADD2.F32 R135, -RZ, R142.H0_H0 ;  /* 0x2000008eff877230 */ /* 0x000fe40000004100 */
[----:B------:R-:W-:Y:S01]  /*1510*/  FMUL.FTZ R100, R100, R107 ;  /* 0x0000006b64647220 */ /* 0x000fe20000410000 */
[----:B------:R-:W-:-:S02]  /*1520*/  HADD2.F32 R96, -RZ, R102.H0_H0 ;  /* 0x20000066ff607230 */ /* 0x000fc40000004100 */
[----:B------:R-:W-:Y:S02]  /*1530*/  HADD2.F32 R134, -RZ, R141.H1_H1 ;  /* 0x3000008dff867230 */ /* 0x000fe40000004100 */
[----:B------:R-:W-:Y:S02]  /*1540*/  HADD2.F32 R101, -RZ, R101.H1_H1 ;  /* 0x30000065ff657230 */ /* 0x000fe40000004100 */
[----:B------:R-:W-:Y:S02]  /*1550*/  HADD2.F32 R139, -RZ, R106.H1_H1 ;  /* 0x3000006aff8b7230 */ /* 0x000fe40000004100 */
[-C--:B------:R-:W-:Y:S01]  /*1560*/  FFMA.FTZ R135, R135, R96.reuse, R100 ;  /* 0x0000006087877223 */ /* 0x080fe20000010064 */
[----:B------:R-:W-:Y:S01]  /*1570*/  FADD.FTZ R44, R44, R96 ;  /* 0x000000602c2c7221 */ /* 0x000fe20000010000 */
[----:B------:R-:W-:Y:S01]  /*1580*/  FFMA.FTZ R60, R137, R96, R60 ;  /* 0x00000060893c7223 */ /* 0x000fe2000001003c */
[-C--:B------:R-:W-:Y:S01]  /*1590*/  FFMA.FTZ R134, R134, R101.reuse, R105 ;  /* 0x0000006586867223 */ /* 0x080fe20000010069 */
[----:B------:R-:W-:Y:S01]  /*15a0*/  FADD.FTZ R51, R51, R101 ;  /* 0x0000006533337221 */ /* 0x000fe20000010000 */
[----:B------:R-:W-:Y:S01]  /*15b0*/  FFMA.FTZ R67, R136, R101, R67 ;  /* 0x0000006588437223 */ /* 0x000fe20000010043 */
[----:B------:R-:W-:-:S02]  /*15c0*/  HADD2.F32 R96, -RZ, R86.H1_H1 ;  /* 0x30000056ff607230 */ /* 0x000fc40000004100 */
[----:B------:R-:W-:Y:S02]  /*15d0*/  HADD2.F32 R98, -RZ, R98.H1_H1 ;  /* 0x30000062ff627230 */ /* 0x000fe40000004100 */
[C---:B------:R-:W-:Y:S01]  /*15e0*/  FADD.FTZ R139, -R108.reuse, R139 ;  /* 0x0000008b6c8b7221 */ /* 0x040fe20000010100 */
[----:B------:R-:W-:Y:S02]  /*15f0*/  HADD2.F32 R100, -RZ, R87.H0_H0 ;  /* 0x20000057ff647230 */ /* 0x000fe40000004100 */
[----:B------:R-:W-:Y:S02]  /*1600*/  HADD2.F32 R101, -RZ, R99.H0_H0 ;  /* 0x20000063ff657230 */ /* 0x000fe40000004100 */
[----:B-1----:R-:W-:Y:S01]  /*1610*/  FADD.FTZ R111, -R108, R131 ;  /* 0x000000836c6f7221 */ /* 0x002fe20000010100 */
[----:B------:R-:W-:Y:S02]  /*1620*/  HADD2.F32 R106, -RZ, R85.H0_H0 ;  /* 0x20000055ff6a7230 */ /* 0x000fe40000004100 */
[----:B------:R-:W-:Y:S01]  /*1630*/  FADD.FTZ R19, R19, R97 ;  /* 0x0000006113137221 */ /* 0x000fe20000010000 */
[----:B------:R-:W-:Y:S01]  /*1640*/  FFMA.FTZ R35, R136, R97, R35 ;  /* 0x0000006188237223 */ /* 0x000fe20000010023 */
[----:B------:R-:W-:Y:S01]  /*1650*/  FMUL.FTZ R97, R96, R98 ;  /* 0x0000006260617220 */ /* 0x000fe20000410000 */
[----:B------:R-:W-:Y:S01]  /*1660*/  FMUL.FTZ R96, R100, R101 ;  /* 0x0000006564607220 */ /* 0x000fe20000410000 */
[----:B------:R-:W-:Y:S01]  /*1670*/  FMUL.FTZ R144, R120, R139 ;  /* 0x0000008b78907220 */ /* 0x000fe20000410000 */
[----:B------:R-:W-:Y:S01]  /*1680*/  FADD.FTZ R16, R16, R133 ;  /* 0x0000008510107221 */ /* 0x000fe20000010000 */
[----:B------:R-:W-:Y:S01]  /*1690*/  FFMA.FTZ R32, R125, R133, R32 ;  /* 0x000000857d207223 */ /* 0x000fe20000010020 */
[----:B------:R-:W-:-:S02]  /*16a0*/  HADD2.F32 R131, -RZ, R141.H0_H0 ;  /* 0x2000008dff837230 */ /* 0x000fc40000004100 */
[----:B------:R-:W-:Y:S01]  /*16b0*/  FMUL.FTZ R106, R106, R109 ;  /* 0x0000006d6a6a7220 */ /* 0x000fe20000410000 */
[----:B------:R-:W-:Y:S02]  /*16c0*/  HADD2.F32 R139, -RZ, R143.H0_H0 ;  /* 0x2000008fff8b7230 */ /* 0x000fe40000004100 */
[----:B------:R-:W-:Y:S01]  /*16d0*/  FMUL.FTZ R133, R120, R111 ;  /* 0x0000006f78857220 */ /* 0x000fe20000410000 */
[----:B------:R-:W-:Y:S02]  /*16e0*/  HADD2.F32 R100, -RZ, R103.H0_H0 ;  /* 0x20000067ff647230 */ /* 0x000fe40000004100 */
[----:B------:R-:W-:Y:S02]  /*16f0*/  HADD2.F32 R102, -RZ, R102.H1_H1 ;  /* 0x30000066ff667230 */ /* 0x000fe40000004100 */
[-C--:B------:R-:W-:Y:S01]  /*1700*/  FFMA.FTZ R131, R131, R104.reuse, R106 ;  /* 0x0000006883837223 */ /* 0x080fe2000001006a */
[----:B------:R-:W-:Y:S01]  /*1710*/  FADD.FTZ R50, R50, R104 ;  /* 0x0000006832327221 */ /* 0x000fe20000010000 */
[----:B------:R-:W-:Y:S01]  /*1720*/  FFMA.FTZ R66, R133, R104, R66 ;  /* 0x0000006885427223 */ /* 0x000fe20000010042 */
[----:B------:R-:W-:Y:S01]  /*1730*/  FFMA.FTZ R139, R139, R100, R96 ;  /* 0x000000648b8b7223 */ /* 0x000fe20000010060 */
[----:B------:R-:W-:-:S02]  /*1740*/  HADD2.F32 R104, -RZ, R99.H1_H1 ;  /* 0x30000063ff687230 */ /* 0x000fc40000004100 */
[----:B------:R-:W-:Y:S01]  /*1750*/  FFMA.FTZ R138, R138, R102, R97 ;  /* 0x000000668a8a7223 */ /* 0x000fe20000010061 */
[----:B------:R-:W-:Y:S02]  /*1760*/  HADD2.F32 R96, -RZ, R87.H1_H1 ;  /* 0x30000057ff607230 */ /* 0x000fe40000004100 */
[----:B------:R-:W-:Y:S01]  /*1770*/  FADD.FTZ R97, R162, R121 ;  /* 0x00000079a2617221 */ /* 0x000fe20000010000 */
[----:B------:R-:W-:Y:S01]  /*1780*/  FFMA.FTZ R99, R125, R121, R164 ;  /* 0x000000797d637223 */ /* 0x000fe200000100a4 */
[----:B------:R-:W-:Y:S01]  /*1790*/  FADD.FTZ R13, R13, R98 ;  /* 0x000000620d0d7221 */ /* 0x000fe20000010000 */
[----:B------:R-:W-:Y:S01]  /*17a0*/  FFMA.FTZ R29, R144, R98, R29 ;  /* 0x00000062901d7223 */ /* 0x000fe2000001001d */
[----:B------:R-:W-:Y:S01]  /*17b0*/  FMUL.FTZ R106, R96, R104 ;  /* 0x00000068606a7220 */ /* 0x000fe20000410000 */
[----:B------:R-:W-:Y:S01]  /*17c0*/  FADD.FTZ R96, R97, R130 ;  /* 0x0000008261607221 */ /* 0x000fe20000010000 */
[----:B------:R-:W-:-:S03]  /*17d0*/  FFMA.FTZ R98, R132, R130, R99 ;  /* 0x0000008284627223 */ /* 0x000fc60000010063 */
[----:B------:R-:W-:Y:S01]  /*17e0*/  FADD.FTZ R97, R96, R131 ;  /* 0x0000008360617221 */ /* 0x000fe20000010000 */
[----:B------:R-:W-:-:S03]  /*17f0*/  FFMA.FTZ R99, R133, R131, R98 ;  /* 0x0000008385637223 */ /* 0x000fc60000010062 */
[----:B------:R-:W-:Y:S01]  /*1800*/  FADD.FTZ R96, R97, R134 ;  /* 0x0000008661607221 */ /* 0x000fe20000010000 */
[----:B------:R-:W-:Y:S01]  /*1810*/  FFMA.FTZ R98, R136, R134, R99 ;  /* 0x0000008688627223 */ /* 0x000fe20000010063 */
[----:B------:R-:W-:Y:S02]  /*1820*/  FADD.FTZ R147, -R108, R145 ;  /* 0x000000916c937221 */ /* 0x000fe40000010100 */
[----:B------:R-:W-:Y:S01]  /*1830*/  FADD.FTZ R97, R96, R135 ;  /* 0x0000008760617221 */ /* 0x000fe20000010000 */
[----:B------:R-:W-:Y:S01]  /*1840*/  FFMA.FTZ R99, R137, R135, R98 ;  /* 0x0000008789637223 */ /* 0x000fe20000010062 */
[----:B------:R-:W-:Y:S01]  /*1850*/  FADD.FTZ R45, R45, R102 ;  /* 0x000000662d2d7221 */ /* 0x000fe20000010000 */
[----:B------:R-:W-:Y:S01]  /*1860*/  FFMA.FTZ R61, R144, R102, R61 ;  /* 0x00000066903d7223 */ /* 0x000fe2000001003d */
[----:B------:R-:W-:Y:S02]  /*1870*/  HADD2.F32 R102, -RZ, R103.H1_H1 ;  /* 0x30000067ff667230 */ /* 0x000fe40000004100 */
[----:B------:R-:W-:Y:S01]  /*1880*/  FMUL.FTZ R147, R120, R147 ;  /* 0x0000009378937220 */ /* 0x000fe20000410000 */
[----:B------:R-:W-:-:S02]  /*1890*/  HADD2.F32 R145, -RZ, R143.H1_H1 ;  /* 0x3000008fff917230 */ /* 0x000fc40000004100 */
[----:B------:R-:W-:Y:S01]  /*18a0*/  FADD.FTZ R96, R97, R138 ;  /* 0x0000008a61607221 */ /* 0x000fe20000010000 */
[----:B------:R-:W-:Y:S01]  /*18b0*/  FFMA.FTZ R98, R144, R138, R99 ;  /* 0x0000008a90627223 */ /* 0x000fe20000010063 */
[----:B------:R-:W-:Y:S01]  /*18c0*/  FMUL.FTZ R146, R120, R157 ;  /* 0x0000009d78927220 */ /* 0x000fe20000410000 */
        /* <DEDUP_REMOVED lines=17> */
.L_x_348:
[----:B------:R-:W-:Y:S05]  /*19e0*/  BSYNC.RECONVERGENT B0 ;  /* 0x0000000000007941 */ /* 0x000fea0003800200 */
.L_x_347:
        /* <DEDUP_REMOVED lines=19> */
[----:B------:R-:W0:Y:S04]  /*1b20*/  SHFL.DOWN PT, R100, R101, 0x2, 0x1f ;  /* 0x08401f0065647f89 */ /* 0x000e2800000e0000 */
[----:B------:R-:W1:Y:S01]  /*1b30*/  SHFL.DOWN PT, R102, R103, 0x2, 0x1f ;  /* 0x08401f0067667f89 */ /* 0x000e6200000e0000 */
[----:B0-----:R-:W-:Y:S01]  /*1b40*/  FADD.FTZ R100, R101, R100 ;  /* 0x0000006465647221 */ /* 0x001fe20000010000 */
[----:B--2---:R-:W-:Y:S01]  /*1b50*/  LEA R101, R105, R96, 0x18 ;  /* 0x0000006069657211 */ /* 0x004fe200078ec0ff */
[----:B-1----:R-:W-:-:S03]  /*1b60*/  FADD.FTZ R102, R103, R102 ;  /* 0x0000006667667221 */ /* 0x002fc60000010000 */
[----:B------:R-:W0:Y:S01]  /*1b70*/  SHFL.DOWN PT, R97, R100, 0x1, 0x1f ;  /* 0x08201f0064617f89 */ /* 0x000e2200000e0000 */
[C---:B------:R-:W-:Y:S02]  /*1b80*/  IADD3 R98, PT, PT, R101.reuse, 0x4040, RZ ;  /* 0x0000404065627810 */ /* 0x040fe40007ffe0ff */
[C---:B------:R-:W-:Y:S01]  /*1b90*/  IADD3 R104, PT, PT, R101.reuse, 0x4060, RZ ;  /* 0x0000406065687810 */ /* 0x040fe20007ffe0ff */
[----:B------:R-:W1:Y:S01]  /*1ba0*/  SHFL.DOWN PT, R99, R102, 0x1, 0x1f ;  /* 0x08201f0066637f89 */ /* 0x000e6200000e0000 */
[----:B------:R-:W-:Y:S02]  /*1bb0*/  @!P1 MOV R96, R98 ;  /* 0x0000006200609202 */ /* 0x000fe40000000f00 */
[C---:B------:R-:W-:Y:S02]  /*1bc0*/  @!P0 IADD3 R96, PT, PT, R101.reuse, 0x4000, RZ ;  /* 0x0000400065608810 */ /* 0x040fe40007ffe0ff */
[----:B------:R-:W-:Y:S02]  /*1bd0*/  @!P3 IADD3 R98, PT, PT, R101, 0x4000, RZ ;  /* 0x000040006562b810 */ /* 0x000fe40007ffe0ff */
[----:B------:R-:W-:-:S02]  /*1be0*/  @!P1 LEA R157, R117, R96, 0x3 ;  /* 0x00000060759d9211 */ /* 0x000fc400078e18ff */
[C---:B------:R-:W-:Y:S02]  /*1bf0*/  IADD3 R108, PT, PT, R101.reuse, 0x4070, RZ ;  /* 0x00004070656c7810 */ /* 0x040fe40007ffe0ff */
[C---:B------:R-:W-:Y:S02]  /*1c00*/  @!P3 IADD3 R104, PT, PT, R101.reuse, 0x4020, RZ ;  /* 0x000040206568b810 */ /* 0x040fe40007ffe0ff */
[C---:B------:R-:W-:Y:S01]  /*1c10*/  @!P3 IADD3 R108, PT, PT, R101.reuse, 0x4030, RZ ;  /* 0x00004030656cb810 */ /* 0x040fe20007ffe0ff */
[----:B0-----:R-:W-:Y:S01]  /*1c20*/  FADD.FTZ R162, R100, R97 ;  /* 0x0000006164a27221 */ /* 0x001fe20000010000 */
[C---:B------:R-:W-:Y:S02]  /*1c30*/  IADD3 R100, PT, PT, R101.reuse, 0x4050, RZ ;  /* 0x0000405065647810 */ /* 0x040fe40007ffe0ff */
[----:B------:R-:W-:Y:S01]  /*1c40*/  @!P3 IADD3 R100, PT, PT, R101, 0x4010, RZ ;  /* 0x000040106564b810 */ /* 0x000fe20007ffe0ff */
[----:B-1----:R-:W-:-:S05]  /*1c50*/  FADD.FTZ R163, R102, R99 ;  /* 0x0000006366a37221 */ /* 0x002fca0000010000 */
[----:B------:R-:W-:Y:S01]  /*1c60*/  @!P1 STS.64 [R157], R162 ;  /* 0x000000a29d009388 */ /* 0x000fe20000000a00 */
[----:B------:R-:W-:Y:S01]  /*1c70*/  BAR.SYNC.DEFER_BLOCKING 0x0 ;  /* 0x0000000000007b1d */ /* 0x000fe20000010000 */
[----:B------:R-:W-:-:S05]  /*1c80*/  ISETP.GE.U32.AND P1, PT, R2, 0x100, PT ;  /* 0x000001000200780c */ /* 0x000fca0003f26070 */
[----:B------:R-:W0:Y:S04]  /*1c90*/  LDS.128 R96, [R98] ;  /* 0x0000000062607984 */ /* 0x000e280000000c00 */
[----:B------:R-:W1:Y:S04]  /*1ca0*/  LDS.128 R100, [R100] ;  /* 0x0000000064647984 */ /* 0x000e680000000c00 */
[----:B------:R-:W2:Y:S04]  /*1cb0*/  LDS.128 R104, [R104] ;  /* 0x0000000068687984 */ /* 0x000ea80000000c00 */
[----:B------:R-:W3:Y:S01]  /*1cc0*/  LDS.128 R108, [R108] ;  /* 0x000000006c6c7984 */ /* 0x000ee20000000c00 */
        /* <DEDUP_REMOVED lines=35> */
[----:B------:R-:W-:Y:S01]  /*1f00*/  ISETP.GE.U32.AND P0, PT, R114, RZ, PT ;  /* 0x000000ff7200720c */ /* 0x000fe20003f06070 */
[----:B------:R-:W-:Y:S01]  /*1f10*/  FADD.FTZ R99, R149, -R98 ;  /* 0x8000006295637221 */ /* 0x000fe20000010000 */
[C---:B-----5:R-:W-:Y:S01]  /*1f20*/  FMUL.FTZ R103, R120.reuse, R103 ;  /* 0x0000006778677220 */ /* 0x060fe20000410000 */
[----:B------:R-:W-:Y:S01]  /*1f30*/  FMUL.FTZ R102, R120, R97 ;  /* 0x0000006178667220 */ /* 0x000fe20000410000 */
[----:B------:R-:W-:Y:S01]  /*1f40*/  FADD.FTZ R97, R129, -R96 ;  /* 0x8000006081617221 */ /* 0x000fe20000010000 */
[----:B------:R-:W-:Y:S01]  /*1f50*/  ISETP.GE.U32.AND.EX P0, PT, R115, 0x1000000, PT, P0 ;  /* 0x010000007300780c */ /* 0x000fe20003f06100 */
[----:B------:R-:W-:Y:S01]  /*1f60*/  FMUL.FTZ R103, R103, UR13 ;  /* 0x0000000d67677c20 */ /* 0x000fe20008410000 */
[----:B------:R-:W-:Y:S01]  /*1f70*/  FMUL.FTZ R102, R102, UR13 ;  /* 0x0000000d66667c20 */ /* 0x000fe20008410000 */
[C---:B------:R-:W-:Y:S01]  /*1f80*/  FMUL.FTZ R99, R120.reuse, R99 ;  /* 0x0000006378637220 */ /* 0x040fe20000410000 */
[----:B------:R-:W-:Y:S01]  /*1f90*/  LOP3.LUT P5, RZ, R115, 0xff0000, RZ, 0xc0, !PT ;  /* 0x00ff000073ff7812 */ /* 0x000fe200078ac0ff */
[----:B------:R-:W-:Y:S01]  /*1fa0*/  FMUL.FTZ R97, R120, R97 ;  /* 0x0000006178617220 */ /* 0x000fe20000410000 */
[----:B------:R-:W-:Y:S01]  /*1fb0*/  FSEL R105, R103, RZ, P0 ;  /* 0x000000ff67697208 */ /* 0x000fe20000000000 */
[----:B------:R-:W-:Y:S01]  /*1fc0*/  FMUL.FTZ R99, R99, UR13 ;  /* 0x0000000d63637c20 */ /* 0x000fe20008410000 */
[----:B------:R-:W-:Y:S01]  /*1fd0*/  FSEL R102, R102, RZ, P5 ;  /* 0x000000ff66667208 */ /* 0x000fe20002800000 */
[----:B------:R-:W-:Y:S01]  /*1fe0*/  FMUL.FTZ R97, R97, UR13 ;  /* 0x0000000d61617c20 */ /* 0x000fe20008410000 */
[C---:B------:R-:W-:Y:S01]  /*1ff0*/  LOP3.LUT P0, RZ, R115.reuse, 0xff00, RZ, 0xc0, !PT ;  /* 0x0000ff0073ff7812 */ /* 0x040fe2000780c0ff */
[----:B------:R-:W-:Y:S01]  /*2000*/  FFMA.FTZ R96, R128, R100, R101 ;  /* 0x0000006480607223 */ /* 0x000fe20000010065 */
[----:B------:R-:W-:-:S02]  /*2010*/  LOP3.LUT P5, RZ, R115, 0xff, RZ, 0xc0, !PT ;  /* 0x000000ff73ff7812 */ /* 0x000fc400078ac0ff */
[----:B------:R-:W-:Y:S02]  /*2020*/  FSEL R103, R99, RZ, P0 ;  /* 0x000000ff63677208 */ /* 0x000fe40000000000 */
[----:B------:R-:W-:Y:S01]  /*2030*/  FSEL R98, R97, RZ, P5 ;  /* 0x000000ff61627208 */ /* 0x000fe20002800000 */
[--C-:B------:R-:W-:Y:S01]  /*2040*/  FFMA.FTZ R97, R127, R100, R101.reuse ;  /* 0x000000647f617223 */ /* 0x100fe20000010065 */
[----:B------:R-:W-:Y:S01]  /*2050*/  F2FP.F16.F32.PACK_AB R99, R105, R102 ;  /* 0x000000666963723e */ /* 0x000fe200000000ff */
[----:B------:R-:W-:Y:S01]  /*2060*/  FFMA.FTZ R105, R148, R100, R101 ;  /* 0x0000006494697223 */ /* 0x000fe20000010065 */
[----:B------:R-:W-:Y:S01]  /*2070*/  F2FP.F16.F32.PACK_AB R98, R103, R98 ;  /* 0x000000626762723e */ /* 0x000fe200000000ff */
[----:B------:R-:W-:Y:S01]  /*2080*/  FADD.FTZ R103, R124, -R97 ;  /* 0x800000617c677221 */ /* 0x000fe20000010000 */
[----:B------:R-:W-:Y:S01]  /*2090*/  FFMA.FTZ R97, R3, R100, R101 ;  /* 0x0000006403617223 */ /* 0x000fe20000010065 */
[----:B------:R-:W-:Y:S01]  /*20a0*/  FADD.FTZ R105, R126, -R105 ;  /* 0x800000697e697221 */ /* 0x000fe20000010000 */
[----:B------:R-:W-:Y:S01]  /*20b0*/  LOP3.LUT P0, RZ, R114, 0xff0000, RZ, 0xc0, !PT ;  /* 0x00ff000072ff7812 */ /* 0x000fe2000780c0ff */
[C---:B------:R-:W-:Y:S01]  /*20c0*/  FMUL.FTZ R102, R120.reuse, R103 ;  /* 0x0000006778667220 */ /* 0x040fe20000410000 */
[----:B------:R-:W-:Y:S01]  /*20d0*/  FADD.FTZ R103, R123, -R96 ;  /* 0x800000607b677221 */ /* 0x000fe20000010000 */
[----:B------:R-:W-:Y:S01]  /*20e0*/  FMUL.FTZ R105, R120, R105 ;  /* 0x0000006978697220 */ /* 0x000fe20000410000 */
[----:B------:R-:W-:Y:S01]  /*20f0*/  FADD.FTZ R97, R122, -R97 ;  /* 0x800000617a617221 */ /* 0x000fe20000010000 */
[----:B------:R-:W-:Y:S01]  /*2100*/  FMUL.FTZ R102, R102, UR13 ;  /* 0x0000000d66667c20 */ /* 0x000fe20008410000 */
[----:B------:R-:W-:Y:S01]  /*2110*/  LOP3.LUT P5, RZ, R114, 0xff000000, RZ, 0xc0, !PT ;  /* 0xff00000072ff7812 */ /* 0x000fe200078ac0ff */
[----:B------:R-:W-:Y:S01]  /*2120*/  FMUL.FTZ R105, R105, UR13 ;  /* 0x0000000d69697c20 */ /* 0x000fe20008410000 */
[C---:B------:R-:W-:Y:S01]  /*2130*/  FMUL.FTZ R103, R120.reuse, R103 ;  /* 0x0000006778677220 */ /* 0x040fe20000410000 */
[----:B------:R-:W-:Y:S01]  /*2140*/  FMUL.FTZ R97, R120, R97 ;  /* 0x0000006178617220 */ /* 0x000fe20000410000 */
[----:B------:R-:W-:-:S02]  /*2150*/  FSEL R102, R102, RZ, P0 ;  /* 0x000000ff66667208 */ /* 0x000fc40000000000 */
[----:B------:R-:W-:Y:S01]  /*2160*/  FMUL.FTZ R103, R103, UR13 ;  /* 0x0000000d67677c20 */ /* 0x000fe20008410000 */
[----:B------:R-:W-:Y:S01]  /*2170*/  FMUL.FTZ R97, R97, UR13 ;  /* 0x0000000d61617c20 */ /* 0x000fe20008410000 */
[----:B------:R-:W-:Y:S02]  /*2180*/  FSEL R105, R105, RZ, P5 ;  /* 0x000000ff69697208 */ /* 0x000fe40002800000 */
[C---:B------:R-:W-:Y:S02]  /*2190*/  LOP3.LUT P0, RZ, R114.reuse, 0xff00, RZ, 0xc0, !PT ;  /* 0x0000ff0072ff7812 */ /* 0x040fe4000780c0ff */
[----:B------:R-:W-:Y:S02]  /*21a0*/  LOP3.LUT P5, RZ, R114, 0xff, RZ, 0xc0, !PT ;  /* 0x000000ff72ff7812 */ /* 0x000fe400078ac0ff */
[----:B------:R-:W-:Y:S02]  /*21b0*/  FSEL R103, R103, RZ, P0 ;  /* 0x000000ff67677208 */ /* 0x000fe40000000000 */
[----:B------:R-:W-:-:S02]  /*21c0*/  FSEL R96, R97, RZ, P5 ;  /* 0x000000ff61607208 */ /* 0x000fc40002800000 */
[----:B------:R-:W-:Y:S02]  /*21d0*/  F2FP.F16.F32.PACK_AB R97, R105, R102 ;  /* 0x000000666961723e */ /* 0x000fe400000000ff */
[----:B------:R-:W-:Y:S01]  /*21e0*/  F2FP.F16.F32.PACK_AB R96, R103, R96 ;  /* 0x000000606760723e */ /* 0x000fe200000000ff */
[----:B------:R-:W-:Y:S06]  /*21f0*/  BRA `(.L_x_354) ;  /* 0x0000002000247947 */ /* 0x000fec0003800000 */
.L_x_353:
[-CC-:B------:R-:W-:Y:S01]  /*2200*/  FFMA.FTZ R89, R153, R100.reuse, R101.reuse ;  /* 0x0000006499597223 */ /* 0x180fe20000010065 */
[-CC-:B------:R-:W-:Y:S01]  /*2210*/  FFMA.FTZ R91, R156, R100.reuse, R101.reuse ;  /* 0x000000649c5b7223 */ /* 0x180fe20000010065 */
[-CC-:B------:R-:W-:Y:S01]  /*2220*/  FFMA.FTZ R88, R151, R100.reuse, R101.reuse ;  /* 0x0000006497587223 */ /* 0x180fe20000010065 */
[----:B------:R-:W-:Y:S01]  /*2230*/  FFMA.FTZ R90, R152, R100, R101 ;  /* 0x00000064985a7223 */ /* 0x000fe20000010065 */
[----:B------:R-:W-:Y:S01]  /*2240*/  FADD.FTZ R89, R150, -R89 ;  /* 0x8000005996597221 */ /* 0x000fe20000010000 */
[----:B------:R-:W-:Y:S01]  /*2250*/  FADD.FTZ R97, R154, -R91 ;  /* 0x8000005b9a617221 */ /* 0x000fe20000010000 */
[----:B------:R-:W-:Y:S01]  /*2260*/  ISETP.GE.U32.AND P0, PT, R114, RZ, PT ;  /* 0x000000ff7200720c */ /* 0x000fe20003f06070 */
[----:B------:R-:W-:Y:S01]  /*2270*/  FADD.FTZ R91, R149, -R90 ;  /* 0x8000005a955b7221 */ /* 0x000fe20000010000 */
[C---:B-----5:R-:W-:Y:S01]  /*2280*/  FMUL.FTZ R96, R120.reuse, R89 ;  /* 0x0000005978607220 */ /* 0x060fe20000410000 */
[----:B------:R-:W-:Y:S01]  /*2290*/  FMUL.FTZ R103, R120, R97 ;  /* 0x0000006178677220 */ /* 0x000fe20000410000 */
[----:B------:R-:W-:Y:S01]  /*22a0*/  FADD.FTZ R89, R129, -R88 ;  /* 0x8000005881597221 */ /* 0x000fe20000010000 */
[----:B------:R-:W-:Y:S01]  /*22b0*/  LOP3.LUT P5, RZ, R115, 0xff0000, RZ, 0xc0, !PT ;  /* 0x00ff000073ff7812 */ /* 0x000fe200078ac0ff */
[----:B------:R-:W-:Y:S01]  /*22c0*/  FMUL.FTZ R88, R96, UR13 ;  /* 0x0000000d60587c20 */ /* 0x000fe20008410000 */
[----:B------:R-:W-:Y:S01]  /*22d0*/  FMUL.FTZ R97, R103, UR13 ;  /* 0x0000000d67617c20 */ /* 0x000fe20008410000 */
[----:B------:R-:W-:Y:S01]  /*22e0*/  ISETP.GE.U32.AND.EX P0, PT, R115, 0x1000000, PT, P0 ;  /* 0x010000007300780c */ /* 0x000fe20003f06100 */
        /* <DEDUP_REMOVED lines=12> */
[--C-:B------:R-:W-:Y:S01]  /*23b0*/  FFMA.FTZ R103, R148, R100, R101.reuse ;  /* 0x0000006494677223 */ /* 0x100fe20000010065 */
[----:B------:R-:W-:Y:S01]  /*23c0*/  F2FP.F16.F32.PACK_AB R98, R97, R88 ;  /* 0x000000586162723e */ /* 0x000fe200000000ff */
[-CC-:B------:R-:W-:Y:S01]  /*23d0*/  FFMA.FTZ R97, R127, R100.reuse, R101.reuse ;  /* 0x000000647f617223 */ /* 0x180fe20000010065 */
[----:B------:R-:W-:Y:S01]  /*23e0*/  F2FP.F16.F32.PACK_AB R90, R90, R89 ;  /* 0x000000595a5a723e */ /* 0x000fe200000000ff */
[-C--:B------:R-:W-:Y:S01]  /*23f0*/  FFMA.FTZ R89, R3, R100.reuse, R101 ;  /* 0x0000006403597223 */ /* 0x080fe20000010065 */
[----:B------:R-:W-:Y:S01]  /*2400*/  FADD.FTZ R103, R126, -R103 ;  /* 0x800000677e677221 */ /* 0x000fe20000010000 */
[----:B------:R-:W-:Y:S01]  /*2410*/  FADD.FTZ R97, R124, -R97 ;  /* 0x800000617c617221 */ /* 0x000fe20000010000 */
[----:B------:R-:W-:Y:S01]  /*2420*/  FFMA.FTZ R88, R128, R100, R101 ;  /* 0x0000006480587223 */ /* 0x000fe20000010065 */
[----:B------:R-:W-:Y:S01]  /*2430*/  FADD.FTZ R89, R122, -R89 ;  /* 0x800000597a597221 */ /* 0x000fe20000010000 */
[C---:B------:R-:W-:Y:S01]  /*2440*/  FMUL.FTZ R103, R120.reuse, R103 ;  /* 0x0000006778677220 */ /* 0x040fe20000410000 */
[C---:B------:R-:W-:Y:S01]  /*2450*/  FMUL.FTZ R96, R120.reuse, R97 ;  /* 0x0000006178607220 */ /* 0x040fe20000410000 */
[----:B------:R-:W-:Y:S01]  /*2460*/  FADD.FTZ R97, R123, -R88 ;  /* 0x800000587b617221 */ /* 0x000fe20000010000 */
[----:B------:R-:W-:Y:S01]  /*2470*/  FMUL.FTZ R88, R120, R89 ;  /* 0x0000005978587220 */ /* 0x000fe20000410000 */
[----:B------:R-:W-:Y:S01]  /*2480*/  LOP3.LUT P0, RZ, R114, 0xff0000, RZ, 0xc0, !PT ;  /* 0x00ff000072ff7812 */ /* 0x000fe2000780c0ff */
[----:B------:R-:W-:Y:S01]  /*2490*/  FMUL.FTZ R102, R96, UR13 ;  /* 0x0000000d60667c20 */ /* 0x000fe20008410000 */
[----:B------:R-:W-:Y:S01]  /*24a0*/  FMUL.FTZ R97, R120, R97 ;  /* 0x0000006178617220 */ /* 0x000fe20000410000 */
[C---:B------:R-:W-:Y:S01]  /*24b0*/  F2FP.F16.F32.PACK_AB R89, R103.reuse, R96 ;  /* 0x000000606759723e */ /* 0x040fe200000000ff */
[----:B------:R-:W-:Y:S01]  /*24c0*/  FMUL.FTZ R103, R103, UR13 ;  /* 0x0000000d67677c20 */ /* 0x000fe20008410000 */
[----:B------:R-:W-:Y:S01]  /*24d0*/  LOP3.LUT P5, RZ, R114, 0xff000000, RZ, 0xc0, !PT ;  /* 0xff00000072ff7812 */ /* 0x000fe200078ac0ff */
[----:B------:R-:W-:Y:S01]  /*24e0*/  FMUL.FTZ R96, R88, UR13 ;  /* 0x0000000d58607c20 */ /* 0x000fe20008410000 */
[C---:B------:R-:W-:Y:S01]  /*24f0*/  F2FP.F16.F32.PACK_AB R88, R97.reuse, R88 ;  /* 0x000000586158723e */ /* 0x040fe200000000ff */
[----:B------:R-:W-:Y:S01]  /*2500*/  FMUL.FTZ R97, R97, UR13 ;  /* 0x0000000d61617c20 */ /* 0x000fe20008410000 */
[----:B------:R-:W-:-:S02]  /*2510*/  FSEL R102, R102, RZ, P0 ;  /* 0x000000ff66667208 */ /* 0x000fc40000000000 */
[----:B------:R-:W-:Y:S02]  /*2520*/  FSEL R105, R103, RZ, P5 ;  /* 0x000000ff67697208 */ /* 0x000fe40002800000 */
[C---:B------:R-:W-:Y:S02]  /*2530*/  LOP3.LUT P0, RZ, R114.reuse, 0xff, RZ, 0xc0, !PT ;  /* 0x000000ff72ff7812 */ /* 0x040fe4000780c0ff */
[----:B------:R-:W-:Y:S02]  /*2540*/  LOP3.LUT P5, RZ, R114, 0xff00, RZ, 0xc0, !PT ;  /* 0x0000ff0072ff7812 */ /* 0x000fe400078ac0ff */
[----:B------:R-:W-:Y:S02]  /*2550*/  FSEL R96, R96, RZ, P0 ;  /* 0x000000ff60607208 */ /* 0x000fe40000000000 */
[----:B------:R-:W-:Y:S02]  /*2560*/  FSEL R103, R97, RZ, P5 ;  /* 0x000000ff61677208 */ /* 0x000fe40002800000 */
[----:B------:R-:W-:-:S02]  /*2570*/  F2FP.F16.F32.PACK_AB R97, R105, R102 ;  /* 0x000000666961723e */ /* 0x000fc400000000ff */
[----:B------:R-:W-:Y:S01]  /*2580*/  F2FP.F16.F32.PACK_AB R96, R103, R96 ;  /* 0x000000606760723e */ /* 0x000fe200000000ff */
[----:B------:R-:W-:Y:S06]  /*2590*/  BRA `(.L_x_354) ;  /* 0x0000001c003c7947 */ /* 0x000fec0003800000 */
.L_x_352:
[----:B------:R-:W-:-:S04]  /*25a0*/  UISETP.NE.U32.AND UP0, UPT, UR4, URZ, UPT ;  /* 0x000000ff0400728c */ /* 0x000fc8000bf05070 */
[----:B------:R-:W-:-:S09]  /*25b0*/  UISETP.NE.AND.EX UP0, UPT, UR5, URZ, UPT, UP0 ;  /* 0x000000ff0500728c */ /* 0x000fd2000bf05300 */
[----:B------:R-:W-:Y:S05]  /*25c0*/  BRA.U UP0, `(.L_x_355) ;  /* 0x0000000100f87547 */ /* 0x000fea000b800000 */
[-CC-:B------:R-:W-:Y:S01]  /*25d0*/  FFMA.FTZ R99, R153, R100.reuse, R101.reuse ;  /* 0x0000006499637223 */ /* 0x180fe20000010065 */
[-CC-:B------:R-:W-:Y:S01]  /*25e0*/  FFMA.FTZ R103, R156, R100.reuse, R101.reuse ;  /* 0x000000649c677223 */ /* 0x180fe20000010065 */
[----:B------:R-:W-:Y:S01]  /*25f0*/  FFMA.FTZ R98, R151, R100, R101 ;  /* 0x0000006497627223 */ /* 0x000fe20000010065 */
[--C-:B------:R-:W-:Y:S02]  /*2600*/  HADD2.F32 R97, -RZ, R11.reuse.H0_H0 ;  /* 0x2000000bff617230 */ /* 0x100fe40000004100 */
[----:B------:R-:W-:Y:S01]  /*2610*/  FADD.FTZ R96, R150, -R99 ;  /* 0x8000006396607221 */ /* 0x000fe20000010000 */
[----:B------:R-:W-:Y:S02]  /*2620*/  HADD2.F32 R99, -RZ, R11.H1_H1 ;  /* 0x3000000bff637230 */ /* 0x000fe40000004100 */
[----:B------:R-:W-:Y:S01]  /*2630*/  FADD.FTZ R104, R154, -R103 ;  /* 0x800000679a687221 */ /* 0x000fe20000010000 */
[----:B------:R-:W-:Y:S01]  /*2640*/  FADD.FTZ R102, R129, -R98 ;  /* 0x8000006281667221 */ /* 0x000fe20000010000 */
[----:B-----5:R-:W-:Y:S01]  /*2650*/  FFMA.FTZ R96, R120, R96, R97 ;  /* 0x0000006078607223 */ /* 0x020fe20000010061 */
[----:B------:R-:W-:-:S02]  /*2660*/  HADD2.F32 R97, -RZ, R10.H0_H0 ;  /* 0x2000000aff617230 */ /* 0x000fc40000004100 */
[----:B------:R-:W-:Y:S01]  /*2670*/  FFMA.FTZ R98, R120, R104, R99 ;  /* 0x0000006878627223 */ /* 0x000fe20000010063 */
[----:B------:R-:W-:Y:S01]  /*2680*/  FFMA.FTZ R104, R152, R100, R101 ;  /* 0x0000006498687223 */ /* 0x000fe20000010065 */
[----:B------:R-:W-:Y:S01]  /*2690*/  HADD2.F32 R99, -RZ, R10.H1_H1 ;  /* 0x3000000aff637230 */ /* 0x000fe20000004100 */
[----:B------:R-:W-:Y:S01]  /*26a0*/  ISETP.GE.U32.AND P0, PT, R114, RZ, PT ;  /* 0x000000ff7200720c */ /* 0x000fe20003f06070 */
[----:B------:R-:W-:Y:S01]  /*26b0*/  FMUL.FTZ R96, R96, UR13 ;  /* 0x0000000d60607c20 */ /* 0x000fe20008410000 */
[----:B------:R-:W-:Y:S01]  /*26c0*/  FADD.FTZ R104, R149, -R104 ;  /* 0x8000006895687221 */ /* 0x000fe20000010000 */
[----:B------:R-:W-:Y:S01]  /*26d0*/  FMUL.FTZ R98, R98, UR13 ;  /* 0x0000000d62627c20 */ /* 0x000fe20008410000 */
[C---:B------:R-:W-:Y:S01]  /*26e0*/  FFMA.FTZ R97, R120.reuse, R102, R97 ;  /* 0x0000006678617223 */ /* 0x040fe20000010061 */
[C---:B------:R-:W-:Y:S01]  /*26f0*/  LOP3.LUT P5, RZ, R115.reuse, 0xff0000, RZ, 0xc0, !PT ;  /* 0x00ff000073ff7812 */ /* 0x040fe200078ac0ff */
[----:B------:R-:W-:Y:S01]  /*2700*/  FFMA.FTZ R99, R120, R104, R99 ;  /* 0x0000006878637223 */ /* 0x000fe20000010063 */
[----:B------:R-:W-:Y:S01]  /*2710*/  ISETP.GE.U32.AND.EX P0, PT, R115, 0x1000000, PT, P0 ;  /* 0x010000007300780c */ /* 0x000fe20003f06100 */
[----:B------:R-:W-:Y:S01]  /*2720*/  FMUL.FTZ R97, R97, UR13 ;  /* 0x0000000d61617c20 */ /* 0x000fe20008410000 */
[----:B------:R-:W-:Y:S01]  /*2730*/  FSEL R96, R96, RZ, P5 ;  /* 0x000000ff60607208 */ /* 0x000fe20002800000 */
[----:B------:R-:W-:Y:S01]  /*2740*/  FMUL.FTZ R99, R99, UR13 ;  /* 0x0000000d63637c20 */ /* 0x000fe20008410000 */
[----:B------:R-:W-:Y:S01]  /*2750*/  FSEL R103, R98, RZ, P0 ;  /* 0x000000ff62677208 */ /* 0x000fe20000000000 */
[-CC-:B------:R-:W-:Y:S01]  /*2760*/  FFMA.FTZ R105, R148, R100.reuse, R101.reuse ;  /* 0x0000006494697223 */ /* 0x180fe20000010065 */
[C---:B------:R-:W-:Y:S01]  /*2770*/  LOP3.LUT P5, RZ, R115.reuse, 0xff, RZ, 0xc0, !PT ;  /* 0x000000ff73ff7812 */ /* 0x040fe200078ac0ff */
[----:B------:R-:W-:Y:S01]  /*2780*/  FFMA.FTZ R106, R128, R100, R101 ;  /* 0x00000064806a7223 */ /* 0x000fe20000010065 */
[----:B------:R-:W-:Y:S01]  /*2790*/  LOP3.LUT P0, RZ, R115, 0xff00, RZ, 0xc0, !PT ;  /* 0x0000ff0073ff7812 */ /* 0x000fe2000780c0ff */
[----:B------:R-:W-:Y:S01]  /*27a0*/  FADD.FTZ R102, R126, -R105 ;  /* 0x800000697e667221 */ /* 0x000fe20000010000 */
[----:B------:R-:W-:Y:S01]  /*27b0*/  FSEL R97, R97, RZ, P5 ;  /* 0x000000ff61617208 */ /* 0x000fe20002800000 */
[----:B------:R-:W-:Y:S01]  /*27c0*/  FADD.FTZ R106, R123, -R106 ;  /* 0x8000006a7b6a7221 */ /* 0x000fe20000010000 */
[----:B------:R-:W-:-:S02]  /*27d0*/  FSEL R98, R99, RZ, P0 ;  /* 0x000000ff63627208 */ /* 0x000fc40000000000 */
[----:B------:R-:W-:Y:S01]  /*27e0*/  F2FP.F16.F32.PACK_AB R99, R103, R96 ;  /* 0x000000606763723e */ /* 0x000fe200000000ff */
[----:B------:R-:W-:Y:S01]  /*27f0*/  FFMA.FTZ R103, R127, R100, R101 ;  /* 0x000000647f677223 */ /* 0x000fe20000010065 */
[----:B------:R-:W-:Y:S01]  /*2800*/  F2FP.F16.F32.PACK_AB R98, R98, R97 ;  /* 0x000000616262723e */ /* 0x000fe200000000ff */
[--C-:B------:R-:W-:Y:S01]  /*2810*/  HADD2.F32 R97, -RZ, R9.reuse.H0_H0 ;  /* 0x20000009ff617230 */ /* 0x100fe20000004100 */
[----:B------:R-:W-:Y:S01]  /*2820*/  LOP3.LUT P0, RZ, R114, 0xff0000, RZ, 0xc0, !PT ;  /* 0x00ff000072ff7812 */ /* 0x000fe2000780c0ff */
[----:B------:R-:W-:Y:S01]  /*2830*/  FADD.FTZ R96, R124, -R103 ;  /* 0x800000677c607221 */ /* 0x000fe20000010000 */
[----:B------:R-:W-:Y:S01]  /*2840*/  HADD2.F32 R103, -RZ, R9.H1_H1 ;  /* 0x30000009ff677230 */ /* 0x000fe20000004100 */
[----:B------:R-:W-:Y:S02]  /*2850*/  LOP3.LUT P5, RZ, R114, 0xff000000, RZ, 0xc0, !PT ;  /* 0xff00000072ff7812 */ /* 0x000fe400078ac0ff */
[C---:B------:R-:W-:Y:S01]  /*2860*/  FFMA.FTZ R96, R120.reuse, R96, R97 ;  /* 0x0000006078607223 */ /* 0x040fe20000010061 */
[----:B------:R-:W-:Y:S01]  /*2870*/  FFMA.FTZ R97, R3, R100, R101 ;  /* 0x0000006403617223 */ /* 0x000fe20000010065 */
[----:B------:R-:W-:Y:S01]  /*2880*/  FFMA.FTZ R102, R120, R102, R103 ;  /* 0x0000006678667223 */ /* 0x000fe20000010067 */
[----:B------:R-:W-:-:S02]  /*2890*/  HADD2.F32 R103, -RZ, R8.H1_H1 ;  /* 0x30000008ff677230 */ /* 0x000fc40000004100 */
[----:B------:R-:W-:Y:S01]  /*28a0*/  FMUL.FTZ R96, R96, UR13 ;  /* 0x0000000d60607c20 */ /* 0x000fe20008410000 */
[----:B------:R-:W-:Y:S01]  /*28b0*/  FADD.FTZ R104, R122, -R97 ;  /* 0x800000617a687221 */ /* 0x000fe20000010000 */
[----:B------:R-:W-:Y:S02]  /*28c0*/  HADD2.F32 R97, -RZ, R8.H0_H0 ;  /* 0x20000008ff617230 */ /* 0x000fe40000004100 */
[----:B------:R-:W-:-:S03]  /*28d0*/  FFMA.FTZ R103, R120, R106, R103 ;  /* 0x0000006a78677223 */ /* 0x000fc60000010067 */
[----:B------:R-:W-:Y:S01]  /*28e0*/  FFMA.FTZ R97, R120, R104, R97 ;  /* 0x0000006878617223 */ /* 0x000fe20000010061 */
[----:B------:R-:W-:Y:S01]  /*28f0*/  FMUL.FTZ R104, R102, UR13 ;  /* 0x0000000d66687c20 */ /* 0x000fe20008410000 */
[----:B------:R-:W-:Y:S01]  /*2900*/  FSEL R102, R96, RZ, P0 ;  /* 0x000000ff60667208 */ /* 0x000fe20000000000 */
[----:B------:R-:W-:Y:S01]  /*2910*/  FMUL.FTZ R103, R103, UR13 ;  /* 0x0000000d67677c20 */ /* 0x000fe20008410000 */
[----:B------:R-:W-:Y:S01]  /*2920*/  FMUL.FTZ R97, R97, UR13 ;  /* 0x0000000d61617c20 */ /* 0x000fe20008410000 */
[----:B------:R-:W-:Y:S02]  /*2930*/  LOP3.LUT P0, RZ, R114, 0xff00, RZ, 0xc0, !PT ;  /* 0x0000ff0072ff7812 */ /* 0x000fe4000780c0ff */
[----:B------:R-:W-:Y:S02]  /*2940*/  FSEL R105, R104, RZ, P5 ;  /* 0x000000ff68697208 */ /* 0x000fe40002800000 */
[----:B------:R-:W-:Y:S02]  /*2950*/  LOP3.LUT P5, RZ, R114, 0xff, RZ, 0xc0, !PT ;  /* 0x000000ff72ff7812 */ /* 0x000fe400078ac0ff */
[----:B------:R-:W-:-:S02]  /*2960*/  FSEL R103, R103, RZ, P0 ;  /* 0x000000ff67677208 */ /* 0x000fc40000000000 */
[----:B------:R-:W-:Y:S02]  /*2970*/  FSEL R96, R97, RZ, P5 ;  /* 0x000000ff61607208 */ /* 0x000fe40002800000 */
[----:B------:R-:W-:Y:S02]  /*2980*/  F2FP.F16.F32.PACK_AB R97, R105, R102 ;  /* 0x000000666961723e */ /* 0x000fe400000000ff */
[----:B------:R-:W-:Y:S01]  /*2990*/  F2FP.F16.F32.PACK_AB R96, R103, R96 ;  /* 0x000000606760723e */ /* 0x000fe200000000ff */
[----:B------:R-:W-:Y:S06]  /*29a0*/  BRA `(.L_x_354) ;  /* 0x0000001800387947 */ /* 0x000fec0003800000 */
.L_x_355:
[-CC-:B------:R-:W-:Y:S01]  /*29b0*/  FFMA.FTZ R89, R153, R100.reuse, R101.reuse ;  /* 0x0000006499597223 */ /* 0x180fe20000010065 */
[--C-:B------:R-:W-:Y:S02]  /*29c0*/  HADD2.F32 R91, -RZ, R11.reuse.H0_H0 ;  /* 0x2000000bff5b7230 */ /* 0x100fe40000004100 */
[-CC-:B------:R-:W-:Y:S01]  /*29d0*/  FFMA.FTZ R99, R156, R100.reuse, R101.reuse ;  /* 0x000000649c637223 */ /* 0x180fe20000010065 */
[-C--:B------:R-:W-:Y:S01]  /*29e0*/  FFMA.FTZ R88, R151, R100.reuse, R101 ;  /* 0x0000006497587223 */ /* 0x080fe20000010065 */
[----:B------:R-:W-:Y:S01]  /*29f0*/  FADD.FTZ R89, R150, -R89 ;  /* 0x8000005996597221 */ /* 0x000fe20000010000 */
[----:B------:R-:W-:Y:S02]  /*2a00*/  HADD2.F32 R103, -RZ, R11.H1_H1 ;  /* 0x3000000bff677230 */ /* 0x000fe40000004100 */
[----:B------:R-:W-:Y:S01]  /*2a10*/  FFMA.FTZ R96, R152, R100, R101 ;  /* 0x0000006498607223 */ /* 0x000fe20000010065 */
[----:B------:R-:W-:Y:S01]  /*2a20*/  FADD.FTZ R99, R154, -R99 ;  /* 0x800000639a637221 */ /* 0x000fe20000010000 */
[----:B-----5:R-:W-:Y:S01]  /*2a30*/  FFMA.FTZ R97, R120, R89, R91 ;  /* 0x0000005978617223 */ /* 0x020fe2000001005b */
[----:B------:R-:W-:Y:S01]  /*2a40*/  FADD.FTZ R89, R129, -R88 ;  /* 0x8000005881597221 */ /* 0x000fe20000010000 */
[----:B------:R-:W-:-:S02]  /*2a50*/  HADD2.F32 R88, -RZ, R10.H1_H1 ;  /* 0x3000000aff587230 */ /* 0x000fc40000004100 */
[----:B------:R-:W-:Y:S01]  /*2a60*/  FADD.FTZ R91, R149, -R96 ;  /* 0x80000060955b7221 */ /* 0x000fe20000010000 */
[----:B------:R-:W-:Y:S01]  /*2a70*/  FFMA.FTZ R96, R120, R99, R103 ;  /* 0x0000006378607223 */ /* 0x000fe20000010067 */
[----:B------:R-:W-:Y:S01]  /*2a80*/  HADD2.F32 R90, -RZ, R10.H0_H0 ;  /* 0x2000000aff5a7230 */ /* 0x000fe20000004100 */
[----:B------:R-:W-:Y:S01]  /*2a90*/  ISETP.GE.U32.AND P0, PT, R114, RZ, PT ;  /* 0x000000ff7200720c */ /* 0x000fe20003f06070 */
[----:B------:R-:W-:Y:S01]  /*2aa0*/  FFMA.FTZ R99, R120, R91, R88 ;  /* 0x0000005b78637223 */ /* 0x000fe20000010058 */
[C---:B------:R-:W-:Y:S01]  /*2ab0*/  FMUL.FTZ R88, R96.reuse, UR13 ;  /* 0x0000000d60587c20 */ /* 0x040fe20008410000 */
[----:B------:R-:W-:Y:S01]  /*2ac0*/  F2FP.F16.F32.PACK_AB R91, R96, R97 ;  /* 0x00000061605b723e */ /* 0x000fe200000000ff */
[----:B------:R-:W-:Y:S01]  /*2ad0*/  FMUL.FTZ R96, R97, UR13 ;  /* 0x0000000d61607c20 */ /* 0x000fe20008410000 */
[----:B------:R-:W-:Y:S01]  /*2ae0*/  FFMA.FTZ R90, R120, R89, R90 ;  /* 0x00000059785a7223 */ /* 0x000fe2000001005a */
[----:B------:R-:W-:Y:S01]  /*2af0*/  LOP3.LUT P5, RZ, R115, 0xff0000, RZ, 0xc0, !PT ;  /* 0x00ff000073ff7812 */ /* 0x000fe200078ac0ff */
[-C--:B------:R-:W-:Y:S01]  /*2b00*/  FFMA.FTZ R89, R127, R100.reuse, R101 ;  /* 0x000000647f597223 */ /* 0x080fe20000010065 */
[----:B------:R-:W-:Y:S01]  /*2b10*/  ISETP.GE.U32.AND.EX P0, PT, R115, 0x1000000, PT, P0 ;  /* 0x010000007300780c */ /* 0x000fe20003f06100 */
[----:B------:R-:W-:Y:S01]  /*2b20*/  HADD2.F32 R97, -RZ, R9.H0_H0 ;  /* 0x20000009ff617230 */ /* 0x000fe20000004100 */
[----:B------:R-:W-:Y:S01]  /*2b30*/  FSEL R98, R96, RZ, P5 ;  /* 0x000000ff60627208 */ /* 0x000fe20002800000 */
[----:B------:R-:W-:Y:S01]  /*2b40*/  FADD.FTZ R89, R124, -R89 ;  /* 0x800000597c597221 */ /* 0x000fe20000010000 */
[----:B------:R-:W-:Y:S01]  /*2b50*/  FSEL R103, R88, RZ, P0 ;  /* 0x000000ff58677208 */ /* 0x000fe20000000000 */
[----:B------:R-:W-:Y:S01]  /*2b60*/  FMUL.FTZ R88, R90, UR13 ;  /* 0x0000000d5a587c20 */ /* 0x000fe20008410000 */
[----:B------:R-:W-:Y:S01]  /*2b70*/  FMUL.FTZ R96, R99, UR13 ;  /* 0x0000000d63607c20 */ /* 0x000fe20008410000 */
[C---:B------:R-:W-:Y:S01]  /*2b80*/  LOP3.LUT P0, RZ, R115.reuse, 0xff, RZ, 0xc0, !PT ;  /* 0x000000ff73ff7812 */ /* 0x040fe2000780c0ff */
[----:B------:R-:W-:Y:S01]  /*2b90*/  FFMA.FTZ R102, R120, R89, R97 ;  /* 0x0000005978667223 */ /* 0x000fe20000010061 */
[----:B------:R-:W-:Y:S01]  /*2ba0*/  LOP3.LUT P5, RZ, R115, 0xff00, RZ, 0xc0, !PT ;  /* 0x0000ff0073ff7812 */ /* 0x000fe200078ac0ff */
[----:B------:R-:W-:Y:S01]  /*2bb0*/  FFMA.FTZ R89, R148, R100, R101 ;  /* 0x0000006494597223 */ /* 0x000fe20000010065 */
[----:B------:R-:W-:-:S02]  /*2bc0*/  FSEL R88, R88, RZ, P0 ;  /* 0x000000ff58587208 */ /* 0x000fc40000000000 */
[----:B------:R-:W-:Y:S01]  /*2bd0*/  FSEL R97, R96, RZ, P5 ;  /* 0x000000ff60617208 */ /* 0x000fe20002800000 */
[--C-:B------:R-:W-:Y:S01]  /*2be0*/  HADD2.F32 R96, -RZ, R8.reuse.H1_H1 ;  /* 0x30000008ff607230 */ /* 0x100fe20000004100 */
[----:B------:R-:W-:Y:S02]  /*2bf0*/  F2FP.F16.F32.PACK_AB R90, R99, R90 ;  /* 0x0000005a635a723e */ /* 0x000fe400000000ff */
[----:B------:R-:W-:Y:S01]  /*2c00*/  F2FP.F16.F32.PACK_AB R99, R103, R98 ;  /* 0x000000626763723e */ /* 0x000fe200000000ff */
[----:B------:R-:W-:Y:S01]  /*2c10*/  HADD2.F32 R103, -RZ, R9.H1_H1 ;  /* 0x30000009ff677230 */ /* 0x000fe20000004100 */
[----:B------:R-:W-:Y:S01]  /*2c20*/  F2FP.F16.F32.PACK_AB R98, R97, R88 ;  /* 0x000000586162723e */ /* 0x000fe200000000ff */
[----:B------:R-:W-:Y:S01]  /*2c30*/  FADD.FTZ R97, R126, -R89 ;  /* 0x800000597e617221 */ /* 0x000fe20000010000 */
[-CC-:B------:R-:W-:Y:S01]  /*2c40*/  FFMA.FTZ R88, R128, R100.reuse, R101.reuse ;  /* 0x0000006480587223 */ /* 0x180fe20000010065 */
[----:B------:R-:W-:Y:S01]  /*2c50*/  FFMA.FTZ R89, R3, R100, R101 ;  /* 0x0000006403597223 */ /* 0x000fe20000010065 */
[----:B------:R-:W-:Y:S01]  /*2c60*/  LOP3.LUT P0, RZ, R114, 0xff0000, RZ, 0xc0, !PT ;  /* 0x00ff000072ff7812 */ /* 0x000fe2000780c0ff */
[----:B------:R-:W-:Y:S01]  /*2c70*/  FFMA.FTZ R105, R120, R97, R103 ;  /* 0x0000006178697223 */ /* 0x000fe20000010067 */
[----:B------:R-:W-:Y:S01]  /*2c80*/  FADD.FTZ R103, R123, -R88 ;  /* 0x800000587b677221 */ /* 0x000fe20000010000 */
[----:B------:R-:W-:-:S02]  /*2c90*/  HADD2.F32 R97, -RZ, R8.H0_H0 ;  /* 0x20000008ff617230 */ /* 0x000fc40000004100 */
[----:B------:R-:W-:Y:S01]  /*2ca0*/  FADD.FTZ R89, R122, -R89 ;  /* 0x800000597a597221 */ /* 0x000fe20000010000 */
[----:B------:R-:W-:Y:S01]  /*2cb0*/  LOP3.LUT P5, RZ, R114, 0xff000000, RZ, 0xc0, !PT ;  /* 0xff00000072ff7812 */ /* 0x000fe200078ac0ff */
[----:B------:R-:W-:Y:S01]  /*2cc0*/  FFMA.FTZ R103, R120, R103, R96 ;  /* 0x0000006778677223 */ /* 0x000fe20000010060 */
[----:B------:R-:W-:Y:S01]  /*2cd0*/  FMUL.FTZ R96, R102, UR13 ;  /* 0x0000000d66607c20 */ /* 0x000fe20008410000 */
[----:B------:R-:W-:Y:S01]  /*2ce0*/  FFMA.FTZ R88, R120, R89, R97 ;  /* 0x0000005978587223 */ /* 0x000fe20000010061 */
[C---:B------:R-:W-:Y:S01]  /*2cf0*/  F2FP.F16.F32.PACK_AB R89, R105.reuse, R102 ;  /* 0x000000666959723e */ /* 0x040fe200000000ff */
[----:B------:R-:W-:Y:S02]  /*2d00*/  FMUL.FTZ R105, R105, UR13 ;  /* 0x0000000d69697c20 */ /* 0x000fe40008410000 */
[----:B------:R-:W-:Y:S01]  /*2d10*/  FSEL R97, R96, RZ, P0 ;  /* 0x000000ff60617208 */ /* 0x000fe20000000000 */
[----:B------:R-:W-:Y:S01]  /*2d20*/  FMUL.FTZ R96, R88, UR13 ;  /* 0x0000000d58607c20 */ /* 0x000fe20008410000 */
[C---:B------:R-:W-:Y:S01]  /*2d30*/  F2FP.F16.F32.PACK_AB R88, R103.reuse, R88 ;  /* 0x000000586758723e */ /* 0x040fe200000000ff */
[----:B------:R-:W-:Y:S01]  /*2d40*/  FMUL.FTZ R103, R103, UR13 ;  /* 0x0000000d67677c20 */ /* 0x000fe20008410000 */
[----:B------:R-:W-:-:S02]  /*2d50*/  FSEL R102, R105, RZ, P5 ;  /* 0x000000ff69667208 */ /* 0x000fc40002800000 */
[C---:B------:R-:W-:Y:S02]  /*2d60*/  LOP3.LUT P0, RZ, R114.reuse, 0xff, RZ, 0xc0, !PT ;  /* 0x000000ff72ff7812 */ /* 0x040fe4000780c0ff */
[----:B------:R-:W-:Y:S02]  /*2d70*/  LOP3.LUT P5, RZ, R114, 0xff00, RZ, 0xc0, !PT ;  /* 0x0000ff0072ff7812 */ /* 0x000fe400078ac0ff */
[----:B------:R-:W-:Y:S02]  /*2d80*/  FSEL R96, R96, RZ, P0 ;  /* 0x000000ff60607208 */ /* 0x000fe40000000000 */
[----:B------:R-:W-:Y:S02]  /*2d90*/  FSEL R103, R103, RZ, P5 ;  /* 0x000000ff67677208 */ /* 0x000fe40002800000 */
[----:B------:R-:W-:Y:S02]  /*2da0*/  F2FP.F16.F32.PACK_AB R97, R102, R97 ;  /* 0x000000616661723e */ /* 0x000fe400000000ff */
[----:B------:R-:W-:Y:S01]  /*2db0*/  F2FP.F16.F32.PACK_AB R96, R103, R96 ;  /* 0x000000606760723e */ /* 0x000fe200000000ff */
[----:B------:R-:W-:Y:S06]  /*2dc0*/  BRA `(.L_x_354) ;  /* 0x0000001400307947 */ /* 0x000fec0003800000 */
.L_x_351:
        /* <DEDUP_REMOVED lines=9> */
[-C--:B------:R-:W-:Y:S01]  /*2e60*/  FFMA.FTZ R94, R151, R100.reuse, R101 ;  /* 0x00000064975e7223 */ /* 0x080fe20000010065 */
[----:B------:R-:W-:Y:S01]  /*2e70*/  FADD.FTZ R93, R150, -R93 ;  /* 0x8000005d965d7221 */ /* 0x000fe20000010000 */
[----:B------:R-:W-:Y:S01]  /*2e80*/  FADD.FTZ R95, R154, -R95 ;  /* 0x8000005f9a5f7221 */ /* 0x000fe20000010000 */
[----:B------:R-:W-:Y:S01]  /*2e90*/  LOP3.LUT P0, RZ, R159, 0xff0000, RZ, 0xc0, !PT ;  /* 0x00ff00009fff7812 */ /* 0x000fe2000780c0ff */
[----:B------:R-:W-:Y:S01]  /*2ea0*/  FFMA.FTZ R97, R148, R100, R101 ;  /* 0x0000006494617223 */ /* 0x000fe20000010065 */
[C---:B-----5:R-:W-:Y:S01]  /*2eb0*/  FMUL.FTZ R93, R120.reuse, R93 ;  /* 0x0000005d785d7220 */ /* 0x060fe20000410000 */
[----:B------:R-:W-:Y:S02]  /*2ec0*/  FMUL.FTZ R92, R120, R95 ;  /* 0x0000005f785c7220 */ /* 0x000fe40000410000 */
[----:B------:R-:W-:Y:S01]  /*2ed0*/  FADD.FTZ R97, R126, -R97 ;  /* 0x800000617e617221 */ /* 0x000fe20000010000 */
[----:B------:R-:W-:Y:S01]  /*2ee0*/  FMUL.FTZ R93, R93, UR13 ;  /* 0x0000000d5d5d7c20 */ /* 0x000fe20008410000 */
[----:B------:R-:W-:-:S02]  /*2ef0*/  FMUL.FTZ R96, R92, UR13 ;  /* 0x0000000d5c607c20 */ /* 0x000fc40008410000 */
[----:B------:R-:W-:Y:S02]  /*2f00*/  FMUL.FTZ R97, R120, R97 ;  /* 0x0000006178617220 */ /* 0x000fe40000410000 */
[C---:B------:R-:W-:Y:S02]  /*2f10*/  FSEL R99, R93.reuse, RZ, P5 ;  /* 0x000000ff5d637208 */ /* 0x040fe40002800000 */
[----:B------:R-:W-:Y:S02]  /*2f20*/  ISETP.GE.U32.AND P5, PT, R158, RZ, PT ;  /* 0x000000ff9e00720c */ /* 0x000fe40003fa6070 */
[----:B------:R-:W-:Y:S01]  /*2f30*/  FSEL R95, R93, RZ, P0 ;  /* 0x000000ff5d5f7208 */ /* 0x000fe20000000000 */
[----:B------:R-:W-:Y:S01]  /*2f40*/  FADD.FTZ R93, R129, -R94 ;  /* 0x8000005e815d7221 */ /* 0x000fe20000010000 */
[----:B------:R-:W-:Y:S02]  /*2f50*/  ISETP.GE.U32.AND.EX P5, PT, R159, 0x1000000, PT, P5 ;  /* 0x010000009f00780c */ /* 0x000fe40003fa6150 */
[----:B------:R-:W-:Y:S01]  /*2f60*/  ISETP.GE.U32.AND P0, PT, R114, RZ, PT ;  /* 0x000000ff7200720c */ /* 0x000fe20003f06070 */
[----:B------:R-:W-:Y:S01]  /*2f70*/  FMUL.FTZ R93, R120, R93 ;  /* 0x0000005d785d7220 */ /* 0x000fe20000410000 */
[----:B------:R-:W-:-:S02]  /*2f80*/  FSEL R92, R96, RZ, P5 ;  /* 0x000000ff605c7208 */ /* 0x000fc40002800000 */
[----:B------:R-:W-:Y:S01]  /*2f90*/  ISETP.GE.U32.AND.EX P0, PT, R115, 0x1000000, PT, P0 ;  /* 0x010000007300780c */ /* 0x000fe20003f06100 */
[----:B------:R-:W-:Y:S01]  /*2fa0*/  FMUL.FTZ R94, R93, UR13 ;  /* 0x0000000d5d5e7c20 */ /* 0x000fe20008410000 */
[----:B------:R-:W-:Y:S01]  /*2fb0*/  F2FP.F16.F32.PACK_AB R95, R92, R95 ;  /* 0x0000005f5c5f723e */ /* 0x000fe200000000ff */
[-CC-:B------:R-:W-:Y:S01]  /*2fc0*/  FFMA.FTZ R92, R152, R100.reuse, R101.reuse ;  /* 0x00000064985c7223 */ /* 0x180fe20000010065 */
[----:B------:R-:W-:Y:S01]  /*2fd0*/  FFMA.FTZ R93, R127, R100, R101 ;  /* 0x000000647f5d7223 */ /* 0x000fe20000010065 */
[----:B------:R-:W-:Y:S02]  /*2fe0*/  FSEL R96, R96, RZ, P0 ;  /* 0x000000ff60607208 */ /* 0x000fe40000000000 */
[----:B------:R-:W-:Y:S01]  /*2ff0*/  FADD.FTZ R103, R149, -R92 ;  /* 0x8000005c95677221 */ /* 0x000fe20000010000 */
[----:B------:R-:W-:Y:S01]  /*3000*/  LOP3.LUT P5, RZ, R115, 0xff, RZ, 0xc0, !PT ;  /* 0x000000ff73ff7812 */ /* 0x000fe200078ac0ff */
[----:B------:R-:W-:Y:S01]  /*3010*/  FADD.FTZ R93, R124, -R93 ;  /* 0x8000005d7c5d7221 */ /* 0x000fe20000010000 */
[----:B------:R-:W-:Y:S01]  /*3020*/  LOP3.LUT P0, RZ, R159, 0xff, RZ, 0xc0, !PT ;  /* 0x000000ff9fff7812 */ /* 0x000fe2000780c0ff */
[----:B------:R-:W-:Y:S01]  /*3030*/  FMUL.FTZ R103, R120, R103 ;  /* 0x0000006778677220 */ /* 0x000fe20000410000 */
[----:B------:R-:W-:Y:S01]  /*3040*/  FSEL R98, R94, RZ, P5 ;  /* 0x000000ff5e627208 */ /* 0x000fe20002800000 */
[----:B------:R-:W-:Y:S01]  /*3050*/  FMUL.FTZ R92, R120, R93 ;  /* 0x0000005d785c7220 */ /* 0x000fe20000410000 */
[----:B------:R-:W-:Y:S01]  /*3060*/  FSEL R94, R94, RZ, P0 ;  /* 0x000000ff5e5e7208 */ /* 0x000fe20000000000 */
[----:B------:R-:W-:Y:S01]  /*3070*/  FMUL.FTZ R103, R103, UR13 ;  /* 0x0000000d67677c20 */ /* 0x000fe20008410000 */
[----:B------:R-:W-:Y:S01]  /*3080*/  LOP3.LUT P5, RZ, R115, 0xff00, RZ, 0xc0, !PT ;  /* 0x0000ff0073ff7812 */ /* 0x000fe200078ac0ff */
[----:B------:R-:W-:Y:S01]  /*3090*/  FMUL.FTZ R102, R92, UR13 ;  /* 0x0000000d5c667c20 */ /* 0x000fe20008410000 */
[----:B------:R-:W-:-:S02]  /*30a0*/  LOP3.LUT P0, RZ, R159, 0xff00, RZ, 0xc0, !PT ;  /* 0x0000ff009fff7812 */ /* 0x000fc4000780c0ff */
[C---:B------:R-:W-:Y:S02]  /*30b0*/  FSEL R105, R103.reuse, RZ, P5 ;  /* 0x000000ff67697208 */ /* 0x040fe40002800000 */
[----:B------:R-:W-:Y:S01]  /*30c0*/  FSEL R93, R103, RZ, P0 ;  /* 0x000000ff675d7208 */ /* 0x000fe20000000000 */
[----:B------:R-:W-:Y:S01]  /*30d0*/  FMUL.FTZ R103, R97, UR13 ;  /* 0x0000000d61677c20 */ /* 0x000fe20008410000 */
[----:B------:R-:W-:Y:S02]  /*30e0*/  LOP3.LUT P5, RZ, R158, 0xff0000, RZ, 0xc0, !PT ;  /* 0x00ff00009eff7812 */ /* 0x000fe400078ac0ff */
[----:B------:R-:W-:Y:S02]  /*30f0*/  F2FP.F16.F32.PACK_AB R94, R93, R94 ;  /* 0x0000005e5d5e723e */ /* 0x000fe400000000ff */
[----:B------:R-:W-:Y:S01]  /*3100*/  F2FP.F16.F32.PACK_AB R99, R96, R99 ;  /* 0x000000636063723e */ /* 0x000fe200000000ff */
[----:B------:R-:W-:Y:S01]  /*3110*/  FFMA.FTZ R96, R128, R100, R101 ;  /* 0x0000006480607223 */ /* 0x000fe20000010065 */
[----:B------:R-:W-:-:S02]  /*3120*/  LOP3.LUT P0, RZ, R158, 0xff000000, RZ, 0xc0, !PT ;  /* 0xff0000009eff7812 */ /* 0x000fc4000780c0ff */
[----:B------:R-:W-:Y:S01]  /*3130*/  FSEL R93, R102, RZ, P5 ;  /* 0x000000ff665d7208 */ /* 0x000fe20002800000 */
[----:B------:R-:W-:Y:S01]  /*3140*/  FADD.FTZ R97, R123, -R96 ;  /* 0x800000607b617221 */ /* 0x000fe20000010000 */
[----:B------:R-:W-:Y:S02]  /*3150*/  LOP3.LUT P5, RZ, R114, 0xff000000, RZ, 0xc0, !PT ;  /* 0xff00000072ff7812 */ /* 0x000fe400078ac0ff */
[----:B------:R-:W-:Y:S02]  /*3160*/  F2FP.F16.F32.PACK_AB R98, R105, R98 ;  /* 0x000000626962723e */ /* 0x000fe400000000ff */
[C---:B------:R-:W-:Y:S02]  /*3170*/  FSEL R92, R103.reuse, RZ, P0 ;  /* 0x000000ff675c7208 */ /* 0x040fe40000000000 */
[----:B------:R-:W-:Y:S01]  /*3180*/  FSEL R105, R103, RZ, P5 ;  /* 0x000000ff67697208 */ /* 0x000fe20002800000 */
[----:B------:R-:W-:Y:S01]  /*3190*/  FFMA.FTZ R103, R3, R100, R101 ;  /* 0x0000006403677223 */ /* 0x000fe20000010065 */
[----:B------:R-:W-:Y:S01]  /*31a0*/  F2FP.F16.F32.PACK_AB R93, R92, R93 ;  /* 0x0000005d5c5d723e */ /* 0x000fe200000000ff */
[----:B------:R-:W-:Y:S01]  /*31b0*/  FMUL.FTZ R92, R120, R97 ;  /* 0x00000061785c7220 */ /* 0x000fe20000410000 */
[----:B------:R-:W-:Y:S01]  /*31c0*/  LOP3.LUT P0, RZ, R114, 0xff0000, RZ, 0xc0, !PT ;  /* 0x00ff000072ff7812 */ /* 0x000fe2000780c0ff */
[----:B------:R-:W-:Y:S01]  /*31d0*/  FADD.FTZ R103, R122, -R103 ;  /* 0x800000677a677221 */ /* 0x000fe20000010000 */
[----:B------:R-:W-:Y:S01]  /*31e0*/  LOP3.LUT P5, RZ, R158, 0xff00, RZ, 0xc0, !PT ;  /* 0x0000ff009eff7812 */ /* 0x000fe200078ac0ff */
[----:B------:R-:W-:Y:S01]  /*31f0*/  FMUL.FTZ R92, R92, UR13 ;  /* 0x0000000d5c5c7c20 */ /* 0x000fe20008410000 */
[----:B------:R-:W-:Y:S01]  /*3200*/  FSEL R102, R102, RZ, P0 ;  /* 0x000000ff66667208 */ /* 0x000fe20000000000 */
[----:B------:R-:W-:Y:S01]  /*3210*/  FMUL.FTZ R103, R120, R103 ;  /* 0x0000006778677220 */ /* 0x000fe20000410000 */
[----:B------:R-:W-:-:S02]  /*3220*/  LOP3.LUT P0, RZ, R114, 0xff00, RZ, 0xc0, !PT ;  /* 0x0000ff0072ff7812 */ /* 0x000fc4000780c0ff */
[----:B------:R-:W-:Y:S01]  /*3230*/  F2FP.F16.F32.PACK_AB R97, R105, R102 ;  /* 0x000000666961723e */ /* 0x000fe200000000ff */
[----:B------:R-:W-:Y:S01]  /*3240*/  FMUL.FTZ R96, R103, UR13 ;  /* 0x0000000d67607c20 */ /* 0x000fe20008410000 */
[----:B------:R-:W-:Y:S02]  /*3250*/  FSEL R105, R92, RZ, P0 ;  /* 0x000000ff5c697208 */ /* 0x000fe40000000000 */
        /* <DEDUP_REMOVED lines=8> */
.L_x_357:
[-CC-:B------:R-:W-:Y:S01]  /*32e0*/  FFMA.FTZ R91, R156, R100.reuse, R101.reuse ;  /* 0x000000649c5b7223 */ /* 0x180fe20000010065 */
[-CC-:B------:R-:W-:Y:S01]  /*32f0*/  FFMA.FTZ R89, R153, R100.reuse, R101.reuse ;  /* 0x0000006499597223 */ /* 0x180fe20000010065 */
[----:B------:R-:W-:Y:S01]  /*3300*/  ISETP.GE.U32.AND P0, PT, R158, RZ, PT ;  /* 0x000000ff9e00720c */ /* 0x000fe20003f06070 */
[----:B------:R-:W-:Y:S01]  /*3310*/  FFMA.FTZ R88, R151, R100, R101 ;  /* 0x0000006497587223 */ /* 0x000fe20000010065 */
[----:B------:R-:W-:Y:S01]  /*3320*/  FADD.FTZ R91, R154, -R91 ;  /* 0x8000005b9a5b7221 */ /* 0x000fe20000010000 */
[----:B------:R-:W-:Y:S01]  /*3330*/  FADD.FTZ R89, R150, -R89 ;  /* 0x8000005996597221 */ /* 0x000fe20000010000 */
[C---:B------:R-:W-:Y:S02]  /*3340*/  ISETP.GE.U32.AND.EX P0, PT, R159.reuse, 0x1000000, PT, P0 ;  /* 0x010000009f00780c */ /* 0x040fe40003f06100 */
[C---:B-----5:R-:W-:Y:S01]  /*3350*/  FMUL.FTZ R90, R120.reuse, R91 ;  /* 0x0000005b785a7220 */ /* 0x060fe20000410000 */
[----:B------:R-:W-:Y:S01]  /*3360*/  FMUL.FTZ R89, R120, R89 ;  /* 0x0000005978597220 */ /* 0x000fe20000410000 */
[----:B------:R-:W-:-:S02]  /*3370*/  LOP3.LUT P5, RZ, R159, 0xff0000, RZ, 0xc0, !PT ;  /* 0x00ff00009fff7812 */ /* 0x000fc400078ac0ff */
[C---:B------:R-:W-:Y:S01]  /*3380*/  FMUL.FTZ R93, R90.reuse, UR13 ;  /* 0x0000000d5a5d7c20 */ /* 0x040fe20008410000 */
[----:B------:R-:W-:Y:S01]  /*3390*/  FMUL.FTZ R92, R89, UR13 ;  /* 0x0000000d595c7c20 */ /* 0x000fe20008410000 */
[----:B------:R-:W-:Y:S01]  /*33a0*/  F2FP.F16.F32.PACK_AB R91, R90, R89 ;  /* 0x000000595a5b723e */ /* 0x000fe200000000ff */
[----:B------:R-:W-:Y:S01]  /*33b0*/  FADD.FTZ R89, R129, -R88 ;  /* 0x8000005881597221 */ /* 0x000fe20000010000 */
[-CC-:B------:R-:W-:Y:S01]  /*33c0*/  FFMA.FTZ R88, R152, R100.reuse, R101.reuse ;  /* 0x0000006498587223 */ /* 0x180fe20000010065 */
[----:B------:R-:W-:Y:S02]  /*33d0*/  FSEL R94, R93, RZ, P0 ;  /* 0x000000ff5d5e7208 */ /* 0x000fe40000000000 */
[----:B------:R-:W-:Y:S01]  /*33e0*/  ISETP.GE.U32.AND P0, PT, R114, RZ, PT ;  /* 0x000000ff7200720c */ /* 0x000fe20003f06070 */
[----:B------:R-:W-:Y:S01]  /*33f0*/  FADD.FTZ R97, R149, -R88 ;  /* 0x8000005895617221 */ /* 0x000fe20000010000 */
[----:B------:R-:W-:Y:S01]  /*3400*/  FSEL R95, R92, RZ, P5 ;  /* 0x000000ff5c5f7208 */ /* 0x000fe20002800000 */
[C---:B------:R-:W-:Y:S01]  /*3410*/  FMUL.FTZ R90, R120.reuse, R89 ;  /* 0x00000059785a7220 */ /* 0x040fe20000410000 */
[----:B------:R-:W-:Y:S01]  /*3420*/  ISETP.GE.U32.AND.EX P0, PT, R115, 0x1000000, PT, P0 ;  /* 0x010000007300780c */ /* 0x000fe20003f06100 */
[-CC-:B------:R-:W-:Y:S01]  /*3430*/  FFMA.FTZ R89, R127, R100.reuse, R101.reuse ;  /* 0x000000647f597223 */ /* 0x180fe20000010065 */
[----:B------:R-:W-:Y:S01]  /*3440*/  LOP3.LUT P5, RZ, R115, 0xff0000, RZ, 0xc0, !PT ;  /* 0x00ff000073ff7812 */ /* 0x000fe200078ac0ff */
[----:B------:R-:W-:Y:S01]  /*3450*/  FMUL.FTZ R97, R120, R97 ;  /* 0x0000006178617220 */ /* 0x000fe20000410000 */
        /* <DEDUP_REMOVED lines=8> */
[C---:B------:R-:W-:Y:S01]  /*34e0*/  F2FP.F16.F32.PACK_AB R90, R97.reuse, R90 ;  /* 0x0000005a615a723e */ /* 0x040fe200000000ff */
[----:B------:R-:W-:Y:S01]  /*34f0*/  FMUL.FTZ R97, R97, UR13 ;  /* 0x0000000d61617c20 */ /* 0x000fe20008410000 */
[----:B------:R-:W-:Y:S01]  /*3500*/  F2FP.F16.F32.PACK_AB R95, R94, R95 ;  /* 0x0000005f5e5f723e */ /* 0x000fe200000000ff */
[----:B------:R-:W-:Y:S01]  /*3510*/  FMUL.FTZ R89, R120, R89 ;  /* 0x0000005978597220 */ /* 0x000fe20000410000 */
[----:B------:R-:W-:Y:S01]  /*3520*/  FSEL R98, R92, RZ, P5 ;  /* 0x000000ff5c627208 */ /* 0x000fe20002800000 */
[----:B------:R-:W-:Y:S01]  /*3530*/  FMUL.FTZ R88, R120, R93 ;  /* 0x0000005d78587220 */ /* 0x000fe20000410000 */
[----:B------:R-:W-:-:S02]  /*3540*/  LOP3.LUT P5, RZ, R115, 0xff00, RZ, 0xc0, !PT ;  /* 0x0000ff0073ff7812 */ /* 0x000fc400078ac0ff */
[----:B------:R-:W-:Y:S01]  /*3550*/  FSEL R94, R92, RZ, P0 ;  /* 0x000000ff5c5e7208 */ /* 0x000fe20000000000 */
[----:B------:R-:W-:Y:S01]  /*3560*/  FMUL.FTZ R92, R89, UR13 ;  /* 0x0000000d595c7c20 */ /* 0x000fe20008410000 */
[----:B------:R-:W-:Y:S01]  /*3570*/  LOP3.LUT P0, RZ, R159, 0xff00, RZ, 0xc0, !PT ;  /* 0x0000ff009fff7812 */ /* 0x000fe2000780c0ff */
[C---:B------:R-:W-:Y:S01]  /*3580*/  FMUL.FTZ R96, R88.reuse, UR13 ;  /* 0x0000000d58607c20 */ /* 0x040fe20008410000 */
[C---:B------:R-:W-:Y:S02]  /*3590*/  FSEL R103, R97.reuse, RZ, P5 ;  /* 0x000000ff61677208 */ /* 0x040fe40002800000 */
[----:B------:R-:W-:Y:S01]  /*35a0*/  F2FP.F16.F32.PACK_AB R89, R88, R89 ;  /* 0x000000595859723e */ /* 0x000fe200000000ff */
[----:B------:R-:W-:Y:S01]  /*35b0*/  FFMA.FTZ R88, R128, R100, R101 ;  /* 0x0000006480587223 */ /* 0x000fe20000010065 */
[----:B------:R-:W-:Y:S02]  /*35c0*/  FSEL R97, R97, RZ, P0 ;  /* 0x000000ff61617208 */ /* 0x000fe40000000000 */
[----:B------:R-:W-:-:S02]  /*35d0*/  LOP3.LUT P5, RZ, R158, 0xff0000, RZ, 0xc0, !PT ;  /* 0x00ff00009eff7812 */ /* 0x000fc400078ac0ff */
[----:B------:R-:W-:Y:S02]  /*35e0*/  LOP3.LUT P0, RZ, R158, 0xff000000, RZ, 0xc0, !PT ;  /* 0xff0000009eff7812 */ /* 0x000fe4000780c0ff */
[----:B------:R-:W-:Y:S02]  /*35f0*/  F2FP.F16.F32.PACK_AB R99, R102, R99 ;  /* 0x000000636663723e */ /* 0x000fe400000000ff */
[----:B------:R-:W-:Y:S01]  /*3600*/  F2FP.F16.F32.PACK_AB R98, R103, R98 ;  /* 0x000000626762723e */ /* 0x000fe200000000ff */
[----:B------:R-:W-:Y:S01]  /*3610*/  FADD.FTZ R103, R123, -R88 ;  /* 0x800000587b677221 */ /* 0x000fe20000010000 */
[----:B------:R-:W-:Y:S01]  /*3620*/  F2FP.F16.F32.PACK_AB R94, R97, R94 ;  /* 0x0000005e615e723e */ /* 0x000fe200000000ff */
[----:B------:R-:W-:Y:S01]  /*3630*/  FFMA.FTZ R97, R3, R100, R101 ;  /* 0x0000006403617223 */ /* 0x000fe20000010065 */
[----:B------:R-:W-:Y:S01]  /*3640*/  FSEL R93, R92, RZ, P5 ;  /* 0x000000ff5c5d7208 */ /* 0x000fe20002800000 */
[----:B------:R-:W-:Y:S01]  /*3650*/  FMUL.FTZ R88, R120, R103 ;  /* 0x0000006778587220 */ /* 0x000fe20000410000 */
[----:B------:R-:W-:Y:S01]  /*3660*/  FSEL R102, R96, RZ, P0 ;  /* 0x000000ff60667208 */ /* 0x000fe20000000000 */
[----:B------:R-:W-:Y:S01]  /*3670*/  FADD.FTZ R103, R122, -R97 ;  /* 0x800000617a677221 */ /* 0x000fe20000010000 */
[----:B------:R-:W-:-:S02]  /*3680*/  LOP3.LUT P0, RZ, R114, 0xff0000, RZ, 0xc0, !PT ;  /* 0x00ff000072ff7812 */ /* 0x000fc4000780c0ff */
[----:B------:R-:W-:Y:S01]  /*3690*/  LOP3.LUT P5, RZ, R114, 0xff000000, RZ, 0xc0, !PT ;  /* 0xff00000072ff7812 */ /* 0x000fe200078ac0ff */
[----:B------:R-:W-:Y:S01]  /*36a0*/  FMUL.FTZ R103, R120, R103 ;  /* 0x0000006778677220 */ /* 0x000fe20000410000 */
[----:B------:R-:W-:Y:S02]  /*36b0*/  FSEL R92, R92, RZ, P0 ;  /* 0x000000ff5c5c7208 */ /* 0x000fe40000000000 */
[----:B------:R-:W-:Y:S02]  /*36c0*/  FSEL R105, R96, RZ, P5 ;  /* 0x000000ff60697208 */ /* 0x000fe40002800000 */
[----:B------:R-:W-:Y:S02]  /*36d0*/  LOP3.LUT P0, RZ, R114, 0xff00, RZ, 0xc0, !PT ;  /* 0x0000ff0072ff7812 */ /* 0x000fe4000780c0ff */
[----:B------:R-:W-:Y:S01]  /*36e0*/  F2FP.F16.F32.PACK_AB R97, R105, R92 ;  /* 0x0000005c6961723e */ /* 0x000fe200000000ff */
[----:B------:R-:W-:Y:S01]  /*36f0*/  FMUL.FTZ R92, R88, UR13 ;  /* 0x0000000d585c7c20 */ /* 0x000fe20008410000 */
[----:B------:R-:W-:-:S02]  /*3700*/  LOP3.LUT P5, RZ, R158, 0xff00, RZ, 0xc0, !PT ;  /* 0x0000ff009eff7812 */ /* 0x000fc400078ac0ff */
[----:B------:R-:W-:Y:S01]  /*3710*/  F2FP.F16.F32.PACK_AB R88, R88, R103 ;  /* 0x000000675858723e */ /* 0x000fe200000000ff */
[----:B------:R-:W-:Y:S01]  /*3720*/  FMUL.FTZ R103, R103, UR13 ;  /* 0x0000000d67677c20 */ /* 0x000fe20008410000 */
[C---:B------:R-:W-:Y:S02]  /*3730*/  FSEL R105, R92.reuse, RZ, P0 ;  /* 0x000000ff5c697208 */ /* 0x040fe40000000000 */
[----:B------:R-:W-:Y:S02]  /*3740*/  FSEL R107, R92, RZ, P5 ;  /* 0x000000ff5c6b7208 */ /* 0x000fe40002800000 */
[----:B------:R-:W-:Y:S02]  /*3750*/  LOP3.LUT P0, RZ, R158, 0xff, RZ, 0xc0, !PT ;  /* 0x000000ff9eff7812 */ /* 0x000fe4000780c0ff */
[----:B------:R-:W-:Y:S02]  /*3760*/  LOP3.LUT P5, RZ, R114, 0xff, RZ, 0xc0, !PT ;  /* 0x000000ff72ff7812 */ /* 0x000fe400078ac0ff */
[----:B------:R-:W-:-:S02]  /*3770*/  FSEL R92, R103, RZ, P0 ;  /* 0x000000ff675c7208 */ /* 0x000fc40000000000 */
[----:B------:R-:W-:Y:S02]  /*3780*/  FSEL R96, R103, RZ, P5 ;  /* 0x000000ff67607208 */ /* 0x000fe40002800000 */
[----:B------:R-:W-:Y:S02]  /*3790*/  F2FP.F16.F32.PACK_AB R93, R102, R93 ;  /* 0x0000005d665d723e */ /* 0x000fe400000000ff */
[----:B------:R-:W-:Y:S02]  /*37a0*/  F2FP.F16.F32.PACK_AB R92, R107, R92 ;  /* 0x0000005c6b5c723e */ /* 0x000fe400000000ff */
[----:B------:R-:W-:Y:S01]  /*37b0*/  F2FP.F16.F32.PACK_AB R96, R105, R96 ;  /* 0x000000606960723e */ /* 0x000fe200000000ff */
[----:B------:R-:W-:Y:S06]  /*37c0*/  BRA `(.L_x_354) ;  /* 0x0000000800b07947 */ /* 0x000fec0003800000 */
.L_x_356:
[----:B------:R-:W-:-:S04]  /*37d0*/  UISETP.NE.U32.AND UP0, UPT, UR4, URZ, UPT ;  /* 0x000000ff0400728c */ /* 0x000fc8000bf05070 */
[----:B------:R-:W-:-:S09]  /*37e0*/  UISETP.NE.AND.EX UP0, UPT, UR5, URZ, UPT, UP0 ;  /* 0x000000ff0500728c */ /* 0x000fd2000bf05300 */
[----:B------:R-:W-:Y:S05]  /*37f0*/  BRA.U UP0, `(.L_x_358) ;  /* 0x00000005004c7547 */ /* 0x000fea000b800000 */
[-CC-:B------:R-:W-:Y:S01]  /*3800*/  FFMA.FTZ R93, R153, R100.reuse, R101.reuse ;  /* 0x00000064995d7223 */ /* 0x180fe20000010065 */
[-CC-:B------:R-:W-:Y:S01]  /*3810*/  FFMA.FTZ R97, R156, R100.reuse, R101.reuse ;  /* 0x000000649c617223 */ /* 0x180fe20000010065 */
[--C-:B------:R-:W-:Y:S02]  /*3820*/  HADD2.F32 R95, -RZ, R11.reuse.H0_H0 ;  /* 0x2000000bff5f7230 */ /* 0x100fe40000004100 */
[-C--:B------:R-:W-:Y:S01]  /*3830*/  FFMA.FTZ R92, R151, R100.reuse, R101 ;  /* 0x00000064975c7223 */ /* 0x080fe20000010065 */
[----:B------:R-:W-:Y:S01]  /*3840*/  FADD.FTZ R93, R150, -R93 ;  /* 0x8000005d965d7221 */ /* 0x000fe20000010000 */
[----:B------:R-:W-:Y:S02]  /*3850*/  HADD2.F32 R105, -RZ, R11.H1_H1 ;  /* 0x3000000bff697230 */ /* 0x000fe40000004100 */
[----:B------:R-:W-:Y:S01]  /*3860*/  FADD.FTZ R103, R154, -R97 ;  /* 0x800000619a677221 */ /* 0x000fe20000010000 */
[----:B------:R-:W-:Y:S02]  /*3870*/  HADD2.F32 R94, -RZ, R10.H0_H0 ;  /* 0x2000000aff5e7230 */ /* 0x000fe40000004100 */
[C---:B-----5:R-:W-:Y:S01]  /*3880*/  FFMA.FTZ R99, R120.reuse, R93, R95 ;  /* 0x0000005d78637223 */ /* 0x060fe2000001005f */
[-C--:B------:R-:W-:Y:S01]  /*3890*/  FFMA.FTZ R93, R127, R100.reuse, R101 ;  /* 0x000000647f5d7223 */ /* 0x080fe20000010065 */
[----:B------:R-:W-:Y:S01]  /*38a0*/  FFMA.FTZ R103, R120, R103, R105 ;  /* 0x0000006778677223 */ /* 0x000fe20000010069 */
[----:B------:R-:W-:Y:S01]  /*38b0*/  ISETP.GE.U32.AND P0, PT, R158, RZ, PT ;  /* 0x000000ff9e00720c */ /* 0x000fe20003f06070 */
[----:B------:R-:W-:Y:S01]  /*38c0*/  FFMA.FTZ R96, R152, R100, R101 ;  /* 0x0000006498607223 */ /* 0x000fe20000010065 */
[----:B------:R-:W-:Y:S01]  /*38d0*/  FADD.FTZ R95, R129, -R92 ;  /* 0x8000005c815f7221 */ /* 0x000fe20000010000 */
[----:B------:R-:W-:-:S02]  /*38e0*/  HADD2.F32 R92, -RZ, R9.H0_H0 ;  /* 0x20000009ff5c7230 */ /* 0x000fc40000004100 */
[----:B------:R-:W-:Y:S01]  /*38f0*/  FADD.FTZ R93, R124, -R93 ;  /* 0x8000005d7c5d7221 */ /* 0x000fe20000010000 */
[----:B------:R-:W-:Y:S01]  /*3900*/  FMUL.FTZ R103, R103, UR13 ;  /* 0x0000000d67677c20 */ /* 0x000fe20008410000 */
[----:B------:R-:W-:Y:S01]  /*3910*/  HADD2.F32 R98, -RZ, R10.H1_H1 ;  /* 0x3000000aff627230 */ /* 0x000fe20000004100 */
[----:B------:R-:W-:Y:S01]  /*3920*/  ISETP.GE.U32.AND.EX P0, PT, R159, 0x1000000, PT, P0 ;  /* 0x010000009f00780c */ /* 0x000fe20003f06100 */
[----:B------:R-:W-:Y:S01]  /*3930*/  FADD.FTZ R97, R149, -R96 ;  /* 0x8000006095617221 */ /* 0x000fe20000010000 */
[----:B------:R-:W-:Y:S01]  /*3940*/  FFMA.FTZ R94, R120, R95, R94 ;  /* 0x0000005f785e7223 */ /* 0x000fe2000001005e */
[----:B------:R-:W-:Y:S01]  /*3950*/  FFMA.FTZ R95, R148, R100, R101 ;  /* 0x00000064945f7223 */ /* 0x000fe20000010065 */
[----:B------:R-:W-:Y:S01]  /*3960*/  FMUL.FTZ R96, R99, UR13 ;  /* 0x0000000d63607c20 */ /* 0x000fe20008410000 */
[C---:B------:R-:W-:Y:S01]  /*3970*/  FFMA.FTZ R93, R120.reuse, R93, R92 ;  /* 0x0000005d785d7223 */ /* 0x040fe2000001005c */
[----:B------:R-:W-:Y:S01]  /*3980*/  LOP3.LUT P5, RZ, R159, 0xff0000, RZ, 0xc0, !PT ;  /* 0x00ff00009fff7812 */ /* 0x000fe200078ac0ff */
[----:B------:R-:W-:Y:S01]  /*3990*/  FFMA.FTZ R98, R120, R97, R98 ;  /* 0x0000006178627223 */ /* 0x000fe20000010062 */
[----:B------:R-:W-:Y:S01]  /*39a0*/  FSEL R92, R103, RZ, P0 ;  /* 0x000000ff675c7208 */ /* 0x000fe20000000000 */
[----:B------:R-:W-:Y:S01]  /*39b0*/  HADD2.F32 R99, -RZ, R9.H1_H1 ;  /* 0x30000009ff637230 */ /* 0x000fe20000004100 */
[----:B------:R-:W-:Y:S01]  /*39c0*/  ISETP.GE.U32.AND P0, PT, R114, RZ, PT ;  /* 0x000000ff7200720c */ /* 0x000fe20003f06070 */
[----:B------:R-:W-:Y:S01]  /*39d0*/  FADD.FTZ R97, R126, -R95 ;  /* 0x8000005f7e617221 */ /* 0x000fe20000010000 */
[----:B------:R-:W-:Y:S01]  /*39e0*/  FSEL R95, R96, RZ, P5 ;  /* 0x000000ff605f7208 */ /* 0x000fe20002800000 */
[----:B------:R-:W-:Y:S01]  /*39f0*/  FMUL.FTZ R94, R94, UR13 ;  /* 0x0000000d5e5e7c20 */ /* 0x000fe20008410000 */
[C---:B------:R-:W-:Y:S01]  /*3a00*/  LOP3.LUT P5, RZ, R115.reuse, 0xff0000, RZ, 0xc0, !PT ;  /* 0x00ff000073ff7812 */ /* 0x040fe200078ac0ff */
[----:B------:R-:W-:Y:S01]  /*3a10*/  FFMA.FTZ R97, R120, R97, R99 ;  /* 0x0000006178617223 */ /* 0x000fe20000010063 */
[----:B------:R-:W-:-:S02]  /*3a20*/  ISETP.GE.U32.AND.EX P0, PT, R115, 0x1000000, PT, P0 ;  /* 0x010000007300780c */ /* 0x000fc40003f06100 */
[----:B------:R-:W-:Y:S01]  /*3a30*/  FSEL R99, R96, RZ, P5 ;  /* 0x000000ff60637208 */ /* 0x000fe20002800000 */
[----:B------:R-:W-:Y:S01]  /*3a40*/  FMUL.FTZ R102, R97, UR13 ;  /* 0x0000000d61667c20 */ /* 0x000fe20008410000 */
[----:B------:R-:W-:Y:S02]  /*3a50*/  LOP3.LUT P5, RZ, R115, 0xff, RZ, 0xc0, !PT ;  /* 0x000000ff73ff7812 */ /* 0x000fe400078ac0ff */
[----:B------:R-:W-:Y:S02]  /*3a60*/  FSEL R96, R103, RZ, P0 ;  /* 0x000000ff67607208 */ /* 0x000fe40000000000 */
[----:B------:R-:W-:Y:S02]  /*3a70*/  LOP3.LUT P0, RZ, R159, 0xff, RZ, 0xc0, !PT ;  /* 0x000000ff9fff7812 */ /* 0x000fe4000780c0ff */
[----:B------:R-:W-:Y:S01]  /*3a80*/  F2FP.F16.F32.PACK_AB R95, R92, R95 ;  /* 0x0000005f5c5f723e */ /* 0x000fe200000000ff */
[----:B------:R-:W-:Y:S01]  /*3a90*/  FMUL.FTZ R92, R98, UR13 ;  /* 0x0000000d625c7c20 */ /* 0x000fe20008410000 */
[----:B------:R-:W-:-:S02]  /*3aa0*/  FSEL R98, R94, RZ, P5 ;  /* 0x000000ff5e627208 */ /* 0x000fc40002800000 */
[----:B------:R-:W-:Y:S02]  /*3ab0*/  FSEL R94, R94, RZ, P0 ;  /* 0x000000ff5e5e7208 */ /* 0x000fe40000000000 */
[----:B------:R-:W-:Y:S02]  /*3ac0*/  LOP3.LUT P5, RZ, R115, 0xff00, RZ, 0xc0, !PT ;  /* 0x0000ff0073ff7812 */ /* 0x000fe400078ac0ff */
[----:B------:R-:W-:Y:S02]  /*3ad0*/  LOP3.LUT P0, RZ, R159, 0xff00, RZ, 0xc0, !PT ;  /* 0x0000ff009fff7812 */ /* 0x000fe4000780c0ff */
[----:B------:R-:W-:Y:S01]  /*3ae0*/  F2FP.F16.F32.PACK_AB R99, R96, R99 ;  /* 0x000000636063723e */ /* 0x000fe200000000ff */
[----:B------:R-:W-:Y:S01]  /*3af0*/  FMUL.FTZ R96, R93, UR13 ;  /* 0x0000000d5d607c20 */ /* 0x000fe20008410000 */
[C---:B------:R-:W-:Y:S02]  /*3b00*/  FSEL R103, R92.reuse, RZ, P5 ;  /* 0x000000ff5c677208 */ /* 0x040fe40002800000 */
[----:B------:R-:W-:-:S02]  /*3b10*/  FSEL R93, R92, RZ, P0 ;  /* 0x000000ff5c5d7208 */ /* 0x000fc40000000000 */
[C---:B------:R-:W-:Y:S02]  /*3b20*/  LOP3.LUT P5, RZ, R158.reuse, 0xff0000, RZ, 0xc0, !PT ;  /* 0x00ff00009eff7812 */ /* 0x040fe400078ac0ff */
[----:B------:R-:W-:Y:S02]  /*3b30*/  LOP3.LUT P0, RZ, R158, 0xff000000, RZ, 0xc0, !PT ;  /* 0xff0000009eff7812 */ /* 0x000fe4000780c0ff */
[----:B------:R-:W-:Y:S02]  /*3b40*/  F2FP.F16.F32.PACK_AB R94, R93, R94 ;  /* 0x0000005e5d5e723e */ /* 0x000fe400000000ff */
[----:B------:R-:W-:Y:S02]  /*3b50*/  FSEL R93, R96, RZ, P5 ;  /* 0x000000ff605d7208 */ /* 0x000fe40002800000 */
[----:B------:R-:W-:Y:S02]  /*3b60*/  FSEL R92, R102, RZ, P0 ;  /* 0x000000ff665c7208 */ /* 0x000fe40000000000 */
[----:B------:R-:W-:Y:S01]  /*3b70*/  F2FP.F16.F32.PACK_AB R98, R103, R98 ;  /* 0x000000626762723e */ /* 0x000fe200000000ff */
[----:B------:R-:W-:Y:S01]  /*3b80*/  HADD2.F32 R103, -RZ, R8.H1_H1 ;  /* 0x30000008ff677230 */ /* 0x000fe20000004100 */
[----:B------:R-:W-:Y:S01]  /*3b90*/  F2FP.F16.F32.PACK_AB R93, R92, R93 ;  /* 0x0000005d5c5d723e */ /* 0x000fe200000000ff */
[----:B------:R-:W-:Y:S01]  /*3ba0*/  FFMA.FTZ R92, R128, R100, R101 ;  /* 0x00000064805c7223 */ /* 0x000fe20000010065 */
[----:B------:R-:W-:-:S02]  /*3bb0*/  LOP3.LUT P0, RZ, R114, 0xff0000, RZ, 0xc0, !PT ;  /* 0x00ff000072ff7812 */ /* 0x000fc4000780c0ff */
[----:B------:R-:W-:Y:S01]  /*3bc0*/  LOP3.LUT P5, RZ, R114, 0xff000000, RZ, 0xc0, !PT ;  /* 0xff00000072ff7812 */ /* 0x000fe200078ac0ff */
[----:B------:R-:W-:Y:S01]  /*3bd0*/  FADD.FTZ R97, R123, -R92 ;  /* 0x8000005c7b617221 */ /* 0x000fe20000010000 */
[----:B------:R-:W-:Y:S02]  /*3be0*/  FSEL R96, R96, RZ, P0 ;  /* 0x000000ff60607208 */ /* 0x000fe40000000000 */
[----:B------:R-:W-:Y:S01]  /*3bf0*/  FSEL R105, R102, RZ, P5 ;  /* 0x000000ff66697208 */ /* 0x000fe20002800000 */
[----:B------:R-:W-:Y:S01]  /*3c00*/  FFMA.FTZ R92, R120, R97, R103 ;  /* 0x00000061785c7223 */ /* 0x000fe20000010067 */
[----:B------:R-:W-:Y:S01]  /*3c10*/  FFMA.FTZ R103, R3, R100, R101 ;  /* 0x0000006403677223 */ /* 0x000fe20000010065 */
[----:B------:R-:W-:Y:S02]  /*3c20*/  LOP3.LUT P0, RZ, R114, 0xff00, RZ, 0xc0, !PT ;  /* 0x0000ff0072ff7812 */ /* 0x000fe4000780c0ff */
[----:B------:R-:W-:Y:S01]  /*3c30*/  F2FP.F16.F32.PACK_AB R97, R105, R96 ;  /* 0x000000606961723e */ /* 0x000fe200000000ff */
[----:B------:R-:W-:-:S02]  /*3c40*/  HADD2.F32 R105, -RZ, R8.H0_H0 ;  /* 0x20000008ff697230 */ /* 0x000fc40000004100 */
[----:B------:R-:W-:Y:S01]  /*3c50*/  FADD.FTZ R103, R122, -R103 ;  /* 0x800000677a677221 */ /* 0x000fe20000010000 */
[----:B------:R-:W-:Y:S01]  /*3c60*/  FMUL.FTZ R92, R92, UR13 ;  /* 0x0000000d5c5c7c20 */ /* 0x000fe20008410000 */
[----:B------:R-:W-:Y:S02]  /*3c70*/  LOP3.LUT P5, RZ, R158, 0xff00, RZ, 0xc0, !PT ;  /* 0x0000ff009eff7812 */ /* 0x000fe400078ac0ff */
[----:B------:R-:W-:Y:S02]  /*3c80*/  FFMA.FTZ R103, R120, R103, R105 ;  /* 0x0000006778677223 */ /* 0x000fe40000010069 */
[----:B------:R-:W-:Y:S02]  /*3c90*/  FSEL R105, R92, RZ, P0 ;  /* 0x000000ff5c697208 */ /* 0x000fe40000000000 */
[----:B------:R-:W-:Y:S01]  /*3ca0*/  FMUL.FTZ R96, R103, UR13 ;  /* 0x0000000d67607c20 */ /* 0x000fe20008410000 */
[----:B------:R-:W-:Y:S02]  /*3cb0*/  LOP3.LUT P0, RZ, R158, 0xff, RZ, 0xc0, !PT ;  /* 0x000000ff9eff7812 */ /* 0x000fe4000780c0ff */
[----:B------:R-:W-:-:S02]  /*3cc0*/  FSEL R103, R92, RZ, P5 ;  /* 0x000000ff5c677208 */ /* 0x000fc40002800000 */
[----:B------:R-:W-:Y:S02]  /*3cd0*/  LOP3.LUT P5, RZ, R114, 0xff, RZ, 0xc0, !PT ;  /* 0x000000ff72ff7812 */ /* 0x000fe400078ac0ff */
[C---:B------:R-:W-:Y:S02]  /*3ce0*/  FSEL R92, R96.reuse, RZ, P0 ;  /* 0x000000ff605c7208 */ /* 0x040fe40000000000 */
[----:B------:R-:W-:Y:S02]  /*3cf0*/  FSEL R96, R96, RZ, P5 ;  /* 0x000000ff60607208 */ /* 0x000fe40002800000 */
[----:B------:R-:W-:Y:S02]  /*3d00*/  F2FP.F16.F32.PACK_AB R92, R103, R92 ;  /* 0x0000005c675c723e */ /* 0x000fe400000000ff */
[----:B------:R-:W-:Y:S01]  /*3d10*/  F2FP.F16.F32.PACK_AB R96, R105, R96 ;  /* 0x000000606960723e */ /* 0x000fe200000000ff */
[----:B------:R-:W-:Y:S06]  /*3d20*/  BRA `(.L_x_354) ;  /* 0x0000000400587947 */ /* 0x000fec0003800000 */
.L_x_358:
[-CC-:B------:R-:W-:Y:S01]  /*3d30*/  FFMA.FTZ R93, R156, R100.reuse, R101.reuse ;  /* 0x000000649c5d7223 */ /* 0x180fe20000010065 */
[--C-:B------:R-:W-:Y:S02]  /*3d40*/  HADD2.F32 R90, -RZ, R11.reuse.H1_H1 ;  /* 0x3000000bff5a7230 */ /* 0x100fe40000004100 */
[-C--:B------:R-:W-:Y:S01]  /*3d50*/  FFMA.FTZ R89, R153, R100.reuse, R101 ;  /* 0x0000006499597223 */ /* 0x080fe20000010065 */
[----:B------:R-:W-:Y:S02]  /*3d60*/  HADD2.F32 R91, -RZ, R11.H0_H0 ;  /* 0x2000000bff5b7230 */ /* 0x000fe40000004100 */
[----:B------:R-:W-:Y:S01]  /*3d70*/  FADD.FTZ R93, R154, -R93 ;  /* 0x8000005d9a5d7221 */ /* 0x000fe20000010000 */
[-C--:B------:R-:W-:Y:S01]  /*3d80*/  FFMA.FTZ R88, R151, R100.reuse, R101 ;  /* 0x0000006497587223 */ /* 0x080fe20000010065 */
[----:B------:R-:W-:Y:S01]  /*3d90*/  FADD.FTZ R89, R150, -R89 ;  /* 0x8000005996597221 */ /* 0x000fe20000010000 */
[----:B------:R-:W-:Y:S02]  /*3da0*/  HADD2.F32 R92, -RZ, R10.H1_H1 ;  /* 0x3000000aff5c7230 */ /* 0x000fe40000004100 */
[----:B-----5:R-:W-:Y:S01]  /*3db0*/  FFMA.FTZ R97, R120, R93, R90 ;  /* 0x0000005d78617223 */ /* 0x020fe2000001005a */
[-C--:B------:R-:W-:Y:S01]  /*3dc0*/  FFMA.FTZ R90, R152, R100.reuse, R101 ;  /* 0x00000064985a7223 */ /* 0x080fe20000010065 */
[----:B------:R-:W-:Y:S01]  /*3dd0*/  FFMA.FTZ R94, R120, R89, R91 ;  /* 0x00000059785e7223 */ /* 0x000fe2000001005b */
[----:B------:R-:W-:Y:S01]  /*3de0*/  FFMA.FTZ R89, R127, R100, R101 ;  /* 0x000000647f597223 */ /* 0x000fe20000010065 */
[----:B------:R-:W-:Y:S01]  /*3df0*/  FADD.FTZ R91, R129, -R88 ;  /* 0x80000058815b7221 */ /* 0x000fe20000010000 */
[----:B------:R-:W-:Y:S01]  /*3e00*/  FADD.FTZ R95, R149, -R90 ;  /* 0x8000005a955f7221 */ /* 0x000fe20000010000 */
[----:B------:R-:W-:-:S02]  /*3e10*/  HADD2.F32 R88, -RZ, R9.H0_H0 ;  /* 0x20000009ff587230 */ /* 0x000fc40000004100 */
[----:B------:R-:W-:Y:S01]  /*3e20*/  FADD.FTZ R89, R124, -R89 ;  /* 0x800000597c597221 */ /* 0x000fe20000010000 */
[----:B------:R-:W-:Y:S02]  /*3e30*/  HADD2.F32 R93, -RZ, R10.H0_H0 ;  /* 0x2000000aff5d7230 */ /* 0x000fe40000004100 */
[----:B------:R-:W-:Y:S01]  /*3e40*/  FFMA.FTZ R95, R120, R95, R92 ;  /* 0x0000005f785f7223 */ /* 0x000fe2000001005c */
[----:B------:R-:W-:Y:S01]  /*3e50*/  FMUL.FTZ R92, R94, UR13 ;  /* 0x0000000d5e5c7c20 */ /* 0x000fe20008410000 */
[----:B------:R-:W-:Y:S01]  /*3e60*/  LOP3.LUT P0, RZ, R115, 0xff0000, RZ, 0xc0, !PT ;  /* 0x00ff000073ff7812 */ /* 0x000fe2000780c0ff */
[----:B------:R-:W-:Y:S01]  /*3e70*/  FFMA.FTZ R96, R120, R89, R88 ;  /* 0x0000005978607223 */ /* 0x000fe20000010058 */
[----:B------:R-:W-:Y:S01]  /*3e80*/  LOP3.LUT P5, RZ, R159, 0xff0000, RZ, 0xc0, !PT ;  /* 0x00ff00009fff7812 */ /* 0x000fe200078ac0ff */
[----:B------:R-:W-:Y:S01]  /*3e90*/  FFMA.FTZ R89, R148, R100, R101 ;  /* 0x0000006494597223 */ /* 0x000fe20000010065 */
[----:B------:R-:W-:Y:S01]  /*3ea0*/  FSEL R99, R92, RZ, P0 ;  /* 0x000000ff5c637208 */ /* 0x000fe20000000000 */
[----:B------:R-:W-:Y:S01]  /*3eb0*/  FFMA.FTZ R90, R120, R91, R93 ;  /* 0x0000005b785a7223 */ /* 0x000fe2000001005d */
[----:B------:R-:W-:Y:S01]  /*3ec0*/  ISETP.GE.U32.AND P0, PT, R114, RZ, PT ;  /* 0x000000ff7200720c */ /* 0x000fe20003f06070 */
[----:B------:R-:W-:-:S02]  /*3ed0*/  HADD2.F32 R91, -RZ, R9.H1_H1 ;  /* 0x30000009ff5b7230 */ /* 0x000fc40000004100 */
[----:B------:R-:W-:Y:S01]  /*3ee0*/  FADD.FTZ R89, R126, -R89 ;  /* 0x800000597e597221 */ /* 0x000fe20000010000 */
[----:B------:R-:W-:Y:S01]  /*3ef0*/  FSEL R92, R92, RZ, P5 ;  /* 0x000000ff5c5c7208 */ /* 0x000fe20002800000 */
[----:B------:R-:W-:Y:S01]  /*3f00*/  FMUL.FTZ R88, R97, UR13 ;  /* 0x0000000d61587c20 */ /* 0x000fe20008410000 */
[----:B------:R-:W-:Y:S01]  /*3f10*/  ISETP.GE.U32.AND P5, PT, R158, RZ, PT ;  /* 0x000000ff9e00720c */ /* 0x000fe20003fa6070 */
[----:B------:R-:W-:Y:S01]  /*3f20*/  FFMA.FTZ R103, R120, R89, R91 ;  /* 0x0000005978677223 */ /* 0x000fe2000001005b */
[----:B------:R-:W-:Y:S01]  /*3f30*/  ISETP.GE.U32.AND.EX P0, PT, R115, 0x1000000, PT, P0 ;  /* 0x010000007300780c */ /* 0x000fe20003f06100 */
[----:B------:R-:W-:Y:S01]  /*3f40*/  FFMA.FTZ R89, R3, R100, R101 ;  /* 0x0000006403597223 */ /* 0x000fe20000010065 */
[----:B------:R-:W-:Y:S01]  /*3f50*/  ISETP.GE.U32.AND.EX P5, PT, R159, 0x1000000, PT, P5 ;  /* 0x010000009f00780c */ /* 0x000fe20003fa6150 */
[----:B------:R-:W-:Y:S01]  /*3f60*/  FMUL.FTZ R102, R95, UR13 ;  /* 0x0000000d5f667c20 */ /* 0x000fe20008410000 */
[----:B------:R-:W-:Y:S01]  /*3f70*/  F2FP.F16.F32.PACK_AB R91, R97, R94 ;  /* 0x0000005e615b723e */ /* 0x000fe200000000ff */
[----:B------:R-:W-:Y:S01]  /*3f80*/  FMUL.FTZ R97, R90, UR13 ;  /* 0x0000000d5a617c20 */ /* 0x000fe20008410000 */
[----:B------:R-:W-:Y:S01]  /*3f90*/  FSEL R98, R88, RZ, P0 ;  /* 0x000000ff58627208 */ /* 0x000fe20000000000 */
[----:B------:R-:W-:Y:S01]  /*3fa0*/  HADD2.F32 R93, -RZ, R8.H0_H0 ;  /* 0x20000008ff5d7230 */ /* 0x000fe20000004100 */
[C---:B------:R-:W-:Y:S01]  /*3fb0*/  LOP3.LUT P0, RZ, R159.reuse, 0xff, RZ, 0xc0, !PT ;  /* 0x000000ff9fff7812 */ /* 0x040fe2000780c0ff */
[----:B------:R-:W-:Y:S01]  /*3fc0*/  FADD.FTZ R89, R122, -R89 ;  /* 0x800000597a597221 */ /* 0x000fe20000010000 */
[----:B------:R-:W-:Y:S01]  /*3fd0*/  FSEL R105, R88, RZ, P5 ;  /* 0x000000ff58697208 */ /* 0x000fe20002800000 */
[----:B------:R-:W-:Y:S01]  /*3fe0*/  FFMA.FTZ R88, R128, R100, R101 ;  /* 0x0000006480587223 */ /* 0x000fe20000010065 */
[----:B------:R-:W-:-:S02]  /*3ff0*/  LOP3.LUT P5, RZ, R159, 0xff00, RZ, 0xc0, !PT ;  /* 0x0000ff009fff7812 */ /* 0x000fc400078ac0ff */
[----:B------:R-:W-:Y:S02]  /*4000*/  FSEL R94, R97, RZ, P0 ;  /* 0x000000ff615e7208 */ /* 0x000fe40000000000 */
[----:B------:R-:W-:Y:S02]  /*4010*/  F2FP.F16.F32.PACK_AB R90, R95, R90 ;  /* 0x0000005a5f5a723e */ /* 0x000fe400000000ff */
[----:B------:R-:W-:Y:S02]  /*4020*/  LOP3.LUT P0, RZ, R115, 0xff, RZ, 0xc0, !PT ;  /* 0x000000ff73ff7812 */ /* 0x000fe4000780c0ff */
[----:B------:R-:W-:Y:S01]  /*4030*/  F2FP.F16.F32.PACK_AB R95, R105, R92 ;  /* 0x0000005c695f723e */ /* 0x000fe200000000ff */
[----:B------:R-:W-:Y:S01]  /*4040*/  FFMA.FTZ R92, R120, R89, R93 ;  /* 0x00000059785c7223 */ /* 0x000fe2000001005d */
[----:B------:R-:W-:Y:S01]  /*4050*/  FSEL R105, R102, RZ, P5 ;  /* 0x000000ff66697208 */ /* 0x000fe20002800000 */
[----:B------:R-:W-:Y:S01]  /*4060*/  FADD.FTZ R93, R123, -R88 ;  /* 0x800000587b5d7221 */ /* 0x000fe20000010000 */
[----:B------:R-:W-:Y:S01]  /*4070*/  F2FP.F16.F32.PACK_AB R99, R98, R99 ;  /* 0x000000636263723e */ /* 0x000fe200000000ff */
[----:B------:R-:W-:Y:S01]  /*4080*/  FMUL.FTZ R88, R96, UR13 ;  /* 0x0000000d60587c20 */ /* 0x000fe20008410000 */
[----:B------:R-:W-:-:S02]  /*4090*/  LOP3.LUT P5, RZ, R115, 0xff00, RZ, 0xc0, !PT ;  /* 0x0000ff0073ff7812 */ /* 0x000fc400078ac0ff */
[----:B------:R-:W-:Y:S01]  /*40a0*/  FSEL R98, R97, RZ, P0 ;  /* 0x000000ff61627208 */ /* 0x000fe20000000000 */
[----:B------:R-:W-:Y:S01]  /*40b0*/  HADD2.F32 R97, -RZ, R8.H1_H1 ;  /* 0x30000008ff617230 */ /* 0x000fe20000004100 */
[----:B------:R-:W-:Y:S02]  /*40c0*/  F2FP.F16.F32.PACK_AB R94, R105, R94 ;  /* 0x0000005e695e723e */ /* 0x000fe400000000ff */
[C---:B------:R-:W-:Y:S01]  /*40d0*/  F2FP.F16.F32.PACK_AB R89, R103.reuse, R96 ;  /* 0x000000606759723e */ /* 0x040fe200000000ff */
[----:B------:R-:W-:Y:S01]  /*40e0*/  FMUL.FTZ R96, R103, UR13 ;  /* 0x0000000d67607c20 */ /* 0x000fe20008410000 */
[----:B------:R-:W-:Y:S01]  /*40f0*/  LOP3.LUT P0, RZ, R158, 0xff0000, RZ, 0xc0, !PT ;  /* 0x00ff00009eff7812 */ /* 0x000fe2000780c0ff */
[----:B------:R-:W-:Y:S01]  /*4100*/  FFMA.FTZ R103, R120, R93, R97 ;  /* 0x0000005d78677223 */ /* 0x000fe20000010061 */
[----:B------:R-:W-:Y:S02]  /*4110*/  FSEL R105, R102, RZ, P5 ;  /* 0x000000ff66697208 */ /* 0x000fe40002800000 */
[----:B------:R-:W-:-:S02]  /*4120*/  LOP3.LUT P5, RZ, R158, 0xff000000, RZ, 0xc0, !PT ;  /* 0xff0000009eff7812 */ /* 0x000fc400078ac0ff */
[----:B------:R-:W-:Y:S02]  /*4130*/  FSEL R93, R88, RZ, P0 ;  /* 0x000000ff585d7208 */ /* 0x000fe40000000000 */
[----:B------:R-:W-:Y:S02]  /*4140*/  FSEL R102, R96, RZ, P5 ;  /* 0x000000ff60667208 */ /* 0x000fe40002800000 */
[C---:B------:R-:W-:Y:S02]  /*4150*/  LOP3.LUT P0, RZ, R114.reuse, 0xff0000, RZ, 0xc0, !PT ;  /* 0x00ff000072ff7812 */ /* 0x040fe4000780c0ff */
[----:B------:R-:W-:Y:S02]  /*4160*/  LOP3.LUT P5, RZ, R114, 0xff000000, RZ, 0xc0, !PT ;  /* 0xff00000072ff7812 */ /* 0x000fe400078ac0ff */
[----:B------:R-:W-:Y:S02]  /*4170*/  FSEL R97, R88, RZ, P0 ;  /* 0x000000ff58617208 */ /* 0x000fe40000000000 */
[----:B------:R-:W-:Y:S01]  /*4180*/  FSEL R88, R96, RZ, P5 ;  /* 0x000000ff60587208 */ /* 0x000fe20002800000 */
[----:B------:R-:W-:Y:S01]  /*4190*/  FMUL.FTZ R96, R103, UR13 ;  /* 0x0000000d67607c20 */ /* 0x000fe20008410000 */
[----:B------:R-:W-:-:S02]  /*41a0*/  LOP3.LUT P0, RZ, R114, 0xff00, RZ, 0xc0, !PT ;  /* 0x0000ff0072ff7812 */ /* 0x000fc4000780c0ff */
[----:B------:R-:W-:Y:S02]  /*41b0*/  LOP3.LUT P5, RZ, R158, 0xff00, RZ, 0xc0, !PT ;  /* 0x0000ff009eff7812 */ /* 0x000fe400078ac0ff */
[----:B------:R-:W-:Y:S02]  /*41c0*/  F2FP.F16.F32.PACK_AB R97, R88, R97 ;  /* 0x000000615861723e */ /* 0x000fe400000000ff */
[----:B------:R-:W-:Y:S02]  /*41d0*/  F2FP.F16.F32.PACK_AB R98, R105, R98 ;  /* 0x000000626962723e */ /* 0x000fe400000000ff */
[----:B------:R-:W-:Y:S01]  /*41e0*/  F2FP.F16.F32.PACK_AB R88, R103, R92 ;  /* 0x0000005c6758723e */ /* 0x000fe200000000ff */
[----:B------:R-:W-:Y:S01]  /*41f0*/  FMUL.FTZ R92, R92, UR13 ;  /* 0x0000000d5c5c7c20 */ /* 0x000fe20008410000 */
[C---:B------:R-:W-:Y:S02]  /*4200*/  FSEL R105, R96.reuse, RZ, P0 ;  /* 0x000000ff60697208 */ /* 0x040fe40000000000 */
[----:B------:R-:W-:-:S02]  /*4210*/  FSEL R103, R96, RZ, P5 ;  /* 0x000000ff60677208 */ /* 0x000fc40002800000 */
[----:B------:R-:W-:Y:S02]  /*4220*/  LOP3.LUT P0, RZ, R158, 0xff, RZ, 0xc0, !PT ;  /* 0x000000ff9eff7812 */ /* 0x000fe4000780c0ff */
[----:B------:R-:W-:Y:S02]  /*4230*/  LOP3.LUT P5, RZ, R114, 0xff, RZ, 0xc0, !PT ;  /* 0x000000ff72ff7812 */ /* 0x000fe400078ac0ff */
[----:B------:R-:W-:Y:S02]  /*4240*/  F2FP.F16.F32.PACK_AB R93, R102, R93 ;  /* 0x0000005d665d723e */ /* 0x000fe400000000ff */
[C---:B------:R-:W-:Y:S02]  /*4250*/  FSEL R102, R92.reuse, RZ, P0 ;  /* 0x000000ff5c667208 */ /* 0x040fe40000000000 */
[----:B------:R-:W-:Y:S02]  /*4260*/  FSEL R96, R92, RZ, P5 ;  /* 0x000000ff5c607208 */ /* 0x000fe40002800000 */
[----:B------:R-:W-:-:S02]  /*4270*/  F2FP.F16.F32.PACK_AB R92, R103, R102 ;  /* 0x00000066675c723e */ /* 0x000fc400000000ff */
[----:B------:R-:W-:-:S07]  /*4280*/  F2FP.F16.F32.PACK_AB R96, R105, R96 ;  /* 0x000000606960723e */ /* 0x000fce00000000ff */
.L_x_354:
        /* <DEDUP_REMOVED lines=14> */
.L_x_350:
[----:B------:R-:W-:Y:S05]  /*4370*/  BSYNC.RECONVERGENT B0 ;  /* 0x0000000000007941 */ /* 0x000fea0003800200 */
.L_x_349:
        /* <DEDUP_REMOVED lines=13> */
[----:B------:R-:W-:Y:S01]  /*4450*/  HADD2.F32 R91, -RZ, R7.H0_H0 ;  /* 0x20000007ff5b7230 */ /* 0x000fe20000004100 */
[----:B------:R-:W-:Y:S02]  /*4460*/  LOP3.LUT P0, RZ, R113, 0xff0000, RZ, 0xc0, !PT ;  /* 0x00ff000071ff7812 */ /* 0x000fe4000780c0ff */
[----:B------:R-:W-:-:S04]  /*4470*/  FADD.FTZ R89, R139, -R88 ;  /* 0x800000588b597221 */ /* 0x000fc80000010000 */
[----:B-----5:R-:W-:Y:S01]  /*4480*/  FFMA.FTZ R108, R120, R89, R91 ;  /* 0x00000059786c7223 */ /* 0x020fe2000001005b */
[----:B------:R-:W-:-:S03]  /*4490*/  HADD2.F32 R91, -RZ, R7.H1_H1 ;  /* 0x30000007ff5b7230 */ /* 0x000fc60000004100 */
        /* <DEDUP_REMOVED lines=9> */
[----:B------:R-:W-:-:S03]  /*4530*/  HADD2.F32 R91, -RZ, R6.H0_H0 ;  /* 0x20000006ff5b7230 */ /* 0x000fc60000004100 */
[----:B------:R-:W-:-:S05]  /*4540*/  FMUL.FTZ R88, R163, UR13 ;  /* 0x0000000da3587c20 */ /* 0x000fca0008410000 */
        /* <DEDUP_REMOVED lines=8> */
[----:B------:R-:W-:Y:S01]  /*45d0*/  FFMA.FTZ R89, R144, R100, R101 ;  /* 0x0000006490597223 */ /* 0x000fe20000010065 */
[----:B------:R-:W-:Y:S02]  /*45e0*/  HADD2.F32 R91, -RZ, R6.H1_H1 ;  /* 0x30000006ff5b7230 */ /* 0x000fe40000004100 */
[----:B------:R-:W-:Y:S01]  /*45f0*/  FMUL.FTZ R88, R90, UR13 ;  /* 0x0000000d5a587c20 */ /* 0x000fe20008410000 */
[----:B------:R-:W-:-:S04]  /*4600*/  FADD.FTZ R89, R138, -R89 ;  /* 0x800000598a597221 */ /* 0x000fc80000010000 */
[----:B------:R-:W-:Y:S01]  /*4610*/  FSEL R98, R88, RZ, P0 ;  /* 0x000000ff58627208 */ /* 0x000fe20000000000 */
[----:B------:R-:W-:Y:S01]  /*4620*/  FFMA.FTZ R99, R120, R89, R91 ;  /* 0x0000005978637223 */ /* 0x000fe2000001005b */
[----:B------:R-:W-:Y:S01]  /*4630*/  LOP3.LUT P0, RZ, R161, 0xff, RZ, 0xc0, !PT ;  /* 0x000000ffa1ff7812 */ /* 0x000fe2000780c0ff */
[----:B------:R-:W-:-:S03]  /*4640*/  HADD2.F32 R91, -RZ, R5.H0_H0 ;  /* 0x20000005ff5b7230 */ /* 0x000fc60000004100 */
[----:B------:R-:W-:Y:S01]  /*4650*/  FSEL R106, R88, RZ, P0 ;  /* 0x000000ff586a7208 */ /* 0x000fe20000000000 */
[----:B------:R-:W-:Y:S01]  /*4660*/  FMUL.FTZ R88, R99, UR13 ;  /* 0x0000000d63587c20 */ /* 0x000fe20008410000 */
[----:B------:R-:W-:Y:S02]  /*4670*/  LOP3.LUT P0, RZ, R113, 0xff00, RZ, 0xc0, !PT ;  /* 0x0000ff0071ff7812 */ /* 0x000fe4000780c0ff */
[----:B------:R-:W-:Y:S02]  /*4680*/  F2FP.F16.F32.PACK_AB R90, R99, R90 ;  /* 0x0000005a635a723e */ /* 0x000fe400000000ff */
[----:B------:R-:W-:Y:S02]  /*4690*/  FSEL R109, R88, RZ, P0 ;  /* 0x000000ff586d7208 */ /* 0x000fe40000000000 */
[----:B------:R-:W-:Y:S02]  /*46a0*/  LOP3.LUT P0, RZ, R161, 0xff00, RZ, 0xc0, !PT ;  /* 0x0000ff00a1ff7812 */ /* 0x000fe4000780c0ff */
[----:B------:R-:W-:-:S02]  /*46b0*/  F2FP.F16.F32.PACK_AB R99, R165, R110 ;  /* 0x0000006ea563723e */ /* 0x000fc400000000ff */
[----:B------:R-:W-:Y:S01]  /*46c0*/  FSEL R111, R88, RZ, P0 ;  /* 0x000000ff586f7208 */ /* 0x000fe20000000000 */
[----:B------:R-:W-:Y:S01]  /*46d0*/  FFMA.FTZ R88, R133, R100, R101 ;  /* 0x0000006485587223 */ /* 0x000fe20000010065 */
[----:B------:R-:W-:Y:S02]  /*46e0*/  LOP3.LUT P0, RZ, R112, 0xff0000, RZ, 0xc0, !PT ;  /* 0x00ff000070ff7812 */ /* 0x000fe4000780c0ff */
[----:B------:R-:W-:Y:S01]  /*46f0*/  F2FP.F16.F32.PACK_AB R98, R109, R98 ;  /* 0x000000626d62723e */ /* 0x000fe200000000ff */
        /* <DEDUP_REMOVED lines=9> */
[-CC-:B------:R-:W-:Y:S01]  /*4790*/  FFMA.FTZ R89, R132, R100.reuse, R101.reuse ;  /* 0x0000006484597223 */ /* 0x180fe20000010065 */
[----:B------:R-:W-:Y:S02]  /*47a0*/  HADD2.F32 R91, -RZ, R4.H1_H1 ;  /* 0x30000004ff5b7230 */ /* 0x000fe40000004100 */
[----:B------:R-:W-:Y:S01]  /*47b0*/  FFMA.FTZ R100, R125, R100, R101 ;  /* 0x000000647d647223 */ /* 0x000fe20000010065 */
[----:B------:R-:W-:Y:S01]  /*47c0*/  FSEL R102, R88, RZ, P0 ;  /* 0x000000ff58667208 */ /* 0x000fe20000000000 */
[----:B------:R-:W-:Y:S01]  /*47d0*/  FMUL.FTZ R88, R95, UR13 ;  /* 0x0000000d5f587c20 */ /* 0x000fe20008410000 */
[----:B------:R-:W-:Y:S01]  /*47e0*/  LOP3.LUT P0, RZ, R112, 0xff000000, RZ, 0xc0, !PT ;  /* 0xff00000070ff7812 */ /* 0x000fe2000780c0ff */
[----:B------:R-:W-:-:S03]  /*47f0*/  FADD.FTZ R89, R130, -R89 ;  /* 0x8000005982597221 */ /* 0x000fc60000010000 */
[----:B------:R-:W-:Y:S01]  /*4800*/  FSEL R104, R88, RZ, P0 ;  /* 0x000000ff58687208 */ /* 0x000fe20000000000 */
[----:B------:R-:W-:Y:S01]  /*4810*/  FFMA.FTZ R93, R120, R89, R91 ;  /* 0x00000059785d7223 */ /* 0x000fe2000001005b */
[----:B------:R-:W-:Y:S01]  /*4820*/  LOP3.LUT P0, RZ, R160, 0xff000000, RZ, 0xc0, !PT ;  /* 0xff000000a0ff7812 */ /* 0x000fe2000780c0ff */
[----:B------:R-:W-:Y:S02]  /*4830*/  HADD2.F32 R91, -RZ, R4.H0_H0 ;  /* 0x20000004ff5b7230 */ /* 0x000fe40000004100 */
[----:B------:R-:W-:Y:S01]  /*4840*/  FADD.FTZ R89, R121, -R100 ;  /* 0x8000006479597221 */ /* 0x000fe20000010000 */
[----:B------:R-:W-:Y:S02]  /*4850*/  F2FP.F16.F32.PACK_AB R97, R104, R97 ;  /* 0x000000616861723e */ /* 0x000fe400000000ff */
[----:B------:R-:W-:Y:S01]  /*4860*/  FSEL R107, R88, RZ, P0 ;  /* 0x000000ff586b7208 */ /* 0x000fe20000000000 */
[----:B------:R-:W-:Y:S01]  /*4870*/  FMUL.FTZ R88, R93, UR13 ;  /* 0x0000000d5d587c20 */ /* 0x000fe20008410000 */
[----:B------:R-:W-:-:S04]  /*4880*/  LOP3.LUT P0, RZ, R112, 0xff00, RZ, 0xc0, !PT ;  /* 0x0000ff0070ff7812 */ /* 0x000fc8000780c0ff */
[----:B------:R-:W-:Y:S02]  /*4890*/  FSEL R103, R88, RZ, P0 ;  /* 0x000000ff58677208 */ /* 0x000fe40000000000 */
[----:B------:R-:W-:-:S04]  /*48a0*/  LOP3.LUT P0, RZ, R160, 0xff00, RZ, 0xc0, !PT ;  /* 0x0000ff00a0ff7812 */ /* 0x000fc8000780c0ff */
[----:B------:R-:W-:Y:S01]  /*48b0*/  FSEL R105, R88, RZ, P0 ;  /* 0x000000ff58697208 */ /* 0x000fe20000000000 */
[----:B------:R-:W-:Y:S01]  /*48c0*/  FFMA.FTZ R88, R120, R89, R91 ;  /* 0x0000005978587223 */ /* 0x000fe2000001005b */
[----:B------:R-:W-:Y:S02]  /*48d0*/  LOP3.LUT P0, RZ, R112, 0xff, RZ, 0xc0, !PT ;  /* 0x000000ff70ff7812 */ /* 0x000fe4000780c0ff */
[----:B------:R-:W-:Y:S01]  /*48e0*/  F2FP.F16.F32.PACK_AB R91, R163, R108 ;  /* 0x0000006ca35b723e */ /* 0x000fe200000000ff */
[----:B------:R-:W-:Y:S01]  /*48f0*/  FMUL.FTZ R89, R88, UR13 ;  /* 0x0000000d58597c20 */ /* 0x000fe20008410000 */
[----:B------:R-:W-:Y:S02]  /*4900*/  F2FP.F16.F32.PACK_AB R88, R93, R88 ;  /* 0x000000585d58723e */ /* 0x000fe400000000ff */
[----:B------:R-:W-:Y:S02]  /*4910*/  F2FP.F16.F32.PACK_AB R93, R107, R102 ;  /* 0x000000666b5d723e */ /* 0x000fe400000000ff */
[----:B------:R-:W-:-:S02]  /*4920*/  FSEL R96, R89, RZ, P0 ;  /* 0x000000ff59607208 */ /* 0x000fc40000000000 */
[----:B------:R-:W-:Y:S02]  /*4930*/  LOP3.LUT P0, RZ, R160, 0xff, RZ, 0xc0, !PT ;  /* 0x000000ffa0ff7812 */ /* 0x000fe4000780c0ff */
[----:B------:R-:W-:Y:S02]  /*4940*/  F2FP.F16.F32.PACK_AB R96, R103, R96 ;  /* 0x000000606760723e */ /* 0x000fe400000000ff */
[----:B------:R-:W-:Y:S02]  /*4950*/  FSEL R92, R89, RZ, P0 ;  /* 0x000000ff595c7208 */ /* 0x000fe40000000000 */
[----:B------:R-:W-:Y:S02]  /*4960*/  F2FP.F16.F32.PACK_AB R89, R95, R94 ;  /* 0x0000005e5f59723e */ /* 0x000fe400000000ff */
[----:B------:R-:W-:Y:S02]  /*4970*/  F2FP.F16.F32.PACK_AB R95, R162, R157 ;  /* 0x0000009da25f723e */ /* 0x000fe400000000ff */
[----:B------:R-:W-:-:S02]  /*4980*/  F2FP.F16.F32.PACK_AB R94, R111, R106 ;  /* 0x0000006a6f5e723e */ /* 0x000fc400000000ff */
[----:B------:R-:W-:Y:S01]  /*4990*/  F2FP.F16.F32.PACK_AB R92, R105, R92 ;  /* 0x0000005c695c723e */ /* 0x000fe200000000ff */
[----:B------:R-:W-:Y:S06]  /*49a0*/  BRA `(.L_x_364) ;  /* 0x0000001c00ac7947 */ /* 0x000fec0003800000 */
.L_x_363:
[-CC-:B0-----:R-:W-:Y:S01]  /*49b0*/  FFMA.FTZ R92, R147, R100.reuse, R101.reuse ;  /* 0x00000064935c7223 */ /* 0x181fe20000010065 */
[----:B------:R-:W-:Y:S01]  /*49c0*/  HADD2.F32 R95, -RZ, R7.H0_H0 ;  /* 0x20000007ff5f7230 */ /* 0x000fe20000004100 */
[----:B------:R-:W-:Y:S02]  /*49d0*/  LOP3.LUT P0, RZ, R113, 0xff0000, RZ, 0xc0, !PT ;  /* 0x00ff000071ff7812 */ /* 0x000fe4000780c0ff */
[----:B------:R-:W-:Y:S01]  /*49e0*/  FADD.FTZ R93, R139, -R92 ;  /* 0x8000005c8b5d7221 */ /* 0x000fe20000010000 */
[----:B------:R-:W-:-:S03]  /*49f0*/  FFMA.FTZ R92, R146, R100, R101 ;  /* 0x00000064925c7223 */ /* 0x000fc60000010065 */
[----:B-----5:R-:W-:Y:S01]  /*4a00*/  FFMA.FTZ R93, R120, R93, R95 ;  /* 0x0000005d785d7223 */ /* 0x020fe2000001005f */
[----:B------:R-:W-:-:S03]  /*4a10*/  HADD2.F32 R95, -RZ, R7.H1_H1 ;  /* 0x30000007ff5f7230 */ /* 0x000fc60000004100 */
[----:B------:R-:W-:-:S05]  /*4a20*/  FMUL.FTZ R93, R93, UR13 ;  /* 0x0000000d5d5d7c20 */ /* 0x000fca0008410000 */
[----:B------:R-:W-:Y:S02]  /*4a30*/  FSEL R99, R93, RZ, P0 ;  /* 0x000000ff5d637208 */ /* 0x000fe40000000000 */
[----:B------:R-:W-:-:S04]  /*4a40*/  LOP3.LUT P0, RZ, R161, 0xff0000, RZ, 0xc0, !PT ;  /* 0x00ff0000a1ff7812 */ /* 0x000fc8000780c0ff */
[----:B------:R-:W-:Y:S01]  /*4a50*/  FSEL R106, R93, RZ, P0 ;  /* 0x000000ff5d6a7208 */ /* 0x000fe20000000000 */
[----:B------:R-:W-:Y:S01]  /*4a60*/  FADD.FTZ R93, R145, -R92 ;  /* 0x8000005c915d7221 */ /* 0x000fe20000010000 */
[----:B------:R-:W-:Y:S01]  /*4a70*/  ISETP.GE.U32.AND P0, PT, R112, RZ, PT ;  /* 0x000000ff7000720c */ /* 0x000fe20003f06070 */
[----:B------:R-:W-:Y:S02]  /*4a80*/  FFMA.FTZ R92, R137, R100, R101 ;  /* 0x00000064895c7223 */ /* 0x000fe40000010065 */
[----:B------:R-:W-:Y:S01]  /*4a90*/  FFMA.FTZ R93, R120, R93, R95 ;  /* 0x0000005d785d7223 */ /* 0x000fe2000001005f */
[----:B------:R-:W-:Y:S01]  /*4aa0*/  ISETP.GE.U32.AND.EX P0, PT, R113, 0x1000000, PT, P0 ;  /* 0x010000007100780c */ /* 0x000fe20003f06100 */
[----:B------:R-:W-:Y:S02]  /*4ab0*/  HADD2.F32 R95, -RZ, R6.H0_H0 ;  /* 0x20000006ff5f7230 */ /* 0x000fe40000004100 */
[----:B------:R-:W-:-:S05]  /*4ac0*/  FMUL.FTZ R93, R93, UR13 ;  /* 0x0000000d5d5d7c20 */ /* 0x000fca0008410000 */
[----:B------:R-:W-:Y:S02]  /*4ad0*/  FSEL R108, R93, RZ, P0 ;  /* 0x000000ff5d6c7208 */ /* 0x000fe40000000000 */
[----:B------:R-:W-:Y:S02]  /*4ae0*/  ISETP.GE.U32.AND P0, PT, R160, RZ, PT ;  /* 0x000000ffa000720c */ /* 0x000fe40003f06070 */
[----:B------:R-:W-:Y:S02]  /*4af0*/  F2FP.F16.F32.PACK_AB R99, R108, R99 ;  /* 0x000000636c63723e */ /* 0x000fe400000000ff */
[----:B------:R-:W-:-:S04]  /*4b00*/  ISETP.GE.U32.AND.EX P0, PT, R161, 0x1000000, PT, P0 ;  /* 0x01000000a100780c */ /* 0x000fc80003f06100 */
[----:B------:R-:W-:Y:S01]  /*4b10*/  FSEL R157, R93, RZ, P0 ;  /* 0x000000ff5d9d7208 */ /* 0x000fe20000000000 */
[----:B------:R-:W-:Y:S01]  /*4b20*/  FADD.FTZ R93, R135, -R92 ;  /* 0x8000005c875d7221 */ /* 0x000fe20000010000 */
[----:B------:R-:W-:Y:S01]  /*4b30*/  LOP3.LUT P0, RZ, R113, 0xff, RZ, 0xc0, !PT ;  /* 0x000000ff71ff7812 */ /* 0x000fe2000780c0ff */
[----:B------:R-:W-:Y:S02]  /*4b40*/  FFMA.FTZ R92, R133, R100, R101 ;  /* 0x00000064855c7223 */ /* 0x000fe40000010065 */
[----:B------:R-:W-:Y:S01]  /*4b50*/  FFMA.FTZ R93, R120, R93, R95 ;  /* 0x0000005d785d7223 */ /* 0x000fe2000001005f */
[----:B------:R-:W-:-:S03]  /*4b60*/  HADD2.F32 R95, -RZ, R6.H1_H1 ;  /* 0x30000006ff5f7230 */ /* 0x000fc60000004100 */
        /* <DEDUP_REMOVED lines=8> */
[----:B------:R-:W-:-:S03]  /*4bf0*/  HADD2.F32 R95, -RZ, R5.H0_H0 ;  /* 0x20000005ff5f7230 */ /* 0x000fc60000004100 */
[----:B------:R-:W-:-:S05]  /*4c00*/  FMUL.FTZ R93, R93, UR13 ;  /* 0x0000000d5d5d7c20 */ /* 0x000fca0008410000 */
[----:B------:R-:W-:Y:S02]  /*4c10*/  FSEL R109, R93, RZ, P0 ;  /* 0x000000ff5d6d7208 */ /* 0x000fe40000000000 */
[----:B------:R-:W-:Y:S02]  /*4c20*/  LOP3.LUT P0, RZ, R161, 0xff00, RZ, 0xc0, !PT ;  /* 0x0000ff00a1ff7812 */ /* 0x000fe4000780c0ff */
[----:B------:R-:W-:Y:S02]  /*4c30*/  F2FP.F16.F32.PACK_AB R98, R109, R98 ;  /* 0x000000626d62723e */ /* 0x000fe400000000ff */
[----:B------:R-:W-:Y:S01]  /*4c40*/  FSEL R111, R93, RZ, P0 ;  /* 0x000000ff5d6f7208 */ /* 0x000fe20000000000 */
[----:B------:R-:W-:Y:S01]  /*4c50*/  FADD.FTZ R93, R131, -R92 ;  /* 0x8000005c835d7221 */ /* 0x000fe20000010000 */
[----:B------:R-:W-:Y:S02]  /*4c60*/  LOP3.LUT P0, RZ, R112, 0xff0000, RZ, 0xc0, !PT ;  /* 0x00ff000070ff7812 */ /* 0x000fe4000780c0ff */
[----:B------:R-:W-:Y:S01]  /*4c70*/  F2FP.F16.F32.PACK_AB R94, R111, R94 ;  /* 0x0000005e6f5e723e */ /* 0x000fe200000000ff */
        /* <DEDUP_REMOVED lines=10> */
[----:B------:R-:W-:-:S03]  /*4d20*/  HADD2.F32 R95, -RZ, R4.H1_H1 ;  /* 0x30000004ff5f7230 */ /* 0x000fc60000004100 */
[----:B------:R-:W-:-:S05]  /*4d30*/  FMUL.FTZ R93, R93, UR13 ;  /* 0x0000000d5d5d7c20 */ /* 0x000fca0008410000 */
[C---:B------:R-:W-:Y:S02]  /*4d40*/  FSEL R104, R93.reuse, RZ, P0 ;  /* 0x000000ff5d687208 */ /* 0x040fe40000000000 */
[----:B------:R-:W-:Y:S02]  /*4d50*/  LOP3.LUT P0, RZ, R160, 0xff000000, RZ, 0xc0, !PT ;  /* 0xff000000a0ff7812 */ /* 0x000fe4000780c0ff */
[----:B------:R-:W-:Y:S02]  /*4d60*/  F2FP.F16.F32.PACK_AB R97, R104, R97 ;  /* 0x000000616861723e */ /* 0x000fe400000000ff */
[----:B------:R-:W-:Y:S01]  /*4d70*/  FSEL R107, R93, RZ, P0 ;  /* 0x000000ff5d6b7208 */ /* 0x000fe20000000000 */
[-CC-:B------:R-:W-:Y:S01]  /*4d80*/  FFMA.FTZ R93, R132, R100.reuse, R101.reuse ;  /* 0x00000064845d7223 */ /* 0x180fe20000010065 */
[----:B------:R-:W-:Y:S01]  /*4d90*/  LOP3.LUT P0, RZ, R112, 0xff00, RZ, 0xc0, !PT ;  /* 0x0000ff0070ff7812 */ /* 0x000fe2000780c0ff */
[----:B------:R-:W-:Y:S02]  /*4da0*/  FFMA.FTZ R100, R125, R100, R101 ;  /* 0x000000647d647223 */ /* 0x000fe40000010065 */
[----:B------:R-:W-:-:S04]  /*4db0*/  FADD.FTZ R93, R130, -R93 ;  /* 0x8000005d825d7221 */ /* 0x000fc80000010000 */
[----:B------:R-:W-:Y:S01]  /*4dc0*/  FFMA.FTZ R93, R120, R93, R95 ;  /* 0x0000005d785d7223 */ /* 0x000fe2000001005f */
[----:B------:R-:W-:-:S03]  /*4dd0*/  HADD2.F32 R95, -RZ, R4.H0_H0 ;  /* 0x20000004ff5f7230 */ /* 0x000fc60000004100 */
[----:B------:R-:W-:-:S05]  /*4de0*/  FMUL.FTZ R93, R93, UR13 ;  /* 0x0000000d5d5d7c20 */ /* 0x000fca0008410000 */
[----:B------:R-:W-:Y:S02]  /*4df0*/  FSEL R103, R93, RZ, P0 ;  /* 0x000000ff5d677208 */ /* 0x000fe40000000000 */
[----:B------:R-:W-:-:S04]  /*4e00*/  LOP3.LUT P0, RZ, R160, 0xff00, RZ, 0xc0, !PT ;  /* 0x0000ff00a0ff7812 */ /* 0x000fc8000780c0ff */
[----:B------:R-:W-:Y:S01]  /*4e10*/  FSEL R105, R93, RZ, P0 ;  /* 0x000000ff5d697208 */ /* 0x000fe20000000000 */
[----:B------:R-:W-:Y:S01]  /*4e20*/  FADD.FTZ R93, R121, -R100 ;  /* 0x80000064795d7221 */ /* 0x000fe20000010000 */
[----:B------:R-:W-:-:S03]  /*4e30*/  LOP3.LUT P0, RZ, R112, 0xff, RZ, 0xc0, !PT ;  /* 0x000000ff70ff7812 */ /* 0x000fc6000780c0ff */
[----:B------:R-:W-:Y:S01]  /*4e40*/  FFMA.FTZ R93, R120, R93, R95 ;  /* 0x0000005d785d7223 */ /* 0x000fe2000001005f */
[----:B------:R-:W-:-:S03]  /*4e50*/  F2FP.F16.F32.PACK_AB R95, R157, R106 ;  /* 0x0000006a9d5f723e */ /* 0x000fc600000000ff */
[----:B------:R-:W-:-:S05]  /*4e60*/  FMUL.FTZ R93, R93, UR13 ;  /* 0x0000000d5d5d7c20 */ /* 0x000fca0008410000 */
[----:B------:R-:W-:Y:S02]  /*4e70*/  FSEL R96, R93, RZ, P0 ;  /* 0x000000ff5d607208 */ /* 0x000fe40000000000 */
[----:B------:R-:W-:Y:S02]  /*4e80*/  LOP3.LUT P0, RZ, R160, 0xff, RZ, 0xc0, !PT ;  /* 0x000000ffa0ff7812 */ /* 0x000fe4000780c0ff */
[----:B------:R-:W-:Y:S02]  /*4e90*/  F2FP.F16.F32.PACK_AB R96, R103, R96 ;  /* 0x000000606760723e */ /* 0x000fe400000000ff */
[----:B------:R-:W-:Y:S02]  /*4ea0*/  FSEL R92, R93, RZ, P0 ;  /* 0x000000ff5d5c7208 */ /* 0x000fe40000000000 */
[----:B------:R-:W-:Y:S02]  /*4eb0*/  F2FP.F16.F32.PACK_AB R93, R107, R102 ;  /* 0x000000666b5d723e */ /* 0x000fe400000000ff */
[----:B------:R-:W-:Y:S01]  /*4ec0*/  F2FP.F16.F32.PACK_AB R92, R105, R92 ;  /* 0x0000005c695c723e */ /* 0x000fe200000000ff */
[----:B------:R-:W-:Y:S06]  /*4ed0*/  BRA `(.L_x_364) ;  /* 0x0000001800607947 */ /* 0x000fec0003800000 */
.L_x_362:
        /* <DEDUP_REMOVED lines=8> */
[----:B-----5:R-:W-:-:S04]  /*4f60*/  FMUL.FTZ R162, R120, R89 ;  /* 0x0000005978a27220 */ /* 0x020fc80000410000 */
        /* <DEDUP_REMOVED lines=8> */
[----:B------:R-:W-:-:S04]  /*4ff0*/  FMUL.FTZ R91, R120, R91 ;  /* 0x0000005b785b7220 */ /* 0x000fc80000410000 */
[----:B------:R-:W-:Y:S01]  /*5000*/  FMUL.FTZ R88, R91, UR13 ;  /* 0x0000000d5b587c20 */ /* 0x000fe20008410000 */
[----:B------:R-:W-:-:S04]  /*5010*/  F2FP.F16.F32.PACK_AB R91, R162, R91 ;  /* 0x0000005ba25b723e */ /* 0x000fc800000000ff */
        /* <DEDUP_REMOVED lines=12> */
[----:B------:R-:W-:-:S04]  /*50e0*/  LOP3.LUT P0, RZ, R161, 0xff, RZ, 0xc0, !PT ;  /* 0x000000ffa1ff7812 */ /* 0x000fc8000780c0ff */
        /* <DEDUP_REMOVED lines=19> */
[-CC-:B------:R-:W-:Y:S01]  /*5220*/  FFMA.FTZ R89, R132, R100.reuse, R101.reuse ;  /* 0x0000006484597223 */ /* 0x180fe20000010065 */
[----:B------:R-:W-:Y:S02]  /*5230*/  FFMA.FTZ R100, R125, R100, R101 ;  /* 0x000000647d647223 */ /* 0x000fe40000010065 */
[----:B------:R-:W-:Y:S01]  /*5240*/  FSEL R102, R88, RZ, P0 ;  /* 0x000000ff58667208 */ /* 0x000fe20000000000 */
[----:B------:R-:W-:Y:S01]  /*5250*/  FMUL.FTZ R88, R95, UR13 ;  /* 0x0000000d5f587c20 */ /* 0x000fe20008410000 */
[----:B------:R-:W-:Y:S01]  /*5260*/  LOP3.LUT P0, RZ, R112, 0xff000000, RZ, 0xc0, !PT ;  /* 0xff00000070ff7812 */ /* 0x000fe2000780c0ff */
[----:B------:R-:W-:-:S03]  /*5270*/  FADD.FTZ R89, R130, -R89 ;  /* 0x8000005982597221 */ /* 0x000fc60000010000 */
[----:B------:R-:W-:Y:S01]  /*5280*/  FSEL R104, R88, RZ, P0 ;  /* 0x000000ff58687208 */ /* 0x000fe20000000000 */
[----:B------:R-:W-:Y:S01]  /*5290*/  FMUL.FTZ R93, R120, R89 ;  /* 0x00000059785d7220 */ /* 0x000fe20000410000 */
[----:B------:R-:W-:Y:S01]  /*52a0*/  LOP3.LUT P0, RZ, R160, 0xff000000, RZ, 0xc0, !PT ;  /* 0xff000000a0ff7812 */ /* 0x000fe2000780c0ff */
        /* <DEDUP_REMOVED lines=8> */
[----:B------:R-:W-:Y:S01]  /*5330*/  FMUL.FTZ R88, R120, R89 ;  /* 0x0000005978587220 */ /* 0x000fe20000410000 */
[----:B------:R-:W-:-:S03]  /*5340*/  LOP3.LUT P0, RZ, R112, 0xff, RZ, 0xc0, !PT ;  /* 0x000000ff70ff7812 */ /* 0x000fc6000780c0ff */
[----:B------:R-:W-:Y:S01]  /*5350*/  FMUL.FTZ R89, R88, UR13 ;  /* 0x0000000d58597c20 */ /* 0x000fe20008410000 */
[----:B------:R-:W-:Y:S02]  /*5360*/  F2FP.F16.F32.PACK_AB R88, R93, R88 ;  /* 0x000000585d58723e */ /* 0x000fe400000000ff */
[----:B------:R-:W-:Y:S02]  /*5370*/  F2FP.F16.F32.PACK_AB R93, R107, R102 ;  /* 0x000000666b5d723e */ /* 0x000fe400000000ff */
[----:B------:R-:W-:Y:S02]  /*5380*/  FSEL R96, R89, RZ, P0 ;  /* 0x000000ff59607208 */ /* 0x000fe40000000000 */
[----:B------:R-:W-:Y:S02]  /*5390*/  LOP3.LUT P0, RZ, R160, 0xff, RZ, 0xc0, !PT ;  /* 0x000000ffa0ff7812 */ /* 0x000fe4000780c0ff */
[----:B------:R-:W-:Y:S02]  /*53a0*/  F2FP.F16.F32.PACK_AB R96, R103, R96 ;  /* 0x000000606760723e */ /* 0x000fe400000000ff */
[----:B------:R-:W-:-:S02]  /*53b0*/  FSEL R92, R89, RZ, P0 ;  /* 0x000000ff595c7208 */ /* 0x000fc40000000000 */
[----:B------:R-:W-:Y:S02]  /*53c0*/  F2FP.F16.F32.PACK_AB R89, R95, R94 ;  /* 0x0000005e5f59723e */ /* 0x000fe400000000ff */
[----:B------:R-:W-:Y:S02]  /*53d0*/  F2FP.F16.F32.PACK_AB R95, R163, R110 ;  /* 0x0000006ea35f723e */ /* 0x000fe400000000ff */
[----:B------:R-:W-:Y:S02]  /*53e0*/  F2FP.F16.F32.PACK_AB R94, R111, R106 ;  /* 0x0000006a6f5e723e */ /* 0x000fe400000000ff */
[----:B------:R-:W-:Y:S01]  /*53f0*/  F2FP.F16.F32.PACK_AB R92, R105, R92 ;  /* 0x0000005c695c723e */ /* 0x000fe200000000ff */
[----:B------:R-:W-:Y:S06]  /*5400*/  BRA `(.L_x_364) ;  /* 0x0000001400147947 */ /* 0x000fec0003800000 */
.L_x_365:
[----:B------:R-:W-:Y:S01]  /*5410*/  FFMA.FTZ R92, R147, R100, R101 ;  /* 0x00000064935c7223 */ /* 0x000fe20000010065 */
[----:B------:R-:W-:-:S03]  /*5420*/  LOP3.LUT P0, RZ, R113, 0xff0000, RZ, 0xc0, !PT ;  /* 0x00ff000071ff7812 */ /* 0x000fc6000780c0ff */
[----:B------:R-:W-:Y:S01]  /*5430*/  FADD.FTZ R93, R139, -R92 ;  /* 0x8000005c8b5d7221 */ /* 0x000fe20000010000 */
[----:B------:R-:W-:-:S03]  /*5440*/  FFMA.FTZ R92, R146, R100, R101 ;  /* 0x00000064925c7223 */ /* 0x000fc60000010065 */
[----:B-----5:R-:W-:-:S04]  /*5450*/  FMUL.FTZ R93, R120, R93 ;  /* 0x0000005d785d7220 */ /* 0x020fc80000410000 */
[----:B------:R-:W-:-:S05]  /*5460*/  FMUL.FTZ R93, R93, UR13 ;  /* 0x0000000d5d5d7c20 */ /* 0x000fca0008410000 */
[----:B------:R-:W-:Y:S02]  /*5470*/  FSEL R99, R93, RZ, P0 ;  /* 0x000000ff5d637208 */ /* 0x000fe40000000000 */
[----:B------:R-:W-:-:S04]  /*5480*/  LOP3.LUT P0, RZ, R161, 0xff0000, RZ, 0xc0, !PT ;  /* 0x00ff0000a1ff7812 */ /* 0x000fc8000780c0ff */
[----:B------:R-:W-:Y:S01]  /*5490*/  FSEL R95, R93, RZ, P0 ;  /* 0x000000ff5d5f7208 */ /* 0x000fe20000000000 */
[----:B------:R-:W-:Y:S01]  /*54a0*/  FADD.FTZ R93, R145, -R92 ;  /* 0x8000005c915d7221 */ /* 0x000fe20000010000 */
[----:B------:R-:W-:Y:S01]  /*54b0*/  ISETP.GE.U32.AND P0, PT, R112, RZ, PT ;  /* 0x000000ff7000720c */ /* 0x000fe20003f06070 */
[----:B------:R-:W-:Y:S02]  /*54c0*/  FFMA.FTZ R92, R137, R100, R101 ;  /* 0x00000064895c7223 */ /* 0x000fe40000010065 */
[----:B------:R-:W-:Y:S01]  /*54d0*/  FMUL.FTZ R93, R120, R93 ;  /* 0x0000005d785d7220 */ /* 0x000fe20000410000 */
[----:B------:R-:W-:-:S03]  /*54e0*/  ISETP.GE.U32.AND.EX P0, PT, R113, 0x1000000, PT, P0 ;  /* 0x010000007100780c */ /* 0x000fc60003f06100 */
        /* <DEDUP_REMOVED lines=8> */
[----:B------:R-:W-:Y:S01]  /*5570*/  FFMA.FTZ R92, R133, R100, R101 ;  /* 0x00000064855c7223 */ /* 0x000fe20000010065 */
[----:B------:R-:W-:Y:S01]  /*5580*/  F2FP.F16.F32.PACK_AB R95, R108, R95 ;  /* 0x0000005f6c5f723e */ /* 0x000fe200000000ff */
[----:B------:R-:W-:-:S04]  /*5590*/  FMUL.FTZ R93, R120, R93 ;  /* 0x0000005d785d7220 */ /* 0x000fc80000410000 */
[----:B------:R-:W-:-:S05]  /*55a0*/  FMUL.FTZ R93, R93, UR13 ;  /* 0x0000000d5d5d7c20 */ /* 0x000fca0008410000 */
[----:B------:R-:W-:Y:S02]  /*55b0*/  FSEL R98, R93, RZ, P0 ;  /* 0x000000ff5d627208 */ /* 0x000fe40000000000 */
[----:B------:R-:W-:-:S04]  /*55c0*/  LOP3.LUT P0, RZ, R161, 0xff, RZ, 0xc0, !PT ;  /* 0x000000ffa1ff7812 */ /* 0x000fc8000780c0ff */
[----:B------:R-:W-:Y:S01]  /*55d0*/  FSEL R94, R93, RZ, P0 ;  /* 0x000000ff5d5e7208 */ /* 0x000fe20000000000 */
[----:B------:R-:W-:Y:S01]  /*55e0*/  FFMA.FTZ R93, R144, R100, R101 ;  /* 0x00000064905d7223 */ /* 0x000fe20000010065 */
[----:B------:R-:W-:-:S03]  /*55f0*/  LOP3.LUT P0, RZ, R113, 0xff00, RZ, 0xc0, !PT ;  /* 0x0000ff0071ff7812 */ /* 0x000fc6000780c0ff */
[----:B------:R-:W-:-:S04]  /*5600*/  FADD.FTZ R93, R138, -R93 ;  /* 0x8000005d8a5d7221 */ /* 0x000fc80000010000 */
[----:B------:R-:W-:-:S04]  /*5610*/  FMUL.FTZ R93, R120, R93 ;  /* 0x0000005d785d7220 */ /* 0x000fc80000410000 */
        /* <DEDUP_REMOVED lines=42> */
.L_x_361:
[----:B------:R-:W-:-:S04]  /*58c0*/  UISETP.NE.U32.AND UP0, UPT, UR14, URZ, UPT ;  /* 0x000000ff0e00728c */ /* 0x000fc8000bf05070 */
[----:B------:R-:W-:-:S09]  /*58d0*/  UISETP.NE.AND.EX UP0, UPT, UR15, URZ, UPT, UP0 ;  /* 0x000000ff0f00728c */ /* 0x000fd2000bf05300 */
[----:B------:R-:W-:Y:S05]  /*58e0*/  BRA.U !UP0, `(.L_x_366) ;  /* 0x0000000908107547 */ /* 0x000fea000b800000 */
[----:B0-----:R-:W0:Y:S02]  /*58f0*/  LDC.64 R96, c[0x0][0x478] ;  /* 0x00011e00ff607b82 */ /* 0x001e240000000a00 */
[----:B0-----:R-:W-:-:S04]  /*5900*/  ISETP.NE.U32.AND P6, PT, R96, RZ, PT ;  /* 0x000000ff6000720c */ /* 0x001fc80003fc5070 */
[----:B------:R-:W-:-:S13]  /*5910*/  ISETP.NE.AND.EX P6, PT, R97, RZ, PT, P6 ;  /* 0x000000ff6100720c */ /* 0x000fda0003fc5360 */
[----:B------:R-:W-:Y:S05]  /*5920*/  @!P6 BRA `(.L_x_367) ;  /* 0x000000040008e947 */ /* 0x000fea0003800000 */
[----:B------:R-:W-:Y:S01]  /*5930*/  FFMA.FTZ R88, R146, R100, R101 ;  /* 0x0000006492587223 */ /* 0x000fe20000010065 */
[--C-:B------:R-:W-:Y:S01]  /*5940*/  HADD2.F32 R91, -RZ, R7.reuse.H1_H1 ;  /* 0x30000007ff5b7230 */ /* 0x100fe20000004100 */
[----:B------:R-:W-:Y:S02]  /*5950*/  ISETP.GE.U32.AND P0, PT, R112, RZ, PT ;  /* 0x000000ff7000720c */ /* 0x000fe40003f06070 */
[----:B------:R-:W-:Y:S02]  /*5960*/  FADD.FTZ R89, R145, -R88 ;  /* 0x8000005891597221 */ /* 0x000fe40000010000 */
[----:B------:R-:W-:Y:S02]  /*5970*/  ISETP.GE.U32.AND.EX P0, PT, R113, 0x1000000, PT, P0 ;  /* 0x010000007100780c */ /* 0x000fe40003f06100 */
[----:B-----5:R-:W-:Y:S01]  /*5980*/  FFMA.FTZ R109, R120, R89, R91 ;  /* 0x00000059786d7223 */ /* 0x020fe2000001005b */
[----:B------:R-:W-:-:S03]  /*5990*/  HADD2.F32 R91, -RZ, R7.H0_H0 ;  /* 0x20000007ff5b7230 */ /* 0x000fc60000004100 */
[----:B------:R-:W-:-:S05]  /*59a0*/  FMUL.FTZ R88, R109, UR13 ;  /* 0x0000000d6d587c20 */ /* 0x000fca0008410000 */
[----:B------:R-:W-:Y:S01]  /*59b0*/  FSEL R111, R88, RZ, P0 ;  /* 0x000000ff586f7208 */ /* 0x000fe20000000000 */
[----:B------:R-:W-:Y:S01]  /*59c0*/  FFMA.FTZ R88, R147, R100, R101 ;  /* 0x0000006493587223 */ /* 0x000fe20000010065 */
[----:B------:R-:W-:-:S03]  /*59d0*/  LOP3.LUT P0, RZ, R113, 0xff0000, RZ, 0xc0, !PT ;  /* 0x00ff000071ff7812 */ /* 0x000fc6000780c0ff */
[----:B------:R-:W-:-:S04]  /*59e0*/  FADD.FTZ R89, R139, -R88 ;  /* 0x800000588b597221 */ /* 0x000fc80000010000 */
[----:B------:R-:W-:Y:S01]  /*59f0*/  FFMA.FTZ R106, R120, R89, R91 ;  /* 0x00000059786a7223 */ /* 0x000fe2000001005b */
[----:B------:R-:W-:-:S03]  /*5a00*/  HADD2.F32 R91, -RZ, R6.H0_H0 ;  /* 0x20000006ff5b7230 */ /* 0x000fc60000004100 */
[----:B------:R-:W-:-:S05]  /*5a10*/  FMUL.FTZ R88, R106, UR13 ;  /* 0x0000000d6a587c20 */ /* 0x000fca0008410000 */
        /* <DEDUP_REMOVED lines=9> */
[----:B------:R-:W-:Y:S01]  /*5ab0*/  FFMA.FTZ R99, R120, R89, R91 ;  /* 0x0000005978637223 */ /* 0x000fe2000001005b */
[----:B------:R-:W-:Y:S01]  /*5ac0*/  FSEL R104, R88, RZ, P0 ;  /* 0x000000ff58687208 */ /* 0x000fe20000000000 */
[----:B------:R-:W-:Y:S01]  /*5ad0*/  HADD2.F32 R91, -RZ, R5.H0_H0 ;  /* 0x20000005ff5b7230 */ /* 0x000fe20000004100 */
[----:B------:R-:W-:Y:S01]  /*5ae0*/  LOP3.LUT P0, RZ, R113, 0xff00, RZ, 0xc0, !PT ;  /* 0x0000ff0071ff7812 */ /* 0x000fe2000780c0ff */
[C---:B------:R-:W-:Y:S01]  /*5af0*/  FMUL.FTZ R88, R99.reuse, UR13 ;  /* 0x0000000d63587c20 */ /* 0x040fe20008410000 */
[----:B------:R-:W-:Y:S02]  /*5b00*/  F2FP.F16.F32.PACK_AB R90, R99, R90 ;  /* 0x0000005a635a723e */ /* 0x000fe400000000ff */
[----:B------:R-:W-:Y:S02]  /*5b10*/  F2FP.F16.F32.PACK_AB R99, R111, R108 ;  /* 0x0000006c6f63723e */ /* 0x000fe400000000ff */
        /* <DEDUP_REMOVED lines=13> */
[----:B------:R-:W-:-:S05]  /*5bf0*/  FMUL.FTZ R88, R98, UR13 ;  /* 0x0000000d62587c20 */ /* 0x000fca0008410000 */
[----:B------:R-:W-:Y:S01]  /*5c00*/  FSEL R105, R88, RZ, P0 ;  /* 0x000000ff58697208 */ /* 0x000fe20000000000 */
[-CC-:B------:R-:W-:Y:S01]  /*5c10*/  FFMA.FTZ R88, R125, R100.reuse, R101.reuse ;  /* 0x000000647d587223 */ /* 0x180fe20000010065 */
[----:B------:R-:W-:Y:S01]  /*5c20*/  LOP3.LUT P0, RZ, R112, 0xff, RZ, 0xc0, !PT ;  /* 0x000000ff70ff7812 */ /* 0x000fe2000780c0ff */
[----:B------:R-:W-:Y:S02]  /*5c30*/  FFMA.FTZ R101, R132, R100, R101 ;  /* 0x0000006484657223 */ /* 0x000fe40000010065 */
[----:B------:R-:W-:Y:S02]  /*5c40*/  FADD.FTZ R89, R121, -R88 ;  /* 0x8000005879597221 */ /* 0x000fe40000010000 */
[----:B------:R-:W-:Y:S02]  /*5c50*/  FADD.FTZ R101, R130, -R101 ;  /* 0x8000006582657221 */ /* 0x000fe40000010000 */
[----:B------:R-:W-:Y:S01]  /*5c60*/  FFMA.FTZ R88, R120, R89, R91 ;  /* 0x0000005978587223 */ /* 0x000fe2000001005b */
[----:B------:R-:W-:-:S03]  /*5c70*/  F2FP.F16.F32.PACK_AB R91, R109, R106 ;  /* 0x0000006a6d5b723e */ /* 0x000fc600000000ff */
[----:B------:R-:W-:-:S05]  /*5c80*/  FMUL.FTZ R89, R88, UR13 ;  /* 0x0000000d58597c20 */ /* 0x000fca0008410000 */
[----:B------:R-:W-:Y:S01]  /*5c90*/  FSEL R96, R89, RZ, P0 ;  /* 0x000000ff59607208 */ /* 0x000fe20000000000 */
[----:B------:R-:W-:Y:S01]  /*5ca0*/  HADD2.F32 R89, -RZ, R4.H1_H1 ;  /* 0x30000004ff597230 */ /* 0x000fe20000004100 */
[----:B------:R-:W-:-:S04]  /*5cb0*/  LOP3.LUT P0, RZ, R112, 0xff00, RZ, 0xc0, !PT ;  /* 0x0000ff0070ff7812 */ /* 0x000fc8000780c0ff */
[----:B------:R-:W-:-:S04]  /*5cc0*/  FFMA.FTZ R101, R120, R101, R89 ;  /* 0x0000006578657223 */ /* 0x000fc80000010059 */
[C---:B------:R-:W-:Y:S01]  /*5cd0*/  FMUL.FTZ R89, R101.reuse, UR13 ;  /* 0x0000000d65597c20 */ /* 0x040fe20008410000 */
[----:B------:R-:W-:-:S04]  /*5ce0*/  F2FP.F16.F32.PACK_AB R88, R101, R88 ;  /* 0x000000586558723e */ /* 0x000fc800000000ff */
[----:B------:R-:W-:Y:S02]  /*5cf0*/  FSEL R103, R89, RZ, P0 ;  /* 0x000000ff59677208 */ /* 0x000fe40000000000 */
[----:B------:R-:W-:Y:S02]  /*5d00*/  F2FP.F16.F32.PACK_AB R89, R98, R97 ;  /* 0x000000616259723e */ /* 0x000fe400000000ff */
[----:B------:R-:W-:Y:S02]  /*5d10*/  F2FP.F16.F32.PACK_AB R98, R107, R104 ;  /* 0x000000686b62723e */ /* 0x000fe400000000ff */
[----:B------:R-:W-:Y:S02]  /*5d20*/  F2FP.F16.F32.PACK_AB R97, R105, R102 ;  /* 0x000000666961723e */ /* 0x000fe400000000ff */
[----:B------:R-:W-:Y:S01]  /*5d30*/  F2FP.F16.F32.PACK_AB R96, R103, R96 ;  /* 0x000000606760723e */ /* 0x000fe200000000ff */
[----:B------:R-:W-:Y:S06]  /*5d40*/  BRA `(.L_x_364) ;  /* 0x0000000800c47947 */ /* 0x000fec0003800000 */
.L_x_367:
[-CC-:B------:R-:W-:Y:S01]  /*5d50*/  FFMA.FTZ R96, R147, R100.reuse, R101.reuse ;  /* 0x0000006493607223 */ /* 0x180fe20000010065 */
[----:B------:R-:W-:Y:S01]  /*5d60*/  HADD2.F32 R99, -RZ, R7.H0_H0 ;  /* 0x20000007ff637230 */ /* 0x000fe20000004100 */
[----:B------:R-:W-:Y:S02]  /*5d70*/  LOP3.LUT P0, RZ, R113, 0xff0000, RZ, 0xc0, !PT ;  /* 0x00ff000071ff7812 */ /* 0x000fe4000780c0ff */
[----:B------:R-:W-:Y:S01]  /*5d80*/  FADD.FTZ R97, R139, -R96 ;  /* 0x800000608b617221 */ /* 0x000fe20000010000 */
[----:B------:R-:W-:-:S03]  /*5d90*/  FFMA.FTZ R96, R146, R100, R101 ;  /* 0x0000006492607223 */ /* 0x000fc60000010065 */
[----:B-----5:R-:W-:Y:S01]  /*5da0*/  FFMA.FTZ R97, R120, R97, R99 ;  /* 0x0000006178617223 */ /* 0x020fe20000010063 */
[----:B------:R-:W-:-:S03]  /*5db0*/  HADD2.F32 R99, -RZ, R7.H1_H1 ;  /* 0x30000007ff637230 */ /* 0x000fc60000004100 */
[----:B------:R-:W-:-:S05]  /*5dc0*/  FMUL.FTZ R97, R97, UR13 ;  /* 0x0000000d61617c20 */ /* 0x000fca0008410000 */
        /* <DEDUP_REMOVED lines=8> */
[----:B------:R-:W-:Y:S01]  /*5e50*/  FSEL R109, R97, RZ, P0 ;  /* 0x000000ff616d7208 */ /* 0x000fe20000000000 */
[----:B------:R-:W-:Y:S01]  /*5e60*/  FADD.FTZ R97, R135, -R96 ;  /* 0x8000006087617221 */ /* 0x000fe20000010000 */
[----:B------:R-:W-:Y:S01]  /*5e70*/  LOP3.LUT P0, RZ, R113, 0xff, RZ, 0xc0, !PT ;  /* 0x000000ff71ff7812 */ /* 0x000fe2000780c0ff */
[----:B------:R-:W-:Y:S02]  /*5e80*/  FFMA.FTZ R96, R133, R100, R101 ;  /* 0x0000006485607223 */ /* 0x000fe40000010065 */
[----:B------:R-:W-:Y:S01]  /*5e90*/  FFMA.FTZ R97, R120, R97, R99 ;  /* 0x0000006178617223 */ /* 0x000fe20000010063 */
[----:B------:R-:W-:-:S03]  /*5ea0*/  HADD2.F32 R99, -RZ, R6.H1_H1 ;  /* 0x30000006ff637230 */ /* 0x000fc60000004100 */
        /* <DEDUP_REMOVED lines=9> */
[----:B------:R-:W-:Y:S01]  /*5f40*/  FADD.FTZ R97, R131, -R96 ;  /* 0x8000006083617221 */ /* 0x000fe20000010000 */
[----:B------:R-:W-:Y:S02]  /*5f50*/  LOP3.LUT P0, RZ, R112, 0xff0000, RZ, 0xc0, !PT ;  /* 0x00ff000070ff7812 */ /* 0x000fe4000780c0ff */
[----:B------:R-:W-:Y:S01]  /*5f60*/  F2FP.F16.F32.PACK_AB R98, R107, R98 ;  /* 0x000000626b62723e */ /* 0x000fe200000000ff */
        /* <DEDUP_REMOVED lines=8> */
[----:B------:R-:W-:-:S03]  /*5ff0*/  HADD2.F32 R99, -RZ, R4.H1_H1 ;  /* 0x30000004ff637230 */ /* 0x000fc60000004100 */
[----:B------:R-:W-:-:S05]  /*6000*/  FMUL.FTZ R97, R97, UR13 ;  /* 0x0000000d61617c20 */ /* 0x000fca0008410000 */
        /* <DEDUP_REMOVED lines=8> */
[----:B------:R-:W-:Y:S01]  /*6090*/  FSEL R103, R97, RZ, P0 ;  /* 0x000000ff61677208 */ /* 0x000fe20000000000 */
[----:B------:R-:W-:Y:S01]  /*60a0*/  FADD.FTZ R97, R121, -R100 ;  /* 0x8000006479617221 */ /* 0x000fe20000010000 */
[----:B------:R-:W-:-:S03]  /*60b0*/  LOP3.LUT P0, RZ, R112, 0xff, RZ, 0xc0, !PT ;  /* 0x000000ff70ff7812 */ /* 0x000fc6000780c0ff */
[----:B------:R-:W-:Y:S01]  /*60c0*/  FFMA.FTZ R97, R120, R97, R99 ;  /* 0x0000006178617223 */ /* 0x000fe20000010063 */
[----:B------:R-:W-:-:S03]  /*60d0*/  F2FP.F16.F32.PACK_AB R99, R109, R104 ;  /* 0x000000686d63723e */ /* 0x000fc600000000ff */
[----:B------:R-:W-:-:S05]  /*60e0*/  FMUL.FTZ R97, R97, UR13 ;  /* 0x0000000d61617c20 */ /* 0x000fca0008410000 */
[----:B------:R-:W-:Y:S02]  /*60f0*/  FSEL R96, R97, RZ, P0 ;  /* 0x000000ff61607208 */ /* 0x000fe40000000000 */
[----:B------:R-:W-:Y:S02]  /*6100*/  F2FP.F16.F32.PACK_AB R97, R105, R102 ;  /* 0x000000666961723e */ /* 0x000fe400000000ff */
[----:B------:R-:W-:Y:S01]  /*6110*/  F2FP.F16.F32.PACK_AB R96, R103, R96 ;  /* 0x000000606760723e */ /* 0x000fe200000000ff */
[----:B------:R-:W-:Y:S06]  /*6120*/  BRA `(.L_x_364) ;  /* 0x0000000400cc7947 */ /* 0x000fec0003800000 */
.L_x_366:
        /* <DEDUP_REMOVED lines=10> */
[----:B------:R-:W-:Y:S01]  /*61d0*/  FSEL R109, R88, RZ, P0 ;  /* 0x000000ff586d7208 */ /* 0x000fe20000000000 */
[----:B------:R-:W-:Y:S01]  /*61e0*/  FFMA.FTZ R88, R147, R100, R101 ;  /* 0x0000006493587223 */ /* 0x000fe20000010065 */
[----:B------:R-:W-:-:S03]  /*61f0*/  LOP3.LUT P0, RZ, R113, 0xff0000, RZ, 0xc0, !PT ;  /* 0x00ff000071ff7812 */ /* 0x000fc6000780c0ff */
[----:B------:R-:W-:-:S04]  /*6200*/  FADD.FTZ R89, R139, -R88 ;  /* 0x800000588b597221 */ /* 0x000fc80000010000 */
[----:B------:R-:W-:-:S04]  /*6210*/  FMUL.FTZ R91, R120, R89 ;  /* 0x00000059785b7220 */ /* 0x000fc80000410000 */
[----:B------:R-:W-:Y:S01]  /*6220*/  FMUL.FTZ R88, R91, UR13 ;  /* 0x0000000d5b587c20 */ /* 0x000fe20008410000 */
[----:B------:R-:W-:-:S04]  /*6230*/  F2FP.F16.F32.PACK_AB R91, R108, R91 ;  /* 0x0000005b6c5b723e */ /* 0x000fc800000000ff */
        /* <DEDUP_REMOVED lines=8> */
[----:B------:R-:W-:Y:S01]  /*62c0*/  FMUL.FTZ R99, R120, R89 ;  /* 0x0000005978637220 */ /* 0x000fe20000410000 */
[----:B------:R-:W-:Y:S02]  /*62d0*/  FSEL R104, R88, RZ, P0 ;  /* 0x000000ff58687208 */ /* 0x000fe40000000000 */
        /* <DEDUP_REMOVED lines=15> */
[----:B------:R-:W-:-:S05]  /*63d0*/  FMUL.FTZ R88, R98, UR13 ;  /* 0x0000000d62587c20 */ /* 0x000fca0008410000 */
[----:B------:R-:W-:Y:S01]  /*63e0*/  FSEL R105, R88, RZ, P0 ;  /* 0x000000ff58697208 */ /* 0x000fe20000000000 */
[-CC-:B------:R-:W-:Y:S01]  /*63f0*/  FFMA.FTZ R88, R125, R100.reuse, R101.reuse ;  /* 0x000000647d587223 */ /* 0x180fe20000010065 */
[----:B------:R-:W-:Y:S01]  /*6400*/  FFMA.FTZ R101, R132, R100, R101 ;  /* 0x0000006484657223 */ /* 0x000fe20000010065 */
[----:B------:R-:W-:Y:S02]  /*6410*/  LOP3.LUT P0, RZ, R112, 0xff, RZ, 0xc0, !PT ;  /* 0x000000ff70ff7812 */ /* 0x000fe4000780c0ff */
[----:B------:R-:W-:Y:S01]  /*6420*/  FADD.FTZ R89, R121, -R88 ;  /* 0x8000005879597221 */ /* 0x000fe20000010000 */
[----:B------:R-:W-:-:S03]  /*6430*/  FADD.FTZ R101, R130, -R101 ;  /* 0x8000006582657221 */ /* 0x000fc60000010000 */
[C---:B------:R-:W-:Y:S01]  /*6440*/  FMUL.FTZ R88, R120.reuse, R89 ;  /* 0x0000005978587220 */ /* 0x040fe20000410000 */
[----:B------:R-:W-:-:S03]  /*6450*/  FMUL.FTZ R101, R120, R101 ;  /* 0x0000006578657220 */ /* 0x000fc60000410000 */
[----:B------:R-:W-:Y:S02]  /*6460*/  FMUL.FTZ R89, R88, UR13 ;  /* 0x0000000d58597c20 */ /* 0x000fe40008410000 */
[----:B------:R-:W-:-:S03]  /*6470*/  F2FP.F16.F32.PACK_AB R88, R101, R88 ;  /* 0x000000586558723e */ /* 0x000fc600000000ff */
[----:B------:R-:W-:Y:S01]  /*6480*/  FSEL R96, R89, RZ, P0 ;  /* 0x000000ff59607208 */ /* 0x000fe20000000000 */
[----:B------:R-:W-:Y:S01]  /*6490*/  FMUL.FTZ R89, R101, UR13 ;  /* 0x0000000d65597c20 */ /* 0x000fe20008410000 */
[----:B------:R-:W-:-:S04]  /*64a0*/  LOP3.LUT P0, RZ, R112, 0xff00, RZ, 0xc0, !PT ;  /* 0x0000ff0070ff7812 */ /* 0x000fc8000780c0ff */
[----:B------:R-:W-:Y:S02]  /*64b0*/  FSEL R103, R89, RZ, P0 ;  /* 0x000000ff59677208 */ /* 0x000fe40000000000 */
[----:B------:R-:W-:Y:S02]  /*64c0*/  F2FP.F16.F32.PACK_AB R89, R98, R97 ;  /* 0x000000616259723e */ /* 0x000fe400000000ff */
[----:B------:R-:W-:Y:S02]  /*64d0*/  F2FP.F16.F32.PACK_AB R98, R107, R104 ;  /* 0x000000686b62723e */ /* 0x000fe400000000ff */
[----:B------:R-:W-:Y:S02]  /*64e0*/  F2FP.F16.F32.PACK_AB R97, R105, R102 ;  /* 0x000000666961723e */ /* 0x000fe400000000ff */
[----:B------:R-:W-:Y:S01]  /*64f0*/  F2FP.F16.F32.PACK_AB R96, R103, R96 ;  /* 0x000000606760723e */ /* 0x000fe200000000ff */
[----:B------:R-:W-:Y:S06]  /*6500*/  BRA `(.L_x_364) ;  /* 0x0000000000d47947 */ /* 0x000fec0003800000 */
.L_x_368:
[----:B------:R-:W-:Y:S01]  /*6510*/  FFMA.FTZ R96, R147, R100, R101 ;  /* 0x0000006493607223 */ /* 0x000fe20000010065 */
[----:B------:R-:W-:-:S03]  /*6520*/  LOP3.LUT P0, RZ, R113, 0xff0000, RZ, 0xc0, !PT ;  /* 0x00ff000071ff7812 */ /* 0x000fc6000780c0ff */
[----:B------:R-:W-:Y:S01]  /*6530*/  FADD.FTZ R97, R139, -R96 ;  /* 0x800000608b617221 */ /* 0x000fe20000010000 */
[----:B------:R-:W-:-:S03]  /*6540*/  FFMA.FTZ R96, R146, R100, R101 ;  /* 0x0000006492607223 */ /* 0x000fc60000010065 */
[----:B-----5:R-:W-:-:S04]  /*6550*/  FMUL.FTZ R97, R120, R97 ;  /* 0x0000006178617220 */ /* 0x020fc80000410000 */
[----:B------:R-:W-:-:S05]  /*6560*/  FMUL.FTZ R97, R97, UR13 ;  /* 0x0000000d61617c20 */ /* 0x000fca0008410000 */
[----:B------:R-:W-:Y:S01]  /*6570*/  FSEL R99, R97, RZ, P0 ;  /* 0x000000ff61637208 */ /* 0x000fe20000000000 */
[----:B------:R-:W-:Y:S01]  /*6580*/  FADD.FTZ R97, R145, -R96 ;  /* 0x8000006091617221 */ /* 0x000fe20000010000 */
[----:B------:R-:W-:Y:S01]  /*6590*/  ISETP.GE.U32.AND P0, PT, R112, RZ, PT ;  /* 0x000000ff7000720c */ /* 0x000fe20003f06070 */
[----:B------:R-:W-:Y:S02]  /*65a0*/  FFMA.FTZ R96, R137, R100, R101 ;  /* 0x0000006489607223 */ /* 0x000fe40000010065 */
[----:B------:R-:W-:Y:S01]  /*65b0*/  FMUL.FTZ R97, R120, R97 ;  /* 0x0000006178617220 */ /* 0x000fe20000410000 */
[----:B------:R-:W-:-:S03]  /*65c0*/  ISETP.GE.U32.AND.EX P0, PT, R113, 0x1000000, PT, P0 ;  /* 0x010000007100780c */ /* 0x000fc60003f06100 */
[----:B------:R-:W-:-:S05]  /*65d0*/  FMUL.FTZ R97, R97, UR13 ;  /* 0x0000000d61617c20 */ /* 0x000fca0008410000 */
[----:B------:R-:W-:Y:S01]  /*65e0*/  FSEL R104, R97, RZ, P0 ;  /* 0x000000ff61687208 */ /* 0x000fe20000000000 */
[----:B------:R-:W-:Y:S01]  /*65f0*/  FADD.FTZ R97, R135, -R96 ;  /* 0x8000006087617221 */ /* 0x000fe20000010000 */
[----:B------:R-:W-:Y:S01]  /*6600*/  LOP3.LUT P0, RZ, R113, 0xff, RZ, 0xc0, !PT ;  /* 0x000000ff71ff7812 */ /* 0x000fe2000780c0ff */
[----:B------:R-:W-:Y:S01]  /*6610*/  FFMA.FTZ R96, R133, R100, R101 ;  /* 0x0000006485607223 */ /* 0x000fe20000010065 */
[----:B------:R-:W-:Y:S01]  /*6620*/  F2FP.F16.F32.PACK_AB R99, R104, R99 ;  /* 0x000000636863723e */ /* 0x000fe200000000ff */
[----:B------:R-:W-:-:S04]  /*6630*/  FMUL.FTZ R97, R120, R97 ;  /* 0x0000006178617220 */ /* 0x000fc80000410000 */
[----:B------:R-:W-:-:S05]  /*6640*/  FMUL.FTZ R97, R97, UR13 ;  /* 0x0000000d61617c20 */ /* 0x000fca0008410000 */
[----:B------:R-:W-:Y:S01]  /*6650*/  FSEL R98, R97, RZ, P0 ;  /* 0x000000ff61627208 */ /* 0x000fe20000000000 */
[----:B------:R-:W-:Y:S01]  /*6660*/  FFMA.FTZ R97, R144, R100, R101 ;  /* 0x0000006490617223 */ /* 0x000fe20000010065 */
[----:B------:R-:W-:-:S03]  /*6670*/  LOP3.LUT P0, RZ, R113, 0xff00, RZ, 0xc0, !PT ;  /* 0x0000ff0071ff7812 */ /* 0x000fc6000780c0ff */
[----:B------:R-:W-:-:S04]  /*6680*/  FADD.FTZ R97, R138, -R97 ;  /* 0x800000618a617221 */ /* 0x000fc80000010000 */
[----:B------:R-:W-:-:S04]  /*6690*/  FMUL.FTZ R97, R120, R97 ;  /* 0x0000006178617220 */ /* 0x000fc80000410000 */
[----:B------:R-:W-:-:S05]  /*66a0*/  FMUL.FTZ R97, R97, UR13 ;  /* 0x0000000d61617c20 */ /* 0x000fca0008410000 */
[----:B------:R-:W-:Y:S01]  /*66b0*/  FSEL R107, R97, RZ, P0 ;  /* 0x000000ff616b7208 */ /* 0x000fe20000000000 */
[----:B------:R-:W-:Y:S01]  /*66c0*/  FADD.FTZ R97, R131, -R96 ;  /* 0x8000006083617221 */ /* 0x000fe20000010000 */
[----:B------:R-:W-:Y:S02]  /*66d0*/  LOP3.LUT P0, RZ, R112, 0xff0000, RZ, 0xc0, !PT ;  /* 0x00ff000070ff7812 */ /* 0x000fe4000780c0ff */
        /* <DEDUP_REMOVED lines=22> */
[----:B------:R-:W-:Y:S02]  /*6840*/  F2FP.F16.F32.PACK_AB R97, R105, R102 ;  /* 0x000000666961723e */ /* 0x000fe400000000ff */
[----:B------:R-:W-:-:S07]  /*6850*/  F2FP.F16.F32.PACK_AB R96, R103, R96 ;  /* 0x000000606760723e */ /* 0x000fce00000000ff */
.L_x_364:
        /* <DEDUP_REMOVED lines=9> */
.L_x_360:
[----:B------:R-:W-:Y:S05]  /*68f0*/  BSYNC.RECONVERGENT B0 ;  /* 0x0000000000007941 */ /* 0x000fea0003800200 */
.L_x_359:
[----:B------:R-:W-:Y:S02]  /*6900*/  ISETP.NE.AND P0, PT, R155, RZ, PT ;  /* 0x000000ff9b00720c */ /* 0x000fe40003f05270 */
[----:B------:R-:W-:-:S11]  /*6910*/  PLOP3.LUT P3, PT, P3, PT, PT, 0x8, 0x80 ;  /* 0x000000000080781c */ /* 0x000fd60001f6e170 */
[----:B------:R-:W-:Y:S05]  /*6920*/  @!P0 BRA `(.L_x_369) ;  /* 0xffffff9c00548947 */ /* 0x000fea000383ffff */
.L_x_344:
[----:B------:R-:W-:Y:S01]  /*6930*/  IMAD R3, R116, UR8, RZ ;  /* 0x0000000874037c24 */ /* 0x000fe2000f8e02ff */
[----:B------:R-:W-:Y:S04]  /*6940*/  BSSY.RECONVERGENT B0, `(.L_x_370) ;  /* 0x0000014000007945 */ /* 0x000fe80003800200 */
        /* <DEDUP_REMOVED lines=19> */
.L_x_371:
[----:B------:R-:W-:Y:S05]  /*6a80*/  BSYNC.RECONVERGENT B0 ;  /* 0x0000000000007941 */ /* 0x000fea0003800200 */
.L_x_370:
        /* <DEDUP_REMOVED lines=18> */
.L_x_372:
        /* <DEDUP_REMOVED lines=13> */
.L_x_2796:


//--------------------- .text._ZN10layer_norm31ln_parallel_residual_bwd_kernelINS_13Kernel_traitsI6__halfS2_S2_S2_fjLj4096ELj1ELj1ELj8ELj16ENS_18Kernel_traits_baseILj4096ES2_S2_S2_S2_fjLj256EEEEELb1ELb0ELb1EEEvNS_9BwdParamsE --------------------------
	.section	.text._ZN10layer_norm31ln_parallel_residual_bwd_kernelINS_13Kernel_traitsI6__halfS2_S2_S2_fjLj4096ELj1ELj1ELj8ELj16ENS_18Kernel_traits_baseILj4096ES2_S2_S2_S2_fjLj256EEEEELb1ELb0ELb1EEEvNS_9BwdParamsE,"ax",@progbits
	.align	128
        .global         _ZN10layer_norm31ln_parallel_residual_bwd_kernelINS_13Kernel_traitsI6__halfS2_S2_S2_fjLj4096ELj1ELj1ELj8ELj16ENS_18Kernel_traits_baseILj4096ES2_S2_S2_S2_fjLj256EEEEELb1ELb0ELb1EEEvNS_9BwdParamsE
        .type           _ZN10layer_norm31ln_parallel_residual_bwd_kernelINS_13Kernel_traitsI6__halfS2_S2_S2_fjLj4096ELj1ELj1ELj8ELj16ENS_18Kernel_traits_baseILj4096ES2_S2_S2_S2_fjLj256EEEEELb1ELb0ELb1EEEvNS_9BwdParamsE,@function
        .size           _ZN10layer_norm31ln_parallel_residual_bwd_kernelINS_13Kernel_traitsI6__halfS2_S2_S2_fjLj4096ELj1ELj1ELj8ELj16ENS_18Kernel_traits_baseILj4096ES2_S2_S2_S2_fjLj256EEEEELb1ELb0ELb1EEEvNS_9BwdParamsE,(.L_x_2797 - _ZN10layer_norm31ln_parallel_residual_bwd_kernelINS_13Kernel_traitsI6__halfS2_S2_S2_fjLj4096ELj1ELj1ELj8ELj16ENS_18Kernel_traits_baseILj4096ES2_S2_S2_S2_fjLj256EEEEELb1ELb0ELb1EEEvNS_9BwdParamsE)
        .other          _ZN10layer_norm31ln_parallel_residual_bwd_kernelINS_13Kernel_traitsI6__halfS2_S2_S2_fjLj4096ELj1ELj1ELj8ELj16ENS_18Kernel_traits_baseILj4096ES2_S2_S2_S2_fjLj256EEEEELb1ELb0ELb1EEEvNS_9BwdParamsE,@"STO_CUDA_ENTRY STV_DEFAULT"
_ZN10layer_norm31ln_parallel_residual_bwd_kernelINS_13Kernel_traitsI6__halfS2_S2_S2_fjLj4096ELj1ELj1ELj8ELj16ENS_18Kernel_traits_baseILj4096ES2_S2_S2_S2_fjLj256EEEEELb1ELb0ELb1EEEvNS_9BwdParamsE:
.text._ZN10layer_norm31ln_parallel_residual_bwd_kernelINS_13Kernel_traitsI6__halfS2_S2_S2_fjLj4096ELj1ELj1ELj8ELj16ENS_18Kernel_traits_baseILj4096ES2_S2_S2_S2_fjLj256EEEEELb1ELb0ELb1EEEvNS_9BwdParamsE:
        /* <DEDUP_REMOVED lines=80> */
[----:B------:R-:W-:Y:S02]  /*0500*/  CS2R R46, SRZ ;  /* 0x00000000002e7805 */ /* 0x000fe4000001ff00 */
[----:B------:R-:W-:Y:S01]  /*0510*/  MOV R113, RZ ;  /* 0x000000ff00717202 */ /* 0x000fe20000000f00 */
[----:B------:R-:W0:Y:S01]  /*0520*/  LDCU.U8 UR10, c[0x0][0x410] ;  /* 0x00008200ff0a77ac */ /* 0x000e220008000000 */
[----:B------:R-:W-:Y:S01]  /*0530*/  MOV R110, UR7 ;  /* 0x00000007006e7c02 */ /* 0x000fe20008000f00 */
[----:B------:R-:W1:Y:S01]  /*0540*/  LDCU UR6, c[0x0][0x408] ;  /* 0x00008100ff0677ac */ /* 0x000e620008000800 */
[----:B------:R-:W0:Y:S01]  /*0550*/  LDCU UR11, c[0x0][0x388] ;  /* 0x00007100ff0b77ac */ /* 0x000e220008000800 */
        /* <DEDUP_REMOVED lines=36> */
.L_x_390:
        /* <DEDUP_REMOVED lines=9> */
[----:B------:R0:W4:Y:S02]  /*0830*/  LDG.E R0, desc[UR8][R40.64] ;  /* 0x0000000828007981 */ /* 0x000124000c1e1900 */
        /* <DEDUP_REMOVED lines=16> */
[----:B------:R-:W-:-:S04]  /*0940*/  ISETP.NE.AND P2, PT, RZ, UR10, PT ;  /* 0x0000000aff007c0c */ /* 0x000fc8000bf45270 */
[----:B----4-:R-:W-:Y:S01]  /*0950*/  FSEL R165, R0, RZ, !P2 ;  /* 0x000000ff00a57208 */ /* 0x010fe20005000000 */
[--C-:B------:R-:W-:Y:S02]  /*0960*/  HADD2.F32 R0, -RZ, R20.reuse.H0_H0 ;  /* 0x20000014ff007230 */ /* 0x100fe40000004100 */
[----:B------:R-:W-:-:S03]  /*0970*/  HADD2.F32 R20, -RZ, R20.H1_H1 ;  /* 0x30000014ff147230 */ /* 0x000fc60000004100 */
[C---:B0-----:R-:W-:Y:S01]  /*0980*/  FADD.FTZ R149, -R165.reuse, R0 ;  /* 0x00000000a5957221 */ /* 0x041fe20000010100 */
[--C-:B--2---:R-:W-:Y:S02]  /*0990*/  HADD2.F32 R150, -RZ, R24.reuse.H0_H0 ;  /* 0x20000018ff967230 */ /* 0x104fe40000004100 */
[----:B------:R-:W-:Y:S02]  /*09a0*/  HADD2.F32 R24, -RZ, R24.H1_H1 ;  /* 0x30000018ff187230 */ /* 0x000fe40000004100 */
[----:B------:R-:W-:Y:S01]  /*09b0*/  FADD.FTZ R151, -R165, R20 ;  /* 0x00000014a5977221 */ /* 0x000fe20000010100 */
[----:B------:R-:W-:Y:S02]  /*09c0*/  HADD2.F32 R20, -RZ, R21.H0_H0 ;  /* 0x20000015ff147230 */ /* 0x000fe40000004100 */
[----:B------:R-:W-:Y:S01]  /*09d0*/  FMUL.FTZ R152, R137, R150 ;  /* 0x0000009689987220 */ /* 0x000fe20000410000 */
[--C-:B---3--:R-:W-:Y:S02]  /*09e0*/  HADD2.F32 R148, -RZ, R28.reuse.H0_H0 ;  /* 0x2000001cff947230 */ /* 0x108fe40000004100 */
[----:B------:R-:W-:Y:S01]  /*09f0*/  FMUL.FTZ R153, R136, R24 ;  /* 0x0000001888997220 */ /* 0x000fe20000410000 */
[----:B------:R-:W-:-:S02]  /*0a00*/  HADD2.F32 R28, -RZ, R28.H1_H1 ;  /* 0x3000001cff1c7230 */ /* 0x000fc40000004100 */
[----:B------:R-:W-:Y:S01]  /*0a10*/  FMUL.FTZ R0, R146, R149 ;  /* 0x0000009592007220 */ /* 0x000fe20000410000 */
[----:B------:R-:W-:Y:S01]  /*0a20*/  FADD.FTZ R108, R148, R108 ;  /* 0x0000006c946c7221 */ /* 0x000fe20000010000 */
[-C--:B------:R-:W-:Y:S02]  /*0a30*/  FFMA.FTZ R149, R145, R148.reuse, R152 ;  /* 0x0000009491957223 */ /* 0x080fe40000010098 */
[----:B------:R-:W-:Y:S01]  /*0a40*/  FFMA.FTZ R113, R0, R148, R113 ;  /* 0x0000009400717223 */ /* 0x000fe20000010071 */
[----:B------:R-:W-:Y:S01]  /*0a50*/  FFMA.FTZ R148, R144, R28, R153 ;  /* 0x0000001c90947223 */ /* 0x000fe20000010099 */
[----:B------:R-:W-:Y:S01]  /*0a60*/  FADD.FTZ R153, -R165, R20 ;  /* 0x00000014a5997221 */ /* 0x000fe20000010100 */
[C---:B------:R-:W-:Y:S01]  /*0a70*/  FMUL.FTZ R151, R146.reuse, R151 ;  /* 0x0000009792977220 */ /* 0x040fe20000410000 */
[----:B------:R-:W-:Y:S02]  /*0a80*/  HADD2.F32 R20, -RZ, R25.H0_H0 ;  /* 0x20000019ff147230 */ /* 0x000fe40000004100 */
[----:B------:R-:W-:Y:S01]  /*0a90*/  FMUL.FTZ R153, R146, R153 ;  /* 0x0000009992997220 */ /* 0x000fe20000410000 */
[----:B------:R-:W-:Y:S01]  /*0aa0*/  FADD.FTZ R103, R24, R103 ;  /* 0x0000006718677221 */ /* 0x000fe20000010000 */
[----:B------:R-:W-:Y:S01]  /*0ab0*/  FFMA.FTZ R104, R151, R24, R104 ;  /* 0x0000001897687223 */ /* 0x000fe20000010068 */
[-C--:B------:R-:W-:Y:S01]  /*0ac0*/  FMUL.FTZ R24, R135, R20.reuse ;  /* 0x0000001487187220 */ /* 0x080fe20000410000 */
[----:B------:R-:W-:Y:S01]  /*0ad0*/  FADD.FTZ R99, R20, R99 ;  /* 0x0000006314637221 */ /* 0x000fe20000010000 */
[----:B------:R-:W-:Y:S01]  /*0ae0*/  FFMA.FTZ R100, R153, R20, R100 ;  /* 0x0000001499647223 */ /* 0x000fe20000010064 */
[----:B------:R-:W-:-:S02]  /*0af0*/  HADD2.F32 R20, -RZ, R22.H0_H0 ;  /* 0x20000016ff147230 */ /* 0x000fc40000004100 */
[----:B------:R-:W-:Y:S01]  /*0b00*/  FADD.FTZ R107, R150, R107 ;  /* 0x0000006b966b7221 */ /* 0x000fe20000010000 */
[----:B------:R-:W-:Y:S01]  /*0b10*/  FFMA.FTZ R109, R0, R150, R109 ;  /* 0x00000096006d7223 */ /* 0x000fe2000001006d */
[----:B------:R-:W-:Y:S02]  /*0b20*/  HADD2.F32 R150, -RZ, R29.H0_H0 ;  /* 0x2000001dff967230 */ /* 0x000fe40000004100 */
[----:B------:R-:W-:Y:S01]  /*0b30*/  FADD.FTZ R157, -R165, R20 ;  /* 0x00000014a59d7221 */ /* 0x000fe20000010100 */
[----:B------:R-:W-:-:S03]  /*0b40*/  HADD2.F32 R20, -RZ, R26.H0_H0 ;  /* 0x2000001aff147230 */ /* 0x000fc60000004100 */
[----:B------:R-:W-:Y:S01]  /*0b50*/  FMUL.FTZ R157, R146, R157 ;  /* 0x0000009d929d7220 */ /* 0x000fe20000410000 */
[----:B------:R-:W-:Y:S01]  /*0b60*/  FADD.FTZ R101, R150, R101 ;  /* 0x0000006596657221 */ /* 0x000fe20000010000 */
[-C--:B------:R-:W-:Y:S01]  /*0b70*/  FFMA.FTZ R102, R153, R150.reuse, R102 ;  /* 0x0000009699667223 */ /* 0x080fe20000010066 */
[----:B------:R-:W-:Y:S01]  /*0b80*/  FFMA.FTZ R150, R143, R150, R24 ;  /* 0x000000968f967223 */ /* 0x000fe20000010018 */
[----:B------:R-:W-:Y:S02]  /*0b90*/  HADD2.F32 R21, -RZ, R21.H1_H1 ;  /* 0x30000015ff157230 */ /* 0x000fe40000004100 */
[-C--:B------:R-:W-:Y:S01]  /*0ba0*/  FMUL.FTZ R24, R133, R20.reuse ;  /* 0x0000001485187220 */ /* 0x080fe20000410000 */
[----:B------:R-:W-:Y:S01]  /*0bb0*/  FADD.FTZ R91, R20, R91 ;  /* 0x0000005b145b7221 */ /* 0x000fe20000010000 */
[----:B------:R-:W-:Y:S01]  /*0bc0*/  FFMA.FTZ R92, R157, R20, R92 ;  /* 0x000000149d5c7223 */ /* 0x000fe2000001005c */
[----:B------:R-:W-:Y:S02]  /*0bd0*/  HADD2.F32 R20, -RZ, R23.H0_H0 ;  /* 0x20000017ff147230 */ /* 0x000fe40000004100 */
[----:B------:R-:W-:Y:S01]  /*0be0*/  FADD.FTZ R21, -R165, R21 ;  /* 0x00000015a5157221 */ /* 0x000fe20000010100 */
[----:B------:R-:W-:-:S02]  /*0bf0*/  HADD2.F32 R25, -RZ, R25.H1_H1 ;  /* 0x30000019ff197230 */ /* 0x000fc40000004100 */
[----:B------:R-:W-:Y:S02]  /*0c00*/  HADD2.F32 R22, -RZ, R22.H1_H1 ;  /* 0x30000016ff167230 */ /* 0x000fe40000004100 */
[----:B------:R-:W-:Y:S01]  /*0c10*/  FADD.FTZ R161, -R165, R20 ;  /* 0x00000014a5a17221 */ /* 0x000fe20000010100 */
[----:B------:R-:W-:Y:S02]  /*0c20*/  HADD2.F32 R29, -RZ, R29.H1_H1 ;  /* 0x3000001dff1d7230 */ /* 0x000fe40000004100 */
[----:B------:R-:W-:Y:S01]  /*0c30*/  FMUL.FTZ R155, R146, R21 ;  /* 0x00000015929b7220 */ /* 0x000fe20000410000 */
[----:B------:R-:W-:Y:S02]  /*0c40*/  HADD2.F32 R20, -RZ, R27.H0_H0 ;  /* 0x2000001bff147230 */ /* 0x000fe40000004100 */
[----:B------:R-:W-:Y:S01]  /*0c50*/  FMUL.FTZ R21, R134, R25 ;  /* 0x0000001986157220 */ /* 0x000fe20000410000 */
[----:B------:R-:W-:Y:S01]  /*0c60*/  FMUL.FTZ R161, R146, R161 ;  /* 0x000000a192a17220 */ /* 0x000fe20000410000 */
[----:B------:R-:W-:-:S02]  /*0c70*/  HADD2.F32 R154, -RZ, R30.H0_H0 ;  /* 0x2000001eff9a7230 */ /* 0x000fc40000004100 */
[----:B------:R-:W-:Y:S01]  /*0c80*/  FADD.FTZ R159, -R165, R22 ;  /* 0x00000016a59f7221 */ /* 0x000fe20000010100 */
[----:B------:R-:W-:Y:S01]  /*0c90*/  FFMA.FTZ R152, R142, R29, R21 ;  /* 0x0000001d8e987223 */ /* 0x000fe20000010015 */
[-C--:B------:R-:W-:Y:S01]  /*0ca0*/  FMUL.FTZ R22, R131, R20.reuse ;  /* 0x0000001483167220 */ /* 0x080fe20000410000 */
[----:B------:R-:W-:Y:S01]  /*0cb0*/  FADD.FTZ R83, R20, R83 ;  /* 0x0000005314537221 */ /* 0x000fe20000010000 */
[----:B------:R-:W-:Y:S01]  /*0cc0*/  FFMA.FTZ R84, R161, R20, R84 ;  /* 0x00000014a1547223 */ /* 0x000fe20000010054 */
[----:B------:R-:W-:Y:S02]  /*0cd0*/  HADD2.F32 R21, -RZ, R26.H1_H1 ;  /* 0x3000001aff157230 */ /* 0x000fe40000004100 */
[----:B------:R-:W-:Y:S01]  /*0ce0*/  FMUL.FTZ R159, R146, R159 ;  /* 0x0000009f929f7220 */ /* 0x000fe20000410000 */
[----:B------:R-:W-:Y:S02]  /*0cf0*/  HADD2.F32 R158, -RZ, R31.H0_H0 ;  /* 0x2000001fff9e7230 */ /* 0x000fe40000004100 */
[----:B------:R-:W-:-:S02]  /*0d00*/  HADD2.F32 R20, -RZ, R32.H0_H0 ;  /* 0x20000020ff147230 */ /* 0x000fc40000004100 */
[----:B------:R-:W-:Y:S01]  /*0d10*/  FADD.FTZ R93, R154, R93 ;  /* 0x0000005d9a5d7221 */ /* 0x000fe20000010000 */
[----:B------:R-:W-:Y:S02]  /*0d20*/  HADD2.F32 R23, -RZ, R23.H1_H1 ;  /* 0x30000017ff177230 */ /* 0x000fe40000004100 */
[-C--:B------:R-:W-:Y:S01]  /*0d30*/  FFMA.FTZ R94, R157, R154.reuse, R94 ;  /* 0x0000009a9d5e7223 */ /* 0x080fe2000001005e */
[----:B------:R-:W-:Y:S02]  /*0d40*/  HADD2.F32 R27, -RZ, R27.H1_H1 ;  /* 0x3000001bff1b7230 */ /* 0x000fe40000004100 */
[----:B------:R-:W-:Y:S01]  /*0d50*/  FFMA.FTZ R154, R141, R154, R24 ;  /* 0x0000009a8d9a7223 */ /* 0x000fe20000010018 */
[----:B------:R-:W-:Y:S01]  /*0d60*/  FADD.FTZ R95, R25, R95 ;  /* 0x0000005f195f7221 */ /* 0x000fe20000010000 */
[----:B------:R-:W-:Y:S01]  /*0d70*/  FFMA.FTZ R96, R155, R25, R96 ;  /* 0x000000199b607223 */ /* 0x000fe20000010060 */
[--C-:B------:R-:W-:Y:S02]  /*0d80*/  HADD2.F32 R24, -RZ, R35.reuse.H0_H0 ;  /* 0x20000023ff187230 */ /* 0x100fe40000004100 */
[----:B------:R-:W-:Y:S01]  /*0d90*/  FMUL.FTZ R25, R132, R21 ;  /* 0x0000001584197220 */ /* 0x000fe20000410000 */
[----:B------:R-:W-:-:S02]  /*0da0*/  HADD2.F32 R26, -RZ, R35.H1_H1 ;  /* 0x30000023ff1a7230 */ /* 0x000fc40000004100 */
[----:B------:R-:W-:Y:S01]  /*0db0*/  FADD.FTZ R87, R21, R87 ;  /* 0x0000005715577221 */ /* 0x000fe20000010000 */
[----:B------:R-:W-:Y:S01]  /*0dc0*/  FFMA.FTZ R88, R159, R21, R88 ;  /* 0x000000159f587223 */ /* 0x000fe20000010058 */
[----:B------:R-:W-:Y:S01]  /*0dd0*/  FADD.FTZ R85, R158, R85 ;  /* 0x000000559e557221 */ /* 0x000fe20000010000 */
[-C--:B------:R-:W-:Y:S01]  /*0de0*/  FFMA.FTZ R86, R161, R158.reuse, R86 ;  /* 0x0000009ea1567223 */ /* 0x080fe20000010056 */
[----:B------:R-:W-:Y:S02]  /*0df0*/  HADD2.F32 R31, -RZ, R31.H1_H1 ;  /* 0x3000001fff1f7230 */ /* 0x000fe40000004100 */
[----:B------:R-:W-:Y:S01]  /*0e00*/  FADD.FTZ R35, -R165, R20 ;  /* 0x00000014a5237221 */ /* 0x000fe20000010100 */
[----:B------:R-:W-:Y:S01]  /*0e10*/  FFMA.FTZ R158, R139, R158, R22 ;  /* 0x0000009e8b9e7223 */ /* 0x000fe20000010016 */
[----:B------:R-:W-:Y:S01]  /*0e20*/  FADD.FTZ R23, -R165, R23 ;  /* 0x00000017a5177221 */ /* 0x000fe20000010100 */
[----:B------:R-:W-:Y:S01]  /*0e30*/  FMUL.FTZ R21, R130, R27 ;  /* 0x0000001b82157220 */ /* 0x000fe20000410000 */
[----:B------:R-:W-:-:S02]  /*0e40*/  HADD2.F32 R32, -RZ, R32.H1_H1 ;  /* 0x30000020ff207230 */ /* 0x000fc40000004100 */
[----:B------:R-:W-:Y:S02]  /*0e50*/  HADD2.F32 R22, -RZ, R33.H0_H0 ;  /* 0x20000021ff167230 */ /* 0x000fe40000004100 */
[C---:B------:R-:W-:Y:S01]  /*0e60*/  FMUL.FTZ R35, R146.reuse, R35 ;  /* 0x0000002392237220 */ /* 0x040fe20000410000 */
[----:B------:R-:W-:Y:S02]  /*0e70*/  HADD2.F32 R20, -RZ, R36.H0_H0 ;  /* 0x20000024ff147230 */ /* 0x000fe40000004100 */
[----:B------:R-:W-:Y:S01]  /*0e80*/  FMUL.FTZ R163, R146, R23 ;  /* 0x0000001792a37220 */ /* 0x000fe20000410000 */
[----:B------:R-:W-:Y:S01]  /*0e90*/  FFMA.FTZ R160, R138, R31, R21 ;  /* 0x0000001f8aa07223 */ /* 0x000fe20000010015 */
[----:B------:R-:W-:Y:S02]  /*0ea0*/  HADD2.F32 R30, -RZ, R30.H1_H1 ;  /* 0x3000001eff1e7230 */ /* 0x000fe40000004100 */
[----:B------:R-:W-:Y:S01]  /*0eb0*/  FADD.FTZ R21, -R165, R32 ;  /* 0x00000020a5157221 */ /* 0x000fe20000010100 */
[----:B------:R-:W-:-:S02]  /*0ec0*/  HADD2.F32 R23, -RZ, R34.H0_H0 ;  /* 0x20000022ff177230 */ /* 0x000fc40000004100 */
[----:B------:R-:W-:Y:S01]  /*0ed0*/  FADD.FTZ R167, -R165, R22 ;  /* 0x00000016a5a77221 */ /* 0x000fe20000010100 */
[----:B------:R-:W-:Y:S02]  /*0ee0*/  HADD2.F32 R34, -RZ, R34.H1_H1 ;  /* 0x30000022ff227230 */ /* 0x000fe40000004100 */
[-C--:B------:R-:W-:Y:S01]  /*0ef0*/  FMUL.FTZ R22, R121, R20.reuse ;  /* 0x0000001479167220 */ /* 0x080fe20000410000 */
[----:B------:R-:W-:Y:S02]  /*0f00*/  HADD2.F32 R33, -RZ, R33.H1_H1 ;  /* 0x30000021ff217230 */ /* 0x000fe40000004100 */
[----:B------:R-:W-:Y:S01]  /*0f10*/  FADD.FTZ R77, R20, R77 ;  /* 0x0000004d144d7221 */ /* 0x000fe20000010000 */
[----:B------:R-:W-:Y:S01]  /*0f20*/  FFMA.FTZ R62, R35, R20, R62 ;  /* 0x00000014233e7223 */ /* 0x000fe2000001003e */
[----:B------:R-:W-:Y:S02]  /*0f30*/  HADD2.F32 R20, -RZ, R36.H1_H1 ;  /* 0x30000024ff147230 */ /* 0x000fe40000004100 */
[----:B------:R-:W-:Y:S01]  /*0f40*/  FMUL.FTZ R36, R146, R21 ;  /* 0x0000001592247220 */ /* 0x000fe20000410000 */
[----:B------:R-:W-:Y:S01]  /*0f50*/  FFMA.FTZ R156, R140, R30, R25 ;  /* 0x0000001e8c9c7223 */ /* 0x000fe20000010019 */
[----:B------:R-:W-:Y:S01]  /*0f60*/  FADD.FTZ R79, R27, R79 ;  /* 0x0000004f1b4f7221 */ /* 0x000fe20000010000 */
[----:B------:R-:W-:Y:S01]  /*0f70*/  FFMA.FTZ R80, R163, R27, R80 ;  /* 0x0000001ba3507223 */ /* 0x000fe20000010050 */
[C---:B------:R-:W-:Y:S01]  /*0f80*/  FADD.FTZ R25, -R165.reuse, R34 ;  /* 0x00000022a5197221 */ /* 0x040fe20000010100 */
[C---:B------:R-:W-:Y:S01]  /*0f90*/  FADD.FTZ R33, -R165.reuse, R33 ;  /* 0x00000021a5217221 */ /* 0x040fe20000010100 */
[C---:B------:R-:W-:Y:S01]  /*0fa0*/  FADD.FTZ R23, -R165.reuse, R23 ;  /* 0x00000017a5177221 */ /* 0x040fe20000010100 */
[C---:B------:R-:W-:Y:S01]  /*0fb0*/  FADD.FTZ R171, -R165.reuse, R24 ;  /* 0x00000018a5ab7221 */ /* 0x040fe20000010100 */
[----:B------:R-:W-:Y:S01]  /*0fc0*/  FADD.FTZ R27, -R165, R26 ;  /* 0x0000001aa51b7221 */ /* 0x000fe20000010100 */
[----:B------:R-:W-:-:S02]  /*0fd0*/  HADD2.F32 R34, -RZ, R40.H0_H0 ;  /* 0x20000028ff227230 */ /* 0x000fc40000004100 */
[-C--:B------:R-:W-:Y:S01]  /*0fe0*/  FMUL.FTZ R165, R120, R20.reuse ;  /* 0x0000001478a57220 */ /* 0x080fe20000410000 */
[----:B------:R-:W-:Y:S01]  /*0ff0*/  FADD.FTZ R76, R20, R76 ;  /* 0x0000004c144c7221 */ /* 0x000fe20000010000 */
[----:B------:R-:W-:Y:S01]  /*1000*/  FFMA.FTZ R63, R36, R20, R63 ;  /* 0x00000014243f7223 */ /* 0x000fe2000001003f */
[--C-:B------:R-:W-:Y:S02]  /*1010*/  HADD2.F32 R20, -RZ, R37.reuse.H0_H0 ;  /* 0x20000025ff147230 */ /* 0x100fe40000004100 */
        /* <DEDUP_REMOVED lines=8> */
[----:B------:R-:W-:-:S02]  /*10a0*/  HADD2.F32 R20, -RZ, R37.H1_H1 ;  /* 0x30000025ff147230 */ /* 0x000fc40000004100 */
[----:B------:R-:W-:Y:S01]  /*10b0*/  FMUL.FTZ R162, R146, R33 ;  /* 0x0000002192a27220 */ /* 0x000fe20000410000 */
[----:B------:R-:W-:Y:S01]  /*10c0*/  FADD.FTZ R55, R40, R55 ;  /* 0x0000003728377221 */ /* 0x000fe20000010000 */
[-C--:B------:R-:W-:Y:S01]  /*10d0*/  FFMA.FTZ R47, R36, R40.reuse, R47 ;  /* 0x00000028242f7223 */ /* 0x080fe2000001002f */
[----:B------:R-:W-:Y:S01]  /*10e0*/  FFMA.FTZ R165, R128, R40, R165 ;  /* 0x0000002880a57223 */ /* 0x000fe200000100a5 */
[--C-:B------:R-:W-:Y:S02]  /*10f0*/  HADD2.F32 R40, -RZ, R41.reuse.H0_H0 ;  /* 0x20000029ff287230 */ /* 0x100fe40000004100 */
[-C--:B------:R-:W-:Y:S01]  /*1100*/  FMUL.FTZ R21, R118, R20.reuse ;  /* 0x0000001476157220 */ /* 0x080fe20000410000 */
[----:B------:R-:W-:Y:S02]  /*1110*/  HADD2.F32 R37, -RZ, R41.H1_H1 ;  /* 0x30000029ff257230 */ /* 0x000fe40000004100 */
[----:B------:R-:W-:Y:S01]  /*1120*/  FADD.FTZ R74, R20, R74 ;  /* 0x0000004a144a7221 */ /* 0x000fe20000010000 */
[----:B------:R-:W-:Y:S01]  /*1130*/  FFMA.FTZ R65, R162, R20, R65 ;  /* 0x00000014a2417223 */ /* 0x000fe20000010041 */
[----:B------:R-:W-:-:S02]  /*1140*/  HADD2.F32 R20, -RZ, R38.H0_H0 ;  /* 0x20000026ff147230 */ /* 0x000fc40000004100 */
[----:B------:R-:W-:Y:S01]  /*1150*/  FMUL.FTZ R41, R146, R23 ;  /* 0x0000001792297220 */ /* 0x000fe20000410000 */
[----:B------:R-:W-:Y:S01]  /*1160*/  FADD.FTZ R56, R40, R56 ;  /* 0x0000003828387221 */ /* 0x000fe20000010000 */
[-C--:B------:R-:W-:Y:S01]  /*1170*/  FFMA.FTZ R48, R167, R40.reuse, R48 ;  /* 0x00000028a7307223 */ /* 0x080fe20000010030 */
[----:B------:R-:W-:Y:S01]  /*1180*/  FFMA.FTZ R40, R127, R40, R22 ;  /* 0x000000287f287223 */ /* 0x000fe20000010016 */
[----:B------:R-:W-:Y:S01]  /*1190*/  FADD.FTZ R57, R37, R57 ;  /* 0x0000003925397221 */ /* 0x000fe20000010000 */
[-C--:B------:R-:W-:Y:S01]  /*11a0*/  FFMA.FTZ R49, R162, R37.reuse, R49 ;  /* 0x00000025a2317223 */ /* 0x080fe20000010031 */
[----:B------:R-:W-:Y:S01]  /*11b0*/  FFMA.FTZ R37, R126, R37, R21 ;  /* 0x000000257e257223 */ /* 0x000fe20000010015 */
[-C--:B------:R-:W-:Y:S01]  /*11c0*/  FMUL.FTZ R22, R117, R20.reuse ;  /* 0x0000001475167220 */ /* 0x080fe20000410000 */
[----:B------:R-:W-:Y:S01]  /*11d0*/  FADD.FTZ R73, R20, R73 ;  /* 0x0000004914497221 */ /* 0x000fe20000010000 */
[----:B------:R-:W-:Y:S01]  /*11e0*/  FFMA.FTZ R66, R41, R20, R66 ;  /* 0x0000001429427223 */ /* 0x000fe20000010042 */
[----:B------:R-:W-:-:S02]  /*11f0*/  HADD2.F32 R20, -RZ, R38.H1_H1 ;  /* 0x30000026ff147230 */ /* 0x000fc40000004100 */
[----:B------:R-:W-:Y:S01]  /*1200*/  FADD.FTZ R21, RZ, R149 ;  /* 0x00000095ff157221 */ /* 0x000fe20000010000 */
[--C-:B------:R-:W-:Y:S02]  /*1210*/  HADD2.F32 R164, -RZ, R42.reuse.H0_H0 ;  /* 0x2000002affa47230 */ /* 0x100fe40000004100 */
[----:B------:R-:W-:Y:S01]  /*1220*/  FMUL.FTZ R38, R146, R25 ;  /* 0x0000001992267220 */ /* 0x000fe20000410000 */
[----:B------:R-:W-:Y:S02]  /*1230*/  HADD2.F32 R42, -RZ, R42.H1_H1 ;  /* 0x3000002aff2a7230 */ /* 0x000fe40000004100 */
[----:B------:R-:W-:Y:S01]  /*1240*/  FADD.FTZ R21, R148, R21 ;  /* 0x0000001594157221 */ /* 0x000fe20000010000 */
[----:B------:R-:W-:Y:S01]  /*1250*/  FMUL.FTZ R169, R116, R20 ;  /* 0x0000001474a97220 */ /* 0x000fe20000410000 */
[----:B------:R-:W-:Y:S02]  /*1260*/  HADD2.F32 R24, -RZ, R39.H0_H0 ;  /* 0x20000027ff187230 */ /* 0x000fe40000004100 */
[----:B------:R-:W-:Y:S01]  /*1270*/  FADD.FTZ R21, R150, R21 ;  /* 0x0000001596157221 */ /* 0x000fe20000010000 */
[----:B------:R-:W-:Y:S01]  /*1280*/  FADD.FTZ R59, R42, R59 ;  /* 0x0000003b2a3b7221 */ /* 0x000fe20000010000 */
[-C--:B------:R-:W-:Y:S01]  /*1290*/  FFMA.FTZ R51, R38, R42.reuse, R51 ;  /* 0x0000002a26337223 */ /* 0x080fe20000010033 */
[----:B------:R-:W-:Y:S01]  /*12a0*/  FFMA.FTZ R169, R124, R42, R169 ;  /* 0x0000002a7ca97223 */ /* 0x000fe200000100a9 */
[----:B------:R-:W-:-:S02]  /*12b0*/  HADD2.F32 R42, -RZ, R43.H0_H0 ;  /* 0x2000002bff2a7230 */ /* 0x000fc40000004100 */
[----:B------:R-:W-:Y:S01]  /*12c0*/  FADD.FTZ R72, R20, R72 ;  /* 0x0000004814487221 */ /* 0x000fe20000010000 */
[----:B------:R-:W-:Y:S01]  /*12d0*/  FFMA.FTZ R67, R38, R20, R67 ;  /* 0x0000001426437223 */ /* 0x000fe20000010043 */
[----:B------:R-:W-:Y:S01]  /*12e0*/  FMUL.FTZ R171, R146, R171 ;  /* 0x000000ab92ab7220 */ /* 0x000fe20000410000 */
[----:B------:R-:W-:Y:S01]  /*12f0*/  FADD.FTZ R21, R152, R21 ;  /* 0x0000001598157221 */ /* 0x000fe20000010000 */
[----:B------:R-:W-:Y:S01]  /*1300*/  FMUL.FTZ R20, R115, R24 ;  /* 0x0000001873147220 */ /* 0x000fe20000410000 */
[----:B------:R-:W-:Y:S01]  /*1310*/  FADD.FTZ R60, R42, R60 ;  /* 0x0000003c2a3c7221 */ /* 0x000fe20000010000 */
[-C--:B------:R-:W-:Y:S01]  /*1320*/  FFMA.FTZ R52, R171, R42.reuse, R52 ;  /* 0x0000002aab347223 */ /* 0x080fe20000010034 */
[----:B------:R-:W-:Y:S01]  /*1330*/  FADD.FTZ R21, R154, R21 ;  /* 0x000000159a157221 */ /* 0x000fe20000010000 */
[----:B------:R-:W-:Y:S01]  /*1340*/  FFMA.FTZ R42, R123, R42, R20 ;  /* 0x0000002a7b2a7223 */ /* 0x000fe20000010014 */
[----:B------:R-:W-:Y:S02]  /*1350*/  FFMA.FTZ R20, R0, R149, RZ ;  /* 0x0000009500147223 */ /* 0x000fe400000100ff */
[----:B------:R-:W-:-:S02]  /*1360*/  FADD.FTZ R21, R156, R21 ;  /* 0x000000159c157221 */ /* 0x000fc40000010000 */
[----:B------:R-:W-:Y:S02]  /*1370*/  FFMA.FTZ R20, R151, R148, R20 ;  /* 0x0000009497147223 */ /* 0x000fe40000010014 */
[----:B------:R-:W-:Y:S02]  /*1380*/  FADD.FTZ R21, R158, R21 ;  /* 0x000000159e157221 */ /* 0x000fe40000010000 */
[----:B------:R-:W-:Y:S02]  /*1390*/  FFMA.FTZ R20, R153, R150, R20 ;  /* 0x0000009699147223 */ /* 0x000fe40000010014 */
[----:B------:R-:W-:Y:S01]  /*13a0*/  FADD.FTZ R21, R160, R21 ;  /* 0x00000015a0157221 */ /* 0x000fe20000010000 */
[----:B------:R-:W-:Y:S01]  /*13b0*/  FADD.FTZ R58, R164, R58 ;  /* 0x0000003aa43a7221 */ /* 0x000fe20000010000 */
[----:B------:R-:W-:Y:S01]  /*13c0*/  FFMA.FTZ R20, R155, R152, R20 ;  /* 0x000000989b147223 */ /* 0x000fe20000010014 */
        /* <DEDUP_REMOVED lines=11> */
[----:B------:R-:W-:-:S04]  /*1480*/  FFMA.FTZ R21, R35, R34, R20 ;  /* 0x0000002223157223 */ /* 0x000fc80000010014 */
[----:B------:R-:W-:-:S04]  /*1490*/  FFMA.FTZ R20, R36, R165, R21 ;  /* 0x000000a524147223 */ /* 0x000fc80000010015 */
[----:B------:R-:W-:Y:S01]  /*14a0*/  FFMA.FTZ R21, R167, R40, R20 ;  /* 0x00000028a7157223 */ /* 0x000fe20000010014 */
[----:B------:R-:W-:-:S03]  /*14b0*/  HADD2.F32 R25, -RZ, R39.H1_H1 ;  /* 0x30000027ff197230 */ /* 0x000fc60000004100 */
[----:B------:R-:W-:Y:S01]  /*14c0*/  FFMA.FTZ R20, R162, R37, R21 ;  /* 0x00000025a2147223 */ /* 0x000fe20000010015 */
[----:B------:R-:W-:-:S03]  /*14d0*/  HADD2.F32 R43, -RZ, R43.H1_H1 ;  /* 0x3000002bff2b7230 */ /* 0x000fc60000004100 */
[----:B------:R-:W-:Y:S01]  /*14e0*/  FFMA.FTZ R21, R41, R164, R20 ;  /* 0x000000a429157223 */ /* 0x000fe20000010014 */
[----:B------:R-:W-:-:S03]  /*14f0*/  FMUL.FTZ R39, R114, R25 ;  /* 0x0000001972277220 */ /* 0x000fc60000410000 */
[----:B------:R-:W-:Y:S01]  /*1500*/  FFMA.FTZ R20, R38, R169, R21 ;  /* 0x000000a926147223 */ /* 0x000fe20000010015 */
[----:B------:R-:W-:Y:S01]  /*1510*/  FFMA.FTZ R39, R122, R43, R39 ;  /* 0x0000002b7a277223 */ /* 0x000fe20000010027 */
[----:B------:R-:W-:Y:S02]  /*1520*/  FMUL.FTZ R166, R146, R27 ;  /* 0x0000001b92a67220 */ /* 0x000fe40000410000 */
[----:B------:R-:W-:-:S04]  /*1530*/  FFMA.FTZ R21, R171, R42, R20 ;  /* 0x0000002aab157223 */ /* 0x000fc80000010014 */
[----:B------:R-:W-:-:S05]  /*1540*/  FFMA.FTZ R21, R166, R39, R21 ;  /* 0x00000027a6157223 */ /* 0x000fca0000010015 */
[----:B------:R-:W0:Y:S01]  /*1550*/  SHFL.DOWN PT, R20, R21, 0x10, 0x1f ;  /* 0x0a001f0015147f89 */ /* 0x000e2200000e0000 */
[----:B------:R-:W-:-:S04]  /*1560*/  FADD.FTZ R23, R22, R169 ;  /* 0x000000a916177221 */ /* 0x000fc80000010000 */
[----:B------:R-:W-:-:S04]  /*1570*/  FADD.FTZ R22, R23, R42 ;  /* 0x0000002a17167221 */ /* 0x000fc80000010000 */
[----:B------:R-:W-:-:S05]  /*1580*/  FADD.FTZ R22, R22, R39 ;  /* 0x0000002716167221 */ /* 0x000fca0000010000 */
[----:B------:R-:W1:Y:S01]  /*1590*/  SHFL.DOWN PT, R23, R22, 0x10, 0x1f ;  /* 0x0a001f0016177f89 */ /* 0x000e6200000e0000 */
[----:B0-----:R-:W-:-:S05]  /*15a0*/  FADD.FTZ R20, R21, R20 ;  /* 0x0000001415147221 */ /* 0x001fca0000010000 */
[----:B------:R-:W0:Y:S01]  /*15b0*/  SHFL.DOWN PT, R27, R20, 0x8, 0x1f ;  /* 0x09001f00141b7f89 */ /* 0x000e2200000e0000 */
[----:B-1----:R-:W-:Y:S01]  /*15c0*/  FADD.FTZ R23, R22, R23 ;  /* 0x0000001716177221 */ /* 0x002fe20000010000 */
[----:B------:R-:W-:Y:S01]  /*15d0*/  FADD.FTZ R97, R29, R97 ;  /* 0x000000611d617221 */ /* 0x000fe20000010000 */
[----:B0-----:R-:W-:-:S05]  /*15e0*/  FADD.FTZ R27, R20, R27 ;  /* 0x0000001b141b7221 */ /* 0x001fca0000010000 */
[----:B------:R-:W0:Y:S01]  /*15f0*/  SHFL.DOWN PT, R22, R27, 0x4, 0x1f ;  /* 0x08801f001b167f89 */ /* 0x000e2200000e0000 */
[----:B------:R-:W-:Y:S02]  /*1600*/  FFMA.FTZ R98, R155, R29, R98 ;  /* 0x0000001d9b627223 */ /* 0x000fe40000010062 */
[----:B------:R-:W1:Y:S01]  /*1610*/  S2R R29, SR_CgaCtaId ;  /* 0x00000000001d7919 */ /* 0x000e620000008800 */
[----:B------:R-:W2:Y:S01]  /*1620*/  SHFL.DOWN PT, R26, R23, 0x8, 0x1f ;  /* 0x09001f00171a7f89 */ /* 0x000ea200000e0000 */
[----:B------:R-:W-:Y:S01]  /*1630*/  MOV R32, 0x400 ;  /* 0x0000040000207802 */ /* 0x000fe20000000f00 */
[----:B0-----:R-:W-:-:S05]  /*1640*/  FADD.FTZ R22, R27, R22 ;  /* 0x000000161b167221 */ /* 0x001fca0000010000 */
[----:B------:R-:W0:Y:S01]  /*1650*/  SHFL.DOWN PT, R21, R22, 0x2, 0x1f ;  /* 0x08401f0016157f89 */ /* 0x000e2200000e0000 */
[----:B--2---:R-:W-:Y:S01]  /*1660*/  FADD.FTZ R26, R23, R26 ;  /* 0x0000001a171a7221 */ /* 0x004fe20000010000 */
[----:B------:R-:W-:Y:S02]  /*1670*/  LOP3.LUT P4, RZ, R78, 0x1f, RZ, 0xc0, !PT ;  /* 0x0000001f4eff7812 */ /* 0x000fe4000788c0ff */
[----:B-1----:R-:W-:Y:S02]  /*1680*/  LEA R32, R29, R32, 0x18 ;  /* 0x000000201d207211 */ /* 0x002fe400078ec0ff */
[----:B------:R-:W1:Y:S01]  /*1690*/  SHFL.DOWN PT, R29, R26, 0x4, 0x1f ;  /* 0x08801f001a1d7f89 */ /* 0x000e6200000e0000 */
[----:B------:R-:W-:-:S08]  /*16a0*/  PLOP3.LUT P0, PT, PT, PT, PT, 0x80, 0x8 ;  /* 0x000000000008781c */ /* 0x000fd00003f0f070 */
[----:B------:R-:W-:Y:S01]  /*16b0*/  @!P4 PLOP3.LUT P0, PT, P3, PT, PT, 0x80, 0x8 ;  /* 0x000000000008c81c */ /* 0x000fe20001f0f070 */
[----:B0-----:R-:W-:-:S05]  /*16c0*/  FADD.FTZ R21, R22, R21 ;  /* 0x0000001516157221 */ /* 0x001fca0000010000 */
[----:B------:R-:W0:Y:S01]  /*16d0*/  SHFL.DOWN PT, R20, R21, 0x1, 0x1f ;  /* 0x08201f0015147f89 */ /* 0x000e2200000e0000 */
[----:B------:R-:W-:Y:S02]  /*16e0*/  IADD3 R33, PT, PT, R32, 0x4040, RZ ;  /* 0x0000404020217810 */ /* 0x000fe40007ffe0ff */
[----:B------:R-:W-:Y:S01]  /*16f0*/  ISETP.NE.U32.AND P1, PT, RZ, UR14, PT ;  /* 0x0000000eff007c0c */ /* 0x000fe2000bf25070 */
[----:B-1----:R-:W-:Y:S01]  /*1700*/  FADD.FTZ R29, R26, R29 ;  /* 0x0000001d1a1d7221 */ /* 0x002fe20000010000 */
[----:B------:R-:W-:Y:S02]  /*1710*/  @!P4 MOV R22, R33 ;  /* 0x000000210016c202 */ /* 0x000fe40000000f00 */
[----:B------:R-:W-:Y:S01]  /*1720*/  @!P0 IADD3 R22, PT, PT, R32, 0x4000, RZ ;  /* 0x0000400020168810 */ /* 0x000fe20007ffe0ff */
[----:B------:R-:W-:Y:S01]  /*1730*/  FADD.FTZ R105, R28, R105 ;  /* 0x000000691c697221 */ /* 0x000fe20000010000 */
[----:B------:R-:W-:Y:S01]  /*1740*/  ISETP.NE.AND.EX P0, PT, RZ, UR15, PT, P1 ;  /* 0x0000000fff007c0c */ /* 0x000fe2000bf05310 */
[----:B------:R-:W-:-:S02]  /*1750*/  FFMA.FTZ R106, R151, R28, R106 ;  /* 0x0000001c976a7223 */ /* 0x000fc4000001006a */
[----:B------:R-:W1:Y:S01]  /*1760*/  SHFL.DOWN PT, R28, R29, 0x2, 0x1f ;  /* 0x08401f001d1c7f89 */ /* 0x000e6200000e0000 */
[----:B------:R-:W-:Y:S01]  /*1770*/  FADD.FTZ R70, R25, R70 ;  /* 0x0000004619467221 */ /* 0x000fe20000010000 */
[----:B------:R-:W-:Y:S01]  /*1780*/  FFMA.FTZ R69, R166, R25, R69 ;  /* 0x00000019a6457223 */ /* 0x000fe20000010045 */
[----:B------:R-:W-:Y:S01]  /*1790*/  ISETP.NE.U32.AND P1, PT, RZ, UR12, PT ;  /* 0x0000000cff007c0c */ /* 0x000fe2000bf25070 */
[----:B0-----:R-:W-:-:S06]  /*17a0*/  FADD.FTZ R25, R21, R20 ;  /* 0x0000001415197221 */ /* 0x001fcc0000010000 */
[----:B------:R-:W0:Y:S01]  /*17b0*/  @P0 LDC.64 R20, c[0x0][0x3b8] ;  /* 0x0000ee00ff140b82 */ /* 0x000e220000000a00 */
[----:B------:R-:W-:Y:S01]  /*17c0*/  ISETP.NE.AND.EX P1, PT, RZ, UR13, PT, P1 ;  /* 0x0000000dff007c0c */ /* 0x000fe2000bf25310 */
[----:B-1----:R-:W-:-:S05]  /*17d0*/  FADD.FTZ R28, R29, R28 ;  /* 0x0000001c1d1c7221 */ /* 0x002fca0000010000 */
[----:B------:R-:W1:Y:S01]  /*17e0*/  SHFL.DOWN PT, R23, R28, 0x1, 0x1f ;  /* 0x08201f001c177f89 */ /* 0x000e6200000e0000 */
[----:B0-----:R-:W-:-:S06]  /*17f0*/  @P0 IMAD.WIDE.U32 R26, R147, 0x8, R20 ;  /* 0x00000008931a0825 */ /* 0x001fcc00078e0014 */
[----:B------:R-:W0:Y:S01]  /*1800*/  @P1 LDC.64 R20, c[0x0][0x438] ;  /* 0x00010e00ff141b82 */ /* 0x000e220000000a00 */
[----:B------:R-:W-:Y:S01]  /*1810*/  FADD.FTZ R71, R24, R71 ;  /* 0x0000004718477221 */ /* 0x000fe20000010000 */
[----:B------:R-:W-:Y:S01]  /*1820*/  FFMA.FTZ R68, R171, R24, R68 ;  /* 0x00000018ab447223 */ /* 0x000fe20000010044 */
[----:B------:R-:W-:Y:S01]  /*1830*/  FADD.FTZ R89, R30, R89 ;  /* 0x000000591e597221 */ /* 0x000fe20000010000 */
[----:B------:R-:W-:Y:S01]  /*1840*/  FFMA.FTZ R90, R159, R30, R90 ;  /* 0x0000001e9f5a7223 */ /* 0x000fe2000001005a */
[----:B------:R-:W-:Y:S01]  /*1850*/  FADD.FTZ R81, R31, R81 ;  /* 0x000000511f517221 */ /* 0x000fe20000010000 */
[----:B------:R-:W-:Y:S01]  /*1860*/  FFMA.FTZ R82, R163, R31, R82 ;  /* 0x0000001fa3527223 */ /* 0x000fe20000010052 */
[----:B------:R2:W5:Y:S01]  /*1870*/  @P0 LDG.E.64 R2, desc[UR8][R26.64] ;  /* 0x000000081a020981 */ /* 0x000562000c1e1b00 */
[----:B-1----:R-:W-:Y:S01]  /*1880*/  FADD.FTZ R24, R28, R23 ;  /* 0x000000171c187221 */ /* 0x002fe20000010000 */
[----:B------:R-:W-:Y:S02]  /*1890*/  @!P4 LEA R28, R112, R22, 0x3 ;  /* 0x00000016701cc211 */ /* 0x000fe400078e18ff */
[----:B------:R-:W1:Y:S03]  /*18a0*/  @P0 LDC.64 R22, c[0x0][0x3b8] ;  /* 0x0000ee00ff160b82 */ /* 0x000e660000000a00 */
[----:B------:R3:W-:Y:S01]  /*18b0*/  @!P4 STS.64 [R28], R24 ;  /* 0x000000181c00c388 */ /* 0x0007e20000000a00 */
[----:B0-----:R-:W-:-:S04]  /*18c0*/  @P1 IMAD.WIDE.U32 R30, R147, 0x10, R20 ;  /* 0x00000010931e1825 */ /* 0x001fc800078e0014 */
[----:B------:R-:W2:Y:S01]  /*18d0*/  LDC.64 R20, c[0x0][0x3b0] ;  /* 0x0000ec00ff147b82 */ /* 0x000ea20000000a00 */
[----:B------:R-:W5:Y:S07]  /*18e0*/  @P1 LDG.E.128 R4, desc[UR8][R30.64] ;  /* 0x000000081e041981 */ /* 0x000f6e000c1e1d00 */
[----:B---3--:R-:W0:Y:S01]  /*18f0*/  @P1 LDC.64 R24, c[0x0][0x438] ;  /* 0x00010e00ff181b82 */ /* 0x008e220000000a00 */
[----:B-1----:R-:W-:-:S05]  /*1900*/  @P0 IMAD.WIDE.U32 R22, R111, 0x8, R22 ;  /* 0x000000086f160825 */ /* 0x002fca00078e0016 */
[----:B------:R1:W5:Y:S01]  /*1910*/  @P0 LDG.E.64 R44, desc[UR8][R22.64] ;  /* 0x00000008162c0981 */ /* 0x000362000c1e1b00 */
[----:B--2---:R-:W-:-:S06]  /*1920*/  IMAD.WIDE.U32 R26, R147, 0x8, R20 ;  /* 0x00000008931a7825 */ /* 0x004fcc00078e0014 */
[----:B------:R-:W5:Y:S01]  /*1930*/  LDG.E.64 R26, desc[UR8][R26.64] ;  /* 0x000000081a1a7981 */ /* 0x000f62000c1e1b00 */
[----:B0-----:R-:W-:-:S04]  /*1940*/  @P1 IMAD.WIDE.U32 R28, R111, 0x10, R24 ;  /* 0x000000106f1c1825 */ /* 0x001fc800078e0018 */
[----:B------:R-:W-:Y:S01]  /*1950*/  IMAD.WIDE.U32 R24, R111, 0x8, R20 ;  /* 0x000000086f187825 */ /* 0x000fe200078e0014 */
[----:B------:R0:W5:Y:S05]  /*1960*/  @P1 LDG.E.128 R8, desc[UR8][R28.64] ;  /* 0x000000081c081981 */ /* 0x00016a000c1e1d00 */
[----:B------:R-:W5:Y:S01]  /*1970*/  LDG.E.64 R24, desc[UR8][R24.64] ;  /* 0x0000000818187981 */ /* 0x000f62000c1e1b00 */
[C---:B------:R-:W-:Y:S01]  /*1980*/  @!P3 IADD3 R33, PT, PT, R32.reuse, 0x4000, RZ ;  /* 0x000040002021b810 */ /* 0x040fe20007ffe0ff */
[----:B------:R-:W-:Y:S06]  /*1990*/  BAR.SYNC.DEFER_BLOCKING 0x0 ;  /* 0x0000000000007b1d */ /* 0x000fec0000010000 */
[----:B-1----:R-:W1:Y:S01]  /*19a0*/  LDS.128 R20, [R33] ;  /* 0x0000000021147984 */ /* 0x002e620000000c00 */
[----:B0-----:R-:W-:-:S02]  /*19b0*/  IADD3 R29, PT, PT, R32, 0x4050, RZ ;  /* 0x00004050201d7810 */ /* 0x001fc40007ffe0ff */
[----:B------:R-:W-:Y:S01]  /*19c0*/  @!P3 IADD3 R29, PT, PT, R32, 0x4010, RZ ;  /* 0x00004010201db810 */ /* 0x000fe20007ffe0ff */
[----:B-1----:R-:W-:Y:S01]  /*19d0*/  FADD.FTZ R31, RZ, R20 ;  /* 0x00000014ff1f7221 */ /* 0x002fe20000010000 */
[----:B------:R-:W-:-:S03]  /*19e0*/  FADD.FTZ R20, RZ, R21 ;  /* 0x00000015ff147221 */ /* 0x000fc60000010000 */
[----:B------:R-:W-:Y:S01]  /*19f0*/  FADD.FTZ R31, R22, R31 ;  /* 0x0000001f161f7221 */ /* 0x000fe20000010000 */
[----:B------:R-:W-:Y:S02]  /*1a00*/  FADD.FTZ R28, R23, R20 ;  /* 0x00000014171c7221 */ /* 0x000fe40000010000 */
[----:B------:R-:W0:Y:S01]  /*1a10*/  LDS.128 R20, [R29] ;  /* 0x000000001d147984 */ /* 0x000e220000000c00 */
[C---:B------:R-:W-:Y:S02]  /*1a20*/  IADD3 R30, PT, PT, R32.reuse, 0x4060, RZ ;  /* 0x00004060201e7810 */ /* 0x040fe40007ffe0ff */
[----:B------:R-:W-:Y:S01]  /*1a30*/  @!P3 IADD3 R30, PT, PT, R32, 0x4020, RZ ;  /* 0x00004020201eb810 */ /* 0x000fe20007ffe0ff */
[----:B0-----:R-:W-:Y:S01]  /*1a40*/  FADD.FTZ R31, R31, R20 ;  /* 0x000000141f1f7221 */ /* 0x001fe20000010000 */
[----:B------:R-:W-:-:S03]  /*1a50*/  FADD.FTZ R28, R28, R21 ;  /* 0x000000151c1c7221 */ /* 0x000fc60000010000 */
[----:B------:R-:W-:Y:S01]  /*1a60*/  FADD.FTZ R31, R22, R31 ;  /* 0x0000001f161f7221 */ /* 0x000fe20000010000 */
[----:B------:R-:W-:Y:S02]  /*1a70*/  FADD.FTZ R28, R23, R28 ;  /* 0x0000001c171c7221 */ /* 0x000fe40000010000 */
[----:B------:R-:W0:Y:S02]  /*1a80*/  LDS.128 R20, [R30] ;  /* 0x000000001e147984 */ /* 0x000e240000000c00 */
[----:B0-----:R-:W-:Y:S01]  /*1a90*/  FADD.FTZ R31, R31, R20 ;  /* 0x000000141f1f7221 */ /* 0x001fe20000010000 */
[----:B------:R-:W-:-:S03]  /*1aa0*/  FADD.FTZ R28, R28, R21 ;  /* 0x000000151c1c7221 */ /* 0x000fc60000010000 */
[----:B------:R-:W-:Y:S01]  /*1ab0*/  FADD.FTZ R31, R22, R31 ;  /* 0x0000001f161f7221 */ /* 0x000fe20000010000 */
[C---:B------:R-:W-:Y:S02]  /*1ac0*/  IADD3 R22, PT, PT, R32.reuse, 0x4070, RZ ;  /* 0x0000407020167810 */ /* 0x040fe40007ffe0ff */
[----:B------:R-:W-:Y:S01]  /*1ad0*/  @!P3 IADD3 R22, PT, PT, R32, 0x4030, RZ ;  /* 0x000040302016b810 */ /* 0x000fe20007ffe0ff */
[----:B------:R-:W-:-:S05]  /*1ae0*/  FADD.FTZ R28, R23, R28 ;  /* 0x0000001c171c7221 */ /* 0x000fca0000010000 */
[----:B------:R-:W0:Y:S01]  /*1af0*/  LDS.128 R20, [R22] ;  /* 0x0000000016147984 */ /* 0x000e220000000c00 */
[----:B------:R-:W-:-:S04]  /*1b00*/  UISETP.NE.U32.AND UP0, UPT, UR14, URZ, UPT ;  /* 0x000000ff0e00728c */ /* 0x000fc8000bf05070 */
[----:B------:R-:W-:Y:S01]  /*1b10*/  UISETP.NE.AND.EX UP0, UPT, UR15, URZ, UPT, UP0 ;  /* 0x000000ff0f00728c */ /* 0x000fe2000bf05300 */
[----:B------:R-:W-:Y:S01]  /*1b20*/  FADD.FTZ R61, R43, R61 ;  /* 0x0000003d2b3d7221 */ /* 0x000fe20000010000 */
[----:B------:R-:W-:Y:S01]  /*1b30*/  FFMA.FTZ R53, R166, R43, R53 ;  /* 0x0000002ba6357223 */ /* 0x000fe20000010035 */
[----:B0-----:R-:W-:Y:S01]  /*1b40*/  FADD.FTZ R31, R31, R20 ;  /* 0x000000141f1f7221 */ /* 0x001fe20000010000 */
[----:B------:R-:W-:Y:S02]  /*1b50*/  FADD.FTZ R28, R28, R21 ;  /* 0x000000151c1c7221 */ /* 0x000fe40000010000 */
[----:B------:R-:W0:Y:S01]  /*1b60*/  LDC.64 R20, c[0x0][0x380] ;  /* 0x0000e000ff147b82 */ /* 0x000e220000000a00 */
        /* <DEDUP_REMOVED lines=40> */
[----:B------:R-:W-:Y:S01]  /*1df0*/  FSEL R20, R163, RZ, P2 ;  /* 0x000000ffa3147208 */ /* 0x000fe20001000000 */
[----:B------:R-:W-:Y:S01]  /*1e00*/  FMUL.FTZ R157, R157, UR6 ;  /* 0x000000069d9d7c20 */ /* 0x000fe20008410000 */
        /* <DEDUP_REMOVED lines=13> */
[----:B------:R-:W-:Y:S01]  /*1ee0*/  FSEL R21, R153, RZ, P5 ;  /* 0x000000ff99157208 */ /* 0x000fe20002800000 */
[----:B------:R-:W-:Y:S01]  /*1ef0*/  FMUL.FTZ R149, R149, UR6 ;  /* 0x0000000695957c20 */ /* 0x000fe20008410000 */
[----:B------:R-:W-:-:S02]  /*1f00*/  LOP3.LUT P6, RZ, R26, 0xff000000, RZ, 0xc0, !PT ;  /* 0xff0000001aff7812 */ /* 0x000fc400078cc0ff */
[C---:B------:R-:W-:Y:S02]  /*1f10*/  LOP3.LUT P2, RZ, R26.reuse, 0xff00, RZ, 0xc0, !PT ;  /* 0x0000ff001aff7812 */ /* 0x040fe4000784c0ff */
[----:B------:R-:W-:Y:S02]  /*1f20*/  LOP3.LUT P5, RZ, R26, 0xff, RZ, 0xc0, !PT ;  /* 0x000000ff1aff7812 */ /* 0x000fe400078ac0ff */
[----:B------:R-:W-:Y:S02]  /*1f30*/  F2FP.F16.F32.PACK_AB R23, R20, R23 ;  /* 0x000000171417723e */ /* 0x000fe400000000ff */
[----:B------:R-:W-:Y:S02]  /*1f40*/  FSEL R0, R155, RZ, P6 ;  /* 0x000000ff9b007208 */ /* 0x000fe40003000000 */
[----:B------:R-:W-:Y:S02]  /*1f50*/  FSEL R151, R151, RZ, P2 ;  /* 0x000000ff97977208 */ /* 0x000fe40001000000 */
[----:B------:R-:W-:-:S02]  /*1f60*/  FSEL R20, R149, RZ, P5 ;  /* 0x000000ff95147208 */ /* 0x000fc40002800000 */
[----:B------:R-:W-:Y:S02]  /*1f70*/  F2FP.F16.F32.PACK_AB R22, R159, R22 ;  /* 0x000000169f16723e */ /* 0x000fe400000000ff */
[----:B------:R-:W-:Y:S02]  /*1f80*/  F2FP.F16.F32.PACK_AB R21, R0, R21 ;  /* 0x000000150015723e */ /* 0x000fe400000000ff */
[----:B------:R-:W-:Y:S01]  /*1f90*/  F2FP.F16.F32.PACK_AB R20, R151, R20 ;  /* 0x000000149714723e */ /* 0x000fe200000000ff */
[----:B------:R-:W-:Y:S06]  /*1fa0*/  BRA `(.L_x_377) ;  /* 0x0000002000247947 */ /* 0x000fec0003800000 */
.L_x_376:
[-CC-:B------:R-:W-:Y:S01]  /*1fb0*/  FFMA.FTZ R163, R163, R168.reuse, R170.reuse ;  /* 0x000000a8a3a37223 */ /* 0x180fe200000100aa */
[-CC-:B------:R-:W-:Y:S01]  /*1fc0*/  FFMA.FTZ R161, R161, R168.reuse, R170.reuse ;  /* 0x000000a8a1a17223 */ /* 0x180fe200000100aa */
[-CC-:B------:R-:W-:Y:S01]  /*1fd0*/  FFMA.FTZ R157, R157, R168.reuse, R170.reuse ;  /* 0x000000a89d9d7223 */ /* 0x180fe200000100aa */
[----:B-----5:R-:W-:Y:S01]  /*1fe0*/  ISETP.GE.U32.AND P2, PT, R26, RZ, PT ;  /* 0x000000ff1a00720c */ /* 0x020fe20003f46070 */
[----:B------:R-:W-:Y:S01]  /*1ff0*/  FADD.FTZ R163, R160, -R163 ;  /* 0x800000a3a0a37221 */ /* 0x000fe20000010000 */
[----:B------:R-:W-:Y:S01]  /*2000*/  FADD.FTZ R161, R158, -R161 ;  /* 0x800000a19ea17221 */ /* 0x000fe20000010000 */
[----:B------:R-:W-:Y:S01]  /*2010*/  FADD.FTZ R157, R154, -R157 ;  /* 0x8000009d9a9d7221 */ /* 0x000fe20000010000 */
[-CC-:B------:R-:W-:Y:S01]  /*2020*/  FFMA.FTZ R153, R153, R168.reuse, R170.reuse ;  /* 0x000000a899997223 */ /* 0x180fe200000100aa */
[C---:B------:R-:W-:Y:S01]  /*2030*/  FMUL.FTZ R20, R146.reuse, R163 ;  /* 0x000000a392147220 */ /* 0x040fe20000410000 */
[----:B------:R-:W-:Y:S01]  /*2040*/  FMUL.FTZ R161, R146, R161 ;  /* 0x000000a192a17220 */ /* 0x000fe20000410000 */
[----:B------:R-:W-:Y:S01]  /*2050*/  ISETP.GE.U32.AND.EX P2, PT, R27, 0x1000000, PT, P2 ;  /* 0x010000001b00780c */ /* 0x000fe20003f46120 */
[-CC-:B------:R-:W-:Y:S01]  /*2060*/  FFMA.FTZ R159, R159, R168.reuse, R170.reuse ;  /* 0x000000a89f9f7223 */ /* 0x180fe200000100aa */
[----:B------:R-:W-:Y:S01]  /*2070*/  FMUL.FTZ R12, R20, UR6 ;  /* 0x00000006140c7c20 */ /* 0x000fe20008410000 */
[----:B------:R-:W-:Y:S01]  /*2080*/  FMUL.FTZ R14, R146, R157 ;  /* 0x0000009d920e7220 */ /* 0x000fe20000410000 */
[----:B------:R-:W-:Y:S01]  /*2090*/  FMUL.FTZ R13, R161, UR6 ;  /* 0x00000006a10d7c20 */ /* 0x000fe20008410000 */
[C---:B------:R-:W-:Y:S01]  /*20a0*/  LOP3.LUT P6, RZ, R27.reuse, 0xff0000, RZ, 0xc0, !PT ;  /* 0x00ff00001bff7812 */ /* 0x040fe200078cc0ff */
[----:B------:R-:W-:Y:S01]  /*20b0*/  FADD.FTZ R153, R150, -R153 ;  /* 0x8000009996997221 */ /* 0x000fe20000010000 */
[----:B------:R-:W-:Y:S01]  /*20c0*/  FSEL R28, R12, RZ, P2 ;  /* 0x000000ff0c1c7208 */ /* 0x000fe20001000000 */
[----:B------:R-:W-:Y:S01]  /*20d0*/  FADD.FTZ R159, R156, -R159 ;  /* 0x8000009f9c9f7221 */ /* 0x000fe20000010000 */
[----:B------:R-:W-:Y:S01]  /*20e0*/  FMUL.FTZ R12, R14, UR6 ;  /* 0x000000060e0c7c20 */ /* 0x000fe20008410000 */
[----:B------:R-:W-:Y:S01]  /*20f0*/  LOP3.LUT P5, RZ, R27, 0xff, RZ, 0xc0, !PT ;  /* 0x000000ff1bff7812 */ /* 0x000fe200078ac0ff */
[-CC-:B------:R-:W-:Y:S01]  /*2100*/  FFMA.FTZ R155, R155, R168.reuse, R170.reuse ;  /* 0x000000a89b9b7223 */ /* 0x180fe200000100aa */
[----:B------:R-:W-:Y:S01]  /*2110*/  FSEL R23, R13, RZ, P6 ;  /* 0x000000ff0d177208 */ /* 0x000fe20003000000 */
[C---:B------:R-:W-:Y:S01]  /*2120*/  FMUL.FTZ R13, R146.reuse, R153 ;  /* 0x00000099920d7220 */ /* 0x040fe20000410000 */
[----:B------:R-:W-:Y:S01]  /*2130*/  FMUL.FTZ R159, R146, R159 ;  /* 0x0000009f929f7220 */ /* 0x000fe20000410000 */
[-CC-:B------:R-:W-:Y:S01]  /*2140*/  FFMA.FTZ R151, R151, R168.reuse, R170.reuse ;  /* 0x000000a897977223 */ /* 0x180fe200000100aa */
[----:B------:R-:W-:Y:S01]  /*2150*/  FFMA.FTZ R0, R0, R168, R170 ;  /* 0x000000a800007223 */ /* 0x000fe200000100aa */
[----:B------:R-:W-:Y:S01]  /*2160*/  FSEL R22, R12, RZ, P5 ;  /* 0x000000ff0c167208 */ /* 0x000fe20002800000 */
[----:B------:R-:W-:Y:S01]  /*2170*/  FMUL.FTZ R12, R13, UR6 ;  /* 0x000000060d0c7c20 */ /* 0x000fe20008410000 */
[----:B------:R-:W-:Y:S01]  /*2180*/  FADD.FTZ R155, R152, -R155 ;  /* 0x8000009b989b7221 */ /* 0x000fe20000010000 */
[----:B------:R-:W-:Y:S01]  /*2190*/  LOP3.LUT P6, RZ, R26, 0xff0000, RZ, 0xc0, !PT ;  /* 0x00ff00001aff7812 */ /* 0x000fe200078cc0ff */
[----:B------:R-:W-:Y:S01]  /*21a0*/  FMUL.FTZ R15, R159, UR6 ;  /* 0x000000069f0f7c20 */ /* 0x000fe20008410000 */
[----:B------:R-:W-:Y:S01]  /*21b0*/  FADD.FTZ R151, R148, -R151 ;  /* 0x8000009794977221 */ /* 0x000fe20000010000 */
[----:B------:R-:W-:Y:S01]  /*21c0*/  FADD.FTZ R149, R149, -R0 ;  /* 0x8000000095957221 */ /* 0x000fe20000010000 */
[----:B------:R-:W-:Y:S01]  /*21d0*/  LOP3.LUT P2, RZ, R27, 0xff00, RZ, 0xc0, !PT ;  /* 0x0000ff001bff7812 */ /* 0x000fe2000784c0ff */
[----:B------:R-:W-:Y:S01]  /*21e0*/  FMUL.FTZ R0, R146, R155 ;  /* 0x0000009b92007220 */ /* 0x000fe20000410000 */
[----:B------:R-:W-:Y:S01]  /*21f0*/  FSEL R21, R12, RZ, P6 ;  /* 0x000000ff0c157208 */ /* 0x000fe20003000000 */
[C---:B------:R-:W-:Y:S01]  /*2200*/  FMUL.FTZ R151, R146.reuse, R151 ;  /* 0x0000009792977220 */ /* 0x040fe20000410000 */
[----:B------:R-:W-:Y:S01]  /*2210*/  FMUL.FTZ R12, R146, R149 ;  /* 0x00000095920c7220 */ /* 0x000fe20000410000 */
[----:B------:R-:W-:-:S02]  /*2220*/  FSEL R27, R15, RZ, P2 ;  /* 0x000000ff0f1b7208 */ /* 0x000fc40001000000 */
[----:B------:R-:W-:Y:S01]  /*2230*/  F2FP.F16.F32.PACK_AB R15, R20, R161 ;  /* 0x000000a1140f723e */ /* 0x000fe200000000ff */
[C---:B------:R-:W-:Y:S01]  /*2240*/  FMUL.FTZ R20, R0.reuse, UR6 ;  /* 0x0000000600147c20 */ /* 0x040fe20008410000 */
[----:B------:R-:W-:Y:S01]  /*2250*/  F2FP.F16.F32.PACK_AB R13, R0, R13 ;  /* 0x0000000d000d723e */ /* 0x000fe200000000ff */
[----:B------:R-:W-:Y:S01]  /*2260*/  FMUL.FTZ R0, R12, UR6 ;  /* 0x000000060c007c20 */ /* 0x000fe20008410000 */
[C---:B------:R-:W-:Y:S01]  /*2270*/  F2FP.F16.F32.PACK_AB R12, R151.reuse, R12 ;  /* 0x0000000c970c723e */ /* 0x040fe200000000ff */
[----:B------:R-:W-:Y:S01]  /*2280*/  FMUL.FTZ R151, R151, UR6 ;  /* 0x0000000697977c20 */ /* 0x000fe20008410000 */
[C---:B------:R-:W-:Y:S02]  /*2290*/  LOP3.LUT P5, RZ, R26.reuse, 0xff000000, RZ, 0xc0, !PT ;  /* 0xff0000001aff7812 */ /* 0x040fe400078ac0ff */
[C---:B------:R-:W-:Y:S02]  /*22a0*/  LOP3.LUT P2, RZ, R26.reuse, 0xff, RZ, 0xc0, !PT ;  /* 0x000000ff1aff7812 */ /* 0x040fe4000784c0ff */
[----:B------:R-:W-:-:S02]  /*22b0*/  LOP3.LUT P6, RZ, R26, 0xff00, RZ, 0xc0, !PT ;  /* 0x0000ff001aff7812 */ /* 0x000fc400078cc0ff */
[----:B------:R-:W-:Y:S02]  /*22c0*/  FSEL R20, R20, RZ, P5 ;  /* 0x000000ff14147208 */ /* 0x000fe40002800000 */
[----:B------:R-:W-:Y:S02]  /*22d0*/  FSEL R0, R0, RZ, P2 ;  /* 0x000000ff00007208 */ /* 0x000fe40001000000 */
[----:B------:R-:W-:Y:S02]  /*22e0*/  FSEL R151, R151, RZ, P6 ;  /* 0x000000ff97977208 */ /* 0x000fe40003000000 */
[----:B------:R-:W-:Y:S02]  /*22f0*/  F2FP.F16.F32.PACK_AB R21, R20, R21 ;  /* 0x000000151415723e */ /* 0x000fe400000000ff */
[----:B------:R-:W-:Y:S02]  /*2300*/  F2FP.F16.F32.PACK_AB R14, R159, R14 ;  /* 0x0000000e9f0e723e */ /* 0x000fe400000000ff */
[----:B------:R-:W-:-:S02]  /*2310*/  F2FP.F16.F32.PACK_AB R23, R28, R23 ;  /* 0x000000171c17723e */ /* 0x000fc400000000ff */
[----:B------:R-:W-:Y:S02]  /*2320*/  F2FP.F16.F32.PACK_AB R22, R27, R22 ;  /* 0x000000161b16723e */ /* 0x000fe400000000ff */
[----:B------:R-:W-:Y:S01]  /*2330*/  F2FP.F16.F32.PACK_AB R20, R151, R0 ;  /* 0x000000009714723e */ /* 0x000fe200000000ff */
[----:B------:R-:W-:Y:S06]  /*2340*/  BRA `(.L_x_377) ;  /* 0x0000001c003c7947 */ /* 0x000fec0003800000 */
.L_x_375:
[----:B------:R-:W-:-:S04]  /*2350*/  UISETP.NE.U32.AND UP0, UPT, UR4, URZ, UPT ;  /* 0x000000ff0400728c */ /* 0x000fc8000bf05070 */
[----:B------:R-:W-:-:S09]  /*2360*/  UISETP.NE.AND.EX UP0, UPT, UR5, URZ, UPT, UP0 ;  /* 0x000000ff0500728c */ /* 0x000fd2000bf05300 */
[----:B------:R-:W-:Y:S05]  /*2370*/  BRA.U UP0, `(.L_x_378) ;  /* 0x0000000100f87547 */ /* 0x000fea000b800000 */
[-CC-:B------:R-:W-:Y:S01]  /*2380*/  FFMA.FTZ R163, R163, R168.reuse, R170.reuse ;  /* 0x000000a8a3a37223 */ /* 0x180fe200000100aa */
[--C-:B-----5:R-:W-:Y:S02]  /*2390*/  HADD2.F32 R21, -RZ, R7.reuse.H1_H1 ;  /* 0x30000007ff157230 */ /* 0x120fe40000004100 */
[-CC-:B------:R-:W-:Y:S01]  /*23a0*/  FFMA.FTZ R157, R157, R168.reuse, R170.reuse ;  /* 0x000000a89d9d7223 */ /* 0x180fe200000100aa */
[----:B------:R-:W-:Y:S01]  /*23b0*/  FFMA.FTZ R161, R161, R168, R170 ;  /* 0x000000a8a1a17223 */ /* 0x000fe200000100aa */
[----:B------:R-:W-:Y:S01]  /*23c0*/  FADD.FTZ R28, R160, -R163 ;  /* 0x800000a3a01c7221 */ /* 0x000fe20000010000 */
[----:B------:R-:W-:Y:S02]  /*23d0*/  HADD2.F32 R23, -RZ, R7.H0_H0 ;  /* 0x20000007ff177230 */ /* 0x000fe40000004100 */
[----:B------:R-:W-:Y:S01]  /*23e0*/  FADD.FTZ R20, R154, -R157 ;  /* 0x8000009d9a147221 */ /* 0x000fe20000010000 */
[----:B------:R-:W-:Y:S01]  /*23f0*/  FADD.FTZ R22, R158, -R161 ;  /* 0x800000a19e167221 */ /* 0x000fe20000010000 */
[----:B------:R-:W-:Y:S01]  /*2400*/  FFMA.FTZ R28, R146, R28, R21 ;  /* 0x0000001c921c7223 */ /* 0x000fe20000010015 */
[----:B------:R-:W-:-:S02]  /*2410*/  HADD2.F32 R21, -RZ, R6.H0_H0 ;  /* 0x20000006ff157230 */ /* 0x000fc40000004100 */
[--C-:B------:R-:W-:Y:S01]  /*2420*/  FFMA.FTZ R153, R153, R168, R170.reuse ;  /* 0x000000a899997223 */ /* 0x100fe200000100aa */
[----:B------:R-:W-:Y:S01]  /*2430*/  ISETP.GE.U32.AND P2, PT, R26, RZ, PT ;  /* 0x000000ff1a00720c */ /* 0x000fe20003f46070 */
[----:B------:R-:W-:Y:S01]  /*2440*/  FFMA.FTZ R22, R146, R22, R23 ;  /* 0x0000001692167223 */ /* 0x000fe20000010017 */
[----:B------:R-:W-:Y:S01]  /*2450*/  FMUL.FTZ R28, R28, UR6 ;  /* 0x000000061c1c7c20 */ /* 0x000fe20008410000 */
[----:B------:R-:W-:Y:S01]  /*2460*/  FFMA.FTZ R20, R146, R20, R21 ;  /* 0x0000001492147223 */ /* 0x000fe20000010015 */
[----:B------:R-:W-:Y:S02]  /*2470*/  HADD2.F32 R21, -RZ, R5.H0_H0 ;  /* 0x20000005ff157230 */ /* 0x000fe40000004100 */
[----:B------:R-:W-:Y:S01]  /*2480*/  FADD.FTZ R150, R150, -R153 ;  /* 0x8000009996967221 */ /* 0x000fe20000010000 */
[----:B------:R-:W-:Y:S01]  /*2490*/  FFMA.FTZ R159, R159, R168, R170 ;  /* 0x000000a89f9f7223 */ /* 0x000fe200000100aa */
[C---:B------:R-:W-:Y:S01]  /*24a0*/  ISETP.GE.U32.AND.EX P2, PT, R27.reuse, 0x1000000, PT, P2 ;  /* 0x010000001b00780c */ /* 0x040fe20003f46120 */
[----:B------:R-:W-:Y:S01]  /*24b0*/  FMUL.FTZ R22, R22, UR6 ;  /* 0x0000000616167c20 */ /* 0x000fe20008410000 */
[----:B------:R-:W-:Y:S01]  /*24c0*/  FFMA.FTZ R21, R146, R150, R21 ;  /* 0x0000009692157223 */ /* 0x000fe20000010015 */
[----:B------:R-:W-:Y:S01]  /*24d0*/  LOP3.LUT P6, RZ, R27, 0xff0000, RZ, 0xc0, !PT ;  /* 0x00ff00001bff7812 */ /* 0x000fe200078cc0ff */
[----:B------:R-:W-:-:S02]  /*24e0*/  HADD2.F32 R23, -RZ, R6.H1_H1 ;  /* 0x30000006ff177230 */ /* 0x000fc40000004100 */
[----:B------:R-:W-:Y:S01]  /*24f0*/  FADD.FTZ R156, R156, -R159 ;  /* 0x8000009f9c9c7221 */ /* 0x000fe20000010000 */
[----:B------:R-:W-:Y:S01]  /*2500*/  FSEL R30, R28, RZ, P2 ;  /* 0x000000ff1c1e7208 */ /* 0x000fe20001000000 */
[----:B------:R-:W-:Y:S01]  /*2510*/  FMUL.FTZ R21, R21, UR6 ;  /* 0x0000000615157c20 */ /* 0x000fe20008410000 */
[C---:B------:R-:W-:Y:S01]  /*2520*/  LOP3.LUT P5, RZ, R27.reuse, 0xff, RZ, 0xc0, !PT ;  /* 0x000000ff1bff7812 */ /* 0x040fe200078ac0ff */
[----:B------:R-:W-:Y:S01]  /*2530*/  FFMA.FTZ R23, R146, R156, R23 ;  /* 0x0000009c92177223 */ /* 0x000fe20000010017 */
[----:B------:R-:W-:Y:S01]  /*2540*/  LOP3.LUT P2, RZ, R27, 0xff00, RZ, 0xc0, !PT ;  /* 0x0000ff001bff7812 */ /* 0x000fe2000784c0ff */
[-CC-:B------:R-:W-:Y:S01]  /*2550*/  FFMA.FTZ R155, R155, R168.reuse, R170.reuse ;  /* 0x000000a89b9b7223 */ /* 0x180fe200000100aa */
[----:B------:R-:W-:Y:S01]  /*2560*/  FSEL R27, R22, RZ, P6 ;  /* 0x000000ff161b7208 */ /* 0x000fe20003000000 */
[----:B------:R-:W-:Y:S01]  /*2570*/  FMUL.FTZ R20, R20, UR6 ;  /* 0x0000000614147c20 */ /* 0x000fe20008410000 */
[----:B------:R-:W-:Y:S01]  /*2580*/  LOP3.LUT P6, RZ, R26, 0xff0000, RZ, 0xc0, !PT ;  /* 0x00ff00001aff7812 */ /* 0x000fe200078cc0ff */
[----:B------:R-:W-:Y:S01]  /*2590*/  FMUL.FTZ R23, R23, UR6 ;  /* 0x0000000617177c20 */ /* 0x000fe20008410000 */
[-CC-:B------:R-:W-:Y:S01]  /*25a0*/  FFMA.FTZ R0, R0, R168.reuse, R170.reuse ;  /* 0x000000a800007223 */ /* 0x180fe200000100aa */
[----:B------:R-:W-:Y:S01]  /*25b0*/  FADD.FTZ R155, R152, -R155 ;  /* 0x8000009b989b7221 */ /* 0x000fe20000010000 */
[----:B------:R-:W-:Y:S01]  /*25c0*/  FSEL R28, R21, RZ, P6 ;  /* 0x000000ff151c7208 */ /* 0x000fe20003000000 */
[----:B------:R-:W-:Y:S01]  /*25d0*/  HADD2.F32 R21, -RZ, R5.H1_H1 ;  /* 0x30000005ff157230 */ /* 0x000fe20000004100 */
[----:B------:R-:W-:Y:S01]  /*25e0*/  FSEL R22, R20, RZ, P5 ;  /* 0x000000ff14167208 */ /* 0x000fe20002800000 */
[----:B------:R-:W-:Y:S01]  /*25f0*/  FFMA.FTZ R151, R151, R168, R170 ;  /* 0x000000a897977223 */ /* 0x000fe200000100aa */
[----:B------:R-:W-:Y:S01]  /*2600*/  FADD.FTZ R20, R149, -R0 ;  /* 0x8000000095147221 */ /* 0x000fe20000010000 */
[----:B------:R-:W-:Y:S01]  /*2610*/  FSEL R31, R23, RZ, P2 ;  /* 0x000000ff171f7208 */ /* 0x000fe20001000000 */
[----:B------:R-:W-:Y:S01]  /*2620*/  FFMA.FTZ R0, R146, R155, R21 ;  /* 0x0000009b92007223 */ /* 0x000fe20000010015 */
[----:B------:R-:W-:-:S02]  /*2630*/  HADD2.F32 R23, -RZ, R4.H1_H1 ;  /* 0x30000004ff177230 */ /* 0x000fc40000004100 */
[----:B------:R-:W-:Y:S01]  /*2640*/  FADD.FTZ R148, R148, -R151 ;  /* 0x8000009794947221 */ /* 0x000fe20000010000 */
[----:B------:R-:W-:Y:S01]  /*2650*/  HADD2.F32 R21, -RZ, R4.H0_H0 ;  /* 0x20000004ff157230 */ /* 0x000fe20000004100 */
[----:B------:R-:W-:Y:S02]  /*2660*/  LOP3.LUT P5, RZ, R26, 0xff000000, RZ, 0xc0, !PT ;  /* 0xff0000001aff7812 */ /* 0x000fe400078ac0ff */
[----:B------:R-:W-:Y:S01]  /*2670*/  FFMA.FTZ R23, R146, R148, R23 ;  /* 0x0000009492177223 */ /* 0x000fe20000010017 */
[----:B------:R-:W-:Y:S01]  /*2680*/  LOP3.LUT P2, RZ, R26, 0xff00, RZ, 0xc0, !PT ;  /* 0x0000ff001aff7812 */ /* 0x000fe2000784c0ff */
[----:B------:R-:W-:Y:S01]  /*2690*/  FFMA.FTZ R21, R146, R20, R21 ;  /* 0x0000001492157223 */ /* 0x000fe20000010015 */
[----:B------:R-:W-:Y:S01]  /*26a0*/  FMUL.FTZ R20, R0, UR6 ;  /* 0x0000000600147c20 */ /* 0x000fe20008410000 */
[----:B------:R-:W-:Y:S01]  /*26b0*/  FMUL.FTZ R0, R23, UR6 ;  /* 0x0000000617007c20 */ /* 0x000fe20008410000 */
[----:B------:R-:W-:Y:S01]  /*26c0*/  LOP3.LUT P6, RZ, R26, 0xff, RZ, 0xc0, !PT ;  /* 0x000000ff1aff7812 */ /* 0x000fe200078cc0ff */
[----:B------:R-:W-:Y:S01]  /*26d0*/  FMUL.FTZ R21, R21, UR6 ;  /* 0x0000000615157c20 */ /* 0x000fe20008410000 */
[----:B------:R-:W-:-:S02]  /*26e0*/  F2FP.F16.F32.PACK_AB R23, R30, R27 ;  /* 0x0000001b1e17723e */ /* 0x000fc400000000ff */
[----:B------:R-:W-:Y:S02]  /*26f0*/  FSEL R29, R20, RZ, P5 ;  /* 0x000000ff141d7208 */ /* 0x000fe40002800000 */
[----:B------:R-:W-:Y:S02]  /*2700*/  FSEL R27, R0, RZ, P2 ;  /* 0x000000ff001b7208 */ /* 0x000fe40001000000 */
[----:B------:R-:W-:Y:S02]  /*2710*/  FSEL R20, R21, RZ, P6 ;  /* 0x000000ff15147208 */ /* 0x000fe40003000000 */
[----:B------:R-:W-:Y:S02]  /*2720*/  F2FP.F16.F32.PACK_AB R22, R31, R22 ;  /* 0x000000161f16723e */ /* 0x000fe400000000ff */
[----:B------:R-:W-:Y:S02]  /*2730*/  F2FP.F16.F32.PACK_AB R21, R29, R28 ;  /* 0x0000001c1d15723e */ /* 0x000fe400000000ff */
[----:B------:R-:W-:Y:S01]  /*2740*/  F2FP.F16.F32.PACK_AB R20, R27, R20 ;  /* 0x000000141b14723e */ /* 0x000fe200000000ff */
[----:B------:R-:W-:Y:S06]  /*2750*/  BRA `(.L_x_377) ;  /* 0x0000001800387947 */ /* 0x000fec0003800000 */
.L_x_378:
[-CC-:B------:R-:W-:Y:S01]  /*2760*/  FFMA.FTZ R163, R163, R168.reuse, R170.reuse ;  /* 0x000000a8a3a37223 */ /* 0x180fe200000100aa */
[--C-:B-----5:R-:W-:Y:S02]  /*2770*/  HADD2.F32 R12, -RZ, R7.reuse.H1_H1 ;  /* 0x30000007ff0c7230 */ /* 0x120fe40000004100 */
[-CC-:B------:R-:W-:Y:S01]  /*2780*/  FFMA.FTZ R157, R157, R168.reuse, R170.reuse ;  /* 0x000000a89d9d7223 */ /* 0x180fe200000100aa */
[-CC-:B------:R-:W-:Y:S01]  /*2790*/  FFMA.FTZ R161, R161, R168.reuse, R170.reuse ;  /* 0x000000a8a1a17223 */ /* 0x180fe200000100aa */
[----:B------:R-:W-:Y:S01]  /*27a0*/  FADD.FTZ R163, R160, -R163 ;  /* 0x800000a3a0a37221 */ /* 0x000fe20000010000 */
[----:B------:R-:W-:Y:S01]  /*27b0*/  FFMA.FTZ R153, R153, R168, R170 ;  /* 0x000000a899997223 */ /* 0x000fe200000100aa */
[----:B------:R-:W-:Y:S01]  /*27c0*/  FADD.FTZ R157, R154, -R157 ;  /* 0x8000009d9a9d7221 */ /* 0x000fe20000010000 */
[----:B------:R-:W-:Y:S02]  /*27d0*/  HADD2.F32 R13, -RZ, R7.H0_H0 ;  /* 0x20000007ff0d7230 */ /* 0x000fe40000004100 */
[----:B------:R-:W-:Y:S01]  /*27e0*/  FFMA.FTZ R22, R146, R163, R12 ;  /* 0x000000a392167223 */ /* 0x000fe2000001000c */
[----:B------:R-:W-:-:S02]  /*27f0*/  HADD2.F32 R12, -RZ, R6.H0_H0 ;  /* 0x20000006ff0c7230 */ /* 0x000fc40000004100 */
[----:B------:R-:W-:Y:S01]  /*2800*/  FADD.FTZ R161, R158, -R161 ;  /* 0x800000a19ea17221 */ /* 0x000fe20000010000 */
[----:B------:R-:W-:Y:S01]  /*2810*/  FADD.FTZ R153, R150, -R153 ;  /* 0x8000009996997221 */ /* 0x000fe20000010000 */
[----:B------:R-:W-:Y:S01]  /*2820*/  ISETP.GE.U32.AND P2, PT, R26, RZ, PT ;  /* 0x000000ff1a00720c */ /* 0x000fe20003f46070 */
[-C--:B------:R-:W-:Y:S01]  /*2830*/  FFMA.FTZ R159, R159, R168.reuse, R170 ;  /* 0x000000a89f9f7223 */ /* 0x080fe200000100aa */
[C---:B------:R-:W-:Y:S01]  /*2840*/  FFMA.FTZ R14, R146.reuse, R157, R12 ;  /* 0x0000009d920e7223 */ /* 0x040fe2000001000c */
[--C-:B------:R-:W-:Y:S02]  /*2850*/  HADD2.F32 R12, -RZ, R5.reuse.H0_H0 ;  /* 0x20000005ff0c7230 */ /* 0x100fe40000004100 */
[C---:B------:R-:W-:Y:S01]  /*2860*/  FFMA.FTZ R161, R146.reuse, R161, R13 ;  /* 0x000000a192a17223 */ /* 0x040fe2000001000d */
[C---:B------:R-:W-:Y:S01]  /*2870*/  ISETP.GE.U32.AND.EX P2, PT, R27.reuse, 0x1000000, PT, P2 ;  /* 0x010000001b00780c */ /* 0x040fe20003f46120 */
[----:B------:R-:W-:Y:S01]  /*2880*/  HADD2.F32 R20, -RZ, R6.H1_H1 ;  /* 0x30000006ff147230 */ /* 0x000fe20000004100 */
[----:B------:R-:W-:Y:S01]  /*2890*/  LOP3.LUT P5, RZ, R27, 0xff, RZ, 0xc0, !PT ;  /* 0x000000ff1bff7812 */ /* 0x000fe200078ac0ff */
[----:B------:R-:W-:Y:S01]  /*28a0*/  FFMA.FTZ R13, R146, R153, R12 ;  /* 0x00000099920d7223 */ /* 0x000fe2000001000c */
[----:B------:R-:W-:Y:S01]  /*28b0*/  FMUL.FTZ R12, R22, UR6 ;  /* 0x00000006160c7c20 */ /* 0x000fe20008410000 */
[----:B------:R-:W-:Y:S01]  /*28c0*/  FMUL.FTZ R15, R161, UR6 ;  /* 0x00000006a10f7c20 */ /* 0x000fe20008410000 */
[C---:B------:R-:W-:Y:S01]  /*28d0*/  LOP3.LUT P6, RZ, R27.reuse, 0xff0000, RZ, 0xc0, !PT ;  /* 0x00ff00001bff7812 */ /* 0x040fe200078cc0ff */
[----:B------:R-:W-:Y:S01]  /*28e0*/  FADD.FTZ R159, R156, -R159 ;  /* 0x8000009f9c9f7221 */ /* 0x000fe20000010000 */
[-CC-:B------:R-:W-:Y:S01]  /*28f0*/  FFMA.FTZ R0, R0, R168.reuse, R170.reuse ;  /* 0x000000a800007223 */ /* 0x180fe200000100aa */
[----:B------:R-:W-:Y:S01]  /*2900*/  FSEL R30, R12, RZ, P2 ;  /* 0x000000ff0c1e7208 */ /* 0x000fe20001000000 */
[----:B------:R-:W-:Y:S01]  /*2910*/  FMUL.FTZ R12, R14, UR6 ;  /* 0x000000060e0c7c20 */ /* 0x000fe20008410000 */
[----:B------:R-:W-:Y:S01]  /*2920*/  LOP3.LUT P2, RZ, R27, 0xff00, RZ, 0xc0, !PT ;  /* 0x0000ff001bff7812 */ /* 0x000fe2000784c0ff */
[-CC-:B------:R-:W-:Y:S01]  /*2930*/  FFMA.FTZ R151, R151, R168.reuse, R170.reuse ;  /* 0x000000a897977223 */ /* 0x180fe200000100aa */
[----:B------:R-:W-:Y:S01]  /*2940*/  FSEL R29, R15, RZ, P6 ;  /* 0x000000ff0f1d7208 */ /* 0x000fe20003000000 */
[----:B------:R-:W-:Y:S01]  /*2950*/  FFMA.FTZ R155, R155, R168, R170 ;  /* 0x000000a89b9b7223 */ /* 0x000fe200000100aa */
[----:B------:R-:W-:Y:S01]  /*2960*/  FSEL R27, R12, RZ, P5 ;  /* 0x000000ff0c1b7208 */ /* 0x000fe20002800000 */
[----:B------:R-:W-:Y:S01]  /*2970*/  FMUL.FTZ R12, R13, UR6 ;  /* 0x000000060d0c7c20 */ /* 0x000fe20008410000 */
[----:B------:R-:W-:Y:S01]  /*2980*/  LOP3.LUT P6, RZ, R26, 0xff0000, RZ, 0xc0, !PT ;  /* 0x00ff00001aff7812 */ /* 0x000fe200078cc0ff */
[----:B------:R-:W-:Y:S01]  /*2990*/  FFMA.FTZ R159, R146, R159, R20 ;  /* 0x0000009f929f7223 */ /* 0x000fe20000010014 */
[----:B------:R-:W-:Y:S01]  /*29a0*/  FADD.FTZ R149, R149, -R0 ;  /* 0x8000000095957221 */ /* 0x000fe20000010000 */
[----:B------:R-:W-:Y:S01]  /*29b0*/  HADD2.F32 R23, -RZ, R5.H1_H1 ;  /* 0x30000005ff177230 */ /* 0x000fe20000004100 */
[----:B------:R-:W-:Y:S01]  /*29c0*/  FSEL R21, R12, RZ, P6 ;  /* 0x000000ff0c157208 */ /* 0x000fe20003000000 */
[----:B------:R-:W-:-:S02]  /*29d0*/  HADD2.F32 R0, -RZ, R4.H0_H0 ;  /* 0x20000004ff007230 */ /* 0x000fc40000004100 */
[----:B------:R-:W-:Y:S01]  /*29e0*/  FADD.FTZ R151, R148, -R151 ;  /* 0x8000009794977221 */ /* 0x000fe20000010000 */
[----:B------:R-:W-:Y:S02]  /*29f0*/  HADD2.F32 R12, -RZ, R4.H1_H1 ;  /* 0x30000004ff0c7230 */ /* 0x000fe40000004100 */
[----:B------:R-:W-:Y:S01]  /*2a00*/  FADD.FTZ R155, R152, -R155 ;  /* 0x8000009b989b7221 */ /* 0x000fe20000010000 */
[----:B------:R-:W-:Y:S01]  /*2a10*/  FMUL.FTZ R15, R159, UR6 ;  /* 0x000000069f0f7c20 */ /* 0x000fe20008410000 */
[----:B------:R-:W-:Y:S01]  /*2a20*/  FFMA.FTZ R0, R146, R149, R0 ;  /* 0x0000009592007223 */ /* 0x000fe20000010000 */
[----:B------:R-:W-:Y:S01]  /*2a30*/  LOP3.LUT P5, RZ, R26, 0xff000000, RZ, 0xc0, !PT ;  /* 0xff0000001aff7812 */ /* 0x000fe200078ac0ff */
[C---:B------:R-:W-:Y:S01]  /*2a40*/  FFMA.FTZ R20, R146.reuse, R155, R23 ;  /* 0x0000009b92147223 */ /* 0x040fe20000010017 */
[----:B------:R-:W-:Y:S01]  /*2a50*/  FFMA.FTZ R151, R146, R151, R12 ;  /* 0x0000009792977223 */ /* 0x000fe2000001000c */
[----:B------:R-:W-:Y:S02]  /*2a60*/  FSEL R28, R15, RZ, P2 ;  /* 0x000000ff0f1c7208 */ /* 0x000fe40001000000 */
[----:B------:R-:W-:Y:S01]  /*2a70*/  F2FP.F16.F32.PACK_AB R15, R22, R161 ;  /* 0x000000a1160f723e */ /* 0x000fe200000000ff */
[C---:B------:R-:W-:Y:S01]  /*2a80*/  FMUL.FTZ R22, R20.reuse, UR6 ;  /* 0x0000000614167c20 */ /* 0x040fe20008410000 */
[----:B------:R-:W-:Y:S01]  /*2a90*/  F2FP.F16.F32.PACK_AB R13, R20, R13 ;  /* 0x0000000d140d723e */ /* 0x000fe200000000ff */
[----:B------:R-:W-:Y:S01]  /*2aa0*/  FMUL.FTZ R20, R0, UR6 ;  /* 0x0000000600147c20 */ /* 0x000fe20008410000 */
[C---:B------:R-:W-:Y:S01]  /*2ab0*/  F2FP.F16.F32.PACK_AB R12, R151.reuse, R0 ;  /* 0x00000000970c723e */ /* 0x040fe200000000ff */
[----:B------:R-:W-:Y:S01]  /*2ac0*/  FMUL.FTZ R151, R151, UR6 ;  /* 0x0000000697977c20 */ /* 0x000fe20008410000 */
[----:B------:R-:W-:-:S02]  /*2ad0*/  LOP3.LUT P2, RZ, R26, 0xff, RZ, 0xc0, !PT ;  /* 0x000000ff1aff7812 */ /* 0x000fc4000784c0ff */
[----:B------:R-:W-:Y:S02]  /*2ae0*/  LOP3.LUT P6, RZ, R26, 0xff00, RZ, 0xc0, !PT ;  /* 0x0000ff001aff7812 */ /* 0x000fe400078cc0ff */
[----:B------:R-:W-:Y:S02]  /*2af0*/  FSEL R0, R22, RZ, P5 ;  /* 0x000000ff16007208 */ /* 0x000fe40002800000 */
[----:B------:R-:W-:Y:S02]  /*2b00*/  FSEL R20, R20, RZ, P2 ;  /* 0x000000ff14147208 */ /* 0x000fe40001000000 */
[----:B------:R-:W-:Y:S02]  /*2b10*/  FSEL R151, R151, RZ, P6 ;  /* 0x000000ff97977208 */ /* 0x000fe40003000000 */
[----:B------:R-:W-:Y:S02]  /*2b20*/  F2FP.F16.F32.PACK_AB R14, R159, R14 ;  /* 0x0000000e9f0e723e */ /* 0x000fe400000000ff */
[----:B------:R-:W-:-:S02]  /*2b30*/  F2FP.F16.F32.PACK_AB R23, R30, R29 ;  /* 0x0000001d1e17723e */ /* 0x000fc400000000ff */
[----:B------:R-:W-:Y:S02]  /*2b40*/  F2FP.F16.F32.PACK_AB R22, R28, R27 ;  /* 0x0000001b1c16723e */ /* 0x000fe400000000ff */
[----:B------:R-:W-:Y:S02]  /*2b50*/  F2FP.F16.F32.PACK_AB R21, R0, R21 ;  /* 0x000000150015723e */ /* 0x000fe400000000ff */
[----:B------:R-:W-:Y:S01]  /*2b60*/  F2FP.F16.F32.PACK_AB R20, R151, R20 ;  /* 0x000000149714723e */ /* 0x000fe200000000ff */
[----:B------:R-:W-:Y:S06]  /*2b70*/  BRA `(.L_x_377) ;  /* 0x0000001400307947 */ /* 0x000fec0003800000 */
.L_x_374:
        /* <DEDUP_REMOVED lines=15> */
[C---:B------:R-:W-:Y:S01]  /*2c70*/  FMUL.FTZ R161, R146.reuse, R161 ;  /* 0x000000a192a17220 */ /* 0x040fe20000410000 */
[----:B------:R-:W-:Y:S01]  /*2c80*/  ISETP.GE.U32.AND.EX P6, PT, R27, 0x1000000, PT, P2 ;  /* 0x010000001b00780c */ /* 0x000fe20003fc6120 */
[----:B------:R-:W-:Y:S01]  /*2c90*/  FMUL.FTZ R157, R146, R157 ;  /* 0x0000009d929d7220 */ /* 0x000fe20000410000 */
[----:B------:R-:W-:Y:S01]  /*2ca0*/  FMUL.FTZ R163, R163, UR6 ;  /* 0x00000006a3a37c20 */ /* 0x000fe20008410000 */
[----:B------:R-:W-:Y:S01]  /*2cb0*/  FMUL.FTZ R161, R161, UR6 ;  /* 0x00000006a1a17c20 */ /* 0x000fe20008410000 */
[----:B------:R-:W-:Y:S01]  /*2cc0*/  LOP3.LUT P5, RZ, R27, 0xff0000, RZ, 0xc0, !PT ;  /* 0x00ff00001bff7812 */ /* 0x000fe200078ac0ff */
[----:B------:R-:W-:Y:S01]  /*2cd0*/  FADD.FTZ R159, R156, -R159 ;  /* 0x8000009f9c9f7221 */ /* 0x000fe20000010000 */
[-CC-:B------:R-:W-:Y:S01]  /*2ce0*/  FFMA.FTZ R153, R153, R168.reuse, R170.reuse ;  /* 0x000000a899997223 */ /* 0x180fe200000100aa */
[-CC-:B------:R-:W-:Y:S01]  /*2cf0*/  FFMA.FTZ R155, R155, R168.reuse, R170.reuse ;  /* 0x000000a89b9b7223 */ /* 0x180fe200000100aa */
[----:B------:R-:W-:Y:S01]  /*2d00*/  FSEL R20, R163, RZ, P6 ;  /* 0x000000ffa3147208 */ /* 0x000fe20003000000 */
[----:B------:R-:W-:Y:S01]  /*2d10*/  FMUL.FTZ R157, R157, UR6 ;  /* 0x000000069d9d7c20 */ /* 0x000fe20008410000 */
[----:B------:R-:W-:Y:S01]  /*2d20*/  FSEL R23, R161, RZ, P5 ;  /* 0x000000ffa1177208 */ /* 0x000fe20002800000 */
[----:B------:R-:W-:Y:S01]  /*2d30*/  FMUL.FTZ R159, R146, R159 ;  /* 0x0000009f929f7220 */ /* 0x000fe20000410000 */
[----:B------:R-:W-:Y:S01]  /*2d40*/  LOP3.LUT P6, RZ, R3, 0xff0000, RZ, 0xc0, !PT ;  /* 0x00ff000003ff7812 */ /* 0x000fe200078cc0ff */
        /* <DEDUP_REMOVED lines=27> */
[----:B------:R-:W-:-:S02]  /*2f00*/  F2FP.F16.F32.PACK_AB R18, R21, R18 ;  /* 0x000000121512723e */ /* 0x000fc400000000ff */
        /* <DEDUP_REMOVED lines=13> */
[----:B------:R-:W-:Y:S02]  /*2fe0*/  F2FP.F16.F32.PACK_AB R19, R16, R19 ;  /* 0x000000131013723e */ /* 0x000fe400000000ff */
[----:B------:R-:W-:Y:S02]  /*2ff0*/  F2FP.F16.F32.PACK_AB R23, R20, R23 ;  /* 0x000000171417723e */ /* 0x000fe400000000ff */
[----:B------:R-:W-:Y:S02]  /*3000*/  F2FP.F16.F32.PACK_AB R22, R27, R22 ;  /* 0x000000161b16723e */ /* 0x000fe400000000ff */
[----:B------:R-:W-:Y:S02]  /*3010*/  FSEL R27, R151, RZ, P5 ;  /* 0x000000ff971b7208 */ /* 0x000fe40002800000 */
[C---:B------:R-:W-:Y:S02]  /*3020*/  FSEL R16, R149.reuse, RZ, P6 ;  /* 0x000000ff95107208 */ /* 0x040fe40003000000 */
[----:B------:R-:W-:-:S02]  /*3030*/  FSEL R20, R149, RZ, P2 ;  /* 0x000000ff95147208 */ /* 0x000fc40001000000 */
[----:B------:R-:W-:Y:S02]  /*3040*/  F2FP.F16.F32.PACK_AB R17, R0, R17 ;  /* 0x000000110011723e */ /* 0x000fe400000000ff */
[----:B------:R-:W-:Y:S02]  /*3050*/  F2FP.F16.F32.PACK_AB R21, R21, R28 ;  /* 0x0000001c1515723e */ /* 0x000fe400000000ff */
[----:B------:R-:W-:Y:S02]  /*3060*/  F2FP.F16.F32.PACK_AB R16, R27, R16 ;  /* 0x000000101b10723e */ /* 0x000fe400000000ff */
[----:B------:R-:W-:Y:S01]  /*3070*/  F2FP.F16.F32.PACK_AB R20, R29, R20 ;  /* 0x000000141d14723e */ /* 0x000fe200000000ff */
[----:B------:R-:W-:Y:S06]  /*3080*/  BRA `(.L_x_377) ;  /* 0x0000000c00ec7947 */ /* 0x000fec0003800000 */
.L_x_380:
        /* <DEDUP_REMOVED lines=16> */
[----:B------:R-:W-:Y:S01]  /*3190*/  FMUL.FTZ R14, R146, R157 ;  /* 0x0000009d920e7220 */ /* 0x000fe20000410000 */
[----:B------:R-:W-:Y:S01]  /*31a0*/  FSEL R23, R12, RZ, P5 ;  /* 0x000000ff0c177208 */ /* 0x000fe20002800000 */
[----:B------:R-:W-:Y:S01]  /*31b0*/  FMUL.FTZ R159, R146, R159 ;  /* 0x0000009f929f7220 */ /* 0x000fe20000410000 */
[----:B------:R-:W-:Y:S01]  /*31c0*/  ISETP.GE.U32.AND P5, PT, R2, RZ, PT ;  /* 0x000000ff0200720c */ /* 0x000fe20003fa6070 */
[----:B------:R-:W-:Y:S01]  /*31d0*/  FADD.FTZ R153, R150, -R153 ;  /* 0x8000009996997221 */ /* 0x000fe20000010000 */
[----:B------:R-:W-:Y:S01]  /*31e0*/  ISETP.GE.U32.AND.EX P2, PT, R27, 0x1000000, PT, P2 ;  /* 0x010000001b00780c */ /* 0x000fe20003f46120 */
[-CC-:B------:R-:W-:Y:S01]  /*31f0*/  FFMA.FTZ R155, R155, R168.reuse, R170.reuse ;  /* 0x000000a89b9b7223 */ /* 0x180fe200000100aa */
[----:B------:R-:W-:Y:S01]  /*3200*/  ISETP.GE.U32.AND.EX P5, PT, R3, 0x1000000, PT, P5 ;  /* 0x010000000300780c */ /* 0x000fe20003fa6150 */
[----:B------:R-:W-:Y:S01]  /*3210*/  FMUL.FTZ R15, R159, UR6 ;  /* 0x000000069f0f7c20 */ /* 0x000fe20008410000 */
[----:B------:R-:W-:Y:S01]  /*3220*/  FSEL R19, R12, RZ, P6 ;  /* 0x000000ff0c137208 */ /* 0x000fe20003000000 */
[----:B------:R-:W-:Y:S01]  /*3230*/  FMUL.FTZ R12, R14, UR6 ;  /* 0x000000060e0c7c20 */ /* 0x000fe20008410000 */
[----:B------:R-:W-:Y:S01]  /*3240*/  LOP3.LUT P6, RZ, R27, 0xff, RZ, 0xc0, !PT ;  /* 0x000000ff1bff7812 */ /* 0x000fe200078cc0ff */
[-CC-:B------:R-:W-:Y:S01]  /*3250*/  FFMA.FTZ R0, R0, R168.reuse, R170.reuse ;  /* 0x000000a800007223 */ /* 0x180fe200000100aa */
[----:B------:R-:W-:Y:S01]  /*3260*/  FSEL R20, R13, RZ, P2 ;  /* 0x000000ff0d147208 */ /* 0x000fe20001000000 */
[----:B------:R-:W-:Y:S01]  /*3270*/  FADD.FTZ R155, R152, -R155 ;  /* 0x8000009b989b7221 */ /* 0x000fe20000010000 */
[----:B------:R-:W-:Y:S01]  /*3280*/  LOP3.LUT P2, RZ, R3, 0xff, RZ, 0xc0, !PT ;  /* 0x000000ff03ff7812 */ /* 0x000fe2000784c0ff */
[----:B------:R-:W-:Y:S01]  /*3290*/  FFMA.FTZ R151, R151, R168, R170 ;  /* 0x000000a897977223 */ /* 0x000fe200000100aa */
[----:B------:R-:W-:Y:S01]  /*32a0*/  FSEL R28, R13, RZ, P5 ;  /* 0x000000ff0d1c7208 */ /* 0x000fe20002800000 */
[----:B------:R-:W-:Y:S01]  /*32b0*/  FMUL.FTZ R13, R146, R153 ;  /* 0x00000099920d7220 */ /* 0x000fe20000410000 */
[----:B------:R-:W-:Y:S01]  /*32c0*/  LOP3.LUT P5, RZ, R27, 0xff00, RZ, 0xc0, !PT ;  /* 0x0000ff001bff7812 */ /* 0x000fe200078ac0ff */
[----:B------:R-:W-:Y:S01]  /*32d0*/  FADD.FTZ R149, R149, -R0 ;  /* 0x8000000095957221 */ /* 0x000fe20000010000 */
[----:B------:R-:W-:Y:S01]  /*32e0*/  FSEL R22, R12, RZ, P6 ;  /* 0x000000ff0c167208 */ /* 0x000fe20003000000 */
[----:B------:R-:W-:Y:S01]  /*32f0*/  FMUL.FTZ R0, R146, R155 ;  /* 0x0000009b92007220 */ /* 0x000fe20000410000 */
[----:B------:R-:W-:Y:S01]  /*3300*/  LOP3.LUT P6, RZ, R3, 0xff00, RZ, 0xc0, !PT ;  /* 0x0000ff0003ff7812 */ /* 0x000fe200078cc0ff */
[----:B------:R-:W-:Y:S01]  /*3310*/  FADD.FTZ R151, R148, -R151 ;  /* 0x8000009794977221 */ /* 0x000fe20000010000 */
[----:B------:R-:W-:Y:S01]  /*3320*/  FSEL R18, R12, RZ, P2 ;  /* 0x000000ff0c127208 */ /* 0x000fe20001000000 */
[----:B------:R-:W-:Y:S01]  /*3330*/  FMUL.FTZ R12, R13, UR6 ;  /* 0x000000060d0c7c20 */ /* 0x000fe20008410000 */
[----:B------:R-:W-:Y:S01]  /*3340*/  FSEL R27, R15, RZ, P5 ;  /* 0x000000ff0f1b7208 */ /* 0x000fe20002800000 */
[----:B------:R-:W-:Y:S01]  /*3350*/  FMUL.FTZ R149, R146, R149 ;  /* 0x0000009592957220 */ /* 0x000fe20000410000 */
[----:B------:R-:W-:-:S02]  /*3360*/  LOP3.LUT P2, RZ, R26, 0xff0000, RZ, 0xc0, !PT ;  /* 0x00ff00001aff7812 */ /* 0x000fc4000784c0ff */
[----:B------:R-:W-:Y:S02]  /*3370*/  LOP3.LUT P5, RZ, R2, 0xff0000, RZ, 0xc0, !PT ;  /* 0x00ff000002ff7812 */ /* 0x000fe400078ac0ff */
[----:B------:R-:W-:Y:S02]  /*3380*/  FSEL R29, R15, RZ, P6 ;  /* 0x000000ff0f1d7208 */ /* 0x000fe40003000000 */
[----:B------:R-:W-:Y:S01]  /*3390*/  F2FP.F16.F32.PACK_AB R15, R16, R161 ;  /* 0x000000a1100f723e */ /* 0x000fe200000000ff */
[----:B------:R-:W-:Y:S01]  /*33a0*/  FMUL.FTZ R16, R0, UR6 ;  /* 0x0000000600107c20 */ /* 0x000fe20008410000 */
[C---:B------:R-:W-:Y:S02]  /*33b0*/  FSEL R21, R12.reuse, RZ, P2 ;  /* 0x000000ff0c157208 */ /* 0x040fe40001000000 */
[----:B------:R-:W-:Y:S01]  /*33c0*/  FSEL R17, R12, RZ, P5 ;  /* 0x000000ff0c117208 */ /* 0x000fe20002800000 */
[----:B------:R-:W-:Y:S01]  /*33d0*/  FMUL.FTZ R12, R146, R151 ;  /* 0x00000097920c7220 */ /* 0x000fe20000410000 */
[----:B------:R-:W-:-:S02]  /*33e0*/  LOP3.LUT P6, RZ, R26, 0xff000000, RZ, 0xc0, !PT ;  /* 0xff0000001aff7812 */ /* 0x000fc400078cc0ff */
[C---:B------:R-:W-:Y:S02]  /*33f0*/  LOP3.LUT P2, RZ, R26.reuse, 0xff00, RZ, 0xc0, !PT ;  /* 0x0000ff001aff7812 */ /* 0x040fe4000784c0ff */
[----:B------:R-:W-:Y:S02]  /*3400*/  LOP3.LUT P5, RZ, R26, 0xff, RZ, 0xc0, !PT ;  /* 0x000000ff1aff7812 */ /* 0x000fe400078ac0ff */
[----:B------:R-:W-:Y:S01]  /*3410*/  F2FP.F16.F32.PACK_AB R13, R0, R13 ;  /* 0x0000000d000d723e */ /* 0x000fe200000000ff */
[----:B------:R-:W-:Y:S01]  /*3420*/  FMUL.FTZ R0, R12, UR6 ;  /* 0x000000060c007c20 */ /* 0x000fe20008410000 */
[----:B------:R-:W-:Y:S02]  /*3430*/  FSEL R26, R16, RZ, P6 ;  /* 0x000000ff101a7208 */ /* 0x000fe40003000000 */
[----:B------:R-:W-:Y:S02]  /*3440*/  LOP3.LUT P6, RZ, R2, 0xff000000, RZ, 0xc0, !PT ;  /* 0xff00000002ff7812 */ /* 0x000fe400078cc0ff */
[----:B------:R-:W-:-:S02]  /*3450*/  F2FP.F16.F32.PACK_AB R22, R27, R22 ;  /* 0x000000161b16723e */ /* 0x000fc400000000ff */
[----:B------:R-:W-:Y:S01]  /*3460*/  F2FP.F16.F32.PACK_AB R12, R12, R149 ;  /* 0x000000950c0c723e */ /* 0x000fe200000000ff */
[----:B------:R-:W-:Y:S01]  /*3470*/  FMUL.FTZ R149, R149, UR6 ;  /* 0x0000000695957c20 */ /* 0x000fe20008410000 */
[----:B------:R-:W-:Y:S02]  /*3480*/  FSEL R16, R16, RZ, P6 ;  /* 0x000000ff10107208 */ /* 0x000fe40003000000 */
[----:B------:R-:W-:Y:S02]  /*3490*/  FSEL R27, R0, RZ, P2 ;  /* 0x000000ff001b7208 */ /* 0x000fe40001000000 */
[C---:B------:R-:W-:Y:S02]  /*34a0*/  LOP3.LUT P6, RZ, R2.reuse, 0xff00, RZ, 0xc0, !PT ;  /* 0x0000ff0002ff7812 */ /* 0x040fe400078cc0ff */
[----:B------:R-:W-:Y:S02]  /*34b0*/  LOP3.LUT P2, RZ, R2, 0xff, RZ, 0xc0, !PT ;  /* 0x000000ff02ff7812 */ /* 0x000fe4000784c0ff */
[----:B------:R-:W-:-:S02]  /*34c0*/  F2FP.F16.F32.PACK_AB R23, R20, R23 ;  /* 0x000000171417723e */ /* 0x000fc400000000ff */
[----:B------:R-:W-:Y:S02]  /*34d0*/  F2FP.F16.F32.PACK_AB R18, R29, R18 ;  /* 0x000000121d12723e */ /* 0x000fe400000000ff */
[----:B------:R-:W-:Y:S02]  /*34e0*/  F2FP.F16.F32.PACK_AB R17, R16, R17 ;  /* 0x000000111011723e */ /* 0x000fe400000000ff */
[----:B------:R-:W-:Y:S02]  /*34f0*/  FSEL R29, R0, RZ, P6 ;  /* 0x000000ff001d7208 */ /* 0x000fe40003000000 */
[C---:B------:R-:W-:Y:S02]  /*3500*/  FSEL R16, R149.reuse, RZ, P2 ;  /* 0x000000ff95107208 */ /* 0x040fe40001000000 */
[----:B------:R-:W-:Y:S02]  /*3510*/  FSEL R20, R149, RZ, P5 ;  /* 0x000000ff95147208 */ /* 0x000fe40002800000 */
[----:B------:R-:W-:-:S02]  /*3520*/  F2FP.F16.F32.PACK_AB R14, R159, R14 ;  /* 0x0000000e9f0e723e */ /* 0x000fc400000000ff */
[----:B------:R-:W-:Y:S02]  /*3530*/  F2FP.F16.F32.PACK_AB R19, R28, R19 ;  /* 0x000000131c13723e */ /* 0x000fe400000000ff */
[----:B------:R-:W-:Y:S02]  /*3540*/  F2FP.F16.F32.PACK_AB R21, R26, R21 ;  /* 0x000000151a15723e */ /* 0x000fe400000000ff */
[----:B------:R-:W-:Y:S02]  /*3550*/  F2FP.F16.F32.PACK_AB R16, R29, R16 ;  /* 0x000000101d10723e */ /* 0x000fe400000000ff */
[----:B------:R-:W-:Y:S01]  /*3560*/  F2FP.F16.F32.PACK_AB R20, R27, R20 ;  /* 0x000000141b14723e */ /* 0x000fe200000000ff */
[----:B------:R-:W-:Y:S06]  /*3570*/  BRA `(.L_x_377) ;  /* 0x0000000800b07947 */ /* 0x000fec0003800000 */
.L_x_379:
[----:B------:R-:W-:-:S04]  /*3580*/  UISETP.NE.U32.AND UP0, UPT, UR4, URZ, UPT ;  /* 0x000000ff0400728c */ /* 0x000fc8000bf05070 */
[----:B------:R-:W-:-:S09]  /*3590*/  UISETP.NE.AND.EX UP0, UPT, UR5, URZ, UPT, UP0 ;  /* 0x000000ff0500728c */ /* 0x000fd2000bf05300 */
[----:B------:R-:W-:Y:S05]  /*35a0*/  BRA.U UP0, `(.L_x_381) ;  /* 0x00000005004c7547 */ /* 0x000fea000b800000 */
[-CC-:B------:R-:W-:Y:S01]  /*35b0*/  FFMA.FTZ R161, R161, R168.reuse, R170.reuse ;  /* 0x000000a8a1a17223 */ /* 0x180fe200000100aa */
[--C-:B-----5:R-:W-:Y:S02]  /*35c0*/  HADD2.F32 R17, -RZ, R7.reuse.H0_H0 ;  /* 0x20000007ff117230 */ /* 0x120fe40000004100 */
[-CC-:B------:R-:W-:Y:S01]  /*35d0*/  FFMA.FTZ R163, R163, R168.reuse, R170.reuse ;  /* 0x000000a8a3a37223 */ /* 0x180fe200000100aa */
[-CC-:B------:R-:W-:Y:S01]  /*35e0*/  FFMA.FTZ R157, R157, R168.reuse, R170.reuse ;  /* 0x000000a89d9d7223 */ /* 0x180fe200000100aa */
[----:B------:R-:W-:Y:S01]  /*35f0*/  FADD.FTZ R161, R158, -R161 ;  /* 0x800000a19ea17221 */ /* 0x000fe20000010000 */
[----:B------:R-:W-:Y:S02]  /*3600*/  HADD2.F32 R18, -RZ, R7.H1_H1 ;  /* 0x30000007ff127230 */ /* 0x000fe40000004100 */
[----:B------:R-:W-:Y:S01]  /*3610*/  FADD.FTZ R163, R160, -R163 ;  /* 0x800000a3a0a37221 */ /* 0x000fe20000010000 */
[--C-:B------:R-:W-:Y:S02]  /*3620*/  HADD2.F32 R16, -RZ, R6.reuse.H0_H0 ;  /* 0x20000006ff107230 */ /* 0x100fe40000004100 */
[----:B------:R-:W-:Y:S01]  /*3630*/  FFMA.FTZ R17, R146, R161, R17 ;  /* 0x000000a192117223 */ /* 0x000fe20000010011 */
[----:B------:R-:W-:Y:S01]  /*3640*/  LOP3.LUT P5, RZ, R27, 0xff0000, RZ, 0xc0, !PT ;  /* 0x00ff00001bff7812 */ /* 0x000fe200078ac0ff */
[-C--:B------:R-:W-:Y:S01]  /*3650*/  FFMA.FTZ R159, R159, R168.reuse, R170 ;  /* 0x000000a89f9f7223 */ /* 0x080fe200000100aa */
[----:B------:R-:W-:Y:S01]  /*3660*/  FADD.FTZ R157, R154, -R157 ;  /* 0x8000009d9a9d7221 */ /* 0x000fe20000010000 */
[----:B------:R-:W-:Y:S01]  /*3670*/  FMUL.FTZ R17, R17, UR6 ;  /* 0x0000000611117c20 */ /* 0x000fe20008410000 */
[----:B------:R-:W-:Y:S01]  /*3680*/  FFMA.FTZ R163, R146, R163, R18 ;  /* 0x000000a392a37223 */ /* 0x000fe20000010012 */
[----:B------:R-:W-:Y:S01]  /*3690*/  FFMA.FTZ R153, R153, R168, R170 ;  /* 0x000000a899997223 */ /* 0x000fe200000100aa */
[----:B------:R-:W-:-:S02]  /*36a0*/  HADD2.F32 R18, -RZ, R6.H1_H1 ;  /* 0x30000006ff127230 */ /* 0x000fc40000004100 */
[----:B------:R-:W-:Y:S01]  /*36b0*/  FADD.FTZ R159, R156, -R159 ;  /* 0x8000009f9c9f7221 */ /* 0x000fe20000010000 */
[----:B------:R-:W-:Y:S01]  /*36c0*/  FSEL R20, R17, RZ, P5 ;  /* 0x000000ff11147208 */ /* 0x000fe20002800000 */
[----:B------:R-:W-:Y:S01]  /*36d0*/  FFMA.FTZ R157, R146, R157, R16 ;  /* 0x0000009d929d7223 */ /* 0x000fe20000010010 */
[----:B------:R-:W-:Y:S01]  /*36e0*/  LOP3.LUT P6, RZ, R3, 0xff0000, RZ, 0xc0, !PT ;  /* 0x00ff000003ff7812 */ /* 0x000fe200078cc0ff */
[--C-:B------:R-:W-:Y:S01]  /*36f0*/  HADD2.F32 R16, -RZ, R5.reuse.H0_H0 ;  /* 0x20000005ff107230 */ /* 0x100fe20000004100 */
[----:B------:R-:W-:Y:S01]  /*3700*/  ISETP.GE.U32.AND P5, PT, R2, RZ, PT ;  /* 0x000000ff0200720c */ /* 0x000fe20003fa6070 */
[----:B------:R-:W-:Y:S01]  /*3710*/  FADD.FTZ R153, R150, -R153 ;  /* 0x8000009996997221 */ /* 0x000fe20000010000 */
[----:B------:R-:W-:Y:S01]  /*3720*/  ISETP.GE.U32.AND P2, PT, R26, RZ, PT ;  /* 0x000000ff1a00720c */ /* 0x000fe20003f46070 */
[----:B------:R-:W-:Y:S01]  /*3730*/  FMUL.FTZ R163, R163, UR6 ;  /* 0x00000006a3a37c20 */ /* 0x000fe20008410000 */
[C---:B------:R-:W-:Y:S01]  /*3740*/  FFMA.FTZ R18, R146.reuse, R159, R18 ;  /* 0x0000009f92127223 */ /* 0x040fe20000010012 */
[----:B------:R-:W-:Y:S01]  /*3750*/  FSEL R19, R17, RZ, P6 ;  /* 0x000000ff11137208 */ /* 0x000fe20003000000 */
[----:B------:R-:W-:Y:S01]  /*3760*/  FMUL.FTZ R157, R157, UR6 ;  /* 0x000000069d9d7c20 */ /* 0x000fe20008410000 */
[----:B------:R-:W-:Y:S01]  /*3770*/  ISETP.GE.U32.AND.EX P5, PT, R3, 0x1000000, PT, P5 ;  /* 0x010000000300780c */ /* 0x000fe20003fa6150 */
[----:B------:R-:W-:Y:S01]  /*3780*/  FFMA.FTZ R153, R146, R153, R16 ;  /* 0x0000009992997223 */ /* 0x000fe20000010010 */
[C---:B------:R-:W-:Y:S01]  /*3790*/  ISETP.GE.U32.AND.EX P2, PT, R27.reuse, 0x1000000, PT, P2 ;  /* 0x010000001b00780c */ /* 0x040fe20003f46120 */
[----:B------:R-:W-:Y:S01]  /*37a0*/  FMUL.FTZ R21, R18, UR6 ;  /* 0x0000000612157c20 */ /* 0x000fe20008410000 */
[----:B------:R-:W-:Y:S01]  /*37b0*/  LOP3.LUT P6, RZ, R27, 0xff, RZ, 0xc0, !PT ;  /* 0x000000ff1bff7812 */ /* 0x000fe200078cc0ff */
[-CC-:B------:R-:W-:Y:S01]  /*37c0*/  FFMA.FTZ R155, R155, R168.reuse, R170.reuse ;  /* 0x000000a89b9b7223 */ /* 0x180fe200000100aa */
[C---:B------:R-:W-:Y:S01]  /*37d0*/  FSEL R16, R163.reuse, RZ, P5 ;  /* 0x000000ffa3107208 */ /* 0x040fe20002800000 */
[----:B------:R-:W-:Y:S01]  /*37e0*/  HADD2.F32 R23, -RZ, R5.H1_H1 ;  /* 0x30000005ff177230 */ /* 0x000fe20000004100 */
[----:B------:R-:W-:Y:S01]  /*37f0*/  FSEL R29, R163, RZ, P2 ;  /* 0x000000ffa31d7208 */ /* 0x000fe20001000000 */
[----:B------:R-:W-:Y:S01]  /*3800*/  FADD.FTZ R155, R152, -R155 ;  /* 0x8000009b989b7221 */ /* 0x000fe20000010000 */
[----:B------:R-:W-:Y:S01]  /*3810*/  LOP3.LUT P5, RZ, R27, 0xff00, RZ, 0xc0, !PT ;  /* 0x0000ff001bff7812 */ /* 0x000fe200078ac0ff */
[-CC-:B------:R-:W-:Y:S01]  /*3820*/  FFMA.FTZ R151, R151, R168.reuse, R170.reuse ;  /* 0x000000a897977223 */ /* 0x180fe200000100aa */
[----:B------:R-:W-:Y:S01]  /*3830*/  FSEL R22, R157, RZ, P6 ;  /* 0x000000ff9d167208 */ /* 0x000fe20003000000 */
[----:B------:R-:W-:Y:S01]  /*3840*/  FFMA.FTZ R0, R0, R168, R170 ;  /* 0x000000a800007223 */ /* 0x000fe200000100aa */
[C---:B------:R-:W-:Y:S01]  /*3850*/  LOP3.LUT P2, RZ, R3.reuse, 0xff, RZ, 0xc0, !PT ;  /* 0x000000ff03ff7812 */ /* 0x040fe2000784c0ff */
[----:B------:R-:W-:Y:S01]  /*3860*/  FFMA.FTZ R155, R146, R155, R23 ;  /* 0x0000009b929b7223 */ /* 0x000fe20000010017 */
[----:B------:R-:W-:Y:S01]  /*3870*/  LOP3.LUT P6, RZ, R3, 0xff00, RZ, 0xc0, !PT ;  /* 0x0000ff0003ff7812 */ /* 0x000fe200078cc0ff */
[----:B------:R-:W-:Y:S01]  /*3880*/  FADD.FTZ R151, R148, -R151 ;  /* 0x8000009794977221 */ /* 0x000fe20000010000 */
[----:B------:R-:W-:Y:S01]  /*3890*/  FSEL R27, R21, RZ, P5 ;  /* 0x000000ff151b7208 */ /* 0x000fe20002800000 */
[----:B------:R-:W-:Y:S01]  /*38a0*/  FMUL.FTZ R153, R153, UR6 ;  /* 0x0000000699997c20 */ /* 0x000fe20008410000 */
[----:B------:R-:W-:Y:S01]  /*38b0*/  FSEL R18, R157, RZ, P2 ;  /* 0x000000ff9d127208 */ /* 0x000fe20001000000 */
[----:B------:R-:W-:Y:S01]  /*38c0*/  FADD.FTZ R149, R149, -R0 ;  /* 0x8000000095957221 */ /* 0x000fe20000010000 */
[----:B------:R-:W-:Y:S01]  /*38d0*/  FSEL R21, R21, RZ, P6 ;  /* 0x000000ff15157208 */ /* 0x000fe20003000000 */
[----:B------:R-:W-:Y:S01]  /*38e0*/  FMUL.FTZ R155, R155, UR6 ;  /* 0x000000069b9b7c20 */ /* 0x000fe20008410000 */
[C---:B------:R-:W-:Y:S01]  /*38f0*/  LOP3.LUT P2, RZ, R26.reuse, 0xff0000, RZ, 0xc0, !PT ;  /* 0x00ff00001aff7812 */ /* 0x040fe2000784c0ff */
[--C-:B------:R-:W-:Y:S01]  /*3900*/  HADD2.F32 R0, -RZ, R4.reuse.H0_H0 ;  /* 0x20000004ff007230 */ /* 0x100fe20000004100 */
[----:B------:R-:W-:Y:S01]  /*3910*/  F2FP.F16.F32.PACK_AB R18, R21, R18 ;  /* 0x000000121512723e */ /* 0x000fe200000000ff */
[----:B------:R-:W-:Y:S01]  /*3920*/  HADD2.F32 R21, -RZ, R4.H1_H1 ;  /* 0x30000004ff157230 */ /* 0x000fe20000004100 */
[----:B------:R-:W-:-:S02]  /*3930*/  LOP3.LUT P6, RZ, R26, 0xff000000, RZ, 0xc0, !PT ;  /* 0xff0000001aff7812 */ /* 0x000fc400078cc0ff */
[----:B------:R-:W-:Y:S01]  /*3940*/  FSEL R28, R153, RZ, P2 ;  /* 0x000000ff991c7208 */ /* 0x000fe20001000000 */
[C---:B------:R-:W-:Y:S01]  /*3950*/  FFMA.FTZ R149, R146.reuse, R149, R0 ;  /* 0x0000009592957223 */ /* 0x040fe20000010000 */
[----:B------:R-:W-:Y:S01]  /*3960*/  FFMA.FTZ R21, R146, R151, R21 ;  /* 0x0000009792157223 */ /* 0x000fe20000010015 */
[----:B------:R-:W-:Y:S02]  /*3970*/  FSEL R31, R155, RZ, P6 ;  /* 0x000000ff9b1f7208 */ /* 0x000fe40003000000 */
[----:B------:R-:W-:Y:S01]  /*3980*/  LOP3.LUT P5, RZ, R2, 0xff0000, RZ, 0xc0, !PT ;  /* 0x00ff000002ff7812 */ /* 0x000fe200078ac0ff */
[----:B------:R-:W-:Y:S01]  /*3990*/  FMUL.FTZ R21, R21, UR6 ;  /* 0x0000000615157c20 */ /* 0x000fe20008410000 */
[----:B------:R-:W-:Y:S01]  /*39a0*/  LOP3.LUT P2, RZ, R26, 0xff00, RZ, 0xc0, !PT ;  /* 0x0000ff001aff7812 */ /* 0x000fe2000784c0ff */
[----:B------:R-:W-:Y:S01]  /*39b0*/  FMUL.FTZ R149, R149, UR6 ;  /* 0x0000000695957c20 */ /* 0x000fe20008410000 */
[----:B------:R-:W-:Y:S02]  /*39c0*/  LOP3.LUT P6, RZ, R2, 0xff000000, RZ, 0xc0, !PT ;  /* 0xff00000002ff7812 */ /* 0x000fe400078cc0ff */
[----:B------:R-:W-:-:S02]  /*39d0*/  F2FP.F16.F32.PACK_AB R23, R29, R20 ;  /* 0x000000141d17723e */ /* 0x000fc400000000ff */
        /* <DEDUP_REMOVED lines=14> */
[----:B------:R-:W-:Y:S01]  /*3ac0*/  F2FP.F16.F32.PACK_AB R20, R29, R20 ;  /* 0x000000141d14723e */ /* 0x000fe200000000ff */
[----:B------:R-:W-:Y:S06]  /*3ad0*/  BRA `(.L_x_377) ;  /* 0x0000000400587947 */ /* 0x000fec0003800000 */
.L_x_381:
[-CC-:B------:R-:W-:Y:S01]  /*3ae0*/  FFMA.FTZ R161, R161, R168.reuse, R170.reuse ;  /* 0x000000a8a1a17223 */ /* 0x180fe200000100aa */
[--C-:B-----5:R-:W-:Y:S02]  /*3af0*/  HADD2.F32 R13, -RZ, R7.reuse.H0_H0 ;  /* 0x20000007ff0d7230 */ /* 0x120fe40000004100 */
[-CC-:B------:R-:W-:Y:S01]  /*3b00*/  FFMA.FTZ R163, R163, R168.reuse, R170.reuse ;  /* 0x000000a8a3a37223 */ /* 0x180fe200000100aa */
[----:B------:R-:W-:Y:S02]  /*3b10*/  HADD2.F32 R14, -RZ, R7.H1_H1 ;  /* 0x30000007ff0e7230 */ /* 0x000fe40000004100 */
[----:B------:R-:W-:Y:S01]  /*3b20*/  FADD.FTZ R161, R158, -R161 ;  /* 0x800000a19ea17221 */ /* 0x000fe20000010000 */
[----:B------:R-:W-:Y:S01]  /*3b30*/  LOP3.LUT P5, RZ, R27, 0xff0000, RZ, 0xc0, !PT ;  /* 0x00ff00001bff7812 */ /* 0x000fe200078ac0ff */
[----:B------:R-:W-:Y:S01]  /*3b40*/  FADD.FTZ R163, R160, -R163 ;  /* 0x800000a3a0a37221 */ /* 0x000fe20000010000 */
[-CC-:B------:R-:W-:Y:S01]  /*3b50*/  FFMA.FTZ R157, R157, R168.reuse, R170.reuse ;  /* 0x000000a89d9d7223 */ /* 0x180fe200000100aa */
[----:B------:R-:W-:Y:S01]  /*3b60*/  FFMA.FTZ R161, R146, R161, R13 ;  /* 0x000000a192a17223 */ /* 0x000fe2000001000d */
[----:B------:R-:W-:Y:S01]  /*3b70*/  FFMA.FTZ R159, R159, R168, R170 ;  /* 0x000000a89f9f7223 */ /* 0x000fe200000100aa */
[----:B------:R-:W-:-:S02]  /*3b80*/  HADD2.F32 R12, -RZ, R6.H0_H0 ;  /* 0x20000006ff0c7230 */ /* 0x000fc40000004100 */
[----:B------:R-:W-:Y:S01]  /*3b90*/  FFMA.FTZ R28, R146, R163, R14 ;  /* 0x000000a3921c7223 */ /* 0x000fe2000001000e */
[----:B------:R-:W-:Y:S01]  /*3ba0*/  FMUL.FTZ R13, R161, UR6 ;  /* 0x00000006a10d7c20 */ /* 0x000fe20008410000 */
[----:B------:R-:W-:Y:S01]  /*3bb0*/  FADD.FTZ R157, R154, -R157 ;  /* 0x8000009d9a9d7221 */ /* 0x000fe20000010000 */
[----:B------:R-:W-:Y:S01]  /*3bc0*/  HADD2.F32 R16, -RZ, R6.H1_H1 ;  /* 0x30000006ff107230 */ /* 0x000fe20000004100 */
[----:B------:R-:W-:Y:S01]  /*3bd0*/  ISETP.GE.U32.AND P2, PT, R26, RZ, PT ;  /* 0x000000ff1a00720c */ /* 0x000fe20003f46070 */
[----:B------:R-:W-:Y:S01]  /*3be0*/  FADD.FTZ R159, R156, -R159 ;  /* 0x8000009f9c9f7221 */ /* 0x000fe20000010000 */
[----:B------:R-:W-:Y:S01]  /*3bf0*/  FSEL R23, R13, RZ, P5 ;  /* 0x000000ff0d177208 */ /* 0x000fe20002800000 */
[-C--:B------:R-:W-:Y:S01]  /*3c00*/  FFMA.FTZ R153, R153, R168.reuse, R170 ;  /* 0x000000a899997223 */ /* 0x080fe200000100aa */
[----:B------:R-:W-:Y:S01]  /*3c10*/  ISETP.GE.U32.AND P5, PT, R2, RZ, PT ;  /* 0x000000ff0200720c */ /* 0x000fe20003fa6070 */
[----:B------:R-:W-:Y:S01]  /*3c20*/  FMUL.FTZ R15, R28, UR6 ;  /* 0x000000061c0f7c20 */ /* 0x000fe20008410000 */
[----:B------:R-:W-:Y:S01]  /*3c30*/  LOP3.LUT P6, RZ, R3, 0xff0000, RZ, 0xc0, !PT ;  /* 0x00ff000003ff7812 */ /* 0x000fe200078cc0ff */
[C---:B------:R-:W-:Y:S01]  /*3c40*/  FFMA.FTZ R14, R146.reuse, R157, R12 ;  /* 0x0000009d920e7223 */ /* 0x040fe2000001000c */
[----:B------:R-:W-:Y:S01]  /*3c50*/  ISETP.GE.U32.AND.EX P2, PT, R27, 0x1000000, PT, P2 ;  /* 0x010000001b00780c */ /* 0x000fe20003f46120 */
[--C-:B------:R-:W-:Y:S01]  /*3c60*/  HADD2.F32 R12, -RZ, R5.reuse.H0_H0 ;  /* 0x20000005ff0c7230 */ /* 0x100fe20000004100 */
[----:B------:R-:W-:Y:S01]  /*3c70*/  ISETP.GE.U32.AND.EX P5, PT, R3, 0x1000000, PT, P5 ;  /* 0x010000000300780c */ /* 0x000fe20003fa6150 */
[----:B------:R-:W-:Y:S01]  /*3c80*/  FFMA.FTZ R159, R146, R159, R16 ;  /* 0x0000009f929f7223 */ /* 0x000fe20000010010 */
[----:B------:R-:W-:Y:S01]  /*3c90*/  FADD.FTZ R153, R150, -R153 ;  /* 0x8000009996997221 */ /* 0x000fe20000010000 */
[----:B------:R-:W-:Y:S01]  /*3ca0*/  FSEL R19, R13, RZ, P6 ;  /* 0x000000ff0d137208 */ /* 0x000fe20003000000 */
[----:B------:R-:W-:Y:S01]  /*3cb0*/  FMUL.FTZ R13, R14, UR6 ;  /* 0x000000060e0d7c20 */ /* 0x000fe20008410000 */
[C---:B------:R-:W-:Y:S01]  /*3cc0*/  FSEL R16, R15.reuse, RZ, P2 ;  /* 0x000000ff0f107208 */ /* 0x040fe20001000000 */
[----:B------:R-:W-:Y:S01]  /*3cd0*/  FFMA.FTZ R12, R146, R153, R12 ;  /* 0x00000099920c7223 */ /* 0x000fe2000001000c */
[----:B------:R-:W-:Y:S01]  /*3ce0*/  FSEL R30, R15, RZ, P5 ;  /* 0x000000ff0f1e7208 */ /* 0x000fe20002800000 */
[----:B------:R-:W-:Y:S01]  /*3cf0*/  FMUL.FTZ R15, R159, UR6 ;  /* 0x000000069f0f7c20 */ /* 0x000fe20008410000 */
[----:B------:R-:W-:Y:S01]  /*3d00*/  LOP3.LUT P6, RZ, R27, 0xff, RZ, 0xc0, !PT ;  /* 0x000000ff1bff7812 */ /* 0x000fe200078cc0ff */
[-CC-:B------:R-:W-:Y:S01]  /*3d10*/  FFMA.FTZ R155, R155, R168.reuse, R170.reuse ;  /* 0x000000a89b9b7223 */ /* 0x180fe200000100aa */
[----:B------:R-:W-:Y:S01]  /*3d20*/  LOP3.LUT P2, RZ, R3, 0xff, RZ, 0xc0, !PT ;  /* 0x000000ff03ff7812 */ /* 0x000fe2000784c0ff */
[-CC-:B------:R-:W-:Y:S01]  /*3d30*/  FFMA.FTZ R0, R0, R168.reuse, R170.reuse ;  /* 0x000000a800007223 */ /* 0x180fe200000100aa */
[----:B------:R-:W-:Y:S01]  /*3d40*/  LOP3.LUT P5, RZ, R27, 0xff00, RZ, 0xc0, !PT ;  /* 0x0000ff001bff7812 */ /* 0x000fe200078ac0ff */
[----:B------:R-:W-:Y:S01]  /*3d50*/  FADD.FTZ R155, R152, -R155 ;  /* 0x8000009b989b7221 */ /* 0x000fe20000010000 */
[----:B------:R-:W-:Y:S01]  /*3d60*/  FSEL R22, R13, RZ, P6 ;  /* 0x000000ff0d167208 */ /* 0x000fe20003000000 */
[----:B------:R-:W-:Y:S01]  /*3d70*/  FFMA.FTZ R151, R151, R168, R170 ;  /* 0x000000a897977223 */ /* 0x000fe200000100aa */
[----:B------:R-:W-:Y:S01]  /*3d80*/  FSEL R18, R13, RZ, P2 ;  /* 0x000000ff0d127208 */ /* 0x000fe20001000000 */
[----:B------:R-:W-:Y:S01]  /*3d90*/  FMUL.FTZ R13, R12, UR6 ;  /* 0x000000060c0d7c20 */ /* 0x000fe20008410000 */
[----:B------:R-:W-:Y:S01]  /*3da0*/  FSEL R27, R15, RZ, P5 ;  /* 0x000000ff0f1b7208 */ /* 0x000fe20002800000 */
[----:B------:R-:W-:Y:S01]  /*3db0*/  FADD.FTZ R149, R149, -R0 ;  /* 0x8000000095957221 */ /* 0x000fe20000010000 */
[----:B------:R-:W-:Y:S01]  /*3dc0*/  LOP3.LUT P2, RZ, R26, 0xff0000, RZ, 0xc0, !PT ;  /* 0x00ff00001aff7812 */ /* 0x000fe2000784c0ff */
[--C-:B------:R-:W-:Y:S01]  /*3dd0*/  HADD2.F32 R0, -RZ, R4.reuse.H1_H1 ;  /* 0x30000004ff007230 */ /* 0x100fe20000004100 */
[----:B------:R-:W-:Y:S01]  /*3de0*/  LOP3.LUT P5, RZ, R2, 0xff0000, RZ, 0xc0, !PT ;  /* 0x00ff000002ff7812 */ /* 0x000fe200078ac0ff */
[----:B------:R-:W-:Y:S01]  /*3df0*/  FADD.FTZ R151, R148, -R151 ;  /* 0x8000009794977221 */ /* 0x000fe20000010000 */
[C---:B------:R-:W-:Y:S01]  /*3e00*/  FSEL R21, R13.reuse, RZ, P2 ;  /* 0x000000ff0d157208 */ /* 0x040fe20001000000 */
[----:B------:R-:W-:Y:S01]  /*3e10*/  HADD2.F32 R17, -RZ, R4.H0_H0 ;  /* 0x20000004ff117230 */ /* 0x000fe20000004100 */
[----:B------:R-:W-:Y:S01]  /*3e20*/  FSEL R20, R13, RZ, P5 ;  /* 0x000000ff0d147208 */ /* 0x000fe20002800000 */
[----:B------:R-:W-:Y:S01]  /*3e30*/  HADD2.F32 R13, -RZ, R5.H1_H1 ;  /* 0x30000005ff0d7230 */ /* 0x000fe20000004100 */
[----:B------:R-:W-:Y:S01]  /*3e40*/  LOP3.LUT P6, RZ, R3, 0xff00, RZ, 0xc0, !PT ;  /* 0x0000ff0003ff7812 */ /* 0x000fe200078cc0ff */
[----:B------:R-:W-:Y:S01]  /*3e50*/  FFMA.FTZ R0, R146, R151, R0 ;  /* 0x0000009792007223 */ /* 0x000fe20000010000 */
[----:B------:R-:W-:Y:S01]  /*3e60*/  LOP3.LUT P2, RZ, R26, 0xff00, RZ, 0xc0, !PT ;  /* 0x0000ff001aff7812 */ /* 0x000fe2000784c0ff */
[C---:B------:R-:W-:Y:S01]  /*3e70*/  FFMA.FTZ R17, R146.reuse, R149, R17 ;  /* 0x0000009592117223 */ /* 0x040fe20000010011 */
[----:B------:R-:W-:Y:S01]  /*3e80*/  FFMA.FTZ R155, R146, R155, R13 ;  /* 0x0000009b929b7223 */ /* 0x000fe2000001000d */
[----:B------:R-:W-:-:S02]  /*3e90*/  FSEL R29, R15, RZ, P6 ;  /* 0x000000ff0f1d7208 */ /* 0x000fc40003000000 */
[C---:B------:R-:W-:Y:S02]  /*3ea0*/  LOP3.LUT P6, RZ, R26.reuse, 0xff000000, RZ, 0xc0, !PT ;  /* 0xff0000001aff7812 */ /* 0x040fe400078cc0ff */
[C---:B------:R-:W-:Y:S01]  /*3eb0*/  F2FP.F16.F32.PACK_AB R13, R155.reuse, R12 ;  /* 0x0000000c9b0d723e */ /* 0x040fe200000000ff */
[----:B------:R-:W-:Y:S01]  /*3ec0*/  FMUL.FTZ R155, R155, UR6 ;  /* 0x000000069b9b7c20 */ /* 0x000fe20008410000 */
[----:B------:R-:W-:Y:S02]  /*3ed0*/  LOP3.LUT P5, RZ, R26, 0xff, RZ, 0xc0, !PT ;  /* 0x000000ff1aff7812 */ /* 0x000fe400078ac0ff */
[----:B------:R-:W-:Y:S01]  /*3ee0*/  F2FP.F16.F32.PACK_AB R23, R16, R23 ;  /* 0x000000171017723e */ /* 0x000fe200000000ff */
[----:B------:R-:W-:Y:S01]  /*3ef0*/  FMUL.FTZ R16, R0, UR6 ;  /* 0x0000000600107c20 */ /* 0x000fe20008410000 */
[----:B------:R-:W-:Y:S02]  /*3f00*/  FSEL R26, R155, RZ, P6 ;  /* 0x000000ff9b1a7208 */ /* 0x000fe40003000000 */
[----:B------:R-:W-:-:S02]  /*3f10*/  LOP3.LUT P6, RZ, R2, 0xff000000, RZ, 0xc0, !PT ;  /* 0xff00000002ff7812 */ /* 0x000fc400078cc0ff */
[----:B------:R-:W-:Y:S02]  /*3f20*/  F2FP.F16.F32.PACK_AB R22, R27, R22 ;  /* 0x000000161b16723e */ /* 0x000fe400000000ff */
[----:B------:R-:W-:Y:S02]  /*3f30*/  FSEL R155, R155, RZ, P6 ;  /* 0x000000ff9b9b7208 */ /* 0x000fe40003000000 */
[----:B------:R-:W-:Y:S01]  /*3f40*/  F2FP.F16.F32.PACK_AB R12, R0, R17 ;  /* 0x00000011000c723e */ /* 0x000fe200000000ff */
[----:B------:R-:W-:Y:S01]  /*3f50*/  FMUL.FTZ R0, R17, UR6 ;  /* 0x0000000611007c20 */ /* 0x000fe20008410000 */
[----:B------:R-:W-:Y:S02]  /*3f60*/  LOP3.LUT P6, RZ, R2, 0xff00, RZ, 0xc0, !PT ;  /* 0x0000ff0002ff7812 */ /* 0x000fe400078cc0ff */
[----:B------:R-:W-:Y:S02]  /*3f70*/  FSEL R27, R16, RZ, P2 ;  /* 0x000000ff101b7208 */ /* 0x000fe40001000000 */
        /* <DEDUP_REMOVED lines=10> */
[----:B------:R-:W-:Y:S02]  /*4020*/  F2FP.F16.F32.PACK_AB R16, R29, R16 ;  /* 0x000000101d10723e */ /* 0x000fe400000000ff */
[----:B------:R-:W-:-:S07]  /*4030*/  F2FP.F16.F32.PACK_AB R20, R27, R20 ;  /* 0x000000141b14723e */ /* 0x000fce00000000ff */
.L_x_377:
        /* <DEDUP_REMOVED lines=16> */
[----:B0-----:R-:W-:Y:S02]  /*4140*/  HADD2.F32 R14, -RZ, R11.H0_H0 ;  /* 0x2000000bff0e7230 */ /* 0x001fe40000004100 */
[-CC-:B------:R-:W-:Y:S01]  /*4150*/  FFMA.FTZ R41, R41, R168.reuse, R170.reuse ;  /* 0x000000a829297223 */ /* 0x180fe200000100aa */
[----:B------:R-:W-:Y:S01]  /*4160*/  FADD.FTZ R171, R42, -R171 ;  /* 0x800000ab2aab7221 */ /* 0x000fe20000010000 */
[----:B------:R-:W-:Y:S02]  /*4170*/  HADD2.F32 R0, -RZ, R9.H0_H0 ;  /* 0x20000009ff007230 */ /* 0x000fe40000004100 */
[----:B------:R-:W-:Y:S01]  /*4180*/  FADD.FTZ R167, R40, -R167 ;  /* 0x800000a728a77221 */ /* 0x000fe20000010000 */
[----:B------:R-:W-:Y:S01]  /*4190*/  FFMA.FTZ R166, R166, R168, R170 ;  /* 0x000000a8a6a67223 */ /* 0x000fe200000100aa */
[----:B------:R-:W-:Y:S01]  /*41a0*/  FFMA.FTZ R15, R146, R171, R14 ;  /* 0x000000ab920f7223 */ /* 0x000fe2000001000e */
[----:B------:R-:W-:-:S02]  /*41b0*/  HADD2.F32 R12, -RZ, R10.H0_H0 ;  /* 0x2000000aff0c7230 */ /* 0x000fc40000004100 */
[----:B------:R-:W-:Y:S01]  /*41c0*/  FADD.FTZ R41, R164, -R41 ;  /* 0x80000029a4297221 */ /* 0x000fe20000010000 */
[-C--:B------:R-:W-:Y:S01]  /*41d0*/  FFMA.FTZ R38, R38, R168.reuse, R170 ;  /* 0x000000a826267223 */ /* 0x080fe200000100aa */
[----:B------:R-:W-:Y:S01]  /*41e0*/  FFMA.FTZ R167, R146, R167, R0 ;  /* 0x000000a792a77223 */ /* 0x000fe20000010000 */
[----:B------:R-:W-:Y:S01]  /*41f0*/  FFMA.FTZ R162, R162, R168, R170 ;  /* 0x000000a8a2a27223 */ /* 0x000fe200000100aa */
[----:B------:R-:W-:Y:S02]  /*4200*/  HADD2.F32 R13, -RZ, R11.H1_H1 ;  /* 0x3000000bff0d7230 */ /* 0x000fe40000004100 */
[----:B------:R-:W-:Y:S01]  /*4210*/  FMUL.FTZ R0, R15, UR6 ;  /* 0x000000060f007c20 */ /* 0x000fe20008410000 */
[----:B------:R-:W-:Y:S01]  /*4220*/  FADD.FTZ R39, R39, -R166 ;  /* 0x800000a627277221 */ /* 0x000fe20000010000 */
[----:B------:R-:W-:Y:S01]  /*4230*/  LOP3.LUT P5, RZ, R25, 0xff0000, RZ, 0xc0, !PT ;  /* 0x00ff000019ff7812 */ /* 0x000fe200078ac0ff */
[----:B------:R-:W-:Y:S02]  /*4240*/  HADD2.F32 R16, -RZ, R10.H1_H1 ;  /* 0x3000000aff107230 */ /* 0x000fe40000004100 */
[----:B------:R-:W-:Y:S01]  /*4250*/  FFMA.FTZ R14, R146, R41, R12 ;  /* 0x00000029920e7223 */ /* 0x000fe2000001000c */
[----:B------:R-:W-:Y:S01]  /*4260*/  FADD.FTZ R169, R169, -R38 ;  /* 0x80000026a9a97221 */ /* 0x000fe20000010000 */
[----:B------:R-:W-:-:S02]  /*4270*/  HADD2.F32 R12, -RZ, R9.H1_H1 ;  /* 0x30000009ff0c7230 */ /* 0x000fc40000004100 */
[----:B------:R-:W-:Y:S01]  /*4280*/  FADD.FTZ R37, R37, -R162 ;  /* 0x800000a225257221 */ /* 0x000fe20000010000 */
[----:B------:R-:W-:Y:S01]  /*4290*/  FFMA.FTZ R20, R146, R39, R13 ;  /* 0x0000002792147223 */ /* 0x000fe2000001000d */
[----:B------:R-:W-:Y:S01]  /*42a0*/  FSEL R23, R0, RZ, P5 ;  /* 0x000000ff00177208 */ /* 0x000fe20002800000 */
[----:B------:R-:W-:Y:S01]  /*42b0*/  FFMA.FTZ R169, R146, R169, R16 ;  /* 0x000000a992a97223 */ /* 0x000fe20000010010 */
[----:B------:R-:W-:Y:S01]  /*42c0*/  ISETP.GE.U32.AND P1, PT, R24, RZ, PT ;  /* 0x000000ff1800720c */ /* 0x000fe20003f26070 */
[----:B------:R-:W-:Y:S01]  /*42d0*/  FFMA.FTZ R16, R146, R37, R12 ;  /* 0x0000002592107223 */ /* 0x000fe2000001000c */
[----:B------:R-:W-:Y:S01]  /*42e0*/  ISETP.GE.U32.AND P5, PT, R44, RZ, PT ;  /* 0x000000ff2c00720c */ /* 0x000fe20003fa6070 */
[----:B------:R-:W-:Y:S01]  /*42f0*/  FMUL.FTZ R12, R20, UR6 ;  /* 0x00000006140c7c20 */ /* 0x000fe20008410000 */
[----:B------:R-:W-:Y:S01]  /*4300*/  LOP3.LUT P6, RZ, R45, 0xff0000, RZ, 0xc0, !PT ;  /* 0x00ff00002dff7812 */ /* 0x000fe200078cc0ff */
[----:B------:R-:W-:Y:S01]  /*4310*/  FMUL.FTZ R13, R169, UR6 ;  /* 0x00000006a90d7c20 */ /* 0x000fe20008410000 */
[----:B------:R-:W-:Y:S01]  /*4320*/  ISETP.GE.U32.AND.EX P1, PT, R25, 0x1000000, PT, P1 ;  /* 0x010000001900780c */ /* 0x000fe20003f26110 */
[-CC-:B------:R-:W-:Y:S01]  /*4330*/  FFMA.FTZ R36, R36, R168.reuse, R170.reuse ;  /* 0x000000a824247223 */ /* 0x180fe200000100aa */
[----:B------:R-:W-:Y:S01]  /*4340*/  ISETP.GE.U32.AND.EX P5, PT, R45, 0x1000000, PT, P5 ;  /* 0x010000002d00780c */ /* 0x000fe20003fa6150 */
[----:B------:R-:W-:Y:S01]  /*4350*/  FFMA.FTZ R35, R35, R168, R170 ;  /* 0x000000a823237223 */ /* 0x000fe200000100aa */
[----:B------:R-:W-:Y:S01]  /*4360*/  FSEL R19, R0, RZ, P6 ;  /* 0x000000ff00137208 */ /* 0x000fe20003000000 */
[----:B------:R-:W-:Y:S01]  /*4370*/  FMUL.FTZ R0, R14, UR6 ;  /* 0x000000060e007c20 */ /* 0x000fe20008410000 */
[C---:B------:R-:W-:Y:S01]  /*4380*/  FSEL R28, R12.reuse, RZ, P1 ;  /* 0x000000ff0c1c7208 */ /* 0x040fe20000800000 */
[----:B------:R-:W-:Y:S01]  /*4390*/  FADD.FTZ R165, R165, -R36 ;  /* 0x80000024a5a57221 */ /* 0x000fe20000010000 */
[----:B------:R-:W-:Y:S01]  /*43a0*/  FSEL R30, R12, RZ, P5 ;  /* 0x000000ff0c1e7208 */ /* 0x000fe20002800000 */
[----:B------:R-:W-:Y:S01]  /*43b0*/  FMUL.FTZ R12, R167, UR6 ;  /* 0x00000006a70c7c20 */ /* 0x000fe20008410000 */
[----:B------:R-:W-:Y:S01]  /*43c0*/  LOP3.LUT P6, RZ, R25, 0xff, RZ, 0xc0, !PT ;  /* 0x000000ff19ff7812 */ /* 0x000fe200078cc0ff */
[----:B------:R-:W-:Y:S01]  /*43d0*/  FADD.FTZ R35, R34, -R35 ;  /* 0x8000002322237221 */ /* 0x000fe20000010000 */
[----:B------:R-:W-:-:S02]  /*43e0*/  LOP3.LUT P1, RZ, R45, 0xff, RZ, 0xc0, !PT ;  /* 0x000000ff2dff7812 */ /* 0x000fc4000782c0ff */
[----:B------:R-:W-:Y:S02]  /*43f0*/  LOP3.LUT P5, RZ, R25, 0xff00, RZ, 0xc0, !PT ;  /* 0x0000ff0019ff7812 */ /* 0x000fe400078ac0ff */
[C---:B------:R-:W-:Y:S02]  /*4400*/  FSEL R22, R0.reuse, RZ, P6 ;  /* 0x000000ff00167208 */ /* 0x040fe40003000000 */
[----:B------:R-:W-:Y:S01]  /*4410*/  FSEL R18, R0, RZ, P1 ;  /* 0x000000ff00127208 */ /* 0x000fe20000800000 */
[----:B------:R-:W-:Y:S01]  /*4420*/  HADD2.F32 R0, -RZ, R8.H1_H1 ;  /* 0x30000008ff007230 */ /* 0x000fe20000004100 */
[----:B------:R-:W-:Y:S02]  /*4430*/  FSEL R29, R13, RZ, P5 ;  /* 0x000000ff0d1d7208 */ /* 0x000fe40002800000 */
[----:B------:R-:W-:Y:S02]  /*4440*/  LOP3.LUT P6, RZ, R45, 0xff00, RZ, 0xc0, !PT ;  /* 0x0000ff002dff7812 */ /* 0x000fe400078cc0ff */
[----:B------:R-:W-:Y:S01]  /*4450*/  LOP3.LUT P1, RZ, R24, 0xff0000, RZ, 0xc0, !PT ;  /* 0x00ff000018ff7812 */ /* 0x000fe2000782c0ff */
[----:B------:R-:W-:Y:S01]  /*4460*/  FFMA.FTZ R0, R146, R165, R0 ;  /* 0x000000a592007223 */ /* 0x000fe20000010000 */
[----:B------:R-:W-:-:S02]  /*4470*/  LOP3.LUT P5, RZ, R44, 0xff0000, RZ, 0xc0, !PT ;  /* 0x00ff00002cff7812 */ /* 0x000fc400078ac0ff */
[----:B------:R-:W-:Y:S01]  /*4480*/  FSEL R31, R13, RZ, P6 ;  /* 0x000000ff0d1f7208 */ /* 0x000fe20003000000 */
[----:B------:R-:W-:Y:S01]  /*4490*/  HADD2.F32 R13, -RZ, R8.H0_H0 ;  /* 0x20000008ff0d7230 */ /* 0x000fe20000004100 */
[C---:B------:R-:W-:Y:S02]  /*44a0*/  FSEL R21, R12.reuse, RZ, P1 ;  /* 0x000000ff0c157208 */ /* 0x040fe40000800000 */
[----:B------:R-:W-:Y:S01]  /*44b0*/  FSEL R17, R12, RZ, P5 ;  /* 0x000000ff0c117208 */ /* 0x000fe20002800000 */
[----:B------:R-:W-:Y:S01]  /*44c0*/  FMUL.FTZ R12, R16, UR6 ;  /* 0x00000006100c7c20 */ /* 0x000fe20008410000 */
[----:B------:R-:W-:Y:S01]  /*44d0*/  LOP3.LUT P6, RZ, R24, 0xff000000, RZ, 0xc0, !PT ;  /* 0xff00000018ff7812 */ /* 0x000fe200078cc0ff */
[----:B------:R-:W-:Y:S01]  /*44e0*/  FFMA.FTZ R35, R146, R35, R13 ;  /* 0x0000002392237223 */ /* 0x000fe2000001000d */
[C---:B------:R-:W-:Y:S02]  /*44f0*/  LOP3.LUT P1, RZ, R24.reuse, 0xff00, RZ, 0xc0, !PT ;  /* 0x0000ff0018ff7812 */ /* 0x040fe4000782c0ff */
[----:B------:R-:W-:-:S02]  /*4500*/  LOP3.LUT P5, RZ, R24, 0xff, RZ, 0xc0, !PT ;  /* 0x000000ff18ff7812 */ /* 0x000fc400078ac0ff */
[----:B------:R-:W-:Y:S02]  /*4510*/  FSEL R24, R12, RZ, P6 ;  /* 0x000000ff0c187208 */ /* 0x000fe40003000000 */
[----:B------:R-:W-:Y:S01]  /*4520*/  F2FP.F16.F32.PACK_AB R13, R16, R167 ;  /* 0x000000a7100d723e */ /* 0x000fe200000000ff */
[----:B------:R-:W-:Y:S01]  /*4530*/  FMUL.FTZ R16, R0, UR6 ;  /* 0x0000000600107c20 */ /* 0x000fe20008410000 */
[----:B------:R-:W-:Y:S02]  /*4540*/  LOP3.LUT P6, RZ, R44, 0xff000000, RZ, 0xc0, !PT ;  /* 0xff0000002cff7812 */ /* 0x000fe400078cc0ff */
[----:B------:R-:W-:Y:S02]  /*4550*/  F2FP.F16.F32.PACK_AB R23, R28, R23 ;  /* 0x000000171c17723e */ /* 0x000fe400000000ff */
[----:B------:R-:W-:Y:S02]  /*4560*/  FSEL R28, R12, RZ, P6 ;  /* 0x000000ff0c1c7208 */ /* 0x000fe40003000000 */
[----:B------:R-:W-:Y:S01]  /*4570*/  F2FP.F16.F32.PACK_AB R12, R0, R35 ;  /* 0x00000023000c723e */ /* 0x000fe200000000ff */
[----:B------:R-:W-:Y:S01]  /*4580*/  FMUL.FTZ R35, R35, UR6 ;  /* 0x0000000623237c20 */ /* 0x000fe20008410000 */
[----:B------:R-:W-:-:S02]  /*4590*/  LOP3.LUT P6, RZ, R44, 0xff00, RZ, 0xc0, !PT ;  /* 0x0000ff002cff7812 */ /* 0x000fc400078cc0ff */
[----:B------:R-:W-:Y:S02]  /*45a0*/  FSEL R25, R16, RZ, P1 ;  /* 0x000000ff10197208 */ /* 0x000fe40000800000 */
[----:B------:R-:W-:Y:S02]  /*45b0*/  LOP3.LUT P1, RZ, R44, 0xff, RZ, 0xc0, !PT ;  /* 0x000000ff2cff7812 */ /* 0x000fe4000782c0ff */
[----:B------:R-:W-:Y:S02]  /*45c0*/  F2FP.F16.F32.PACK_AB R22, R29, R22 ;  /* 0x000000161d16723e */ /* 0x000fe400000000ff */
[----:B------:R-:W-:Y:S02]  /*45d0*/  F2FP.F16.F32.PACK_AB R15, R20, R15 ;  /* 0x0000000f140f723e */ /* 0x000fe400000000ff */
[----:B------:R-:W-:Y:S02]  /*45e0*/  FSEL R29, R16, RZ, P6 ;  /* 0x000000ff101d7208 */ /* 0x000fe40003000000 */
[----:B------:R-:W-:-:S02]  /*45f0*/  FSEL R16, R35, RZ, P1 ;  /* 0x000000ff23107208 */ /* 0x000fc40000800000 */
[----:B------:R-:W-:Y:S02]  /*4600*/  FSEL R20, R35, RZ, P5 ;  /* 0x000000ff23147208 */ /* 0x000fe40002800000 */
[----:B------:R-:W-:Y:S02]  /*4610*/  F2FP.F16.F32.PACK_AB R14, R169, R14 ;  /* 0x0000000ea90e723e */ /* 0x000fe400000000ff */
[----:B------:R-:W-:Y:S02]  /*4620*/  F2FP.F16.F32.PACK_AB R19, R30, R19 ;  /* 0x000000131e13723e */ /* 0x000fe400000000ff */
[----:B------:R-:W-:Y:S02]  /*4630*/  F2FP.F16.F32.PACK_AB R18, R31, R18 ;  /* 0x000000121f12723e */ /* 0x000fe400000000ff */
[----:B------:R-:W-:Y:S02]  /*4640*/  F2FP.F16.F32.PACK_AB R17, R28, R17 ;  /* 0x000000111c11723e */ /* 0x000fe400000000ff */
[----:B------:R-:W-:-:S02]  /*4650*/  F2FP.F16.F32.PACK_AB R21, R24, R21 ;  /* 0x000000151815723e */ /* 0x000fc400000000ff */
[----:B------:R-:W-:Y:S02]  /*4660*/  F2FP.F16.F32.PACK_AB R16, R29, R16 ;  /* 0x000000101d10723e */ /* 0x000fe400000000ff */
[----:B------:R-:W-:Y:S01]  /*4670*/  F2FP.F16.F32.PACK_AB R20, R25, R20 ;  /* 0x000000141914723e */ /* 0x000fe200000000ff */
[----:B------:R-:W-:Y:S06]  /*4680*/  BRA `(.L_x_385) ;  /* 0x0000001c00807947 */ /* 0x000fec0003800000 */
.L_x_384:
[-CC-:B------:R-:W-:Y:S01]  /*4690*/  FFMA.FTZ R166, R166, R168.reuse, R170.reuse ;  /* 0x000000a8a6a67223 */ /* 0x180fe200000100aa */
[-CC-:B------:R-:W-:Y:S01]  /*46a0*/  FFMA.FTZ R171, R171, R168.reuse, R170.reuse ;  /* 0x000000a8abab7223 */ /* 0x180fe200000100aa */
[--C-:B0-----:R-:W-:Y:S02]  /*46b0*/  HADD2.F32 R17, -RZ, R11.reuse.H1_H1 ;  /* 0x3000000bff117230 */ /* 0x101fe40000004100 */
[-C--:B------:R-:W-:Y:S01]  /*46c0*/  FFMA.FTZ R41, R41, R168.reuse, R170 ;  /* 0x000000a829297223 */ /* 0x080fe200000100aa */
[----:B------:R-:W-:Y:S01]  /*46d0*/  FADD.FTZ R39, R39, -R166 ;  /* 0x800000a627277221 */ /* 0x000fe20000010000 */
[----:B------:R-:W-:Y:S02]  /*46e0*/  HADD2.F32 R0, -RZ, R11.H0_H0 ;  /* 0x2000000bff007230 */ /* 0x000fe40000004100 */
[----:B------:R-:W-:Y:S01]  /*46f0*/  FADD.FTZ R171, R42, -R171 ;  /* 0x800000ab2aab7221 */ /* 0x000fe20000010000 */
[----:B------:R-:W-:Y:S01]  /*4700*/  ISETP.GE.U32.AND P1, PT, R24, RZ, PT ;  /* 0x000000ff1800720c */ /* 0x000fe20003f26070 */
[----:B------:R-:W-:Y:S01]  /*4710*/  FFMA.FTZ R17, R146, R39, R17 ;  /* 0x0000002792117223 */ /* 0x000fe20000010011 */
[----:B------:R-:W-:Y:S01]  /*4720*/  FFMA.FTZ R38, R38, R168, R170 ;  /* 0x000000a826267223 */ /* 0x000fe200000100aa */
[----:B------:R-:W-:-:S02]  /*4730*/  HADD2.F32 R18, -RZ, R10.H0_H0 ;  /* 0x2000000aff127230 */ /* 0x000fc40000004100 */
[----:B------:R-:W-:Y:S01]  /*4740*/  FFMA.FTZ R171, R146, R171, R0 ;  /* 0x000000ab92ab7223 */ /* 0x000fe20000010000 */
[----:B------:R-:W-:Y:S01]  /*4750*/  FADD.FTZ R41, R164, -R41 ;  /* 0x80000029a4297221 */ /* 0x000fe20000010000 */
[-C--:B------:R-:W-:Y:S01]  /*4760*/  FFMA.FTZ R167, R167, R168.reuse, R170 ;  /* 0x000000a8a7a77223 */ /* 0x080fe200000100aa */
[----:B------:R-:W-:Y:S01]  /*4770*/  FMUL.FTZ R17, R17, UR6 ;  /* 0x0000000611117c20 */ /* 0x000fe20008410000 */
[----:B------:R-:W-:Y:S01]  /*4780*/  HADD2.F32 R20, -RZ, R10.H1_H1 ;  /* 0x3000000aff147230 */ /* 0x000fe20000004100 */
[----:B------:R-:W-:Y:S01]  /*4790*/  ISETP.GE.U32.AND.EX P6, PT, R25, 0x1000000, PT, P1 ;  /* 0x010000001900780c */ /* 0x000fe20003fc6110 */
[----:B------:R-:W-:Y:S01]  /*47a0*/  FADD.FTZ R169, R169, -R38 ;  /* 0x80000026a9a97221 */ /* 0x000fe20000010000 */
[----:B------:R-:W-:Y:S01]  /*47b0*/  FMUL.FTZ R171, R171, UR6 ;  /* 0x00000006abab7c20 */ /* 0x000fe20008410000 */
[----:B------:R-:W-:Y:S01]  /*47c0*/  ISETP.GE.U32.AND P1, PT, R44, RZ, PT ;  /* 0x000000ff2c00720c */ /* 0x000fe20003f26070 */
[----:B------:R-:W-:Y:S01]  /*47d0*/  FFMA.FTZ R162, R162, R168, R170 ;  /* 0x000000a8a2a27223 */ /* 0x000fe200000100aa */
[----:B------:R-:W-:-:S02]  /*47e0*/  HADD2.F32 R0, -RZ, R9.H0_H0 ;  /* 0x20000009ff007230 */ /* 0x000fc40000004100 */
[----:B------:R-:W-:Y:S01]  /*47f0*/  FFMA.FTZ R18, R146, R41, R18 ;  /* 0x0000002992127223 */ /* 0x000fe20000010012 */
[----:B------:R-:W-:Y:S01]  /*4800*/  LOP3.LUT P5, RZ, R25, 0xff0000, RZ, 0xc0, !PT ;  /* 0x00ff000019ff7812 */ /* 0x000fe200078ac0ff */
[----:B------:R-:W-:Y:S01]  /*4810*/  FADD.FTZ R167, R40, -R167 ;  /* 0x800000a728a77221 */ /* 0x000fe20000010000 */
[----:B------:R-:W-:Y:S01]  /*4820*/  FSEL R30, R17, RZ, P6 ;  /* 0x000000ff111e7208 */ /* 0x000fe20003000000 */
[----:B------:R-:W-:Y:S02]  /*4830*/  HADD2.F32 R16, -RZ, R9.H1_H1 ;  /* 0x30000009ff107230 */ /* 0x000fe40000004100 */
[----:B------:R-:W-:Y:S01]  /*4840*/  FFMA.FTZ R20, R146, R169, R20 ;  /* 0x000000a992147223 */ /* 0x000fe20000010014 */
[----:B------:R-:W-:Y:S01]  /*4850*/  LOP3.LUT P6, RZ, R45, 0xff0000, RZ, 0xc0, !PT ;  /* 0x00ff00002dff7812 */ /* 0x000fe200078cc0ff */
[----:B------:R-:W-:Y:S01]  /*4860*/  FADD.FTZ R37, R37, -R162 ;  /* 0x800000a225257221 */ /* 0x000fe20000010000 */
[----:B------:R-:W-:Y:S01]  /*4870*/  ISETP.GE.U32.AND.EX P1, PT, R45, 0x1000000, PT, P1 ;  /* 0x010000002d00780c */ /* 0x000fe20003f26110 */
[----:B------:R-:W-:Y:S01]  /*4880*/  FMUL.FTZ R18, R18, UR6 ;  /* 0x0000000612127c20 */ /* 0x000fe20008410000 */
[----:B------:R-:W-:Y:S01]  /*4890*/  FSEL R23, R171, RZ, P5 ;  /* 0x000000ffab177208 */ /* 0x000fe20002800000 */
[----:B------:R-:W-:Y:S01]  /*48a0*/  FFMA.FTZ R0, R146, R167, R0 ;  /* 0x000000a792007223 */ /* 0x000fe20000010000 */
[----:B------:R-:W-:Y:S01]  /*48b0*/  LOP3.LUT P5, RZ, R25, 0xff, RZ, 0xc0, !PT ;  /* 0x000000ff19ff7812 */ /* 0x000fe200078ac0ff */
[-C--:B------:R-:W-:Y:S01]  /*48c0*/  FFMA.FTZ R36, R36, R168.reuse, R170 ;  /* 0x000000a824247223 */ /* 0x080fe200000100aa */
[----:B------:R-:W-:Y:S01]  /*48d0*/  FSEL R19, R171, RZ, P6 ;  /* 0x000000ffab137208 */ /* 0x000fe20003000000 */
[----:B------:R-:W-:Y:S01]  /*48e0*/  FMUL.FTZ R20, R20, UR6 ;  /* 0x0000000614147c20 */ /* 0x000fe20008410000 */
[----:B------:R-:W-:Y:S01]  /*48f0*/  FSEL R32, R17, RZ, P1 ;  /* 0x000000ff11207208 */ /* 0x000fe20000800000 */
[----:B------:R-:W-:Y:S01]  /*4900*/  FFMA.FTZ R37, R146, R37, R16 ;  /* 0x0000002592257223 */ /* 0x000fe20000010010 */
[----:B------:R-:W-:Y:S01]  /*4910*/  LOP3.LUT P6, RZ, R45, 0xff, RZ, 0xc0, !PT ;  /* 0x000000ff2dff7812 */ /* 0x000fe200078cc0ff */
[----:B------:R-:W-:Y:S01]  /*4920*/  FMUL.FTZ R16, R0, UR6 ;  /* 0x0000000600107c20 */ /* 0x000fe20008410000 */
[----:B------:R-:W-:Y:S01]  /*4930*/  LOP3.LUT P1, RZ, R25, 0xff00, RZ, 0xc0, !PT ;  /* 0x0000ff0019ff7812 */ /* 0x000fe2000782c0ff */
[--C-:B------:R-:W-:Y:S01]  /*4940*/  HADD2.F32 R0, -RZ, R8.reuse.H1_H1 ;  /* 0x30000008ff007230 */ /* 0x100fe20000004100 */
[C---:B------:R-:W-:Y:S01]  /*4950*/  FSEL R22, R18.reuse, RZ, P5 ;  /* 0x000000ff12167208 */ /* 0x040fe20002800000 */
[----:B------:R-:W-:Y:S01]  /*4960*/  FADD.FTZ R165, R165, -R36 ;  /* 0x80000024a5a57221 */ /* 0x000fe20000010000 */
[----:B------:R-:W-:Y:S01]  /*4970*/  LOP3.LUT P5, RZ, R45, 0xff00, RZ, 0xc0, !PT ;  /* 0x0000ff002dff7812 */ /* 0x000fe200078ac0ff */
[----:B------:R-:W-:Y:S01]  /*4980*/  FFMA.FTZ R35, R35, R168, R170 ;  /* 0x000000a823237223 */ /* 0x000fe200000100aa */
[----:B------:R-:W-:Y:S01]  /*4990*/  FSEL R18, R18, RZ, P6 ;  /* 0x000000ff12127208 */ /* 0x000fe20003000000 */
[----:B------:R-:W-:Y:S01]  /*49a0*/  FMUL.FTZ R37, R37, UR6 ;  /* 0x0000000625257c20 */ /* 0x000fe20008410000 */
[----:B------:R-:W-:Y:S01]  /*49b0*/  FSEL R29, R20, RZ, P1 ;  /* 0x000000ff141d7208 */ /* 0x000fe20000800000 */
[----:B------:R-:W-:Y:S01]  /*49c0*/  HADD2.F32 R17, -RZ, R8.H0_H0 ;  /* 0x20000008ff117230 */ /* 0x000fe20000004100 */
[----:B------:R-:W-:Y:S01]  /*49d0*/  LOP3.LUT P6, RZ, R24, 0xff0000, RZ, 0xc0, !PT ;  /* 0x00ff000018ff7812 */ /* 0x000fe200078cc0ff */
[----:B------:R-:W-:Y:S01]  /*49e0*/  FFMA.FTZ R0, R146, R165, R0 ;  /* 0x000000a592007223 */ /* 0x000fe20000010000 */
[----:B------:R-:W-:Y:S01]  /*49f0*/  LOP3.LUT P1, RZ, R44, 0xff0000, RZ, 0xc0, !PT ;  /* 0x00ff00002cff7812 */ /* 0x000fe2000782c0ff */
[----:B------:R-:W-:Y:S01]  /*4a00*/  FADD.FTZ R35, R34, -R35 ;  /* 0x8000002322237221 */ /* 0x000fe20000010000 */
[----:B------:R-:W-:Y:S01]  /*4a10*/  FSEL R31, R20, RZ, P5 ;  /* 0x000000ff141f7208 */ /* 0x000fe20002800000 */
[----:B------:R-:W-:Y:S01]  /*4a20*/  FMUL.FTZ R0, R0, UR6 ;  /* 0x0000000600007c20 */ /* 0x000fe20008410000 */
[----:B------:R-:W-:Y:S01]  /*4a30*/  LOP3.LUT P5, RZ, R24, 0xff000000, RZ, 0xc0, !PT ;  /* 0xff00000018ff7812 */ /* 0x000fe200078ac0ff */
[----:B------:R-:W-:Y:S01]  /*4a40*/  FFMA.FTZ R17, R146, R35, R17 ;  /* 0x0000002392117223 */ /* 0x000fe20000010011 */
[----:B------:R-:W-:-:S02]  /*4a50*/  FSEL R21, R16, RZ, P6 ;  /* 0x000000ff10157208 */ /* 0x000fc40003000000 */
[----:B------:R-:W-:Y:S01]  /*4a60*/  FSEL R28, R16, RZ, P1 ;  /* 0x000000ff101c7208 */ /* 0x000fe20000800000 */
[----:B------:R-:W-:Y:S01]  /*4a70*/  FMUL.FTZ R17, R17, UR6 ;  /* 0x0000000611117c20 */ /* 0x000fe20008410000 */
[C---:B------:R-:W-:Y:S02]  /*4a80*/  LOP3.LUT P6, RZ, R24.reuse, 0xff00, RZ, 0xc0, !PT ;  /* 0x0000ff0018ff7812 */ /* 0x040fe400078cc0ff */
[----:B------:R-:W-:Y:S02]  /*4a90*/  LOP3.LUT P1, RZ, R24, 0xff, RZ, 0xc0, !PT ;  /* 0x000000ff18ff7812 */ /* 0x000fe4000782c0ff */
[----:B------:R-:W-:Y:S02]  /*4aa0*/  FSEL R24, R37, RZ, P5 ;  /* 0x000000ff25187208 */ /* 0x000fe40002800000 */
[----:B------:R-:W-:Y:S02]  /*4ab0*/  LOP3.LUT P5, RZ, R44, 0xff000000, RZ, 0xc0, !PT ;  /* 0xff0000002cff7812 */ /* 0x000fe400078ac0ff */
[----:B------:R-:W-:-:S02]  /*4ac0*/  FSEL R25, R0, RZ, P6 ;  /* 0x000000ff00197208 */ /* 0x000fc40003000000 */
[----:B------:R-:W-:Y:S02]  /*4ad0*/  FSEL R37, R37, RZ, P5 ;  /* 0x000000ff25257208 */ /* 0x000fe40002800000 */
[C---:B------:R-:W-:Y:S02]  /*4ae0*/  LOP3.LUT P5, RZ, R44.reuse, 0xff00, RZ, 0xc0, !PT ;  /* 0x0000ff002cff7812 */ /* 0x040fe400078ac0ff */
[----:B------:R-:W-:Y:S02]  /*4af0*/  LOP3.LUT P6, RZ, R44, 0xff, RZ, 0xc0, !PT ;  /* 0x000000ff2cff7812 */ /* 0x000fe400078cc0ff */
        /* <DEDUP_REMOVED lines=12> */
.L_x_383:
        /* <DEDUP_REMOVED lines=8> */
[-C--:B------:R-:W-:Y:S01]  /*4c40*/  FFMA.FTZ R38, R38, R168.reuse, R170 ;  /* 0x000000a826267223 */ /* 0x080fe200000100aa */
        /* <DEDUP_REMOVED lines=20> */
[----:B------:R-:W-:Y:S01]  /*4d90*/  FSEL R32, R12, RZ, P1 ;  /* 0x000000ff0c207208 */ /* 0x000fe20000800000 */
[-CC-:B------:R-:W-:Y:S01]  /*4da0*/  FFMA.FTZ R36, R36, R168.reuse, R170.reuse ;  /* 0x000000a824247223 */ /* 0x180fe200000100aa */
[----:B------:R-:W-:Y:S01]  /*4db0*/  FSEL R31, R12, RZ, P5 ;  /* 0x000000ff0c1f7208 */ /* 0x000fe20002800000 */
[----:B------:R-:W-:Y:S01]  /*4dc0*/  FMUL.FTZ R12, R19, UR6 ;  /* 0x00000006130c7c20 */ /* 0x000fe20008410000 */
[----:B------:R-:W-:Y:S01]  /*4dd0*/  FSEL R22, R0, RZ, P6 ;  /* 0x000000ff00167208 */ /* 0x000fe20003000000 */
[----:B------:R-:W-:Y:S01]  /*4de0*/  FMUL.FTZ R13, R146, R13 ;  /* 0x0000000d920d7220 */ /* 0x000fe20000410000 */
[----:B------:R-:W-:Y:S01]  /*4df0*/  LOP3.LUT P5, RZ, R25, 0xff00, RZ, 0xc0, !PT ;  /* 0x0000ff0019ff7812 */ /* 0x000fe200078ac0ff */
[----:B------:R-:W-:Y:S01]  /*4e00*/  FFMA.FTZ R35, R35, R168, R170 ;  /* 0x000000a823237223 */ /* 0x000fe200000100aa */
[----:B------:R-:W-:Y:S01]  /*4e10*/  LOP3.LUT P6, RZ, R45, 0xff00, RZ, 0xc0, !PT ;  /* 0x0000ff002dff7812 */ /* 0x000fe200078cc0ff */
        /* <DEDUP_REMOVED lines=17> */
[C---:B------:R-:W-:Y:S02]  /*4f30*/  LOP3.LUT P1, RZ, R24.reuse, 0xff00, RZ, 0xc0, !PT ;  /* 0x0000ff0018ff7812 */ /* 0x040fe4000782c0ff */
[----:B------:R-:W-:Y:S02]  /*4f40*/  LOP3.LUT P5, RZ, R24, 0xff, RZ, 0xc0, !PT ;  /* 0x000000ff18ff7812 */ /* 0x000fe400078ac0ff */
[----:B------:R-:W-:Y:S02]  /*4f50*/  FSEL R24, R16, RZ, P6 ;  /* 0x000000ff10187208 */ /* 0x000fe40003000000 */
[----:B------:R-:W-:-:S02]  /*4f60*/  LOP3.LUT P6, RZ, R44, 0xff000000, RZ, 0xc0, !PT ;  /* 0xff0000002cff7812 */ /* 0x000fc400078cc0ff */
[----:B------:R-:W-:Y:S02]  /*4f70*/  F2FP.F16.F32.PACK_AB R14, R19, R14 ;  /* 0x0000000e130e723e */ /* 0x000fe400000000ff */
[----:B------:R-:W-:Y:S02]  /*4f80*/  F2FP.F16.F32.PACK_AB R13, R12, R13 ;  /* 0x0000000d0c0d723e */ /* 0x000fe400000000ff */
[----:B------:R-:W-:Y:S02]  /*4f90*/  F2FP.F16.F32.PACK_AB R19, R31, R20 ;  /* 0x000000141f13723e */ /* 0x000fe400000000ff */
[----:B------:R-:W-:Y:S01]  /*4fa0*/  F2FP.F16.F32.PACK_AB R12, R17, R146 ;  /* 0x00000092110c723e */ /* 0x000fe200000000ff */
[----:B------:R-:W-:Y:S01]  /*4fb0*/  FMUL.FTZ R146, R146, UR6 ;  /* 0x0000000692927c20 */ /* 0x000fe20008410000 */
[----:B------:R-:W-:Y:S02]  /*4fc0*/  FSEL R31, R16, RZ, P6 ;  /* 0x000000ff101f7208 */ /* 0x000fe40003000000 */
[----:B------:R-:W-:-:S02]  /*4fd0*/  FSEL R25, R0, RZ, P1 ;  /* 0x000000ff00197208 */ /* 0x000fc40000800000 */
[C---:B------:R-:W-:Y:S02]  /*4fe0*/  LOP3.LUT P6, RZ, R44.reuse, 0xff00, RZ, 0xc0, !PT ;  /* 0x0000ff002cff7812 */ /* 0x040fe400078cc0ff */
[----:B------:R-:W-:Y:S02]  /*4ff0*/  LOP3.LUT P1, RZ, R44, 0xff, RZ, 0xc0, !PT ;  /* 0x000000ff2cff7812 */ /* 0x000fe4000782c0ff */
[----:B------:R-:W-:Y:S02]  /*5000*/  F2FP.F16.F32.PACK_AB R22, R29, R22 ;  /* 0x000000161d16723e */ /* 0x000fe400000000ff */
[----:B------:R-:W-:Y:S02]  /*5010*/  FSEL R29, R0, RZ, P6 ;  /* 0x000000ff001d7208 */ /* 0x000fe40003000000 */
[C---:B------:R-:W-:Y:S02]  /*5020*/  FSEL R16, R146.reuse, RZ, P1 ;  /* 0x000000ff92107208 */ /* 0x040fe40000800000 */
[----:B------:R-:W-:-:S02]  /*5030*/  FSEL R20, R146, RZ, P5 ;  /* 0x000000ff92147208 */ /* 0x000fc40002800000 */
[----:B------:R-:W-:Y:S02]  /*5040*/  F2FP.F16.F32.PACK_AB R15, R30, R15 ;  /* 0x0000000f1e0f723e */ /* 0x000fe400000000ff */
[----:B------:R-:W-:Y:S02]  /*5050*/  F2FP.F16.F32.PACK_AB R23, R32, R23 ;  /* 0x000000172017723e */ /* 0x000fe400000000ff */
[----:B------:R-:W-:Y:S02]  /*5060*/  F2FP.F16.F32.PACK_AB R18, R33, R18 ;  /* 0x000000122112723e */ /* 0x000fe400000000ff */
[----:B------:R-:W-:Y:S02]  /*5070*/  F2FP.F16.F32.PACK_AB R17, R31, R28 ;  /* 0x0000001c1f11723e */ /* 0x000fe400000000ff */
[----:B------:R-:W-:Y:S02]  /*5080*/  F2FP.F16.F32.PACK_AB R21, R24, R21 ;  /* 0x000000151815723e */ /* 0x000fe400000000ff */
[----:B------:R-:W-:-:S02]  /*5090*/  F2FP.F16.F32.PACK_AB R16, R29, R16 ;  /* 0x000000101d10723e */ /* 0x000fc400000000ff */
[----:B------:R-:W-:Y:S01]  /*50a0*/  F2FP.F16.F32.PACK_AB R20, R25, R20 ;  /* 0x000000141914723e */ /* 0x000fe200000000ff */
[----:B------:R-:W-:Y:S06]  /*50b0*/  BRA `(.L_x_385) ;  /* 0x0000001000f47947 */ /* 0x000fec0003800000 */
.L_x_386:
        /* <DEDUP_REMOVED lines=9> */
[C---:B------:R-:W-:Y:S01]  /*5150*/  FMUL.FTZ R39, R146.reuse, R39 ;  /* 0x0000002792277220 */ /* 0x040fe20000410000 */
        /* <DEDUP_REMOVED lines=13> */
[C---:B------:R-:W-:Y:S01]  /*5230*/  ISETP.GE.U32.AND.EX P1, PT, R45.reuse, 0x1000000, PT, P1 ;  /* 0x010000002d00780c */ /* 0x040fe20003f26110 */
[----:B------:R-:W-:Y:S01]  /*5240*/  FADD.FTZ R167, R40, -R167 ;  /* 0x800000a728a77221 */ /* 0x000fe20000010000 */
[----:B------:R-:W-:Y:S01]  /*5250*/  LOP3.LUT P6, RZ, R45, 0xff0000, RZ, 0xc0, !PT ;  /* 0x00ff00002dff7812 */ /* 0x000fe200078cc0ff */
[----:B------:R-:W-:Y:S01]  /*5260*/  FADD.FTZ R37, R37, -R162 ;  /* 0x800000a225257221 */ /* 0x000fe20000010000 */
[----:B------:R-:W-:Y:S01]  /*5270*/  LOP3.LUT P5, RZ, R25, 0xff, RZ, 0xc0, !PT ;  /* 0x000000ff19ff7812 */ /* 0x000fe200078ac0ff */
[-C--:B------:R-:W-:Y:S01]  /*5280*/  FFMA.FTZ R36, R36, R168.reuse, R170 ;  /* 0x000000a824247223 */ /* 0x080fe200000100aa */
[----:B------:R-:W-:Y:S01]  /*5290*/  FSEL R20, R39, RZ, P1 ;  /* 0x000000ff27147208 */ /* 0x000fe20000800000 */
[----:B------:R-:W-:Y:S01]  /*52a0*/  FMUL.FTZ R169, R169, UR6 ;  /* 0x00000006a9a97c20 */ /* 0x000fe20008410000 */
[----:B------:R-:W-:Y:S01]  /*52b0*/  FSEL R19, R171, RZ, P6 ;  /* 0x000000ffab137208 */ /* 0x000fe20003000000 */
[C---:B------:R-:W-:Y:S01]  /*52c0*/  FMUL.FTZ R167, R146.reuse, R167 ;  /* 0x000000a792a77220 */ /* 0x040fe20000410000 */
[----:B------:R-:W-:Y:S01]  /*52d0*/  LOP3.LUT P1, RZ, R25, 0xff00, RZ, 0xc0, !PT ;  /* 0x0000ff0019ff7812 */ /* 0x000fe2000782c0ff */
[C---:B------:R-:W-:Y:S01]  /*52e0*/  FMUL.FTZ R37, R146.reuse, R37 ;  /* 0x0000002592257220 */ /* 0x040fe20000410000 */
[----:B------:R-:W-:Y:S01]  /*52f0*/  FSEL R22, R41, RZ, P5 ;  /* 0x000000ff29167208 */ /* 0x000fe20002800000 */
[----:B------:R-:W-:Y:S01]  /*5300*/  FADD.FTZ R165, R165, -R36 ;  /* 0x80000024a5a57221 */ /* 0x000fe20000010000 */
[----:B------:R-:W-:Y:S01]  /*5310*/  LOP3.LUT P6, RZ, R45, 0xff, RZ, 0xc0, !PT ;  /* 0x000000ff2dff7812 */ /* 0x000fe200078cc0ff */
        /* <DEDUP_REMOVED lines=13> */
[----:B------:R-:W-:-:S02]  /*53f0*/  LOP3.LUT P1, RZ, R44, 0xff0000, RZ, 0xc0, !PT ;  /* 0x00ff00002cff7812 */ /* 0x000fc4000782c0ff */
[----:B------:R-:W-:Y:S01]  /*5400*/  FSEL R21, R167, RZ, P6 ;  /* 0x000000ffa7157208 */ /* 0x000fe20003000000 */
[----:B------:R-:W-:Y:S01]  /*5410*/  FMUL.FTZ R35, R35, UR6 ;  /* 0x0000000623237c20 */ /* 0x000fe20008410000 */
[----:B------:R-:W-:Y:S02]  /*5420*/  FSEL R0, R37, RZ, P5 ;  /* 0x000000ff25007208 */ /* 0x000fe40002800000 */
[----:B------:R-:W-:Y:S02]  /*5430*/  LOP3.LUT P6, RZ, R24, 0xff00, RZ, 0xc0, !PT ;  /* 0x0000ff0018ff7812 */ /* 0x000fe400078cc0ff */
[----:B------:R-:W-:Y:S02]  /*5440*/  LOP3.LUT P5, RZ, R44, 0xff000000, RZ, 0xc0, !PT ;  /* 0xff0000002cff7812 */ /* 0x000fe400078ac0ff */
[----:B------:R-:W-:Y:S02]  /*5450*/  FSEL R17, R167, RZ, P1 ;  /* 0x000000ffa7117208 */ /* 0x000fe40000800000 */
[----:B------:R-:W-:-:S02]  /*5460*/  LOP3.LUT P1, RZ, R24, 0xff, RZ, 0xc0, !PT ;  /* 0x000000ff18ff7812 */ /* 0x000fc4000782c0ff */
[----:B------:R-:W-:Y:S02]  /*5470*/  FSEL R24, R37, RZ, P5 ;  /* 0x000000ff25187208 */ /* 0x000fe40002800000 */
[----:B------:R-:W-:Y:S02]  /*5480*/  FSEL R25, R165, RZ, P6 ;  /* 0x000000ffa5197208 */ /* 0x000fe40003000000 */
[C---:B------:R-:W-:Y:S02]  /*5490*/  LOP3.LUT P5, RZ, R44.reuse, 0xff00, RZ, 0xc0, !PT ;  /* 0x0000ff002cff7812 */ /* 0x040fe400078ac0ff */
[----:B------:R-:W-:Y:S02]  /*54a0*/  LOP3.LUT P6, RZ, R44, 0xff, RZ, 0xc0, !PT ;  /* 0x000000ff2cff7812 */ /* 0x000fe400078cc0ff */
[----:B------:R-:W-:Y:S02]  /*54b0*/  F2FP.F16.F32.PACK_AB R19, R20, R19 ;  /* 0x000000131413723e */ /* 0x000fe400000000ff */
[----:B------:R-:W-:-:S02]  /*54c0*/  F2FP.F16.F32.PACK_AB R23, R16, R23 ;  /* 0x000000171017723e */ /* 0x000fc400000000ff */
[----:B------:R-:W-:Y:S02]  /*54d0*/  FSEL R165, R165, RZ, P5 ;  /* 0x000000ffa5a57208 */ /* 0x000fe40002800000 */
[C---:B------:R-:W-:Y:S02]  /*54e0*/  FSEL R16, R35.reuse, RZ, P6 ;  /* 0x000000ff23107208 */ /* 0x040fe40003000000 */
[----:B------:R-:W-:Y:S02]  /*54f0*/  FSEL R20, R35, RZ, P1 ;  /* 0x000000ff23147208 */ /* 0x000fe40000800000 */
[----:B------:R-:W-:Y:S02]  /*5500*/  F2FP.F16.F32.PACK_AB R18, R169, R18 ;  /* 0x00000012a912723e */ /* 0x000fe400000000ff */
[----:B------:R-:W-:Y:S02]  /*5510*/  F2FP.F16.F32.PACK_AB R22, R29, R22 ;  /* 0x000000161d16723e */ /* 0x000fe400000000ff */
[----:B------:R-:W-:-:S02]  /*5520*/  F2FP.F16.F32.PACK_AB R17, R24, R17 ;  /* 0x000000111811723e */ /* 0x000fc400000000ff */
[----:B------:R-:W-:Y:S02]  /*5530*/  F2FP.F16.F32.PACK_AB R21, R0, R21 ;  /* 0x000000150015723e */ /* 0x000fe400000000ff */
[----:B------:R-:W-:Y:S02]  /*5540*/  F2FP.F16.F32.PACK_AB R16, R165, R16 ;  /* 0x00000010a510723e */ /* 0x000fe400000000ff */
[----:B------:R-:W-:Y:S01]  /*5550*/  F2FP.F16.F32.PACK_AB R20, R25, R20 ;  /* 0x000000141914723e */ /* 0x000fe200000000ff */
[----:B------:R-:W-:Y:S06]  /*5560*/  BRA `(.L_x_385) ;  /* 0x0000000c00c87947 */ /* 0x000fec0003800000 */
.L_x_382:
[----:B------:R-:W-:Y:S05]  /*5570*/  @!P1 BRA `(.L_x_387) ;  /* 0x0000000800049947 */ /* 0x000fea0003800000 */
[----:B------:R-:W-:Y:S05]  /*5580*/  @!P2 BRA `(.L_x_388) ;  /* 0x000000040008a947 */ /* 0x000fea0003800000 */
[-CC-:B------:R-:W-:Y:S01]  /*5590*/  FFMA.FTZ R166, R166, R168.reuse, R170.reuse ;  /* 0x000000a8a6a67223 */ /* 0x180fe200000100aa */
[-CC-:B------:R-:W-:Y:S01]  /*55a0*/  FFMA.FTZ R41, R41, R168.reuse, R170.reuse ;  /* 0x000000a829297223 */ /* 0x180fe200000100aa */
[-C--:B------:R-:W-:Y:S01]  /*55b0*/  FFMA.FTZ R35, R35, R168.reuse, R170 ;  /* 0x000000a823237223 */ /* 0x080fe200000100aa */
[--C-:B0-----:R-:W-:Y:S02]  /*55c0*/  HADD2.F32 R13, -RZ, R11.reuse.H1_H1 ;  /* 0x3000000bff0d7230 */ /* 0x101fe40000004100 */
[----:B------:R-:W-:Y:S01]  /*55d0*/  FADD.FTZ R39, R39, -R166 ;  /* 0x800000a627277221 */ /* 0x000fe20000010000 */
[-CC-:B------:R-:W-:Y:S01]  /*55e0*/  FFMA.FTZ R171, R171, R168.reuse, R170.reuse ;  /* 0x000000a8abab7223 */ /* 0x180fe200000100aa */
[----:B------:R-:W-:Y:S01]  /*55f0*/  FFMA.FTZ R38, R38, R168, R170 ;  /* 0x000000a826267223 */ /* 0x000fe200000100aa */
[----:B------:R-:W-:Y:S02]  /*5600*/  HADD2.F32 R12, -RZ, R10.H0_H0 ;  /* 0x2000000aff0c7230 */ /* 0x000fe40000004100 */
[----:B------:R-:W-:Y:S01]  /*5610*/  FADD.FTZ R41, R164, -R41 ;  /* 0x80000029a4297221 */ /* 0x000fe20000010000 */
[----:B------:R-:W-:Y:S01]  /*5620*/  FADD.FTZ R35, R34, -R35 ;  /* 0x8000002322237221 */ /* 0x000fe20000010000 */
[----:B------:R-:W-:-:S02]  /*5630*/  HADD2.F32 R20, -RZ, R11.H0_H0 ;  /* 0x2000000bff147230 */ /* 0x000fc40000004100 */
[----:B------:R-:W-:Y:S01]  /*5640*/  FFMA.FTZ R34, R146, R39, R13 ;  /* 0x0000002792227223 */ /* 0x000fe2000001000d */
[-C--:B------:R-:W-:Y:S01]  /*5650*/  FFMA.FTZ R167, R167, R168.reuse, R170 ;  /* 0x000000a8a7a77223 */ /* 0x080fe200000100aa */
[----:B------:R-:W-:Y:S01]  /*5660*/  FADD.FTZ R171, R42, -R171 ;  /* 0x800000ab2aab7221 */ /* 0x000fe20000010000 */
[----:B------:R-:W-:Y:S01]  /*5670*/  HADD2.F32 R14, -RZ, R10.H1_H1 ;  /* 0x3000000aff0e7230 */ /* 0x000fe20000004100 */
[----:B------:R-:W-:Y:S01]  /*5680*/  ISETP.GE.U32.AND P1, PT, R24, RZ, PT ;  /* 0x000000ff1800720c */ /* 0x000fe20003f26070 */
[----:B------:R-:W-:Y:S01]  /*5690*/  FADD.FTZ R169, R169, -R38 ;  /* 0x80000026a9a97221 */ /* 0x000fe20000010000 */
[----:B------:R-:W-:Y:S01]  /*56a0*/  FFMA.FTZ R41, R146, R41, R12 ;  /* 0x0000002992297223 */ /* 0x000fe2000001000c */
[--C-:B------:R-:W-:Y:S02]  /*56b0*/  HADD2.F32 R0, -RZ, R9.reuse.H0_H0 ;  /* 0x20000009ff007230 */ /* 0x100fe40000004100 */
[----:B------:R-:W-:Y:S01]  /*56c0*/  FMUL.FTZ R12, R34, UR6 ;  /* 0x00000006220c7c20 */ /* 0x000fe20008410000 */
[----:B------:R-:W-:Y:S01]  /*56d0*/  FADD.FTZ R167, R40, -R167 ;  /* 0x800000a728a77221 */ /* 0x000fe20000010000 */
[C---:B------:R-:W-:Y:S01]  /*56e0*/  FFMA.FTZ R171, R146.reuse, R171, R20 ;  /* 0x000000ab92ab7223 */ /* 0x040fe20000010014 */
[----:B------:R-:W-:Y:S01]  /*56f0*/  ISETP.GE.U32.AND.EX P1, PT, R25, 0x1000000, PT, P1 ;  /* 0x010000001900780c */ /* 0x000fe20003f26110 */
[C---:B------:R-:W-:Y:S01]  /*5700*/  FFMA.FTZ R20, R146.reuse, R169, R14 ;  /* 0x000000a992147223 */ /* 0x040fe2000001000e */
[----:B------:R-:W-:Y:S01]  /*5710*/  FFMA.FTZ R13, R146, R167, R0 ;  /* 0x000000a7920d7223 */ /* 0x000fe20000010000 */
[----:B------:R-:W-:Y:S01]  /*5720*/  FMUL.FTZ R0, R41, UR6 ;  /* 0x0000000629007c20 */ /* 0x000fe20008410000 */
[----:B------:R-:W-:Y:S01]  /*5730*/  FSEL R33, R12, RZ, P1 ;  /* 0x000000ff0c217208 */ /* 0x000fe20000800000 */
[----:B------:R-:W-:Y:S01]  /*5740*/  FMUL.FTZ R12, R20, UR6 ;  /* 0x00000006140c7c20 */ /* 0x000fe20008410000 */
[----:B------:R-:W-:Y:S01]  /*5750*/  LOP3.LUT P6, RZ, R25, 0xff, RZ, 0xc0, !PT ;  /* 0x000000ff19ff7812 */ /* 0x000fe200078cc0ff */
[----:B------:R-:W-:Y:S01]  /*5760*/  FMUL.FTZ R14, R171, UR6 ;  /* 0x00000006ab0e7c20 */ /* 0x000fe20008410000 */
[C---:B------:R-:W-:Y:S01]  /*5770*/  LOP3.LUT P1, RZ, R25.reuse, 0xff00, RZ, 0xc0, !PT ;  /* 0x0000ff0019ff7812 */ /* 0x040fe2000782c0ff */
[-CC-:B------:R-:W-:Y:S01]  /*5780*/  FFMA.FTZ R36, R36, R168.reuse, R170.reuse ;  /* 0x000000a824247223 */ /* 0x180fe200000100aa */
[----:B------:R-:W-:Y:S01]  /*5790*/  FFMA.FTZ R162, R162, R168, R170 ;  /* 0x000000a8a2a27223 */ /* 0x000fe200000100aa */
[----:B------:R-:W-:Y:S01]  /*57a0*/  LOP3.LUT P5, RZ, R25, 0xff0000, RZ, 0xc0, !PT ;  /* 0x00ff000019ff7812 */ /* 0x000fe200078ac0ff */
[----:B------:R-:W-:Y:S01]  /*57b0*/  HADD2.F32 R15, -RZ, R9.H1_H1 ;  /* 0x30000009ff0f7230 */ /* 0x000fe20000004100 */
[----:B------:R-:W-:Y:S01]  /*57c0*/  FSEL R30, R0, RZ, P6 ;  /* 0x000000ff001e7208 */ /* 0x000fe20003000000 */
[--C-:B------:R-:W-:Y:S01]  /*57d0*/  HADD2.F32 R0, -RZ, R8.reuse.H0_H0 ;  /* 0x20000008ff007230 */ /* 0x100fe20000004100 */
[----:B------:R-:W-:Y:S01]  /*57e0*/  FSEL R31, R12, RZ, P1 ;  /* 0x000000ff0c1f7208 */ /* 0x000fe20000800000 */
[----:B------:R-:W-:-:S02]  /*57f0*/  HADD2.F32 R12, -RZ, R8.H1_H1 ;  /* 0x30000008ff0c7230 */ /* 0x000fc40000004100 */
[----:B------:R-:W-:Y:S01]  /*5800*/  FADD.FTZ R165, R165, -R36 ;  /* 0x80000024a5a57221 */ /* 0x000fe20000010000 */
[----:B------:R-:W-:Y:S01]  /*5810*/  FADD.FTZ R37, R37, -R162 ;  /* 0x800000a225257221 */ /* 0x000fe20000010000 */
[----:B------:R-:W-:Y:S01]  /*5820*/  FSEL R32, R14, RZ, P5 ;  /* 0x000000ff0e207208 */ /* 0x000fe20002800000 */
[----:B------:R-:W-:Y:S01]  /*5830*/  FMUL.FTZ R14, R13, UR6 ;  /* 0x000000060d0e7c20 */ /* 0x000fe20008410000 */
[----:B------:R-:W-:Y:S01]  /*5840*/  LOP3.LUT P5, RZ, R24, 0xff0000, RZ, 0xc0, !PT ;  /* 0x00ff000018ff7812 */ /* 0x000fe200078ac0ff */
[C---:B------:R-:W-:Y:S01]  /*5850*/  FFMA.FTZ R22, R146.reuse, R37, R15 ;  /* 0x0000002592167223 */ /* 0x040fe2000001000f */
[C---:B------:R-:W-:Y:S01]  /*5860*/  FFMA.FTZ R0, R146.reuse, R35, R0 ;  /* 0x0000002392007223 */ /* 0x040fe20000010000 */
[----:B------:R-:W-:Y:S01]  /*5870*/  FFMA.FTZ R165, R146, R165, R12 ;  /* 0x000000a592a57223 */ /* 0x000fe2000001000c */
[----:B------:R-:W-:Y:S01]  /*5880*/  FSEL R28, R14, RZ, P5 ;  /* 0x000000ff0e1c7208 */ /* 0x000fe20002800000 */
[----:B------:R-:W-:Y:S01]  /*5890*/  FMUL.FTZ R23, R22, UR6 ;  /* 0x0000000616177c20 */ /* 0x000fe20008410000 */
[----:B------:R-:W-:Y:S01]  /*58a0*/  F2FP.F16.F32.PACK_AB R14, R20, R41 ;  /* 0x00000029140e723e */ /* 0x000fe200000000ff */
        /* <DEDUP_REMOVED lines=8> */
[----:B------:R-:W-:-:S02]  /*5930*/  F2FP.F16.F32.PACK_AB R13, R22, R13 ;  /* 0x0000000d160d723e */ /* 0x000fc400000000ff */
[----:B------:R-:W-:Y:S02]  /*5940*/  F2FP.F16.F32.PACK_AB R15, R34, R171 ;  /* 0x000000ab220f723e */ /* 0x000fe400000000ff */
[----:B------:R-:W-:Y:S02]  /*5950*/  F2FP.F16.F32.PACK_AB R12, R165, R0 ;  /* 0x00000000a50c723e */ /* 0x000fe400000000ff */
[----:B------:R-:W-:Y:S02]  /*5960*/  F2FP.F16.F32.PACK_AB R23, R33, R32 ;  /* 0x000000202117723e */ /* 0x000fe400000000ff */
[----:B------:R-:W-:Y:S02]  /*5970*/  F2FP.F16.F32.PACK_AB R22, R31, R30 ;  /* 0x0000001e1f16723e */ /* 0x000fe400000000ff */
[----:B------:R-:W-:Y:S02]  /*5980*/  F2FP.F16.F32.PACK_AB R21, R29, R28 ;  /* 0x0000001c1d15723e */ /* 0x000fe400000000ff */
[----:B------:R-:W-:Y:S01]  /*5990*/  F2FP.F16.F32.PACK_AB R20, R25, R20 ;  /* 0x000000141914723e */ /* 0x000fe200000000ff */
[----:B------:R-:W-:Y:S06]  /*59a0*/  BRA `(.L_x_385) ;  /* 0x0000000800b87947 */ /* 0x000fec0003800000 */
.L_x_388:
[-CC-:B------:R-:W-:Y:S01]  /*59b0*/  FFMA.FTZ R166, R166, R168.reuse, R170.reuse ;  /* 0x000000a8a6a67223 */ /* 0x180fe200000100aa */
[-CC-:B------:R-:W-:Y:S01]  /*59c0*/  FFMA.FTZ R171, R171, R168.reuse, R170.reuse ;  /* 0x000000a8abab7223 */ /* 0x180fe200000100aa */
[--C-:B0-----:R-:W-:Y:S02]  /*59d0*/  HADD2.F32 R21, -RZ, R11.reuse.H1_H1 ;  /* 0x3000000bff157230 */ /* 0x101fe40000004100 */
[-C--:B------:R-:W-:Y:S01]  /*59e0*/  FFMA.FTZ R41, R41, R168.reuse, R170 ;  /* 0x000000a829297223 */ /* 0x080fe200000100aa */
[----:B------:R-:W-:Y:S01]  /*59f0*/  FADD.FTZ R39, R39, -R166 ;  /* 0x800000a627277221 */ /* 0x000fe20000010000 */
[----:B------:R-:W-:Y:S02]  /*5a00*/  HADD2.F32 R20, -RZ, R11.H0_H0 ;  /* 0x2000000bff147230 */ /* 0x000fe40000004100 */
[-CC-:B------:R-:W-:Y:S01]  /*5a10*/  FFMA.FTZ R38, R38, R168.reuse, R170.reuse ;  /* 0x000000a826267223 */ /* 0x180fe200000100aa */
[----:B------:R-:W-:Y:S01]  /*5a20*/  FADD.FTZ R171, R42, -R171 ;  /* 0x800000ab2aab7221 */ /* 0x000fe20000010000 */
[----:B------:R-:W-:Y:S01]  /*5a30*/  FFMA.FTZ R167, R167, R168, R170 ;  /* 0x000000a8a7a77223 */ /* 0x000fe200000100aa */
[----:B------:R-:W-:Y:S01]  /*5a40*/  FFMA.FTZ R39, R146, R39, R21 ;  /* 0x0000002792277223 */ /* 0x000fe20000010015 */
[----:B------:R-:W-:-:S02]  /*5a50*/  HADD2.F32 R0, -RZ, R10.H0_H0 ;  /* 0x2000000aff007230 */ /* 0x000fc40000004100 */
[----:B------:R-:W-:Y:S01]  /*5a60*/  FADD.FTZ R41, R164, -R41 ;  /* 0x80000029a4297221 */ /* 0x000fe20000010000 */
[----:B------:R-:W-:Y:S02]  /*5a70*/  HADD2.F32 R21, -RZ, R10.H1_H1 ;  /* 0x3000000aff157230 */ /* 0x000fe40000004100 */
[----:B------:R-:W-:Y:S01]  /*5a80*/  FADD.FTZ R169, R169, -R38 ;  /* 0x80000026a9a97221 */ /* 0x000fe20000010000 */
[----:B------:R-:W-:Y:S01]  /*5a90*/  FFMA.FTZ R171, R146, R171, R20 ;  /* 0x000000ab92ab7223 */ /* 0x000fe20000010014 */
[--C-:B------:R-:W-:Y:S01]  /*5aa0*/  HADD2.F32 R22, -RZ, R9.reuse.H0_H0 ;  /* 0x20000009ff167230 */ /* 0x100fe20000004100 */
[----:B------:R-:W-:Y:S01]  /*5ab0*/  ISETP.GE.U32.AND P1, PT, R24, RZ, PT ;  /* 0x000000ff1800720c */ /* 0x000fe20003f26070 */
[----:B------:R-:W-:Y:S01]  /*5ac0*/  FADD.FTZ R167, R40, -R167 ;  /* 0x800000a728a77221 */ /* 0x000fe20000010000 */
[-CC-:B------:R-:W-:Y:S01]  /*5ad0*/  FFMA.FTZ R36, R36, R168.reuse, R170.reuse ;  /* 0x000000a824247223 */ /* 0x180fe200000100aa */
[-CC-:B------:R-:W-:Y:S01]  /*5ae0*/  FFMA.FTZ R162, R162, R168.reuse, R170.reuse ;  /* 0x000000a8a2a27223 */ /* 0x180fe200000100aa */
[----:B------:R-:W-:Y:S01]  /*5af0*/  FFMA.FTZ R35, R35, R168, R170 ;  /* 0x000000a823237223 */ /* 0x000fe200000100aa */
[----:B------:R-:W-:Y:S01]  /*5b00*/  FMUL.FTZ R39, R39, UR6 ;  /* 0x0000000627277c20 */ /* 0x000fe20008410000 */
[C---:B------:R-:W-:Y:S01]  /*5b10*/  FFMA.FTZ R41, R146.reuse, R41, R0 ;  /* 0x0000002992297223 */ /* 0x040fe20000010000 */
[----:B------:R-:W-:Y:S01]  /*5b20*/  FFMA.FTZ R21, R146, R169, R21 ;  /* 0x000000a992157223 */ /* 0x000fe20000010015 */
[----:B------:R-:W-:Y:S01]  /*5b30*/  ISETP.GE.U32.AND.EX P1, PT, R25, 0x1000000, PT, P1 ;  /* 0x010000001900780c */ /* 0x000fe20003f26110 */
[----:B------:R-:W-:Y:S01]  /*5b40*/  FMUL.FTZ R171, R171, UR6 ;  /* 0x00000006abab7c20 */ /* 0x000fe20008410000 */
[----:B------:R-:W-:-:S02]  /*5b50*/  HADD2.F32 R28, -RZ, R9.H1_H1 ;  /* 0x30000009ff1c7230 */ /* 0x000fc40000004100 */
[----:B------:R-:W-:Y:S01]  /*5b60*/  FFMA.FTZ R22, R146, R167, R22 ;  /* 0x000000a792167223 */ /* 0x000fe20000010016 */
[--C-:B------:R-:W-:Y:S01]  /*5b70*/  HADD2.F32 R20, -RZ, R8.reuse.H1_H1 ;  /* 0x30000008ff147230 */ /* 0x100fe20000004100 */
[----:B------:R-:W-:Y:S01]  /*5b80*/  LOP3.LUT P5, RZ, R25, 0xff0000, RZ, 0xc0, !PT ;  /* 0x00ff000019ff7812 */ /* 0x000fe200078ac0ff */
[----:B------:R-:W-:Y:S02]  /*5b90*/  HADD2.F32 R0, -RZ, R8.H0_H0 ;  /* 0x20000008ff007230 */ /* 0x000fe40000004100 */
[----:B------:R-:W-:Y:S01]  /*5ba0*/  FADD.FTZ R165, R165, -R36 ;  /* 0x80000024a5a57221 */ /* 0x000fe20000010000 */
[----:B------:R-:W-:Y:S01]  /*5bb0*/  FADD.FTZ R37, R37, -R162 ;  /* 0x800000a225257221 */ /* 0x000fe20000010000 */
[----:B------:R-:W-:Y:S01]  /*5bc0*/  FADD.FTZ R35, R34, -R35 ;  /* 0x8000002322237221 */ /* 0x000fe20000010000 */
[----:B------:R-:W-:Y:S01]  /*5bd0*/  FSEL R32, R39, RZ, P1 ;  /* 0x000000ff27207208 */ /* 0x000fe20000800000 */
[----:B------:R-:W-:Y:S01]  /*5be0*/  FMUL.FTZ R21, R21, UR6 ;  /* 0x0000000615157c20 */ /* 0x000fe20008410000 */
[----:B------:R-:W-:Y:S01]  /*5bf0*/  FMUL.FTZ R41, R41, UR6 ;  /* 0x0000000629297c20 */ /* 0x000fe20008410000 */
[----:B------:R-:W-:Y:S01]  /*5c00*/  LOP3.LUT P1, RZ, R25, 0xff00, RZ, 0xc0, !PT ;  /* 0x0000ff0019ff7812 */ /* 0x000fe2000782c0ff */
[----:B------:R-:W-:Y:S01]  /*5c10*/  FMUL.FTZ R22, R22, UR6 ;  /* 0x0000000616167c20 */ /* 0x000fe20008410000 */
[----:B------:R-:W-:Y:S01]  /*5c20*/  FSEL R23, R171, RZ, P5 ;  /* 0x000000ffab177208 */ /* 0x000fe20002800000 */
[C---:B------:R-:W-:Y:S01]  /*5c30*/  FFMA.FTZ R28, R146.reuse, R37, R28 ;  /* 0x00000025921c7223 */ /* 0x040fe2000001001c */
        /* <DEDUP_REMOVED lines=10> */
[C---:B------:R-:W-:Y:S02]  /*5ce0*/  LOP3.LUT P6, RZ, R24.reuse, 0xff000000, RZ, 0xc0, !PT ;  /* 0xff00000018ff7812 */ /* 0x040fe400078cc0ff */
[C---:B------:R-:W-:Y:S02]  /*5cf0*/  LOP3.LUT P1, RZ, R24.reuse, 0xff00, RZ, 0xc0, !PT ;  /* 0x0000ff0018ff7812 */ /* 0x040fe4000782c0ff */
[----:B------:R-:W-:Y:S02]  /*5d00*/  LOP3.LUT P5, RZ, R24, 0xff, RZ, 0xc0, !PT ;  /* 0x000000ff18ff7812 */ /* 0x000fe400078ac0ff */
[----:B------:R-:W-:Y:S02]  /*5d10*/  FSEL R28, R28, RZ, P6 ;  /* 0x000000ff1c1c7208 */ /* 0x000fe40003000000 */
[----:B------:R-:W-:-:S02]  /*5d20*/  FSEL R25, R20, RZ, P1 ;  /* 0x000000ff14197208 */ /* 0x000fc40000800000 */
[----:B------:R-:W-:Y:S02]  /*5d30*/  FSEL R0, R0, RZ, P5 ;  /* 0x000000ff00007208 */ /* 0x000fe40002800000 */
[----:B------:R-:W-:Y:S02]  /*5d40*/  F2FP.F16.F32.PACK_AB R23, R32, R23 ;  /* 0x000000172017723e */ /* 0x000fe400000000ff */
[----:B------:R-:W-:Y:S02]  /*5d50*/  F2FP.F16.F32.PACK_AB R22, R30, R41 ;  /* 0x000000291e16723e */ /* 0x000fe400000000ff */
[----:B------:R-:W-:Y:S02]  /*5d60*/  F2FP.F16.F32.PACK_AB R21, R28, R21 ;  /* 0x000000151c15723e */ /* 0x000fe400000000ff */
[----:B------:R-:W-:Y:S01]  /*5d70*/  F2FP.F16.F32.PACK_AB R20, R25, R0 ;  /* 0x000000001914723e */ /* 0x000fe200000000ff */
[----:B------:R-:W-:Y:S06]  /*5d80*/  BRA `(.L_x_385) ;  /* 0x0000000400c07947 */ /* 0x000fec0003800000 */
.L_x_387:
        /* <DEDUP_REMOVED lines=9> */
[----:B0-----:R-:W-:Y:S01]  /*5e20*/  FMUL.FTZ R20, R146, R39 ;  /* 0x0000002792147220 */ /* 0x001fe20000410000 */
        /* <DEDUP_REMOVED lines=33> */
[----:B------:R-:W-:Y:S01]  /*6040*/  F2FP.F16.F32.PACK_AB R15, R20, R171 ;  /* 0x000000ab140f723e */ /* 0x000fe200000000ff */
        /* <DEDUP_REMOVED lines=15> */
.L_x_389:
[-CC-:B------:R-:W-:Y:S01]  /*6140*/  FFMA.FTZ R171, R171, R168.reuse, R170.reuse ;  /* 0x000000a8abab7223 */ /* 0x180fe200000100aa */
[-CC-:B------:R-:W-:Y:S01]  /*6150*/  FFMA.FTZ R166, R166, R168.reuse, R170.reuse ;  /* 0x000000a8a6a67223 */ /* 0x180fe200000100aa */
[-CC-:B------:R-:W-:Y:S01]  /*6160*/  FFMA.FTZ R167, R167, R168.reuse, R170.reuse ;  /* 0x000000a8a7a77223 */ /* 0x180fe200000100aa */
[-C--:B------:R-:W-:Y:S01]  /*6170*/  FFMA.FTZ R41, R41, R168.reuse, R170 ;  /* 0x000000a829297223 */ /* 0x080fe200000100aa */
[----:B------:R-:W-:Y:S01]  /*6180*/  FADD.FTZ R171, R42, -R171 ;  /* 0x800000ab2aab7221 */ /* 0x000fe20000010000 */
[----:B------:R-:W-:Y:S01]  /*6190*/  FADD.FTZ R39, R39, -R166 ;  /* 0x800000a627277221 */ /* 0x000fe20000010000 */
[-C--:B------:R-:W-:Y:S01]  /*61a0*/  FFMA.FTZ R38, R38, R168.reuse, R170 ;  /* 0x000000a826267223 */ /* 0x080fe200000100aa */
[----:B------:R-:W-:Y:S01]  /*61b0*/  FADD.FTZ R167, R40, -R167 ;  /* 0x800000a728a77221 */ /* 0x000fe20000010000 */
[C---:B------:R-:W-:Y:S01]  /*61c0*/  FMUL.FTZ R171, R146.reuse, R171 ;  /* 0x000000ab92ab7220 */ /* 0x040fe20000410000 */
[----:B------:R-:W-:Y:S01]  /*61d0*/  FMUL.FTZ R39, R146, R39 ;  /* 0x0000002792277220 */ /* 0x000fe20000410000 */
[----:B------:R-:W-:Y:S01]  /*61e0*/  FADD.FTZ R41, R164, -R41 ;  /* 0x80000029a4297221 */ /* 0x000fe20000010000 */
[----:B------:R-:W-:Y:S01]  /*61f0*/  FADD.FTZ R169, R169, -R38 ;  /* 0x80000026a9a97221 */ /* 0x000fe20000010000 */
[----:B------:R-:W-:Y:S01]  /*6200*/  ISETP.GE.U32.AND P1, PT, R24, RZ, PT ;  /* 0x000000ff1800720c */ /* 0x000fe20003f26070 */
[-CC-:B------:R-:W-:Y:S01]  /*6210*/  FFMA.FTZ R36, R36, R168.reuse, R170.reuse ;  /* 0x000000a824247223 */ /* 0x180fe200000100aa */
[-CC-:B------:R-:W-:Y:S01]  /*6220*/  FFMA.FTZ R162, R162, R168.reuse, R170.reuse ;  /* 0x000000a8a2a27223 */ /* 0x180fe200000100aa */
[----:B------:R-:W-:Y:S01]  /*6230*/  FFMA.FTZ R35, R35, R168, R170 ;  /* 0x000000a823237223 */ /* 0x000fe200000100aa */
[----:B------:R-:W-:Y:S01]  /*6240*/  FMUL.FTZ R39, R39, UR6 ;  /* 0x0000000627277c20 */ /* 0x000fe20008410000 */
[----:B------:R-:W-:Y:S01]  /*6250*/  FMUL.FTZ R171, R171, UR6 ;  /* 0x00000006abab7c20 */ /* 0x000fe20008410000 */
[C---:B------:R-:W-:Y:S01]  /*6260*/  FMUL.FTZ R167, R146.reuse, R167 ;  /* 0x000000a792a77220 */ /* 0x040fe20000410000 */
[C---:B------:R-:W-:Y:S01]  /*6270*/  FMUL.FTZ R41, R146.reuse, R41 ;  /* 0x0000002992297220 */ /* 0x040fe20000410000 */
[----:B------:R-:W-:Y:S01]  /*6280*/  FMUL.FTZ R169, R146, R169 ;  /* 0x000000a992a97220 */ /* 0x000fe20000410000 */
[----:B------:R-:W-:Y:S01]  /*6290*/  LOP3.LUT P5, RZ, R25, 0xff0000, RZ, 0xc0, !PT ;  /* 0x00ff000019ff7812 */ /* 0x000fe200078ac0ff */
        /* <DEDUP_REMOVED lines=27> */
[----:B------:R-:W-:Y:S02]  /*6450*/  F2FP.F16.F32.PACK_AB R23, R28, R23 ;  /* 0x000000171c17723e */ /* 0x000fe400000000ff */
[----:B------:R-:W-:Y:S02]  /*6460*/  F2FP.F16.F32.PACK_AB R22, R169, R22 ;  /* 0x00000016a916723e */ /* 0x000fe400000000ff */
[----:B------:R-:W-:Y:S02]  /*6470*/  F2FP.F16.F32.PACK_AB R21, R0, R21 ;  /* 0x000000150015723e */ /* 0x000fe400000000ff */
[----:B------:R-:W-:-:S07]  /*6480*/  F2FP.F16.F32.PACK_AB R20, R165, R20 ;  /* 0x00000014a514723e */ /* 0x000fce00000000ff */
.L_x_385:
        /* <DEDUP_REMOVED lines=72> */
[----:B------:R-:W-:-:S07]  /*6910*/  MOV R47, R70 ;  /* 0x00000046002f7202 */ /* 0x000fce0000000f00 */
.L_x_373:
        /* <DEDUP_REMOVED lines=28> */
.L_x_391:
        /* <DEDUP_REMOVED lines=10> */
.L_x_2797:


//--------------------- .text._ZN10layer_norm22ln_bwd_finalize_kernelINS_22Kernel_traits_finalizeILj4096E6__halfS2_S2_S2_fjLb0ELj1024ELj4ENS_18Kernel_traits_baseILj4096ES2_S2_S2_S2_fjLj1024EEEEELb0ELb0EEEvNS_9BwdParamsE --------------------------
	.section	.text._ZN10layer_norm22ln_bwd_finalize_kernelINS_22Kernel_traits_finalizeILj4096E6__halfS2_S2_S2_fjLb0ELj1024ELj4ENS_18Kernel_traits_baseILj4096ES2_S2_S2_S2_fjLj1024EEEEELb0ELb0EEEvNS_9BwdParamsE,"ax",@progbits
	.align	128
        .global         _ZN10layer_norm22ln_bwd_finalize_kernelINS_22Kernel_traits_finalizeILj4096E6__halfS2_S2_S2_fjLb0ELj1024ELj4ENS_18Kernel_traits_baseILj4096ES2_S2_S2_S2_fjLj1024EEEEELb0ELb0EEEvNS_9BwdParamsE
        .type           _ZN10layer_norm22ln_bwd_finalize_kernelINS_22Kernel_traits_finalizeILj4096E6__halfS2_S2_S2_fjLb0ELj1024ELj4ENS_18Kernel_traits_baseILj4096ES2_S2_S2_S2_fjLj1024EEEEELb0ELb0EEEvNS_9BwdParamsE,@function
        .size           _ZN10layer_norm22ln_bwd_finalize_kernelINS_22Kernel_traits_finalizeILj4096E6__halfS2_S2_S2_fjLb0ELj1024ELj4ENS_18Kernel_traits_baseILj4096ES2_S2_S2_S2_fjLj1024EEEEELb0ELb0EEEvNS_9BwdParamsE,(.L_x_2798 - _ZN10layer_norm22ln_bwd_finalize_kernelINS_22Kernel_traits_finalizeILj4096E6__halfS2_S2_S2_fjLb0ELj1024ELj4ENS_18Kernel_traits_baseILj4096ES2_S2_S2_S2_fjLj1024EEEEELb0ELb0EEEvNS_9BwdParamsE)
        .other          _ZN10layer_norm22ln_bwd_finalize_kernelINS_22Kernel_traits_finalizeILj4096E6__halfS2_S2_S2_fjLb0ELj1024ELj4ENS_18Kernel_traits_baseILj4096ES2_S2_S2_S2_fjLj1024EEEEELb0ELb0EEEvNS_9BwdParamsE,@"STO_CUDA_ENTRY STV_DEFAULT"
_ZN10layer_norm22ln_bwd_finalize_kernelINS_22Kernel_traits_finalizeILj4096E6__halfS2_S2_S2_fjLb0ELj1024ELj4ENS_18Kernel_traits_baseILj4096ES2_S2_S2_S2_fjLj1024EEEEELb0ELb0EEEvNS_9BwdParamsE:
.text._ZN10layer_norm22ln_bwd_finalize_kernelINS_22Kernel_traits_finalizeILj4096E6__halfS2_S2_S2_fjLb0ELj1024ELj4ENS_18Kernel_traits_baseILj4096ES2_S2_S2_S2_fjLj1024EEEEELb0ELb0EEEvNS_9BwdParamsE:
        /* <DEDUP_REMOVED lines=78> */
.L_x_396:
        /* <DEDUP_REMOVED lines=118> */
.L_x_395:
[----:B------:R-:W-:Y:S05]  /*0c40*/  BSYNC.RECONVERGENT B1 ;  /* 0x0000000000017941 */ /* 0x000fea0003800200 */
.L_x_394:
        /* <DEDUP_REMOVED lines=68> */
.L_x_398:
[----:B------:R-:W-:Y:S05]  /*1090*/  BSYNC.RECONVERGENT B1 ;  /* 0x0000000000017941 */ /* 0x000fea0003800200 */
.L_x_397:
        /* <DEDUP_REMOVED lines=37> */
.L_x_400:
[----:B------:R-:W-:Y:S05]  /*12f0*/  BSYNC.RECONVERGENT B1 ;  /* 0x0000000000017941 */ /* 0x000fea0003800200 */
.L_x_399:
[----:B------:R-:W-:Y:S05]  /*1300*/  @!P1 BRA `(.L_x_393) ;  /* 0x00000000003c9947 */ /* 0x000fea0003800000 */
[----:B------:R-:W0:Y:S01]  /*1310*/  LDC.64 R8, c[0x0][0x440] ;  /* 0x00011000ff087b82 */ /* 0x000e220000000a00 */
[----:B------:R-:W-:Y:S01]  /*1320*/  IMAD R2, R2, R54, R7 ;  /* 0x0000003602027224 */ /* 0x000fe200078e0207 */
[----:B------:R-:W-:-:S04]  /*1330*/  IADD3 R0, PT, PT, -R0, RZ, RZ ;  /* 0x000000ff00007210 */ /* 0x000fc80007ffe1ff */
[----:B------:R-:W-:Y:S02]  /*1340*/  IADD3 R13, PT, PT, R57, R2, RZ ;  /* 0x00000002390d7210 */ /* 0x000fe40007ffe0ff */
[----:B------:R-:W1:Y:S05]  /*1350*/  LDC.64 R10, c[0x0][0x448] ;  /* 0x00011200ff0a7b82 */ /* 0x000e6a0000000a00 */
.L_x_401:
        /* <DEDUP_REMOVED lines=10> */
.L_x_393:
[----:B------:R-:W-:Y:S05]  /*1400*/  BSYNC.RECONVERGENT B0 ;  /* 0x0000000000007941 */ /* 0x000fea0003800200 */
.L_x_392:
        /* <DEDUP_REMOVED lines=57> */
[----:B0-----:R-:W-:Y:S02]  /*17a0*/  F2FP.F16.F32.PACK_AB R7, R7, R6 ;  /* 0x000000060707723e */ /* 0x001fe400000000ff */
[----:B--2---:R-:W-:-:S03]  /*17b0*/  F2FP.F16.F32.PACK_AB R11, R11, R10 ;  /* 0x0000000a0b0b723e */ /* 0x004fc600000000ff */
[----:B------:R-:W-:Y:S04]  /*17c0*/  STG.E desc[UR6][R2.64], R7 ;  /* 0x0000000702007986 */ /* 0x000fe8000c101906 */
[----:B------:R-:W-:Y:S01]  /*17d0*/  STG.E desc[UR6][R4.64], R11 ;  /* 0x0000000b04007986 */ /* 0x000fe2000c101906 */
[----:B------:R-:W-:Y:S05]  /*17e0*/  EXIT ;  /* 0x000000000000794d */ /* 0x000fea0003800000 */
.L_x_402:
        /* <DEDUP_REMOVED lines=9> */
.L_x_2798:


//--------------------- .text._ZN10layer_norm40ln_parallel_residual_bwd_finalize_kernelINS_22Kernel_traits_finalizeILj4096E6__halfS2_S2_S2_fjLb0ELj1024ELj4ENS_18Kernel_traits_baseILj4096ES2_S2_S2_S2_fjLj1024EEEEELb0EEEvNS_9BwdParamsE --------------------------
	.section	.text._ZN10layer_norm40ln_parallel_residual_bwd_finalize_kernelINS_22Kernel_traits_finalizeILj4096E6__halfS2_S2_S2_fjLb0ELj1024ELj4ENS_18Kernel_traits_baseILj4096ES2_S2_S2_S2_fjLj1024EEEEELb0EEEvNS_9BwdParamsE,"ax",@progbits
	.align	128
        .global         _ZN10layer_norm40ln_parallel_residual_bwd_finalize_kernelINS_22Kernel_traits_finalizeILj4096E6__halfS2_S2_S2_fjLb0ELj1024ELj4ENS_18Kernel_traits_baseILj4096ES2_S2_S2_S2_fjLj1024EEEEELb0EEEvNS_9BwdParamsE
        .type           _ZN10layer_norm40ln_parallel_residual_bwd_finalize_kernelINS_22Kernel_traits_finalizeILj4096E6__halfS2_S2_S2_fjLb0ELj1024ELj4ENS_18Kernel_traits_baseILj4096ES2_S2_S2_S2_fjLj1024EEEEELb0EEEvNS_9BwdParamsE,@function
        .size           _ZN10layer_norm40ln_parallel_residual_bwd_finalize_kernelINS_22Kernel_traits_finalizeILj4096E6__halfS2_S2_S2_fjLb0ELj1024ELj4ENS_18Kernel_traits_baseILj4096ES2_S2_S2_S2_fjLj1024EEEEELb0EEEvNS_9BwdParamsE,(.L_x_2799 - _ZN10layer_norm40ln_parallel_residual_bwd_finalize_kernelINS_22Kernel_traits_finalizeILj4096E6__halfS2_S2_S2_fjLb0ELj1024ELj4ENS_18Kernel_traits_baseILj4096ES2_S2_S2_S2_fjLj1024EEEEELb0EEEvNS_9BwdParamsE)
        .other          _ZN10layer_norm40ln_parallel_residual_bwd_finalize_kernelINS_22Kernel_traits_finalizeILj4096E6__halfS2_S2_S2_fjLb0ELj1024ELj4ENS_18Kernel_traits_baseILj4096ES2_S2_S2_S2_fjLj1024EEEEELb0EEEvNS_9BwdParamsE,@"STO_CUDA_ENTRY STV_DEFAULT"
_ZN10layer_norm40ln_parallel_residual_bwd_finalize_kernelINS_22Kernel_traits_finalizeILj4096E6__halfS2_S2_S2_fjLb0ELj1024ELj4ENS_18Kernel_traits_baseILj4096ES2_S2_S2_S2_fjLj1024EEEEELb0EEEvNS_9BwdParamsE:
.text._ZN10layer_norm40ln_parallel_residual_bwd_finalize_kernelINS_22Kernel_traits_finalizeILj4096E6__halfS2_S2_S2_fjLb0ELj1024ELj4ENS_18Kernel_traits_baseILj4096ES2_S2_S2_S2_fjLj1024EEEEELb0EEEvNS_9BwdParamsE:
        /* <DEDUP_REMOVED lines=58> */
.L_x_407:
        /* <DEDUP_REMOVED lines=112> */
.L_x_406:
[----:B------:R-:W-:Y:S05]  /*0aa0*/  BSYNC.RECONVERGENT B1 ;  /* 0x0000000000017941 */ /* 0x000fea0003800200 */
.L_x_405:
        /* <DEDUP_REMOVED lines=66> */
.L_x_409:
[----:B------:R-:W-:Y:S05]  /*0ed0*/  BSYNC.RECONVERGENT B1 ;  /* 0x0000000000017941 */ /* 0x000fea0003800200 */
.L_x_408:
        /* <DEDUP_REMOVED lines=36> */
.L_x_411:
[----:B------:R-:W-:Y:S05]  /*1120*/  BSYNC.RECONVERGENT B1 ;  /* 0x0000000000017941 */ /* 0x000fea0003800200 */
.L_x_410:
        /* <DEDUP_REMOVED lines=18> */
.L_x_404:
[----:B------:R-:W-:Y:S05]  /*1250*/  BSYNC.RECONVERGENT B0 ;  /* 0x0000000000007941 */ /* 0x000fea0003800200 */
.L_x_403:
        /* <DEDUP_REMOVED lines=86> */
[----:B------:R-:W-:Y:S02]  /*17c0*/  F2FP.F16.F32.PACK_AB R13, R13, R12 ;  /* 0x0000000c0d0d723e */ /* 0x000fe400000000ff */
[----:B--2---:R-:W-:Y:S01]  /*17d0*/  F2FP.F16.F32.PACK_AB R15, R15, R14 ;  /* 0x0000000e0f0f723e */ /* 0x004fe200000000ff */
[----:B0-----:R-:W-:Y:S02]  /*17e0*/  IMAD.WIDE.U32 R2, R0, 0x4, R2 ;  /* 0x0000000400027825 */ /* 0x001fe400078e0002 */
[----:B------:R-:W-:Y:S01]  /*17f0*/  STG.E desc[UR6][R6.64], R13 ;  /* 0x0000000d06007986 */ /* 0x000fe2000c101906 */
[----:B----4-:R-:W-:-:S03]  /*1800*/  F2FP.F16.F32.PACK_AB R17, R17, R16 ;  /* 0x000000101111723e */ /* 0x010fc600000000ff */
[----:B------:R-:W-:Y:S01]  /*1810*/  STG.E desc[UR6][R8.64], R15 ;  /* 0x0000000f08007986 */ /* 0x000fe2000c101906 */
[----:B-----5:R-:W-:-:S03]  /*1820*/  F2FP.F16.F32.PACK_AB R19, R19, R18 ;  /* 0x000000121313723e */ /* 0x020fc600000000ff */
[----:B------:R-:W-:Y:S04]  /*1830*/  STG.E desc[UR6][R4.64], R17 ;  /* 0x0000001104007986 */ /* 0x000fe8000c101906 */
[----:B------:R-:W-:Y:S01]  /*1840*/  STG.E desc[UR6][R2.64], R19 ;  /* 0x0000001302007986 */ /* 0x000fe2000c101906 */
[----:B------:R-:W-:Y:S05]  /*1850*/  EXIT ;  /* 0x000000000000794d */ /* 0x000fea0003800000 */
.L_x_412:
        /* <DEDUP_REMOVED lines=10> */
.L_x_2799:


//--------------------- .text._ZN10layer_norm31ln_parallel_residual_bwd_kernelINS_13Kernel_traitsI6__halfS2_S2_S2_fjLj4096ELj1ELj1ELj8ELj16ENS_18Kernel_traits_baseILj4096ES2_S2_S2_S2_fjLj256EEEEELb1ELb1ELb0EEEvNS_9BwdParamsE --------------------------
	.section	.text._ZN10layer_norm31ln_parallel_residual_bwd_kernelINS_13Kernel_traitsI6__halfS2_S2_S2_fjLj4096ELj1ELj1ELj8ELj16ENS_18Kernel_traits_baseILj4096ES2_S2_S2_S2_fjLj256EEEEELb1ELb1ELb0EEEvNS_9BwdParamsE,"ax",@progbits
	.align	128
        .global         _ZN10layer_norm31ln_parallel_residual_bwd_kernelINS_13Kernel_traitsI6__halfS2_S2_S2_fjLj4096ELj1ELj1ELj8ELj16ENS_18Kernel_traits_baseILj4096ES2_S2_S2_S2_fjLj256EEEEELb1ELb1ELb0EEEvNS_9BwdParamsE
        .type           _ZN10layer_norm31ln_parallel_residual_bwd_kernelINS_13Kernel_traitsI6__halfS2_S2_S2_fjLj4096ELj1ELj1ELj8ELj16ENS_18Kernel_traits_baseILj4096ES2_S2_S2_S2_fjLj256EEEEELb1ELb1ELb0EEEvNS_9BwdParamsE,@function
        .size           _ZN10layer_norm31ln_parallel_residual_bwd_kernelINS_13Kernel_traitsI6__halfS2_S2_S2_fjLj4096ELj1ELj1ELj8ELj16ENS_18Kernel_traits_baseILj4096ES2_S2_S2_S2_fjLj256EEEEELb1ELb1ELb0EEEvNS_9BwdParamsE,(.L_x_2800 - _ZN10layer_norm31ln_parallel_residual_bwd_kernelINS_13Kernel_traitsI6__halfS2_S2_S2_fjLj4096ELj1ELj1ELj8ELj16ENS_18Kernel_traits_baseILj4096ES2_S2_S2_S2_fjLj256EEEEELb1ELb1ELb0EEEvNS_9BwdParamsE)
        .other          _ZN10layer_norm31ln_parallel_residual_bwd_kernelINS_13Kernel_traitsI6__halfS2_S2_S2_fjLj4096ELj1ELj1ELj8ELj16ENS_18Kernel_traits_baseILj4096ES2_S2_S2_S2_fjLj256EEEEELb1ELb1ELb0EEEvNS_9BwdParamsE,@"STO_CUDA_ENTRY STV_DEFAULT"
_ZN10layer_norm31ln_parallel_residual_bwd_kernelINS_13Kernel_traitsI6__halfS2_S2_S2_fjLj4096ELj1ELj1ELj8ELj16ENS_18Kernel_traits_baseILj4096ES2_S2_S2_S2_fjLj256EEEEELb1ELb1ELb0EEEvNS_9BwdParamsE:
.text._ZN10layer_norm31ln_parallel_residual_bwd_kernelINS_13Kernel_traitsI6__halfS2_S2_S2_fjLj4096ELj1ELj1ELj8ELj16ENS_18Kernel_traits_baseILj4096ES2_S2_S2_S2_fjLj256EEEEELb1ELb1ELb0EEEvNS_9BwdParamsE:
        /* <DEDUP_REMOVED lines=8> */
[----:B------:R-:W0:Y:S02]  /*0080*/  S2UR UR7, SR_CTAID.X ;  /* 0x00000000000779c3 */ /* 0x000e240000002500 */
[----:B------:R-:W0:Y:S01]  /*0090*/  LDCU UR4, c[0x0][0x384] ;  /* 0x00007080ff0477ac */ /* 0x000e220008000800 */
[----:B------:R-:W-:Y:S02]  /*00a0*/  LEA.HI.SX32 R2, R3, R2, 0x1d ;  /* 0x0000000203027211 */ /* 0x000fe400078feaff */
[----:B------:R-:W-:Y:S02]  /*00b0*/  MOV R3, R107 ;  /* 0x0000006b00037202 */ /* 0x000fe40000000f00 */
        /* <DEDUP_REMOVED lines=48> */
[----:B------:R-:W1:Y:S01]  /*03c0*/  LDCU UR6, c[0x0][0x388] ;  /* 0x00007100ff0677ac */ /* 0x000e620008000800 */
[----:B------:R-:W2:Y:S01]  /*03d0*/  LDCU.U8 UR24, c[0x0][0x410] ;  /* 0x00008200ff1877ac */ /* 0x000ea20008000000 */
[----:B------:R-:W3:Y:S01]  /*03e0*/  LDCU UR22, c[0x0][0x400] ;  /* 0x00008000ff1677ac */ /* 0x000ee20008000800 */
[----:B------:R-:W4:Y:S01]  /*03f0*/  LDCU.64 UR8, c[0x0][0x478] ;  /* 0x00008f00ff0877ac */ /* 0x000f220008000a00 */
[----:B------:R-:W0:Y:S01]  /*0400*/  LDCU.64 UR26, c[0x0][0x438] ;  /* 0x00008700ff1a77ac */ /* 0x000e220008000a00 */
[----:B------:R-:W0:Y:S01]  /*0410*/  LDCU.64 UR20, c[0x0][0x470] ;  /* 0x00008e00ff1477ac */ /* 0x000e220008000a00 */
[----:B------:R-:W0:Y:S01]  /*0420*/  LDCU.128 UR12, c[0x0][0x3c0] ;  /* 0x00007800ff0c77ac */ /* 0x000e220008000c00 */
[----:B------:R-:W0:Y:S05]  /*0430*/  LDCU.64 UR18, c[0x0][0x380] ;  /* 0x00007000ff1277ac */ /* 0x000e2a0008000a00 */
.L_x_440:
[----:B0-----:R-:W-:Y:S02]  /*0440*/  UIMAD.WIDE UR10, UR7, 0x4, UR14 ;  /* 0x00000004070a78a5 */ /* 0x001fe4000f8e020e */
[----:B------:R-:W-:-:S04]  /*0450*/  UIMAD.WIDE UR4, UR7, 0x4, UR12 ;  /* 0x00000004070478a5 */ /* 0x000fc8000f8e020c */
[----:B---3--:R-:W-:Y:S02]  /*0460*/  MOV R72, UR10 ;  /* 0x0000000a00487c02 */ /* 0x008fe40008000f00 */
[----:B------:R-:W-:Y:S02]  /*0470*/  MOV R73, UR11 ;  /* 0x0000000b00497c02 */ /* 0x000fe40008000f00 */
[----:B------:R-:W-:Y:S02]  /*0480*/  MOV R74, UR4 ;  /* 0x00000004004a7c02 */ /* 0x000fe40008000f00 */
[----:B------:R-:W-:Y:S01]  /*0490*/  MOV R75, UR5 ;  /* 0x00000005004b7c02 */ /* 0x000fe20008000f00 */
[----:B------:R-:W2:Y:S04]  /*04a0*/  LDG.E R72, desc[UR16][R72.64] ;  /* 0x0000001048487981 */ /* 0x000ea8000c1e1900 */
[----:B------:R-:W3:Y:S01]  /*04b0*/  LDG.E R74, desc[UR16][R74.64] ;  /* 0x000000104a4a7981 */ /* 0x000ee2000c1e1900 */
[----:B-1----:R-:W-:Y:S01]  /*04c0*/  UIMAD UR4, UR7, UR6, URZ ;  /* 0x00000006070472a4 */ /* 0x002fe2000f8e02ff */
        /* <DEDUP_REMOVED lines=9> */
[----:B--2---:R-:W-:Y:S02]  /*0560*/  R2UR UR11, R72 ;  /* 0x00000000480b72ca */ /* 0x004fe400000e0000 */
[----:B---3--:R-:W-:Y:S01]  /*0570*/  FSEL R80, R74, RZ, !P6 ;  /* 0x000000ff4a507208 */ /* 0x008fe20007000000 */
[----:B-----5:R-:W-:-:S12]  /*0580*/  @!P4 BRA `(.L_x_415) ;  /* 0x000000040090c947 */ /* 0x020fd80003800000 */
[----:B------:R-:W0:Y:S08]  /*0590*/  LDC.64 R4, c[0x0][0x3a8] ;  /* 0x0000ea00ff047b82 */ /* 0x000e300000000a00 */
[----:B------:R-:W1:Y:S08]  /*05a0*/  LDC.64 R8, c[0x0][0x428] ;  /* 0x00010a00ff087b82 */ /* 0x000e700000000a00 */
[----:B------:R-:W2:Y:S01]  /*05b0*/  LDC.64 R110, c[0x0][0x3b0] ;  /* 0x0000ec00ff6e7b82 */ /* 0x000ea20000000a00 */
[----:B0-----:R-:W-:-:S06]  /*05c0*/  IMAD.WIDE.U32 R4, R0, 0x10, R4 ;  /* 0x0000001000047825 */ /* 0x001fcc00078e0004 */
[----:B------:R-:W3:Y:S01]  /*05d0*/  LDG.E.128 R4, desc[UR16][R4.64] ;  /* 0x0000001004047981 */ /* 0x000ee2000c1e1d00 */
[----:B-1----:R-:W-:-:S06]  /*05e0*/  IMAD.WIDE.U32 R8, R0, 0x10, R8 ;  /* 0x0000001000087825 */ /* 0x002fcc00078e0008 */
[----:B------:R-:W4:Y:S01]  /*05f0*/  LDG.E.128 R8, desc[UR16][R8.64] ;  /* 0x0000001008087981 */ /* 0x000f22000c1e1d00 */
[----:B------:R-:W-:Y:S01]  /*0600*/  ISETP.NE.U32.AND P0, PT, RZ, UR26, PT ;  /* 0x0000001aff007c0c */ /* 0x000fe2000bf05070 */
[C---:B--2---:R-:W-:Y:S01]  /*0610*/  IMAD.WIDE.U32 R110, R0.reuse, 0x8, R110 ;  /* 0x00000008006e7825 */ /* 0x044fe200078e006e */
[----:B------:R-:W-:Y:S02]  /*0620*/  ISETP.NE.U32.AND P1, PT, RZ, UR20, PT ;  /* 0x00000014ff007c0c */ /* 0x000fe4000bf25070 */
[----:B------:R-:W-:Y:S02]  /*0630*/  ISETP.NE.AND.EX P0, PT, RZ, UR27, PT, P0 ;  /* 0x0000001bff007c0c */ /* 0x000fe4000bf05300 */
[----:B------:R-:W-:Y:S01]  /*0640*/  ISETP.NE.AND.EX P1, PT, RZ, UR21, PT, P1 ;  /* 0x00000015ff007c0c */ /* 0x000fe2000bf25310 */
[----:B------:R-:W5:Y:S10]  /*0650*/  LDG.E.64 R110, desc[UR16][R110.64] ;  /* 0x000000106e6e7981 */ /* 0x000f74000c1e1b00 */
[----:B------:R-:W0:Y:S08]  /*0660*/  @P0 LDC.64 R14, c[0x0][0x438] ;  /* 0x00010e00ff0e0b82 */ /* 0x000e300000000a00 */
[----:B------:R-:W1:Y:S01]  /*0670*/  @P1 LDC.64 R74, c[0x0][0x3b8] ;  /* 0x0000ee00ff4a1b82 */ /* 0x000e620000000a00 */
[----:B0-----:R-:W-:-:S05]  /*0680*/  @P0 IMAD.WIDE.U32 R14, R0, 0x10, R14 ;  /* 0x00000010000e0825 */ /* 0x001fca00078e000e */
[----:B------:R0:W5:Y:S01]  /*0690*/  @P0 LDG.E.128 R16, desc[UR16][R14.64] ;  /* 0x000000100e100981 */ /* 0x000162000c1e1d00 */
[----:B-1----:R-:W-:-:S05]  /*06a0*/  @P1 IMAD.WIDE.U32 R74, R0, 0x8, R74 ;  /* 0x00000008004a1825 */ /* 0x002fca00078e004a */
[----:B------:R1:W5:Y:S02]  /*06b0*/  @P1 LDG.E.64 R114, desc[UR16][R74.64] ;  /* 0x000000104a721981 */ /* 0x000364000c1e1b00 */
[----:B-----5:R-:W-:Y:S02]  /*06c0*/  HADD2.F32 R78, -RZ, R59.H0_H0 ;  /* 0x2000003bff4e7230 */ /* 0x020fe40000004100 */
[--C-:B---3--:R-:W-:Y:S02]  /*06d0*/  HADD2.F32 R3, -RZ, R4.reuse.H0_H0 ;  /* 0x20000004ff037230 */ /* 0x108fe40000004100 */
[----:B------:R-:W-:Y:S02]  /*06e0*/  HADD2.F32 R77, -RZ, R4.H1_H1 ;  /* 0x30000004ff4d7230 */ /* 0x000fe40000004100 */
[--C-:B------:R-:W-:Y:S02]  /*06f0*/  HADD2.F32 R79, -RZ, R5.reuse.H0_H0 ;  /* 0x20000005ff4f7230 */ /* 0x100fe40000004100 */
[----:B------:R-:W-:Y:S01]  /*0700*/  FADD.FTZ R3, -R80, R3 ;  /* 0x0000000350037221 */ /* 0x000fe20000010100 */
[----:B------:R-:W-:-:S02]  /*0710*/  HADD2.F32 R81, -RZ, R5.H1_H1 ;  /* 0x30000005ff517230 */ /* 0x000fc40000004100 */
[----:B------:R-:W-:Y:S02]  /*0720*/  HADD2.F32 R4, -RZ, R56.H0_H0 ;  /* 0x20000038ff047230 */ /* 0x000fe40000004100 */
[----:B----4-:R-:W-:Y:S02]  /*0730*/  HADD2.F32 R5, -RZ, R8.H0_H0 ;  /* 0x20000008ff057230 */ /* 0x010fe40000004100 */
[----:B------:R-:W-:Y:S01]  /*0740*/  FADD.FTZ R77, -R80, R77 ;  /* 0x0000004d504d7221 */ /* 0x000fe20000010100 */
[--C-:B------:R-:W-:Y:S02]  /*0750*/  HADD2.F32 R83, -RZ, R6.reuse.H0_H0 ;  /* 0x20000006ff537230 */ /* 0x100fe40000004100 */
[----:B------:R-:W-:Y:S01]  /*0760*/  FMUL.FTZ R105, R3, UR11 ;  /* 0x0000000b03697c20 */ /* 0x000fe20008410000 */
[----:B------:R-:W-:Y:S02]  /*0770*/  HADD2.F32 R85, -RZ, R6.H1_H1 ;  /* 0x30000006ff557230 */ /* 0x000fe40000004100 */
[----:B------:R-:W-:Y:S01]  /*0780*/  FMUL.FTZ R3, R4, R5 ;  /* 0x0000000504037220 */ /* 0x000fe20000410000 */
[----:B------:R-:W-:-:S02]  /*0790*/  HADD2.F32 R8, -RZ, R8.H1_H1 ;  /* 0x30000008ff087230 */ /* 0x000fc40000004100 */
[----:B------:R-:W-:Y:S01]  /*07a0*/  FMUL.FTZ R4, R77, UR11 ;  /* 0x0000000b4d047c20 */ /* 0x000fe20008410000 */
[----:B------:R-:W-:Y:S02]  /*07b0*/  HADD2.F32 R6, -RZ, R56.H1_H1 ;  /* 0x30000038ff067230 */ /* 0x000fe40000004100 */
[----:B------:R-:W-:Y:S01]  /*07c0*/  FADD.FTZ R32, R32, R5 ;  /* 0x0000000520207221 */ /* 0x000fe20000010000 */
[--C-:B------:R-:W-:Y:S02]  /*07d0*/  HADD2.F32 R13, -RZ, R7.reuse.H0_H0 ;  /* 0x20000007ff0d7230 */ /* 0x100fe40000004100 */
[----:B------:R-:W-:Y:S01]  /*07e0*/  FFMA.FTZ R48, R105, R5, R48 ;  /* 0x0000000569307223 */ /* 0x000fe20000010030 */
[----:B------:R-:W-:Y:S02]  /*07f0*/  HADD2.F32 R73, -RZ, R7.H1_H1 ;  /* 0x30000007ff497230 */ /* 0x000fe40000004100 */
[----:B------:R-:W-:Y:S01]  /*0800*/  FADD.FTZ R7, -R80, R79 ;  /* 0x0000004f50077221 */ /* 0x000fe20000010100 */
[-C--:B------:R-:W-:Y:S01]  /*0810*/  FMUL.FTZ R5, R6, R8.reuse ;  /* 0x0000000806057220 */ /* 0x080fe20000410000 */
[----:B------:R-:W-:Y:S01]  /*0820*/  FADD.FTZ R33, R33, R8 ;  /* 0x0000000821217221 */ /* 0x000fe20000010000 */
[----:B------:R-:W-:Y:S01]  /*0830*/  FFMA.FTZ R49, R4, R8, R49 ;  /* 0x0000000804317223 */ /* 0x000fe20000010031 */
[----:B------:R-:W-:Y:S01]  /*0840*/  FADD.FTZ R8, -R80, R81 ;  /* 0x0000005150087221 */ /* 0x000fe20000010100 */
[----:B------:R-:W-:-:S02]  /*0850*/  HADD2.F32 R12, -RZ, R9.H0_H0 ;  /* 0x20000009ff0c7230 */ /* 0x000fc40000004100 */
[----:B0-----:R-:W-:Y:S02]  /*0860*/  HADD2.F32 R14, -RZ, R9.H1_H1 ;  /* 0x30000009ff0e7230 */ /* 0x001fe40000004100 */
[----:B------:R-:W-:Y:S01]  /*0870*/  FMUL.FTZ R7, R7, UR11 ;  /* 0x0000000b07077c20 */ /* 0x000fe20008410000 */
[--C-:B------:R-:W-:Y:S02]  /*0880*/  HADD2.F32 R15, -RZ, R10.reuse.H0_H0 ;  /* 0x2000000aff0f7230 */ /* 0x100fe40000004100 */
[----:B-1----:R-:W-:Y:S02]  /*0890*/  HADD2.F32 R74, -RZ, R10.H1_H1 ;  /* 0x3000000aff4a7230 */ /* 0x002fe40000004100 */
[--C-:B------:R-:W-:Y:S02]  /*08a0*/  HADD2.F32 R9, -RZ, R57.reuse.H0_H0 ;  /* 0x20000039ff097230 */ /* 0x100fe40000004100 */
[----:B------:R-:W-:Y:S01]  /*08b0*/  FMUL.FTZ R8, R8, UR11 ;  /* 0x0000000b08087c20 */ /* 0x000fe20008410000 */
[----:B------:R-:W-:-:S02]  /*08c0*/  HADD2.F32 R10, -RZ, R57.H1_H1 ;  /* 0x30000039ff0a7230 */ /* 0x000fc40000004100 */
[--C-:B------:R-:W-:Y:S02]  /*08d0*/  HADD2.F32 R75, -RZ, R11.reuse.H0_H0 ;  /* 0x2000000bff4b7230 */ /* 0x100fe40000004100 */
[----:B------:R-:W-:Y:S02]  /*08e0*/  HADD2.F32 R72, -RZ, R11.H1_H1 ;  /* 0x3000000bff487230 */ /* 0x000fe40000004100 */
[----:B------:R-:W-:Y:S01]  /*08f0*/  FADD.FTZ R11, -R80, R83 ;  /* 0x00000053500b7221 */ /* 0x000fe20000010100 */
[-C--:B------:R-:W-:Y:S01]  /*0900*/  FMUL.FTZ R6, R9, R12.reuse ;  /* 0x0000000c09067220 */ /* 0x080fe20000410000 */
[----:B------:R-:W-:Y:S01]  /*0910*/  FADD.FTZ R34, R34, R12 ;  /* 0x0000000c22227221 */ /* 0x000fe20000010000 */
[----:B------:R-:W-:Y:S01]  /*0920*/  FFMA.FTZ R50, R7, R12, R50 ;  /* 0x0000000c07327223 */ /* 0x000fe20000010032 */
[--C-:B------:R-:W-:Y:S02]  /*0930*/  HADD2.F32 R12, -RZ, R58.reuse.H0_H0 ;  /* 0x2000003aff0c7230 */ /* 0x100fe40000004100 */
[-C--:B------:R-:W-:Y:S01]  /*0940*/  FMUL.FTZ R9, R10, R14.reuse ;  /* 0x0000000e0a097220 */ /* 0x080fe20000410000 */
[----:B------:R-:W-:Y:S01]  /*0950*/  FADD.FTZ R35, R35, R14 ;  /* 0x0000000e23237221 */ /* 0x000fe20000010000 */
[----:B------:R-:W-:Y:S01]  /*0960*/  FFMA.FTZ R51, R8, R14, R51 ;  /* 0x0000000e08337223 */ /* 0x000fe20000010033 */
[----:B------:R-:W-:Y:S01]  /*0970*/  FMUL.FTZ R11, R11, UR11 ;  /* 0x0000000b0b0b7c20 */ /* 0x000fe20008410000 */
[----:B------:R-:W-:Y:S01]  /*0980*/  FADD.FTZ R14, -R80, R85 ;  /* 0x00000055500e7221 */ /* 0x000fe20000010100 */
[----:B------:R-:W-:-:S02]  /*0990*/  HADD2.F32 R77, -RZ, R58.H1_H1 ;  /* 0x3000003aff4d7230 */ /* 0x000fc40000004100 */
[-C--:B------:R-:W-:Y:S01]  /*09a0*/  FMUL.FTZ R10, R12, R15.reuse ;  /* 0x0000000f0c0a7220 */ /* 0x080fe20000410000 */
[----:B------:R-:W-:Y:S01]  /*09b0*/  FADD.FTZ R28, R28, R15 ;  /* 0x0000000f1c1c7221 */ /* 0x000fe20000010000 */
[----:B------:R-:W-:Y:S01]  /*09c0*/  FFMA.FTZ R44, R11, R15, R44 ;  /* 0x0000000f0b2c7223 */ /* 0x000fe2000001002c */
[----:B------:R-:W-:Y:S01]  /*09d0*/  FMUL.FTZ R14, R14, UR11 ;  /* 0x0000000b0e0e7c20 */ /* 0x000fe20008410000 */
[----:B------:R-:W-:Y:S01]  /*09e0*/  FADD.FTZ R76, RZ, R3 ;  /* 0x00000003ff4c7221 */ /* 0x000fe20000010000 */
[----:B------:R-:W-:Y:S01]  /*09f0*/  FFMA.FTZ R15, R105, R3, RZ ;  /* 0x00000003690f7223 */ /* 0x000fe200000100ff */
[-C--:B------:R-:W-:Y:S01]  /*0a00*/  FMUL.FTZ R12, R77, R74.reuse ;  /* 0x0000004a4d0c7220 */ /* 0x080fe20000410000 */
[----:B------:R-:W-:Y:S01]  /*0a10*/  FADD.FTZ R29, R29, R74 ;  /* 0x0000004a1d1d7221 */ /* 0x000fe20000010000 */
[----:B------:R-:W-:Y:S01]  /*0a20*/  FFMA.FTZ R45, R14, R74, R45 ;  /* 0x0000004a0e2d7223 */ /* 0x000fe2000001002d */
[----:B------:R-:W-:Y:S01]  /*0a30*/  FADD.FTZ R77, R76, R5 ;  /* 0x000000054c4d7221 */ /* 0x000fe20000010000 */
[----:B------:R-:W-:Y:S01]  /*0a40*/  FFMA.FTZ R74, R4, R5, R15 ;  /* 0x00000005044a7223 */ /* 0x000fe2000001000f */
[----:B------:R-:W-:-:S02]  /*0a50*/  FADD.FTZ R15, -R80, R13 ;  /* 0x0000000d500f7221 */ /* 0x000fc40000010100 */
[----:B------:R-:W-:Y:S01]  /*0a60*/  FADD.FTZ R76, R77, R6 ;  /* 0x000000064d4c7221 */ /* 0x000fe20000010000 */
[----:B------:R-:W-:Y:S01]  /*0a70*/  FFMA.FTZ R77, R7, R6, R74 ;  /* 0x00000006074d7223 */ /* 0x000fe2000001004a */
[----:B------:R-:W-:Y:S02]  /*0a80*/  FMUL.FTZ R15, R15, UR11 ;  /* 0x0000000b0f0f7c20 */ /* 0x000fe40008410000 */
[----:B------:R-:W-:Y:S01]  /*0a90*/  FADD.FTZ R79, R76, R9 ;  /* 0x000000094c4f7221 */ /* 0x000fe20000010000 */
[----:B------:R-:W-:Y:S01]  /*0aa0*/  FFMA.FTZ R74, R8, R9, R77 ;  /* 0x00000009084a7223 */ /* 0x000fe2000001004d */
[-C--:B------:R-:W-:Y:S01]  /*0ab0*/  FMUL.FTZ R13, R78, R75.reuse ;  /* 0x0000004b4e0d7220 */ /* 0x080fe20000410000 */
[----:B------:R-:W-:Y:S01]  /*0ac0*/  FADD.FTZ R30, R30, R75 ;  /* 0x0000004b1e1e7221 */ /* 0x000fe20000010000 */
[----:B------:R-:W-:Y:S01]  /*0ad0*/  FFMA.FTZ R46, R15, R75, R46 ;  /* 0x0000004b0f2e7223 */ /* 0x000fe2000001002e */
[----:B------:R-:W-:Y:S01]  /*0ae0*/  FADD.FTZ R79, R79, R10 ;  /* 0x0000000a4f4f7221 */ /* 0x000fe20000010000 */
[----:B------:R-:W-:Y:S01]  /*0af0*/  FFMA.FTZ R75, R11, R10, R74 ;  /* 0x0000000a0b4b7223 */ /* 0x000fe2000001004a */
[----:B------:R-:W-:-:S02]  /*0b00*/  HADD2.F32 R81, -RZ, R59.H1_H1 ;  /* 0x3000003bff517230 */ /* 0x000fc40000004100 */
[----:B------:R-:W-:Y:S01]  /*0b10*/  FADD.FTZ R73, -R80, R73 ;  /* 0x0000004950497221 */ /* 0x000fe20000010100 */
[----:B------:R-:W-:Y:S01]  /*0b20*/  FADD.FTZ R74, R79, R12 ;  /* 0x0000000c4f4a7221 */ /* 0x000fe20000010000 */
[----:B------:R-:W-:Y:S01]  /*0b30*/  FFMA.FTZ R76, R14, R12, R75 ;  /* 0x0000000c0e4c7223 */ /* 0x000fe2000001004b */
[-C--:B------:R-:W-:Y:S01]  /*0b40*/  FMUL.FTZ R88, R81, R72.reuse ;  /* 0x0000004851587220 */ /* 0x080fe20000410000 */
[----:B------:R-:W-:Y:S01]  /*0b50*/  FMUL.FTZ R90, R73, UR11 ;  /* 0x0000000b495a7c20 */ /* 0x000fe20008410000 */
[----:B------:R-:W-:Y:S01]  /*0b60*/  FADD.FTZ R81, R74, R13 ;  /* 0x0000000d4a517221 */ /* 0x000fe20000010000 */
[----:B------:R-:W-:Y:S01]  /*0b70*/  FFMA.FTZ R73, R15, R13, R76 ;  /* 0x0000000d0f497223 */ /* 0x000fe2000001004c */
[----:B------:R-:W-:Y:S01]  /*0b80*/  FADD.FTZ R31, R31, R72 ;  /* 0x000000481f1f7221 */ /* 0x000fe20000010000 */
[----:B------:R-:W-:Y:S01]  /*0b90*/  FFMA.FTZ R47, R90, R72, R47 ;  /* 0x000000485a2f7223 */ /* 0x000fe2000001002f */
[----:B------:R-:W-:Y:S01]  /*0ba0*/  IADD3 R83, PT, PT, R0, 0x100, RZ ;  /* 0x0000010000537810 */ /* 0x000fe20007ffe0ff */
[----:B------:R-:W-:Y:S01]  /*0bb0*/  FADD.FTZ R81, R81, R88 ;  /* 0x0000005851517221 */ /* 0x000fe20000010000 */
[----:B------:R-:W-:-:S07]  /*0bc0*/  FFMA.FTZ R82, R90, R88, R73 ;  /* 0x000000585a527223 */ /* 0x000fce0000010049 */
.L_x_415:
[----:B----4-:R-:W-:Y:S05]  /*0bd0*/  BSYNC.RECONVERGENT B0 ;  /* 0x0000000000007941 */ /* 0x010fea0003800200 */
.L_x_414:
[----:B------:R-:W-:Y:S04]  /*0be0*/  BSSY.RECONVERGENT B0, `(.L_x_416) ;  /* 0x0000065000007945 */ /* 0x000fe80003800200 */
[----:B------:R-:W-:Y:S05]  /*0bf0*/  @!P5 BRA `(.L_x_417) ;  /* 0x00000004008cd947 */ /* 0x000fea0003800000 */
[----:B------:R-:W0:Y:S08]  /*0c00*/  LDC.64 R72, c[0x0][0x3a8] ;  /* 0x0000ea00ff487b82 */ /* 0x000e300000000a00 */
[----:B------:R-:W1:Y:S01]  /*0c10*/  LDC.64 R76, c[0x0][0x428] ;  /* 0x00010a00ff4c7b82 */ /* 0x000e620000000a00 */
[----:B------:R-:W-:-:S07]  /*0c20*/  ISETP.NE.U32.AND P1, PT, RZ, UR20, PT ;  /* 0x00000014ff007c0c */ /* 0x000fce000bf25070 */
[----:B------:R-:W2:Y:S01]  /*0c30*/  LDC.64 R108, c[0x0][0x3b0] ;  /* 0x0000ec00ff6c7b82 */ /* 0x000ea20000000a00 */
[----:B0-----:R-:W-:-:S06]  /*0c40*/  IMAD.WIDE.U32 R72, R83, 0x10, R72 ;  /* 0x0000001053487825 */ /* 0x001fcc00078e0048 */
[----:B------:R-:W3:Y:S01]  /*0c50*/  LDG.E.128 R72, desc[UR16][R72.64] ;  /* 0x0000001048487981 */ /* 0x000ee2000c1e1d00 */
[----:B-1----:R-:W-:Y:S01]  /*0c60*/  IMAD.WIDE.U32 R76, R83, 0x10, R76 ;  /* 0x00000010534c7825 */ /* 0x002fe200078e004c */
[----:B------:R-:W-:-:S05]  /*0c70*/  ISETP.NE.AND.EX P1, PT, RZ, UR21, PT, P1 ;  /* 0x00000015ff007c0c */ /* 0x000fca000bf25310 */
[----:B------:R-:W4:Y:S01]  /*0c80*/  LDG.E.128 R76, desc[UR16][R76.64] ;  /* 0x000000104c4c7981 */ /* 0x000f22000c1e1d00 */
[----:B------:R-:W-:Y:S01]  /*0c90*/  ISETP.NE.U32.AND P0, PT, RZ, UR26, PT ;  /* 0x0000001aff007c0c */ /* 0x000fe2000bf05070 */
[----:B--2---:R-:W-:-:S03]  /*0ca0*/  IMAD.WIDE.U32 R108, R83, 0x8, R108 ;  /* 0x00000008536c7825 */ /* 0x004fc600078e006c */
[----:B------:R-:W-:-:S03]  /*0cb0*/  ISETP.NE.AND.EX P0, PT, RZ, UR27, PT, P0 ;  /* 0x0000001bff007c0c */ /* 0x000fc6000bf05300 */
[----:B------:R-:W0:Y:S01]  /*0cc0*/  @P1 LDC.64 R86, c[0x0][0x3b8] ;  /* 0x0000ee00ff561b82 */ /* 0x000e220000000a00 */
[----:B------:R-:W5:Y:S09]  /*0cd0*/  LDG.E.64 R108, desc[UR16][R108.64] ;  /* 0x000000106c6c7981 */ /* 0x000f72000c1e1b00 */
[----:B------:R-:W1:Y:S01]  /*0ce0*/  @P0 LDC.64 R84, c[0x0][0x438] ;  /* 0x00010e00ff540b82 */ /* 0x000e620000000a00 */
[----:B0-----:R-:W-:-:S05]  /*0cf0*/  @P1 IMAD.WIDE.U32 R86, R83, 0x8, R86 ;  /* 0x0000000853561825 */ /* 0x001fca00078e0056 */
[----:B------:R-:W5:Y:S01]  /*0d00*/  @P1 LDG.E.64 R112, desc[UR16][R86.64] ;  /* 0x0000001056701981 */ /* 0x000f62000c1e1b00 */
[----:B-1----:R-:W-:-:S04]  /*0d10*/  @P0 IMAD.WIDE.U32 R84, R83, 0x10, R84 ;  /* 0x0000001053540825 */ /* 0x002fc800078e0054 */
[----:B-----5:R-:W-:Y:S01]  /*0d20*/  HADD2.F32 R92, -RZ, R52.H0_H0 ;  /* 0x20000034ff5c7230 */ /* 0x020fe20000004100 */
[----:B------:R0:W5:Y:S01]  /*0d30*/  @P0 LDG.E.128 R60, desc[UR16][R84.64] ;  /* 0x00000010543c0981 */ /* 0x000162000c1e1d00 */
[----:B------:R-:W-:Y:S02]  /*0d40*/  HADD2.F32 R100, -RZ, R54.H0_H0 ;  /* 0x20000036ff647230 */ /* 0x000fe40000004100 */
[----:B------:R-:W-:Y:S02]  /*0d50*/  HADD2.F32 R96, -RZ, R53.H0_H0 ;  /* 0x20000035ff607230 */ /* 0x000fe40000004100 */
[----:B---3--:R-:W-:Y:S02]  /*0d60*/  HADD2.F32 R103, -RZ, R75.H0_H0 ;  /* 0x2000004bff677230 */ /* 0x008fe40000004100 */
[----:B------:R-:W-:Y:S02]  /*0d70*/  HADD2.F32 R91, -RZ, R73.H0_H0 ;  /* 0x20000049ff5b7230 */ /* 0x000fe40000004100 */
[----:B------:R-:W-:-:S02]  /*0d80*/  HADD2.F32 R75, -RZ, R75.H1_H1 ;  /* 0x3000004bff4b7230 */ /* 0x000fc40000004100 */
[----:B------:R-:W-:Y:S02]  /*0d90*/  HADD2.F32 R73, -RZ, R73.H1_H1 ;  /* 0x30000049ff497230 */ /* 0x000fe40000004100 */
[----:B------:R-:W-:Y:S02]  /*0da0*/  HADD2.F32 R83, -RZ, R72.H0_H0 ;  /* 0x20000048ff537230 */ /* 0x000fe40000004100 */
[----:B------:R-:W-:Y:S02]  /*0db0*/  HADD2.F32 R95, -RZ, R74.H0_H0 ;  /* 0x2000004aff5f7230 */ /* 0x000fe40000004100 */
[C---:B------:R-:W-:Y:S01]  /*0dc0*/  FADD.FTZ R106, -R80.reuse, R75 ;  /* 0x0000004b506a7221 */ /* 0x040fe20000010100 */
[----:B------:R-:W-:Y:S02]  /*0dd0*/  HADD2.F32 R89, -RZ, R72.H1_H1 ;  /* 0x30000048ff597230 */ /* 0x000fe40000004100 */
[----:B------:R-:W-:Y:S01]  /*0de0*/  FADD.FTZ R98, -R80, R73 ;  /* 0x0000004950627221 */ /* 0x000fe20000010100 */
[----:B----4-:R-:W-:-:S02]  /*0df0*/  HADD2.F32 R75, -RZ, R76.H0_H0 ;  /* 0x2000004cff4b7230 */ /* 0x010fc40000004100 */
[C---:B------:R-:W-:Y:S01]  /*0e00*/  FADD.FTZ R83, -R80.reuse, R83 ;  /* 0x0000005350537221 */ /* 0x040fe20000010100 */
[----:B------:R-:W-:Y:S02]  /*0e10*/  HADD2.F32 R99, -RZ, R74.H1_H1 ;  /* 0x3000004aff637230 */ /* 0x000fe40000004100 */
[C---:B------:R-:W-:Y:S01]  /*0e20*/  FADD.FTZ R97, -R80.reuse, R95 ;  /* 0x0000005f50617221 */ /* 0x040fe20000010100 */
[C---:B------:R-:W-:Y:S01]  /*0e30*/  FADD.FTZ R93, -R80.reuse, R91 ;  /* 0x0000005b505d7221 */ /* 0x040fe20000010100 */
[----:B------:R-:W-:Y:S02]  /*0e40*/  HADD2.F32 R74, -RZ, R77.H1_H1 ;  /* 0x3000004dff4a7230 */ /* 0x000fe40000004100 */
[----:B------:R-:W-:Y:S01]  /*0e50*/  FADD.FTZ R94, -R80, R89 ;  /* 0x00000059505e7221 */ /* 0x000fe20000010100 */
[----:B------:R-:W-:Y:S02]  /*0e60*/  HADD2.F32 R95, -RZ, R53.H1_H1 ;  /* 0x30000035ff5f7230 */ /* 0x000fe40000004100 */
[----:B------:R-:W-:Y:S01]  /*0e70*/  FMUL.FTZ R98, R98, UR11 ;  /* 0x0000000b62627c20 */ /* 0x000fe20008410000 */
[----:B------:R-:W-:-:S02]  /*0e80*/  HADD2.F32 R76, -RZ, R76.H1_H1 ;  /* 0x3000004cff4c7230 */ /* 0x000fc40000004100 */
[----:B------:R-:W-:Y:S01]  /*0e90*/  FMUL.FTZ R89, R83, UR11 ;  /* 0x0000000b53597c20 */ /* 0x000fe20008410000 */
[----:B------:R-:W-:Y:S02]  /*0ea0*/  HADD2.F32 R91, -RZ, R52.H1_H1 ;  /* 0x30000034ff5b7230 */ /* 0x000fe40000004100 */
[-C--:B------:R-:W-:Y:S01]  /*0eb0*/  FMUL.FTZ R92, R92, R75.reuse ;  /* 0x0000004b5c5c7220 */ /* 0x080fe20000410000 */
[----:B0-----:R-:W-:Y:S02]  /*0ec0*/  HADD2.F32 R85, -RZ, R77.H0_H0 ;  /* 0x2000004dff557230 */ /* 0x001fe40000004100 */
[-C--:B------:R-:W-:Y:S01]  /*0ed0*/  FMUL.FTZ R95, R95, R74.reuse ;  /* 0x0000004a5f5f7220 */ /* 0x080fe20000410000 */
[--C-:B------:R-:W-:Y:S02]  /*0ee0*/  HADD2.F32 R77, -RZ, R78.reuse.H0_H0 ;  /* 0x2000004eff4d7230 */ /* 0x100fe40000004100 */
[----:B------:R-:W-:Y:S01]  /*0ef0*/  FADD.FTZ R27, R27, R74 ;  /* 0x0000004a1b1b7221 */ /* 0x000fe20000010000 */
[----:B------:R-:W-:Y:S01]  /*0f00*/  FFMA.FTZ R43, R98, R74, R43 ;  /* 0x0000004a622b7223 */ /* 0x000fe2000001002b */
[----:B------:R-:W-:Y:S01]  /*0f10*/  FMUL.FTZ R97, R97, UR11 ;  /* 0x0000000b61617c20 */ /* 0x000fe20008410000 */
[----:B------:R-:W-:Y:S01]  /*0f20*/  FADD.FTZ R24, R24, R75 ;  /* 0x0000004b18187221 */ /* 0x000fe20000010000 */
[----:B------:R-:W-:Y:S01]  /*0f30*/  FFMA.FTZ R40, R89, R75, R40 ;  /* 0x0000004b59287223 */ /* 0x000fe20000010028 */
[----:B------:R-:W-:Y:S01]  /*0f40*/  FMUL.FTZ R91, R91, R76 ;  /* 0x0000004c5b5b7220 */ /* 0x000fe20000410000 */
[----:B------:R-:W-:Y:S01]  /*0f50*/  FADD.FTZ R74, R81, R92 ;  /* 0x0000005c514a7221 */ /* 0x000fe20000010000 */
[----:B------:R-:W-:Y:S01]  /*0f60*/  FMUL.FTZ R94, R94, UR11 ;  /* 0x0000000b5e5e7c20 */ /* 0x000fe20008410000 */
[----:B------:R-:W-:Y:S01]  /*0f70*/  FFMA.FTZ R75, R89, R92, R82 ;  /* 0x0000005c594b7223 */ /* 0x000fe20000010052 */
[-C--:B------:R-:W-:Y:S01]  /*0f80*/  FMUL.FTZ R100, R100, R77.reuse ;  /* 0x0000004d64647220 */ /* 0x080fe20000410000 */
[----:B------:R-:W-:Y:S01]  /*0f90*/  FADD.FTZ R20, R20, R77 ;  /* 0x0000004d14147221 */ /* 0x000fe20000010000 */
[----:B------:R-:W-:Y:S01]  /*0fa0*/  FFMA.FTZ R36, R97, R77, R36 ;  /* 0x0000004d61247223 */ /* 0x000fe20000010024 */
[----:B------:R-:W-:Y:S01]  /*0fb0*/  FADD.FTZ R77, R74, R91 ;  /* 0x0000005b4a4d7221 */ /* 0x000fe20000010000 */
[----:B------:R-:W-:Y:S01]  /*0fc0*/  FMUL.FTZ R93, R93, UR11 ;  /* 0x0000000b5d5d7c20 */ /* 0x000fe20008410000 */
[----:B------:R-:W-:Y:S01]  /*0fd0*/  FMUL.FTZ R96, R96, R85 ;  /* 0x0000005560607220 */ /* 0x000fe20000410000 */
[C---:B------:R-:W-:Y:S01]  /*0fe0*/  FFMA.FTZ R74, R94.reuse, R91, R75 ;  /* 0x0000005b5e4a7223 */ /* 0x040fe2000001004b */
[----:B------:R-:W-:Y:S01]  /*0ff0*/  FADD.FTZ R25, R25, R76 ;  /* 0x0000004c19197221 */ /* 0x000fe20000010000 */
[----:B------:R-:W-:Y:S01]  /*1000*/  FFMA.FTZ R41, R94, R76, R41 ;  /* 0x0000004c5e297223 */ /* 0x000fe20000010029 */
[----:B------:R-:W-:Y:S01]  /*1010*/  FADD.FTZ R76, R77, R96 ;  /* 0x000000604d4c7221 */ /* 0x000fe20000010000 */
[----:B------:R-:W-:Y:S01]  /*1020*/  FFMA.FTZ R75, R93, R96, R74 ;  /* 0x000000605d4b7223 */ /* 0x000fe2000001004a */
[----:B------:R-:W-:Y:S01]  /*1030*/  FADD.FTZ R102, -R80, R99 ;  /* 0x0000006350667221 */ /* 0x000fe20000010100 */
[----:B------:R-:W-:-:S02]  /*1040*/  HADD2.F32 R78, -RZ, R78.H1_H1 ;  /* 0x3000004eff4e7230 */ /* 0x000fc40000004100 */
[----:B------:R-:W-:Y:S01]  /*1050*/  FADD.FTZ R77, R76, R95 ;  /* 0x0000005f4c4d7221 */ /* 0x000fe20000010000 */
[----:B------:R-:W-:Y:S02]  /*1060*/  HADD2.F32 R99, -RZ, R54.H1_H1 ;  /* 0x30000036ff637230 */ /* 0x000fe40000004100 */
[----:B------:R-:W-:Y:S01]  /*1070*/  FFMA.FTZ R74, R98, R95, R75 ;  /* 0x0000005f624a7223 */ /* 0x000fe2000001004b */
[----:B------:R-:W-:Y:S01]  /*1080*/  FADD.FTZ R103, -R80, R103 ;  /* 0x0000006750677221 */ /* 0x000fe20000010100 */
[----:B------:R-:W-:Y:S02]  /*1090*/  HADD2.F32 R73, -RZ, R79.H0_H0 ;  /* 0x2000004fff497230 */ /* 0x000fe40000004100 */
[----:B------:R-:W-:Y:S01]  /*10a0*/  FMUL.FTZ R102, R102, UR11 ;  /* 0x0000000b66667c20 */ /* 0x000fe20008410000 */
[----:B------:R-:W-:Y:S02]  /*10b0*/  HADD2.F32 R80, -RZ, R55.H0_H0 ;  /* 0x20000037ff507230 */ /* 0x000fe40000004100 */
[----:B------:R-:W-:Y:S01]  /*10c0*/  FMUL.FTZ R99, R99, R78 ;  /* 0x0000004e63637220 */ /* 0x000fe20000410000 */
[----:B------:R-:W-:Y:S01]  /*10d0*/  FADD.FTZ R76, R77, R100 ;  /* 0x000000644d4c7221 */ /* 0x000fe20000010000 */
[----:B------:R-:W-:Y:S01]  /*10e0*/  FFMA.FTZ R75, R97, R100, R74 ;  /* 0x00000064614b7223 */ /* 0x000fe2000001004a */
[----:B------:R-:W-:-:S02]  /*10f0*/  HADD2.F32 R72, -RZ, R79.H1_H1 ;  /* 0x3000004fff487230 */ /* 0x000fc40000004100 */
[----:B------:R-:W-:Y:S01]  /*1100*/  FMUL.FTZ R103, R103, UR11 ;  /* 0x0000000b67677c20 */ /* 0x000fe20008410000 */
[----:B------:R-:W-:Y:S02]  /*1110*/  HADD2.F32 R79, -RZ, R55.H1_H1 ;  /* 0x30000037ff4f7230 */ /* 0x000fe40000004100 */
[----:B------:R-:W-:Y:S01]  /*1120*/  FMUL.FTZ R101, R80, R73 ;  /* 0x0000004950657220 */ /* 0x000fe20000410000 */
[----:B------:R-:W-:Y:S01]  /*1130*/  FADD.FTZ R76, R76, R99 ;  /* 0x000000634c4c7221 */ /* 0x000fe20000010000 */
[----:B------:R-:W-:Y:S01]  /*1140*/  FFMA.FTZ R74, R102, R99, R75 ;  /* 0x00000063664a7223 */ /* 0x000fe2000001004b */
        /* <DEDUP_REMOVED lines=14> */
.L_x_417:
[----:B------:R-:W-:Y:S05]  /*1230*/  BSYNC.RECONVERGENT B0 ;  /* 0x0000000000007941 */ /* 0x000fea0003800200 */
.L_x_416:
        /* <DEDUP_REMOVED lines=32> */
.L_x_419:
[----:B------:R-:W-:Y:S05]  /*1440*/  BSYNC.RECONVERGENT B0 ;  /* 0x0000000000007941 */ /* 0x000fea0003800200 */
.L_x_418:
        /* <DEDUP_REMOVED lines=56> */
[----:B------:R-:W-:Y:S01]  /*17d0*/  LOP3.LUT P2, RZ, R111, 0xff, RZ, 0xc0, !PT ;  /* 0x000000ff6fff7812 */ /* 0x000fe2000784c0ff */
[----:B------:R-:W-:Y:S01]  /*17e0*/  FADD.FTZ R73, R10, -R73 ;  /* 0x800000490a497221 */ /* 0x000fe20000010000 */
[----:B------:R-:W-:Y:S01]  /*17f0*/  FFMA.FTZ R77, R14, UR10, R82 ;  /* 0x0000000a0e4d7c23 */ /* 0x000fe20008010052 */
[----:B------:R-:W-:Y:S01]  /*1800*/  FADD.FTZ R72, R13, -R72 ;  /* 0x800000480d487221 */ /* 0x000fe20000010000 */
[----:B------:R-:W-:Y:S01]  /*1810*/  FADD.FTZ R75, R88, -R75 ;  /* 0x8000004b584b7221 */ /* 0x000fe20000010000 */
[----:B------:R-:W-:Y:S01]  /*1820*/  FMUL.FTZ R73, R73, UR11 ;  /* 0x0000000b49497c20 */ /* 0x000fe20008410000 */
[----:B------:R-:W-:Y:S01]  /*1830*/  FADD.FTZ R77, R12, -R77 ;  /* 0x8000004d0c4d7221 */ /* 0x000fe20000010000 */
[--C-:B------:R-:W-:Y:S01]  /*1840*/  FFMA.FTZ R80, R8, UR10, R82.reuse ;  /* 0x0000000a08507c23 */ /* 0x100fe20008010052 */
[--C-:B------:R-:W-:Y:S01]  /*1850*/  FFMA.FTZ R78, R4, UR10, R82.reuse ;  /* 0x0000000a044e7c23 */ /* 0x100fe20008010052 */
[----:B------:R-:W-:Y:S01]  /*1860*/  FMUL.FTZ R73, R73, UR23 ;  /* 0x0000001749497c20 */ /* 0x000fe20008410000 */
[--C-:B------:R-:W-:Y:S01]  /*1870*/  FFMA.FTZ R76, R105, UR10, R82.reuse ;  /* 0x0000000a694c7c23 */ /* 0x100fe20008010052 */
[----:B------:R-:W-:Y:S01]  /*1880*/  FMUL.FTZ R72, R72, UR11 ;  /* 0x0000000b48487c20 */ /* 0x000fe20008410000 */
[----:B------:R-:W-:Y:S01]  /*1890*/  FMUL.FTZ R75, R75, UR11 ;  /* 0x0000000b4b4b7c20 */ /* 0x000fe20008410000 */
[----:B------:R-:W-:Y:S01]  /*18a0*/  FMUL.FTZ R77, R77, UR11 ;  /* 0x0000000b4d4d7c20 */ /* 0x000fe20008410000 */
[----:B------:R-:W-:Y:S01]  /*18b0*/  FSEL R74, R73, RZ, P2 ;  /* 0x000000ff494a7208 */ /* 0x000fe20001000000 */
[----:B------:R-:W-:Y:S01]  /*18c0*/  FFMA.FTZ R73, R7, UR10, R82 ;  /* 0x0000000a07497c23 */ /* 0x000fe20008010052 */
[----:B------:R-:W-:Y:S01]  /*18d0*/  ISETP.GE.U32.AND P0, PT, R110, RZ, PT ;  /* 0x000000ff6e00720c */ /* 0x000fe20003f06070 */
[----:B------:R-:W-:Y:S01]  /*18e0*/  FADD.FTZ R80, R9, -R80 ;  /* 0x8000005009507221 */ /* 0x000fe20000010000 */
[----:B------:R-:W-:Y:S01]  /*18f0*/  FADD.FTZ R78, R5, -R78 ;  /* 0x8000004e054e7221 */ /* 0x000fe20000010000 */
[----:B------:R-:W-:Y:S01]  /*1900*/  FADD.FTZ R73, R6, -R73 ;  /* 0x8000004906497221 */ /* 0x000fe20000010000 */
[----:B------:R-:W-:Y:S01]  /*1910*/  FADD.FTZ R76, R3, -R76 ;  /* 0x8000004c034c7221 */ /* 0x000fe20000010000 */
[----:B------:R-:W-:Y:S01]  /*1920*/  FMUL.FTZ R72, R72, UR23 ;  /* 0x0000001748487c20 */ /* 0x000fe20008410000 */
[----:B------:R-:W-:Y:S01]  /*1930*/  FMUL.FTZ R75, R75, UR23 ;  /* 0x000000174b4b7c20 */ /* 0x000fe20008410000 */
[----:B------:R-:W-:Y:S01]  /*1940*/  FMUL.FTZ R77, R77, UR23 ;  /* 0x000000174d4d7c20 */ /* 0x000fe20008410000 */
[----:B------:R-:W-:Y:S01]  /*1950*/  LOP3.LUT P1, RZ, R111, 0xff0000, RZ, 0xc0, !PT ;  /* 0x00ff00006fff7812 */ /* 0x000fe2000782c0ff */
[----:B------:R-:W-:Y:S01]  /*1960*/  FMUL.FTZ R73, R73, UR11 ;  /* 0x0000000b49497c20 */ /* 0x000fe20008410000 */
[C---:B------:R-:W-:Y:S01]  /*1970*/  LOP3.LUT P3, RZ, R111.reuse, 0xff00, RZ, 0xc0, !PT ;  /* 0x0000ff006fff7812 */ /* 0x040fe2000786c0ff */
[----:B------:R-:W-:Y:S01]  /*1980*/  FMUL.FTZ R80, R80, UR11 ;  /* 0x0000000b50507c20 */ /* 0x000fe20008410000 */
[----:B------:R-:W-:Y:S01]  /*1990*/  ISETP.GE.U32.AND.EX P0, PT, R111, 0x1000000, PT, P0 ;  /* 0x010000006f00780c */ /* 0x000fe20003f06100 */
[----:B------:R-:W-:Y:S01]  /*19a0*/  FMUL.FTZ R78, R78, UR11 ;  /* 0x0000000b4e4e7c20 */ /* 0x000fe20008410000 */
[----:B------:R-:W-:Y:S01]  /*19b0*/  FMUL.FTZ R76, R76, UR11 ;  /* 0x0000000b4c4c7c20 */ /* 0x000fe20008410000 */
[----:B------:R-:W-:Y:S01]  /*19c0*/  FSEL R72, R72, RZ, P1 ;  /* 0x000000ff48487208 */ /* 0x000fe20000800000 */
[----:B------:R-:W-:Y:S01]  /*19d0*/  FMUL.FTZ R73, R73, UR23 ;  /* 0x0000001749497c20 */ /* 0x000fe20008410000 */
[----:B------:R-:W-:Y:S01]  /*19e0*/  FSEL R75, R75, RZ, P0 ;  /* 0x000000ff4b4b7208 */ /* 0x000fe20000000000 */
[----:B------:R-:W-:Y:S01]  /*19f0*/  FMUL.FTZ R80, R80, UR23 ;  /* 0x0000001750507c20 */ /* 0x000fe20008410000 */
        /* <DEDUP_REMOVED lines=11> */
[----:B------:R-:W-:Y:S02]  /*1ab0*/  F2FP.F16.F32.PACK_AB R75, R75, R72 ;  /* 0x000000484b4b723e */ /* 0x000fe400000000ff */
[----:B------:R-:W-:Y:S02]  /*1ac0*/  F2FP.F16.F32.PACK_AB R74, R79, R74 ;  /* 0x0000004a4f4a723e */ /* 0x000fe400000000ff */
[----:B------:R-:W-:Y:S02]  /*1ad0*/  F2FP.F16.F32.PACK_AB R73, R80, R73 ;  /* 0x000000495049723e */ /* 0x000fe400000000ff */
[----:B------:R-:W-:Y:S01]  /*1ae0*/  F2FP.F16.F32.PACK_AB R72, R77, R76 ;  /* 0x0000004c4d48723e */ /* 0x000fe200000000ff */
[----:B------:R-:W-:Y:S06]  /*1af0*/  BRA `(.L_x_425) ;  /* 0x00000020003c7947 */ /* 0x000fec0003800000 */
.L_x_424:
[--C-:B------:R-:W-:Y:S01]  /*1b00*/  FFMA.FTZ R64, R15, UR10, R82.reuse ;  /* 0x0000000a0f407c23 */ /* 0x100fe20008010052 */
[--C-:B------:R-:W-:Y:S01]  /*1b10*/  FFMA.FTZ R67, R90, UR10, R82.reuse ;  /* 0x0000000a5a437c23 */ /* 0x100fe20008010052 */
[--C-:B------:R-:W-:Y:S01]  /*1b20*/  FFMA.FTZ R65, R11, UR10, R82.reuse ;  /* 0x0000000a0b417c23 */ /* 0x100fe20008010052 */
[----:B------:R-:W-:Y:S01]  /*1b30*/  FFMA.FTZ R66, R4, UR10, R82 ;  /* 0x0000000a04427c23 */ /* 0x000fe20008010052 */
[----:B------:R-:W-:Y:S01]  /*1b40*/  FADD.FTZ R64, R13, -R64 ;  /* 0x800000400d407221 */ /* 0x000fe20000010000 */
[----:B------:R-:W-:Y:S01]  /*1b50*/  FADD.FTZ R67, R88, -R67 ;  /* 0x8000004358437221 */ /* 0x000fe20000010000 */
[----:B------:R-:W-:Y:S01]  /*1b60*/  FADD.FTZ R65, R10, -R65 ;  /* 0x800000410a417221 */ /* 0x000fe20000010000 */
[--C-:B------:R-:W-:Y:S01]  /*1b70*/  FFMA.FTZ R76, R8, UR10, R82.reuse ;  /* 0x0000000a084c7c23 */ /* 0x100fe20008010052 */
[----:B------:R-:W-:Y:S01]  /*1b80*/  FMUL.FTZ R64, R64, UR11 ;  /* 0x0000000b40407c20 */ /* 0x000fe20008410000 */
[----:B------:R-:W-:Y:S01]  /*1b90*/  FMUL.FTZ R77, R67, UR11 ;  /* 0x0000000b434d7c20 */ /* 0x000fe20008410000 */
[----:B------:R-:W-:Y:S01]  /*1ba0*/  FMUL.FTZ R73, R65, UR11 ;  /* 0x0000000b41497c20 */ /* 0x000fe20008410000 */
[--C-:B------:R-:W-:Y:S01]  /*1bb0*/  FFMA.FTZ R65, R7, UR10, R82.reuse ;  /* 0x0000000a07417c23 */ /* 0x100fe20008010052 */
[----:B------:R-:W-:Y:S01]  /*1bc0*/  FMUL.FTZ R75, R64, UR23 ;  /* 0x00000017404b7c20 */ /* 0x000fe20008410000 */
[C---:B------:R-:W-:Y:S01]  /*1bd0*/  FMUL.FTZ R72, R77.reuse, UR23 ;  /* 0x000000174d487c20 */ /* 0x040fe20008410000 */
[----:B------:R-:W-:Y:S01]  /*1be0*/  F2FP.F16.F32.PACK_AB R67, R77, R64 ;  /* 0x000000404d43723e */ /* 0x000fe200000000ff */
[--C-:B------:R-:W-:Y:S01]  /*1bf0*/  FFMA.FTZ R77, R14, UR10, R82.reuse ;  /* 0x0000000a0e4d7c23 */ /* 0x100fe20008010052 */
[----:B------:R-:W-:Y:S01]  /*1c00*/  FFMA.FTZ R64, R105, UR10, R82 ;  /* 0x0000000a69407c23 */ /* 0x000fe20008010052 */
[----:B------:R-:W-:Y:S01]  /*1c10*/  FADD.FTZ R66, R5, -R66 ;  /* 0x8000004205427221 */ /* 0x000fe20000010000 */
[----:B------:R-:W-:Y:S01]  /*1c20*/  FADD.FTZ R65, R6, -R65 ;  /* 0x8000004106417221 */ /* 0x000fe20000010000 */
[----:B------:R-:W-:Y:S01]  /*1c30*/  FADD.FTZ R77, R12, -R77 ;  /* 0x8000004d0c4d7221 */ /* 0x000fe20000010000 */
[----:B------:R-:W-:Y:S01]  /*1c40*/  FADD.FTZ R64, R3, -R64 ;  /* 0x8000004003407221 */ /* 0x000fe20000010000 */
[----:B------:R-:W-:Y:S01]  /*1c50*/  ISETP.GE.U32.AND P0, PT, R110, RZ, PT ;  /* 0x000000ff6e00720c */ /* 0x000fe20003f06070 */
[----:B------:R-:W-:Y:S01]  /*1c60*/  FADD.FTZ R76, R9, -R76 ;  /* 0x8000004c094c7221 */ /* 0x000fe20000010000 */
[----:B------:R-:W-:Y:S01]  /*1c70*/  FMUL.FTZ R80, R77, UR11 ;  /* 0x0000000b4d507c20 */ /* 0x000fe20008410000 */
[----:B------:R-:W-:Y:S01]  /*1c80*/  FMUL.FTZ R77, R66, UR11 ;  /* 0x0000000b424d7c20 */ /* 0x000fe20008410000 */
[----:B------:R-:W-:Y:S01]  /*1c90*/  FMUL.FTZ R64, R64, UR11 ;  /* 0x0000000b40407c20 */ /* 0x000fe20008410000 */
[----:B------:R-:W-:Y:S01]  /*1ca0*/  LOP3.LUT P1, RZ, R111, 0xff0000, RZ, 0xc0, !PT ;  /* 0x00ff00006fff7812 */ /* 0x000fe2000782c0ff */
[----:B------:R-:W-:Y:S01]  /*1cb0*/  FMUL.FTZ R74, R73, UR23 ;  /* 0x00000017494a7c20 */ /* 0x000fe20008410000 */
[C---:B------:R-:W-:Y:S01]  /*1cc0*/  F2FP.F16.F32.PACK_AB R66, R80.reuse, R73 ;  /* 0x000000495042723e */ /* 0x040fe200000000ff */
[----:B------:R-:W-:Y:S01]  /*1cd0*/  FMUL.FTZ R65, R65, UR11 ;  /* 0x0000000b41417c20 */ /* 0x000fe20008410000 */
[----:B------:R-:W-:Y:S01]  /*1ce0*/  FMUL.FTZ R80, R80, UR23 ;  /* 0x0000001750507c20 */ /* 0x000fe20008410000 */
[C---:B------:R-:W-:Y:S01]  /*1cf0*/  LOP3.LUT P2, RZ, R111.reuse, 0xff, RZ, 0xc0, !PT ;  /* 0x000000ff6fff7812 */ /* 0x040fe2000784c0ff */
[----:B------:R-:W-:Y:S01]  /*1d00*/  FMUL.FTZ R78, R76, UR11 ;  /* 0x0000000b4c4e7c20 */ /* 0x000fe20008410000 */
[C---:B------:R-:W-:Y:S01]  /*1d10*/  LOP3.LUT P3, RZ, R111.reuse, 0xff00, RZ, 0xc0, !PT ;  /* 0x0000ff006fff7812 */ /* 0x040fe2000786c0ff */
[----:B------:R-:W-:Y:S01]  /*1d20*/  FMUL.FTZ R73, R64, UR23 ;  /* 0x0000001740497c20 */ /* 0x000fe20008410000 */
[----:B------:R-:W-:Y:S01]  /*1d30*/  ISETP.GE.U32.AND.EX P0, PT, R111, 0x1000000, PT, P0 ;  /* 0x010000006f00780c */ /* 0x000fe20003f06100 */
[----:B------:R-:W-:Y:S01]  /*1d40*/  FMUL.FTZ R76, R65, UR23 ;  /* 0x00000017414c7c20 */ /* 0x000fe20008410000 */
[----:B------:R-:W-:Y:S01]  /*1d50*/  FSEL R75, R75, RZ, P1 ;  /* 0x000000ff4b4b7208 */ /* 0x000fe20000800000 */
[----:B------:R-:W-:Y:S01]  /*1d60*/  FMUL.FTZ R79, R78, UR23 ;  /* 0x000000174e4f7c20 */ /* 0x000fe20008410000 */
[C---:B------:R-:W-:Y:S01]  /*1d70*/  F2FP.F16.F32.PACK_AB R64, R77.reuse, R64 ;  /* 0x000000404d40723e */ /* 0x040fe200000000ff */
[----:B------:R-:W-:Y:S01]  /*1d80*/  FMUL.FTZ R77, R77, UR23 ;  /* 0x000000174d4d7c20 */ /* 0x000fe20008410000 */
[----:B------:R-:W-:-:S02]  /*1d90*/  LOP3.LUT P1, RZ, R110, 0xff0000, RZ, 0xc0, !PT ;  /* 0x00ff00006eff7812 */ /* 0x000fc4000782c0ff */
[----:B------:R-:W-:Y:S02]  /*1da0*/  FSEL R72, R72, RZ, P0 ;  /* 0x000000ff48487208 */ /* 0x000fe40000000000 */
[----:B------:R-:W-:Y:S02]  /*1db0*/  FSEL R74, R74, RZ, P2 ;  /* 0x000000ff4a4a7208 */ /* 0x000fe40001000000 */
[----:B------:R-:W-:Y:S02]  /*1dc0*/  FSEL R81, R80, RZ, P3 ;  /* 0x000000ff50517208 */ /* 0x000fe40001800000 */
[C---:B------:R-:W-:Y:S02]  /*1dd0*/  LOP3.LUT P0, RZ, R110.reuse, 0xff000000, RZ, 0xc0, !PT ;  /* 0xff0000006eff7812 */ /* 0x040fe4000780c0ff */
[C---:B------:R-:W-:Y:S02]  /*1de0*/  LOP3.LUT P2, RZ, R110.reuse, 0xff, RZ, 0xc0, !PT ;  /* 0x000000ff6eff7812 */ /* 0x040fe4000784c0ff */
[----:B------:R-:W-:-:S02]  /*1df0*/  LOP3.LUT P3, RZ, R110, 0xff00, RZ, 0xc0, !PT ;  /* 0x0000ff006eff7812 */ /* 0x000fc4000786c0ff */
[----:B------:R-:W-:Y:S02]  /*1e00*/  F2FP.F16.F32.PACK_AB R65, R78, R65 ;  /* 0x000000414e41723e */ /* 0x000fe400000000ff */
[----:B------:R-:W-:Y:S02]  /*1e10*/  FSEL R78, R76, RZ, P1 ;  /* 0x000000ff4c4e7208 */ /* 0x000fe40000800000 */
[----:B------:R-:W-:Y:S02]  /*1e20*/  FSEL R79, R79, RZ, P0 ;  /* 0x000000ff4f4f7208 */ /* 0x000fe40000000000 */
[----:B------:R-:W-:Y:S02]  /*1e30*/  FSEL R76, R73, RZ, P2 ;  /* 0x000000ff494c7208 */ /* 0x000fe40001000000 */
[----:B------:R-:W-:Y:S02]  /*1e40*/  FSEL R77, R77, RZ, P3 ;  /* 0x000000ff4d4d7208 */ /* 0x000fe40001800000 */
[----:B------:R-:W-:-:S02]  /*1e50*/  F2FP.F16.F32.PACK_AB R75, R72, R75 ;  /* 0x0000004b484b723e */ /* 0x000fc400000000ff */
[----:B------:R-:W-:Y:S02]  /*1e60*/  F2FP.F16.F32.PACK_AB R74, R81, R74 ;  /* 0x0000004a514a723e */ /* 0x000fe400000000ff */
[----:B------:R-:W-:Y:S02]  /*1e70*/  F2FP.F16.F32.PACK_AB R73, R79, R78 ;  /* 0x0000004e4f49723e */ /* 0x000fe400000000ff */
[----:B------:R-:W-:Y:S01]  /*1e80*/  F2FP.F16.F32.PACK_AB R72, R77, R76 ;  /* 0x0000004c4d48723e */ /* 0x000fe200000000ff */
[----:B------:R-:W-:Y:S06]  /*1e90*/  BRA `(.L_x_425) ;  /* 0x0000001c00547947 */ /* 0x000fec0003800000 */
.L_x_423:
        /* <DEDUP_REMOVED lines=8> */
[--C-:B------:R-:W-:Y:S02]  /*1f20*/  HADD2.F32 R75, -RZ, R19.reuse.H1_H1 ;  /* 0x30000013ff4b7230 */ /* 0x100fe40000004100 */
[----:B------:R-:W-:Y:S01]  /*1f30*/  FADD.FTZ R78, R88, -R81 ;  /* 0x80000051584e7221 */ /* 0x000fe20000010000 */
[--C-:B------:R-:W-:Y:S02]  /*1f40*/  HADD2.F32 R72, -RZ, R18.reuse.H0_H0 ;  /* 0x20000012ff487230 */ /* 0x100fe40000004100 */
[----:B------:R-:W-:Y:S01]  /*1f50*/  FFMA.FTZ R76, R15, UR10, R82 ;  /* 0x0000000a0f4c7c23 */ /* 0x000fe20008010052 */
[----:B------:R-:W-:Y:S02]  /*1f60*/  HADD2.F32 R74, -RZ, R18.H1_H1 ;  /* 0x30000012ff4a7230 */ /* 0x000fe40000004100 */
[----:B------:R-:W-:Y:S01]  /*1f70*/  FADD.FTZ R77, R10, -R77 ;  /* 0x8000004d0a4d7221 */ /* 0x000fe20000010000 */
[----:B------:R-:W-:Y:S01]  /*1f80*/  FADD.FTZ R81, R12, -R79 ;  /* 0x8000004f0c517221 */ /* 0x000fe20000010000 */
[----:B------:R-:W-:-:S02]  /*1f90*/  HADD2.F32 R73, -RZ, R19.H0_H0 ;  /* 0x20000013ff497230 */ /* 0x000fc40000004100 */
[----:B------:R-:W-:Y:S01]  /*1fa0*/  FFMA.FTZ R79, R78, UR11, R75 ;  /* 0x0000000b4e4f7c23 */ /* 0x000fe2000801004b */
[----:B------:R-:W-:Y:S01]  /*1fb0*/  FADD.FTZ R76, R13, -R76 ;  /* 0x8000004c0d4c7221 */ /* 0x000fe20000010000 */
[----:B------:R-:W-:Y:S01]  /*1fc0*/  FFMA.FTZ R78, R77, UR11, R72 ;  /* 0x0000000b4d4e7c23 */ /* 0x000fe20008010048 */
[----:B------:R-:W-:Y:S01]  /*1fd0*/  FFMA.FTZ R72, R81, UR11, R74 ;  /* 0x0000000b51487c23 */ /* 0x000fe2000801004a */
[--C-:B------:R-:W-:Y:S01]  /*1fe0*/  FFMA.FTZ R81, R7, UR10, R82.reuse ;  /* 0x0000000a07517c23 */ /* 0x100fe20008010052 */
[--C-:B------:R-:W-:Y:S01]  /*1ff0*/  FFMA.FTZ R86, R8, UR10, R82.reuse ;  /* 0x0000000a08567c23 */ /* 0x100fe20008010052 */
[----:B------:R-:W-:Y:S01]  /*2000*/  FFMA.FTZ R73, R76, UR11, R73 ;  /* 0x0000000b4c497c23 */ /* 0x000fe20008010049 */
[--C-:B------:R-:W-:Y:S01]  /*2010*/  FFMA.FTZ R80, R105, UR10, R82.reuse ;  /* 0x0000000a69507c23 */ /* 0x100fe20008010052 */
[----:B------:R-:W-:Y:S01]  /*2020*/  FFMA.FTZ R84, R4, UR10, R82 ;  /* 0x0000000a04547c23 */ /* 0x000fe20008010052 */
[--C-:B------:R-:W-:Y:S02]  /*2030*/  HADD2.F32 R76, -RZ, R17.reuse.H0_H0 ;  /* 0x20000011ff4c7230 */ /* 0x100fe40000004100 */
[----:B------:R-:W-:Y:S01]  /*2040*/  FADD.FTZ R83, R6, -R81 ;  /* 0x8000005106537221 */ /* 0x000fe20000010000 */
[----:B------:R-:W-:-:S02]  /*2050*/  HADD2.F32 R77, -RZ, R17.H1_H1 ;  /* 0x30000011ff4d7230 */ /* 0x000fc40000004100 */
[----:B------:R-:W-:Y:S01]  /*2060*/  FADD.FTZ R86, R9, -R86 ;  /* 0x8000005609567221 */ /* 0x000fe20000010000 */
[--C-:B------:R-:W-:Y:S01]  /*2070*/  HADD2.F32 R74, -RZ, R16.reuse.H0_H0 ;  /* 0x20000010ff4a7230 */ /* 0x100fe20000004100 */
[----:B------:R-:W-:Y:S01]  /*2080*/  ISETP.GE.U32.AND P0, PT, R110, RZ, PT ;  /* 0x000000ff6e00720c */ /* 0x000fe20003f06070 */
[----:B------:R-:W-:Y:S02]  /*2090*/  HADD2.F32 R75, -RZ, R16.H1_H1 ;  /* 0x30000010ff4b7230 */ /* 0x000fe40000004100 */
[----:B------:R-:W-:Y:S01]  /*20a0*/  FADD.FTZ R81, R3, -R80 ;  /* 0x8000005003517221 */ /* 0x000fe20000010000 */
[----:B------:R-:W-:Y:S01]  /*20b0*/  FADD.FTZ R84, R5, -R84 ;  /* 0x8000005405547221 */ /* 0x000fe20000010000 */
[----:B------:R-:W-:Y:S01]  /*20c0*/  FMUL.FTZ R73, R73, UR23 ;  /* 0x0000001749497c20 */ /* 0x000fe20008410000 */
[----:B------:R-:W-:Y:S01]  /*20d0*/  FFMA.FTZ R76, R83, UR11, R76 ;  /* 0x0000000b534c7c23 */ /* 0x000fe2000801004c */
[----:B------:R-:W-:Y:S01]  /*20e0*/  LOP3.LUT P1, RZ, R111, 0xff0000, RZ, 0xc0, !PT ;  /* 0x00ff00006fff7812 */ /* 0x000fe2000782c0ff */
[----:B------:R-:W-:Y:S01]  /*20f0*/  FMUL.FTZ R79, R79, UR23 ;  /* 0x000000174f4f7c20 */ /* 0x000fe20008410000 */
[----:B------:R-:W-:Y:S01]  /*2100*/  FFMA.FTZ R77, R86, UR11, R77 ;  /* 0x0000000b564d7c23 */ /* 0x000fe2000801004d */
[----:B------:R-:W-:Y:S01]  /*2110*/  ISETP.GE.U32.AND.EX P0, PT, R111, 0x1000000, PT, P0 ;  /* 0x010000006f00780c */ /* 0x000fe20003f06100 */
[----:B------:R-:W-:Y:S01]  /*2120*/  FMUL.FTZ R78, R78, UR23 ;  /* 0x000000174e4e7c20 */ /* 0x000fe20008410000 */
[----:B------:R-:W-:Y:S01]  /*2130*/  FMUL.FTZ R72, R72, UR23 ;  /* 0x0000001748487c20 */ /* 0x000fe20008410000 */
[----:B------:R-:W-:Y:S01]  /*2140*/  FFMA.FTZ R74, R81, UR11, R74 ;  /* 0x0000000b514a7c23 */ /* 0x000fe2000801004a */
[----:B------:R-:W-:Y:S01]  /*2150*/  FFMA.FTZ R75, R84, UR11, R75 ;  /* 0x0000000b544b7c23 */ /* 0x000fe2000801004b */
[C---:B------:R-:W-:Y:S01]  /*2160*/  LOP3.LUT P2, RZ, R111.reuse, 0xff, RZ, 0xc0, !PT ;  /* 0x000000ff6fff7812 */ /* 0x040fe2000784c0ff */
        /* <DEDUP_REMOVED lines=11> */
[C---:B------:R-:W-:Y:S02]  /*2220*/  LOP3.LUT P2, RZ, R110.reuse, 0xff00, RZ, 0xc0, !PT ;  /* 0x0000ff006eff7812 */ /* 0x040fe4000784c0ff */
[----:B------:R-:W-:Y:S02]  /*2230*/  LOP3.LUT P3, RZ, R110, 0xff, RZ, 0xc0, !PT ;  /* 0x000000ff6eff7812 */ /* 0x000fe4000786c0ff */
[----:B------:R-:W-:-:S02]  /*2240*/  FSEL R73, R76, RZ, P1 ;  /* 0x000000ff4c497208 */ /* 0x000fc40000800000 */
[----:B------:R-:W-:Y:S02]  /*2250*/  FSEL R76, R77, RZ, P0 ;  /* 0x000000ff4d4c7208 */ /* 0x000fe40000000000 */
[----:B------:R-:W-:Y:S02]  /*2260*/  FSEL R77, R75, RZ, P2 ;  /* 0x000000ff4b4d7208 */ /* 0x000fe40001000000 */
[----:B------:R-:W-:Y:S02]  /*2270*/  FSEL R72, R74, RZ, P3 ;  /* 0x000000ff4a487208 */ /* 0x000fe40001800000 */
[----:B------:R-:W-:Y:S02]  /*2280*/  F2FP.F16.F32.PACK_AB R75, R81, R80 ;  /* 0x00000050514b723e */ /* 0x000fe400000000ff */
[----:B------:R-:W-:Y:S02]  /*2290*/  F2FP.F16.F32.PACK_AB R74, R79, R78 ;  /* 0x0000004e4f4a723e */ /* 0x000fe400000000ff */
[----:B------:R-:W-:-:S02]  /*22a0*/  F2FP.F16.F32.PACK_AB R73, R76, R73 ;  /* 0x000000494c49723e */ /* 0x000fc400000000ff */
[----:B------:R-:W-:Y:S01]  /*22b0*/  F2FP.F16.F32.PACK_AB R72, R77, R72 ;  /* 0x000000484d48723e */ /* 0x000fe200000000ff */
[----:B------:R-:W-:Y:S06]  /*22c0*/  BRA `(.L_x_425) ;  /* 0x0000001800487947 */ /* 0x000fec0003800000 */
.L_x_426:
[--C-:B------:R-:W-:Y:S01]  /*22d0*/  FFMA.FTZ R64, R15, UR10, R82.reuse ;  /* 0x0000000a0f407c23 */ /* 0x100fe20008010052 */
[----:B------:R-:W-:Y:S02]  /*22e0*/  HADD2.F32 R65, -RZ, R19.H0_H0 ;  /* 0x20000013ff417230 */ /* 0x000fe40000004100 */
[----:B------:R-:W-:Y:S01]  /*22f0*/  FFMA.FTZ R73, R14, UR10, R82 ;  /* 0x0000000a0e497c23 */ /* 0x000fe20008010052 */
[--C-:B------:R-:W-:Y:S02]  /*2300*/  HADD2.F32 R74, -RZ, R18.reuse.H1_H1 ;  /* 0x30000012ff4a7230 */ /* 0x100fe40000004100 */
[----:B------:R-:W-:Y:S01]  /*2310*/  FADD.FTZ R64, R13, -R64 ;  /* 0x800000400d407221 */ /* 0x000fe20000010000 */
[--C-:B------:R-:W-:Y:S01]  /*2320*/  FFMA.FTZ R67, R11, UR10, R82.reuse ;  /* 0x0000000a0b437c23 */ /* 0x100fe20008010052 */
[----:B------:R-:W-:Y:S02]  /*2330*/  HADD2.F32 R66, -RZ, R17.H0_H0 ;  /* 0x20000011ff427230 */ /* 0x000fe40000004100 */
[----:B------:R-:W-:Y:S01]  /*2340*/  FADD.FTZ R73, R12, -R73 ;  /* 0x800000490c497221 */ /* 0x000fe20000010000 */
[----:B------:R-:W-:Y:S01]  /*2350*/  FFMA.FTZ R64, R64, UR11, R65 ;  /* 0x0000000b40407c23 */ /* 0x000fe20008010041 */
[--C-:B------:R-:W-:Y:S01]  /*2360*/  FFMA.FTZ R65, R7, UR10, R82.reuse ;  /* 0x0000000a07417c23 */ /* 0x100fe20008010052 */
[----:B------:R-:W-:Y:S01]  /*2370*/  FFMA.FTZ R75, R90, UR10, R82 ;  /* 0x0000000a5a4b7c23 */ /* 0x000fe20008010052 */
[----:B------:R-:W-:-:S02]  /*2380*/  HADD2.F32 R72, -RZ, R18.H0_H0 ;  /* 0x20000012ff487230 */ /* 0x000fc40000004100 */
[----:B------:R-:W-:Y:S01]  /*2390*/  FADD.FTZ R67, R10, -R67 ;  /* 0x800000430a437221 */ /* 0x000fe20000010000 */
[----:B------:R-:W-:Y:S01]  /*23a0*/  FADD.FTZ R65, R6, -R65 ;  /* 0x8000004106417221 */ /* 0x000fe20000010000 */
[----:B------:R-:W-:Y:S01]  /*23b0*/  FFMA.FTZ R80, R73, UR11, R74 ;  /* 0x0000000b49507c23 */ /* 0x000fe2000801004a */
[----:B------:R-:W-:Y:S02]  /*23c0*/  HADD2.F32 R76, -RZ, R19.H1_H1 ;  /* 0x30000013ff4c7230 */ /* 0x000fe40000004100 */
[----:B------:R-:W-:Y:S01]  /*23d0*/  FADD.FTZ R75, R88, -R75 ;  /* 0x8000004b584b7221 */ /* 0x000fe20000010000 */
[----:B------:R-:W-:Y:S01]  /*23e0*/  FFMA.FTZ R73, R65, UR11, R66 ;  /* 0x0000000b41497c23 */ /* 0x000fe20008010042 */
[----:B------:R-:W-:Y:S01]  /*23f0*/  FFMA.FTZ R66, R105, UR10, R82 ;  /* 0x0000000a69427c23 */ /* 0x000fe20008010052 */
[----:B------:R-:W-:Y:S01]  /*2400*/  FFMA.FTZ R77, R67, UR11, R72 ;  /* 0x0000000b434d7c23 */ /* 0x000fe20008010048 */
[----:B------:R-:W-:Y:S01]  /*2410*/  FFMA.FTZ R74, R8, UR10, R82 ;  /* 0x0000000a084a7c23 */ /* 0x000fe20008010052 */
[----:B------:R-:W-:-:S02]  /*2420*/  HADD2.F32 R65, -RZ, R16.H0_H0 ;  /* 0x20000010ff417230 */ /* 0x000fc40000004100 */
[----:B------:R-:W-:Y:S01]  /*2430*/  FFMA.FTZ R72, R4, UR10, R82 ;  /* 0x0000000a04487c23 */ /* 0x000fe20008010052 */
[----:B------:R-:W-:Y:S01]  /*2440*/  FADD.FTZ R66, R3, -R66 ;  /* 0x8000004203427221 */ /* 0x000fe20000010000 */
[----:B------:R-:W-:Y:S01]  /*2450*/  FFMA.FTZ R79, R75, UR11, R76 ;  /* 0x0000000b4b4f7c23 */ /* 0x000fe2000801004c */
[----:B------:R-:W-:Y:S02]  /*2460*/  HADD2.F32 R76, -RZ, R17.H1_H1 ;  /* 0x30000011ff4c7230 */ /* 0x000fe40000004100 */
[----:B------:R-:W-:Y:S01]  /*2470*/  FADD.FTZ R75, R9, -R74 ;  /* 0x8000004a094b7221 */ /* 0x000fe20000010000 */
[----:B------:R-:W-:Y:S01]  /*2480*/  ISETP.GE.U32.AND P0, PT, R110, RZ, PT ;  /* 0x000000ff6e00720c */ /* 0x000fe20003f06070 */
[----:B------:R-:W-:Y:S02]  /*2490*/  HADD2.F32 R74, -RZ, R16.H1_H1 ;  /* 0x30000010ff4a7230 */ /* 0x000fe40000004100 */
[----:B------:R-:W-:Y:S01]  /*24a0*/  FADD.FTZ R67, R5, -R72 ;  /* 0x8000004805437221 */ /* 0x000fe20000010000 */
[----:B------:R-:W-:Y:S01]  /*24b0*/  FFMA.FTZ R72, R66, UR11, R65 ;  /* 0x0000000b42487c23 */ /* 0x000fe20008010041 */
[----:B------:R-:W-:Y:S01]  /*24c0*/  FMUL.FTZ R66, R79, UR23 ;  /* 0x000000174f427c20 */ /* 0x000fe20008410000 */
[----:B------:R-:W-:Y:S01]  /*24d0*/  ISETP.GE.U32.AND.EX P0, PT, R111, 0x1000000, PT, P0 ;  /* 0x010000006f00780c */ /* 0x000fe20003f06100 */
[----:B------:R-:W-:Y:S01]  /*24e0*/  FFMA.FTZ R76, R75, UR11, R76 ;  /* 0x0000000b4b4c7c23 */ /* 0x000fe2000801004c */
[----:B------:R-:W-:Y:S01]  /*24f0*/  FFMA.FTZ R75, R67, UR11, R74 ;  /* 0x0000000b434b7c23 */ /* 0x000fe2000801004a */
[----:B------:R-:W-:Y:S01]  /*2500*/  F2FP.F16.F32.PACK_AB R67, R79, R64 ;  /* 0x000000404f43723e */ /* 0x000fe200000000ff */
[----:B------:R-:W-:Y:S01]  /*2510*/  FMUL.FTZ R65, R64, UR23 ;  /* 0x0000001740417c20 */ /* 0x000fe20008410000 */
[----:B------:R-:W-:Y:S01]  /*2520*/  FMUL.FTZ R64, R77, UR23 ;  /* 0x000000174d407c20 */ /* 0x000fe20008410000 */
[----:B------:R-:W-:Y:S01]  /*2530*/  FSEL R84, R66, RZ, P0 ;  /* 0x000000ff42547208 */ /* 0x000fe20000000000 */
[----:B------:R-:W-:Y:S01]  /*2540*/  FMUL.FTZ R74, R73, UR23 ;  /* 0x00000017494a7c20 */ /* 0x000fe20008410000 */
[----:B------:R-:W-:-:S02]  /*2550*/  LOP3.LUT P1, RZ, R111, 0xff0000, RZ, 0xc0, !PT ;  /* 0x00ff00006fff7812 */ /* 0x000fc4000782c0ff */
[C---:B------:R-:W-:Y:S02]  /*2560*/  LOP3.LUT P2, RZ, R111.reuse, 0xff, RZ, 0xc0, !PT ;  /* 0x000000ff6fff7812 */ /* 0x040fe4000784c0ff */
[C---:B------:R-:W-:Y:S01]  /*2570*/  F2FP.F16.F32.PACK_AB R66, R80.reuse, R77 ;  /* 0x0000004d5042723e */ /* 0x040fe200000000ff */
[----:B------:R-:W-:Y:S01]  /*2580*/  FMUL.FTZ R80, R80, UR23 ;  /* 0x0000001750507c20 */ /* 0x000fe20008410000 */
[----:B------:R-:W-:Y:S01]  /*2590*/  LOP3.LUT P3, RZ, R111, 0xff00, RZ, 0xc0, !PT ;  /* 0x0000ff006fff7812 */ /* 0x000fe2000786c0ff */
[----:B------:R-:W-:Y:S01]  /*25a0*/  FMUL.FTZ R77, R76, UR23 ;  /* 0x000000174c4d7c20 */ /* 0x000fe20008410000 */
[----:B------:R-:W-:Y:S02]  /*25b0*/  FSEL R83, R65, RZ, P1 ;  /* 0x000000ff41537208 */ /* 0x000fe40000800000 */
[----:B------:R-:W-:Y:S02]  /*25c0*/  FSEL R78, R64, RZ, P2 ;  /* 0x000000ff404e7208 */ /* 0x000fe40001000000 */
[----:B------:R-:W-:Y:S01]  /*25d0*/  F2FP.F16.F32.PACK_AB R65, R76, R73 ;  /* 0x000000494c41723e */ /* 0x000fe200000000ff */
[----:B------:R-:W-:Y:S01]  /*25e0*/  FMUL.FTZ R73, R72, UR23 ;  /* 0x0000001748497c20 */ /* 0x000fe20008410000 */
[C---:B------:R-:W-:Y:S01]  /*25f0*/  F2FP.F16.F32.PACK_AB R64, R75.reuse, R72 ;  /* 0x000000484b40723e */ /* 0x040fe200000000ff */
[----:B------:R-:W-:Y:S01]  /*2600*/  FMUL.FTZ R75, R75, UR23 ;  /* 0x000000174b4b7c20 */ /* 0x000fe20008410000 */
[----:B------:R-:W-:-:S02]  /*2610*/  LOP3.LUT P1, RZ, R110, 0xff000000, RZ, 0xc0, !PT ;  /* 0xff0000006eff7812 */ /* 0x000fc4000782c0ff */
[----:B------:R-:W-:Y:S02]  /*2620*/  FSEL R81, R80, RZ, P3 ;  /* 0x000000ff50517208 */ /* 0x000fe40001800000 */
        /* <DEDUP_REMOVED lines=12> */
.L_x_422:
        /* <DEDUP_REMOVED lines=10> */
[----:B------:R-:W-:Y:S01]  /*2790*/  ISETP.GE.U32.AND P0, PT, R114, RZ, PT ;  /* 0x000000ff7200720c */ /* 0x000fe20003f06070 */
[----:B------:R-:W-:Y:S01]  /*27a0*/  FFMA.FTZ R73, R14, UR10, R82 ;  /* 0x0000000a0e497c23 */ /* 0x000fe20008010052 */
[----:B------:R-:W-:Y:S01]  /*27b0*/  FADD.FTZ R69, R88, -R69 ;  /* 0x8000004558457221 */ /* 0x000fe20000010000 */
[----:B------:R-:W-:Y:S01]  /*27c0*/  FADD.FTZ R68, R13, -R68 ;  /* 0x800000440d447221 */ /* 0x000fe20000010000 */
[----:B------:R-:W-:Y:S01]  /*27d0*/  ISETP.GE.U32.AND.EX P0, PT, R115, 0x1000000, PT, P0 ;  /* 0x010000007300780c */ /* 0x000fe20003f06100 */
[----:B------:R-:W-:Y:S01]  /*27e0*/  FADD.FTZ R73, R12, -R73 ;  /* 0x800000490c497221 */ /* 0x000fe20000010000 */
[----:B------:R-:W-:Y:S01]  /*27f0*/  FMUL.FTZ R69, R69, UR11 ;  /* 0x0000000b45457c20 */ /* 0x000fe20008410000 */
[----:B------:R-:W-:Y:S01]  /*2800*/  FMUL.FTZ R68, R68, UR11 ;  /* 0x0000000b44447c20 */ /* 0x000fe20008410000 */
[----:B------:R-:W-:Y:S01]  /*2810*/  LOP3.LUT P1, RZ, R115, 0xff0000, RZ, 0xc0, !PT ;  /* 0x00ff000073ff7812 */ /* 0x000fe2000782c0ff */
[----:B------:R-:W-:Y:S01]  /*2820*/  FMUL.FTZ R73, R73, UR11 ;  /* 0x0000000b49497c20 */ /* 0x000fe20008410000 */
[----:B------:R-:W-:Y:S01]  /*2830*/  FMUL.FTZ R72, R69, UR23 ;  /* 0x0000001745487c20 */ /* 0x000fe20008410000 */
[----:B------:R-:W-:Y:S01]  /*2840*/  FFMA.FTZ R69, R11, UR10, R82 ;  /* 0x0000000a0b457c23 */ /* 0x000fe20008010052 */
[----:B------:R-:W-:Y:S01]  /*2850*/  FMUL.FTZ R70, R68, UR23 ;  /* 0x0000001744467c20 */ /* 0x000fe20008410000 */
[----:B------:R-:W-:Y:S01]  /*2860*/  LOP3.LUT P2, RZ, R111, 0xff, RZ, 0xc0, !PT ;  /* 0x000000ff6fff7812 */ /* 0x000fe2000784c0ff */
[----:B------:R-:W-:Y:S01]  /*2870*/  FMUL.FTZ R73, R73, UR23 ;  /* 0x0000001749497c20 */ /* 0x000fe20008410000 */
[----:B------:R-:W-:Y:S01]  /*2880*/  FSEL R68, R72, RZ, P0 ;  /* 0x000000ff48447208 */ /* 0x000fe20000000000 */
[----:B------:R-:W-:Y:S01]  /*2890*/  FADD.FTZ R69, R10, -R69 ;  /* 0x800000450a457221 */ /* 0x000fe20000010000 */
[----:B------:R-:W-:-:S02]  /*28a0*/  ISETP.GE.U32.AND P0, PT, R110, RZ, PT ;  /* 0x000000ff6e00720c */ /* 0x000fc40003f06070 */
[C---:B------:R-:W-:Y:S01]  /*28b0*/  FSEL R71, R70.reuse, RZ, P1 ;  /* 0x000000ff46477208 */ /* 0x040fe20000800000 */
[----:B------:R-:W-:Y:S01]  /*28c0*/  FMUL.FTZ R69, R69, UR11 ;  /* 0x0000000b45457c20 */ /* 0x000fe20008410000 */
[C---:B------:R-:W-:Y:S02]  /*28d0*/  LOP3.LUT P1, RZ, R111.reuse, 0xff0000, RZ, 0xc0, !PT ;  /* 0x00ff00006fff7812 */ /* 0x040fe4000782c0ff */
[----:B------:R-:W-:Y:S01]  /*28e0*/  ISETP.GE.U32.AND.EX P0, PT, R111, 0x1000000, PT, P0 ;  /* 0x010000006f00780c */ /* 0x000fe20003f06100 */
[----:B------:R-:W-:Y:S01]  /*28f0*/  FMUL.FTZ R69, R69, UR23 ;  /* 0x0000001745457c20 */ /* 0x000fe20008410000 */
[----:B------:R-:W-:Y:S02]  /*2900*/  LOP3.LUT P3, RZ, R115, 0xff, RZ, 0xc0, !PT ;  /* 0x000000ff73ff7812 */ /* 0x000fe4000786c0ff */
[----:B------:R-:W-:Y:S02]  /*2910*/  FSEL R75, R70, RZ, P1 ;  /* 0x000000ff464b7208 */ /* 0x000fe40000800000 */
[----:B------:R-:W-:-:S02]  /*2920*/  FSEL R72, R72, RZ, P0 ;  /* 0x000000ff48487208 */ /* 0x000fc40000000000 */
[----:B------:R-:W-:Y:S02]  /*2930*/  LOP3.LUT P1, RZ, R115, 0xff00, RZ, 0xc0, !PT ;  /* 0x0000ff0073ff7812 */ /* 0x000fe4000782c0ff */
[----:B------:R-:W-:Y:S02]  /*2940*/  LOP3.LUT P0, RZ, R111, 0xff00, RZ, 0xc0, !PT ;  /* 0x0000ff006fff7812 */ /* 0x000fe4000780c0ff */
[C---:B------:R-:W-:Y:S02]  /*2950*/  FSEL R74, R69.reuse, RZ, P2 ;  /* 0x000000ff454a7208 */ /* 0x040fe40001000000 */
[----:B------:R-:W-:Y:S02]  /*2960*/  FSEL R70, R69, RZ, P3 ;  /* 0x000000ff45467208 */ /* 0x000fe40001800000 */
[C---:B------:R-:W-:Y:S02]  /*2970*/  FSEL R69, R73.reuse, RZ, P1 ;  /* 0x000000ff49457208 */ /* 0x040fe40000800000 */
[----:B------:R-:W-:Y:S01]  /*2980*/  FSEL R77, R73, RZ, P0 ;  /* 0x000000ff494d7208 */ /* 0x000fe20000000000 */
[--C-:B------:R-:W-:Y:S01]  /*2990*/  FFMA.FTZ R73, R7, UR10, R82.reuse ;  /* 0x0000000a07497c23 */ /* 0x100fe20008010052 */
[----:B------:R-:W-:Y:S01]  /*29a0*/  F2FP.F16.F32.PACK_AB R71, R68, R71 ;  /* 0x000000474447723e */ /* 0x000fe200000000ff */
[--C-:B------:R-:W-:Y:S01]  /*29b0*/  FFMA.FTZ R68, R8, UR10, R82.reuse ;  /* 0x0000000a08447c23 */ /* 0x100fe20008010052 */
[----:B------:R-:W-:Y:S01]  /*29c0*/  F2FP.F16.F32.PACK_AB R75, R72, R75 ;  /* 0x0000004b484b723e */ /* 0x000fe200000000ff */
[----:B------:R-:W-:Y:S01]  /*29d0*/  FADD.FTZ R73, R6, -R73 ;  /* 0x8000004906497221 */ /* 0x000fe20000010000 */
[----:B------:R-:W-:Y:S01]  /*29e0*/  F2FP.F16.F32.PACK_AB R70, R69, R70 ;  /* 0x000000464546723e */ /* 0x000fe200000000ff */
[----:B------:R-:W-:Y:S01]  /*29f0*/  FFMA.FTZ R72, R4, UR10, R82 ;  /* 0x0000000a04487c23 */ /* 0x000fe20008010052 */
[----:B------:R-:W-:Y:S01]  /*2a00*/  FADD.FTZ R69, R9, -R68 ;  /* 0x8000004409457221 */ /* 0x000fe20000010000 */
[----:B------:R-:W-:Y:S01]  /*2a10*/  FFMA.FTZ R68, R105, UR10, R82 ;  /* 0x0000000a69447c23 */ /* 0x000fe20008010052 */
[----:B------:R-:W-:Y:S01]  /*2a20*/  FMUL.FTZ R73, R73, UR11 ;  /* 0x0000000b49497c20 */ /* 0x000fe20008410000 */
[----:B------:R-:W-:Y:S01]  /*2a30*/  FADD.FTZ R72, R5, -R72 ;  /* 0x8000004805487221 */ /* 0x000fe20000010000 */
[----:B------:R-:W-:Y:S01]  /*2a40*/  FMUL.FTZ R69, R69, UR11 ;  /* 0x0000000b45457c20 */ /* 0x000fe20008410000 */
[----:B------:R-:W-:Y:S01]  /*2a50*/  FADD.FTZ R68, R3, -R68 ;  /* 0x8000004403447221 */ /* 0x000fe20000010000 */
[----:B------:R-:W-:Y:S01]  /*2a60*/  FMUL.FTZ R73, R73, UR23 ;  /* 0x0000001749497c20 */ /* 0x000fe20008410000 */
[----:B------:R-:W-:Y:S01]  /*2a70*/  LOP3.LUT P0, RZ, R110, 0xff0000, RZ, 0xc0, !PT ;  /* 0x00ff00006eff7812 */ /* 0x000fe2000780c0ff */
[----:B------:R-:W-:Y:S01]  /*2a80*/  FMUL.FTZ R72, R72, UR11 ;  /* 0x0000000b48487c20 */ /* 0x000fe20008410000 */
[----:B------:R-:W-:Y:S01]  /*2a90*/  LOP3.LUT P1, RZ, R114, 0xff0000, RZ, 0xc0, !PT ;  /* 0x00ff000072ff7812 */ /* 0x000fe2000782c0ff */
[----:B------:R-:W-:Y:S01]  /*2aa0*/  FMUL.FTZ R76, R69, UR23 ;  /* 0x00000017454c7c20 */ /* 0x000fe20008410000 */
[----:B------:R-:W-:Y:S01]  /*2ab0*/  LOP3.LUT P3, RZ, R110, 0xff000000, RZ, 0xc0, !PT ;  /* 0xff0000006eff7812 */ /* 0x000fe2000786c0ff */
[----:B------:R-:W-:Y:S01]  /*2ac0*/  FMUL.FTZ R68, R68, UR11 ;  /* 0x0000000b44447c20 */ /* 0x000fe20008410000 */
[----:B------:R-:W-:-:S02]  /*2ad0*/  LOP3.LUT P2, RZ, R114, 0xff000000, RZ, 0xc0, !PT ;  /* 0xff00000072ff7812 */ /* 0x000fc4000784c0ff */
[----:B------:R-:W-:Y:S01]  /*2ae0*/  F2FP.F16.F32.PACK_AB R74, R77, R74 ;  /* 0x0000004a4d4a723e */ /* 0x000fe200000000ff */
[----:B------:R-:W-:Y:S01]  /*2af0*/  FMUL.FTZ R77, R72, UR23 ;  /* 0x00000017484d7c20 */ /* 0x000fe20008410000 */
[C---:B------:R-:W-:Y:S02]  /*2b00*/  FSEL R78, R73.reuse, RZ, P0 ;  /* 0x000000ff494e7208 */ /* 0x040fe40000000000 */
[----:B------:R-:W-:Y:S01]  /*2b10*/  FSEL R69, R73, RZ, P1 ;  /* 0x000000ff49457208 */ /* 0x000fe20000800000 */
[----:B------:R-:W-:Y:S01]  /*2b20*/  FMUL.FTZ R73, R68, UR23 ;  /* 0x0000001744497c20 */ /* 0x000fe20008410000 */
[----:B------:R-:W-:Y:S02]  /*2b30*/  LOP3.LUT P0, RZ, R110, 0xff00, RZ, 0xc0, !PT ;  /* 0x0000ff006eff7812 */ /* 0x000fe4000780c0ff */
[C---:B------:R-:W-:Y:S02]  /*2b40*/  FSEL R81, R76.reuse, RZ, P3 ;  /* 0x000000ff4c517208 */ /* 0x040fe40001800000 */
[----:B------:R-:W-:-:S02]  /*2b50*/  FSEL R72, R76, RZ, P2 ;  /* 0x000000ff4c487208 */ /* 0x000fc40001000000 */
[C---:B------:R-:W-:Y:S02]  /*2b60*/  LOP3.LUT P1, RZ, R114.reuse, 0xff00, RZ, 0xc0, !PT ;  /* 0x0000ff0072ff7812 */ /* 0x040fe4000782c0ff */
[----:B------:R-:W-:Y:S02]  /*2b70*/  LOP3.LUT P3, RZ, R114, 0xff, RZ, 0xc0, !PT ;  /* 0x000000ff72ff7812 */ /* 0x000fe4000786c0ff */
[----:B------:R-:W-:Y:S02]  /*2b80*/  LOP3.LUT P2, RZ, R110, 0xff, RZ, 0xc0, !PT ;  /* 0x000000ff6eff7812 */ /* 0x000fe4000784c0ff */
[C---:B------:R-:W-:Y:S02]  /*2b90*/  FSEL R79, R77.reuse, RZ, P0 ;  /* 0x000000ff4d4f7208 */ /* 0x040fe40000000000 */
        /* <DEDUP_REMOVED lines=8> */
.L_x_428:
[--C-:B------:R-:W-:Y:S01]  /*2c20*/  FFMA.FTZ R64, R15, UR10, R82.reuse ;  /* 0x0000000a0f407c23 */ /* 0x100fe20008010052 */
[--C-:B------:R-:W-:Y:S01]  /*2c30*/  FFMA.FTZ R65, R90, UR10, R82.reuse ;  /* 0x0000000a5a417c23 */ /* 0x100fe20008010052 */
[----:B------:R-:W-:Y:S01]  /*2c40*/  ISETP.GE.U32.AND P0, PT, R114, RZ, PT ;  /* 0x000000ff7200720c */ /* 0x000fe20003f06070 */
[----:B------:R-:W-:Y:S01]  /*2c50*/  FFMA.FTZ R69, R14, UR10, R82 ;  /* 0x0000000a0e457c23 */ /* 0x000fe20008010052 */
[----:B------:R-:W-:Y:S01]  /*2c60*/  FADD.FTZ R64, R13, -R64 ;  /* 0x800000400d407221 */ /* 0x000fe20000010000 */
[----:B------:R-:W-:Y:S01]  /*2c70*/  FADD.FTZ R65, R88, -R65 ;  /* 0x8000004158417221 */ /* 0x000fe20000010000 */
[----:B------:R-:W-:Y:S01]  /*2c80*/  LOP3.LUT P1, RZ, R115, 0xff0000, RZ, 0xc0, !PT ;  /* 0x00ff000073ff7812 */ /* 0x000fe2000782c0ff */
[----:B------:R-:W-:Y:S01]  /*2c90*/  FADD.FTZ R69, R12, -R69 ;  /* 0x800000450c457221 */ /* 0x000fe20000010000 */
[----:B------:R-:W-:Y:S01]  /*2ca0*/  FMUL.FTZ R64, R64, UR11 ;  /* 0x0000000b40407c20 */ /* 0x000fe20008410000 */
[----:B------:R-:W-:Y:S01]  /*2cb0*/  FMUL.FTZ R65, R65, UR11 ;  /* 0x0000000b41417c20 */ /* 0x000fe20008410000 */
[----:B------:R-:W-:-:S02]  /*2cc0*/  ISETP.GE.U32.AND.EX P0, PT, R115, 0x1000000, PT, P0 ;  /* 0x010000007300780c */ /* 0x000fc40003f06100 */
[----:B------:R-:W-:Y:S01]  /*2cd0*/  FMUL.FTZ R66, R64, UR23 ;  /* 0x0000001740427c20 */ /* 0x000fe20008410000 */
[C---:B------:R-:W-:Y:S01]  /*2ce0*/  FMUL.FTZ R70, R65.reuse, UR23 ;  /* 0x0000001741467c20 */ /* 0x040fe20008410000 */
[----:B------:R-:W-:Y:S01]  /*2cf0*/  F2FP.F16.F32.PACK_AB R67, R65, R64 ;  /* 0x000000404143723e */ /* 0x000fe200000000ff */
[----:B------:R-:W-:Y:S01]  /*2d00*/  FFMA.FTZ R65, R11, UR10, R82 ;  /* 0x0000000a0b417c23 */ /* 0x000fe20008010052 */
[----:B------:R-:W-:Y:S02]  /*2d10*/  LOP3.LUT P3, RZ, R111, 0xff0000, RZ, 0xc0, !PT ;  /* 0x00ff00006fff7812 */ /* 0x000fe4000786c0ff */
[----:B------:R-:W-:Y:S01]  /*2d20*/  FSEL R71, R66, RZ, P1 ;  /* 0x000000ff42477208 */ /* 0x000fe20000800000 */
[----:B------:R-:W-:Y:S01]  /*2d30*/  FADD.FTZ R65, R10, -R65 ;  /* 0x800000410a417221 */ /* 0x000fe20000010000 */
[----:B------:R-:W-:Y:S02]  /*2d40*/  FSEL R68, R70, RZ, P0 ;  /* 0x000000ff46447208 */ /* 0x000fe40000000000 */
[----:B------:R-:W-:Y:S01]  /*2d50*/  ISETP.GE.U32.AND P0, PT, R110, RZ, PT ;  /* 0x000000ff6e00720c */ /* 0x000fe20003f06070 */
[----:B------:R-:W-:Y:S01]  /*2d60*/  FMUL.FTZ R65, R65, UR11 ;  /* 0x0000000b41417c20 */ /* 0x000fe20008410000 */
[----:B------:R-:W-:Y:S01]  /*2d70*/  F2FP.F16.F32.PACK_AB R71, R68, R71 ;  /* 0x000000474447723e */ /* 0x000fe200000000ff */
[----:B------:R-:W-:Y:S01]  /*2d80*/  FMUL.FTZ R68, R69, UR11 ;  /* 0x0000000b45447c20 */ /* 0x000fe20008410000 */
[----:B------:R-:W-:Y:S01]  /*2d90*/  ISETP.GE.U32.AND.EX P0, PT, R111, 0x1000000, PT, P0 ;  /* 0x010000006f00780c */ /* 0x000fe20003f06100 */
[----:B------:R-:W-:Y:S01]  /*2da0*/  FMUL.FTZ R64, R65, UR23 ;  /* 0x0000001741407c20 */ /* 0x000fe20008410000 */
[----:B------:R-:W-:-:S02]  /*2db0*/  FSEL R75, R66, RZ, P3 ;  /* 0x000000ff424b7208 */ /* 0x000fc40001800000 */
[C---:B------:R-:W-:Y:S01]  /*2dc0*/  F2FP.F16.F32.PACK_AB R66, R68.reuse, R65 ;  /* 0x000000414442723e */ /* 0x040fe200000000ff */
[----:B------:R-:W-:Y:S01]  /*2dd0*/  FMUL.FTZ R68, R68, UR23 ;  /* 0x0000001744447c20 */ /* 0x000fe20008410000 */
[----:B------:R-:W-:Y:S01]  /*2de0*/  FSEL R72, R70, RZ, P0 ;  /* 0x000000ff46487208 */ /* 0x000fe20000000000 */
[----:B------:R-:W-:Y:S01]  /*2df0*/  FFMA.FTZ R65, R7, UR10, R82 ;  /* 0x0000000a07417c23 */ /* 0x000fe20008010052 */
[----:B------:R-:W-:Y:S02]  /*2e00*/  LOP3.LUT P2, RZ, R111, 0xff, RZ, 0xc0, !PT ;  /* 0x000000ff6fff7812 */ /* 0x000fe4000784c0ff */
[----:B------:R-:W-:Y:S01]  /*2e10*/  LOP3.LUT P1, RZ, R115, 0xff, RZ, 0xc0, !PT ;  /* 0x000000ff73ff7812 */ /* 0x000fe2000782c0ff */
[----:B------:R-:W-:Y:S01]  /*2e20*/  FADD.FTZ R65, R6, -R65 ;  /* 0x8000004106417221 */ /* 0x000fe20000010000 */
[----:B------:R-:W-:Y:S02]  /*2e30*/  LOP3.LUT P0, RZ, R111, 0xff00, RZ, 0xc0, !PT ;  /* 0x0000ff006fff7812 */ /* 0x000fe4000780c0ff */
[----:B------:R-:W-:Y:S01]  /*2e40*/  LOP3.LUT P3, RZ, R115, 0xff00, RZ, 0xc0, !PT ;  /* 0x0000ff0073ff7812 */ /* 0x000fe2000786c0ff */
[----:B------:R-:W-:Y:S01]  /*2e50*/  FMUL.FTZ R65, R65, UR11 ;  /* 0x0000000b41417c20 */ /* 0x000fe20008410000 */
[----:B------:R-:W-:-:S02]  /*2e60*/  FSEL R70, R64, RZ, P1 ;  /* 0x000000ff40467208 */ /* 0x000fc40000800000 */
[----:B------:R-:W-:Y:S01]  /*2e70*/  FSEL R74, R64, RZ, P2 ;  /* 0x000000ff404a7208 */ /* 0x000fe20001000000 */
[--C-:B------:R-:W-:Y:S01]  /*2e80*/  FFMA.FTZ R64, R8, UR10, R82.reuse ;  /* 0x0000000a08407c23 */ /* 0x100fe20008010052 */
[C---:B------:R-:W-:Y:S02]  /*2e90*/  FSEL R69, R68.reuse, RZ, P0 ;  /* 0x000000ff44457208 */ /* 0x040fe40000000000 */
[----:B------:R-:W-:Y:S01]  /*2ea0*/  FSEL R73, R68, RZ, P3 ;  /* 0x000000ff44497208 */ /* 0x000fe20001800000 */
[----:B------:R-:W-:Y:S01]  /*2eb0*/  FFMA.FTZ R68, R4, UR10, R82 ;  /* 0x0000000a04447c23 */ /* 0x000fe20008010052 */
[----:B------:R-:W-:Y:S01]  /*2ec0*/  F2FP.F16.F32.PACK_AB R74, R69, R74 ;  /* 0x0000004a454a723e */ /* 0x000fe200000000ff */
[----:B------:R-:W-:Y:S01]  /*2ed0*/  FADD.FTZ R69, R9, -R64 ;  /* 0x8000004009457221 */ /* 0x000fe20000010000 */
[----:B------:R-:W-:Y:S01]  /*2ee0*/  FFMA.FTZ R64, R105, UR10, R82 ;  /* 0x0000000a69407c23 */ /* 0x000fe20008010052 */
[----:B------:R-:W-:Y:S01]  /*2ef0*/  FADD.FTZ R68, R5, -R68 ;  /* 0x8000004405447221 */ /* 0x000fe20000010000 */
[----:B------:R-:W-:Y:S01]  /*2f00*/  F2FP.F16.F32.PACK_AB R75, R72, R75 ;  /* 0x0000004b484b723e */ /* 0x000fe200000000ff */
[----:B------:R-:W-:Y:S01]  /*2f10*/  FMUL.FTZ R76, R69, UR11 ;  /* 0x0000000b454c7c20 */ /* 0x000fe20008410000 */
[----:B------:R-:W-:Y:S01]  /*2f20*/  FADD.FTZ R64, R3, -R64 ;  /* 0x8000004003407221 */ /* 0x000fe20000010000 */
[----:B------:R-:W-:Y:S01]  /*2f30*/  FMUL.FTZ R72, R65, UR23 ;  /* 0x0000001741487c20 */ /* 0x000fe20008410000 */
[----:B------:R-:W-:Y:S01]  /*2f40*/  FMUL.FTZ R69, R68, UR11 ;  /* 0x0000000b44457c20 */ /* 0x000fe20008410000 */
[----:B------:R-:W-:Y:S01]  /*2f50*/  LOP3.LUT P0, RZ, R110, 0xff0000, RZ, 0xc0, !PT ;  /* 0x00ff00006eff7812 */ /* 0x000fe2000780c0ff */
[----:B------:R-:W-:Y:S01]  /*2f60*/  FMUL.FTZ R68, R64, UR11 ;  /* 0x0000000b40447c20 */ /* 0x000fe20008410000 */
[----:B------:R-:W-:-:S02]  /*2f70*/  LOP3.LUT P1, RZ, R114, 0xff0000, RZ, 0xc0, !PT ;  /* 0x00ff000072ff7812 */ /* 0x000fc4000782c0ff */
[C---:B------:R-:W-:Y:S01]  /*2f80*/  F2FP.F16.F32.PACK_AB R65, R76.reuse, R65 ;  /* 0x000000414c41723e */ /* 0x040fe200000000ff */
[----:B------:R-:W-:Y:S01]  /*2f90*/  FMUL.FTZ R76, R76, UR23 ;  /* 0x000000174c4c7c20 */ /* 0x000fe20008410000 */
[----:B------:R-:W-:Y:S02]  /*2fa0*/  LOP3.LUT P3, RZ, R110, 0xff000000, RZ, 0xc0, !PT ;  /* 0xff0000006eff7812 */ /* 0x000fe4000786c0ff */
[----:B------:R-:W-:Y:S02]  /*2fb0*/  LOP3.LUT P2, RZ, R114, 0xff000000, RZ, 0xc0, !PT ;  /* 0xff00000072ff7812 */ /* 0x000fe4000784c0ff */
[----:B------:R-:W-:Y:S02]  /*2fc0*/  F2FP.F16.F32.PACK_AB R70, R73, R70 ;  /* 0x000000464946723e */ /* 0x000fe400000000ff */
[C---:B------:R-:W-:Y:S02]  /*2fd0*/  FSEL R73, R72.reuse, RZ, P0 ;  /* 0x000000ff48497208 */ /* 0x040fe40000000000 */
[----:B------:R-:W-:Y:S01]  /*2fe0*/  FSEL R78, R72, RZ, P1 ;  /* 0x000000ff484e7208 */ /* 0x000fe20000800000 */
[C---:B------:R-:W-:Y:S01]  /*2ff0*/  FMUL.FTZ R72, R69.reuse, UR23 ;  /* 0x0000001745487c20 */ /* 0x040fe20008410000 */
[----:B------:R-:W-:Y:S01]  /*3000*/  F2FP.F16.F32.PACK_AB R64, R69, R68 ;  /* 0x000000444540723e */ /* 0x000fe200000000ff */
[----:B------:R-:W-:Y:S01]  /*3010*/  FMUL.FTZ R68, R68, UR23 ;  /* 0x0000001744447c20 */ /* 0x000fe20008410000 */
[----:B------:R-:W-:-:S02]  /*3020*/  LOP3.LUT P0, RZ, R110, 0xff00, RZ, 0xc0, !PT ;  /* 0x0000ff006eff7812 */ /* 0x000fc4000780c0ff */
[----:B------:R-:W-:Y:S02]  /*3030*/  LOP3.LUT P1, RZ, R114, 0xff00, RZ, 0xc0, !PT ;  /* 0x0000ff0072ff7812 */ /* 0x000fe4000782c0ff */
[C---:B------:R-:W-:Y:S02]  /*3040*/  FSEL R80, R76.reuse, RZ, P3 ;  /* 0x000000ff4c507208 */ /* 0x040fe40001800000 */
[----:B------:R-:W-:Y:S02]  /*3050*/  FSEL R69, R76, RZ, P2 ;  /* 0x000000ff4c457208 */ /* 0x000fe40001000000 */
[----:B------:R-:W-:Y:S02]  /*3060*/  LOP3.LUT P3, RZ, R114, 0xff, RZ, 0xc0, !PT ;  /* 0x000000ff72ff7812 */ /* 0x000fe4000786c0ff */
[----:B------:R-:W-:Y:S02]  /*3070*/  LOP3.LUT P2, RZ, R110, 0xff, RZ, 0xc0, !PT ;  /* 0x000000ff6eff7812 */ /* 0x000fe4000784c0ff */
[----:B------:R-:W-:-:S02]  /*3080*/  FSEL R77, R72, RZ, P0 ;  /* 0x000000ff484d7208 */ /* 0x000fc40000000000 */
[----:B------:R-:W-:Y:S02]  /*3090*/  FSEL R79, R72, RZ, P1 ;  /* 0x000000ff484f7208 */ /* 0x000fe40000800000 */
[C---:B------:R-:W-:Y:S02]  /*30a0*/  FSEL R76, R68.reuse, RZ, P3 ;  /* 0x000000ff444c7208 */ /* 0x040fe40001800000 */
[----:B------:R-:W-:Y:S02]  /*30b0*/  FSEL R72, R68, RZ, P2 ;  /* 0x000000ff44487208 */ /* 0x000fe40001000000 */
[----:B------:R-:W-:Y:S02]  /*30c0*/  F2FP.F16.F32.PACK_AB R69, R69, R78 ;  /* 0x0000004e4545723e */ /* 0x000fe400000000ff */
[----:B------:R-:W-:Y:S02]  /*30d0*/  F2FP.F16.F32.PACK_AB R73, R80, R73 ;  /* 0x000000495049723e */ /* 0x000fe400000000ff */
[----:B------:R-:W-:-:S02]  /*30e0*/  F2FP.F16.F32.PACK_AB R68, R79, R76 ;  /* 0x0000004c4f44723e */ /* 0x000fc400000000ff */
[----:B------:R-:W-:Y:S01]  /*30f0*/  F2FP.F16.F32.PACK_AB R72, R77, R72 ;  /* 0x000000484d48723e */ /* 0x000fe200000000ff */
[----:B------:R-:W-:Y:S06]  /*3100*/  BRA `(.L_x_425) ;  /* 0x0000000800b87947 */ /* 0x000fec0003800000 */
.L_x_427:
        /* <DEDUP_REMOVED lines=9> */
[----:B------:R-:W-:Y:S01]  /*31a0*/  FFMA.FTZ R71, R14, UR10, R82 ;  /* 0x0000000a0e477c23 */ /* 0x000fe20008010052 */
[--C-:B------:R-:W-:Y:S02]  /*31b0*/  HADD2.F32 R68, -RZ, R18.reuse.H0_H0 ;  /* 0x20000012ff447230 */ /* 0x100fe40000004100 */
[----:B------:R-:W-:Y:S01]  /*31c0*/  FADD.FTZ R75, R88, -R75 ;  /* 0x8000004b584b7221 */ /* 0x000fe20000010000 */
[----:B------:R-:W-:Y:S02]  /*31d0*/  HADD2.F32 R73, -RZ, R19.H0_H0 ;  /* 0x20000013ff497230 */ /* 0x000fe40000004100 */
[----:B------:R-:W-:Y:S01]  /*31e0*/  FADD.FTZ R69, R10, -R69 ;  /* 0x800000450a457221 */ /* 0x000fe20000010000 */
[----:B------:R-:W-:Y:S01]  /*31f0*/  FADD.FTZ R72, R13, -R72 ;  /* 0x800000480d487221 */ /* 0x000fe20000010000 */
[----:B------:R-:W-:-:S02]  /*3200*/  HADD2.F32 R70, -RZ, R18.H1_H1 ;  /* 0x30000012ff467230 */ /* 0x000fc40000004100 */
[----:B------:R-:W-:Y:S01]  /*3210*/  FADD.FTZ R71, R12, -R71 ;  /* 0x800000470c477221 */ /* 0x000fe20000010000 */
[----:B------:R-:W-:Y:S01]  /*3220*/  FFMA.FTZ R81, R75, UR11, R74 ;  /* 0x0000000b4b517c23 */ /* 0x000fe2000801004a */
[----:B------:R-:W-:Y:S01]  /*3230*/  FFMA.FTZ R78, R69, UR11, R68 ;  /* 0x0000000b454e7c23 */ /* 0x000fe20008010044 */
[----:B------:R-:W-:Y:S01]  /*3240*/  FFMA.FTZ R80, R72, UR11, R73 ;  /* 0x0000000b48507c23 */ /* 0x000fe20008010049 */
[--C-:B------:R-:W-:Y:S01]  /*3250*/  FFMA.FTZ R74, R8, UR10, R82.reuse ;  /* 0x0000000a084a7c23 */ /* 0x100fe20008010052 */
[----:B------:R-:W-:Y:S01]  /*3260*/  FFMA.FTZ R68, R105, UR10, R82 ;  /* 0x0000000a69447c23 */ /* 0x000fe20008010052 */
[----:B------:R-:W-:Y:S01]  /*3270*/  FFMA.FTZ R79, R71, UR11, R70 ;  /* 0x0000000b474f7c23 */ /* 0x000fe20008010046 */
[----:B------:R-:W-:Y:S01]  /*3280*/  FFMA.FTZ R69, R7, UR10, R82 ;  /* 0x0000000a07457c23 */ /* 0x000fe20008010052 */
[----:B------:R-:W-:Y:S01]  /*3290*/  ISETP.GE.U32.AND P0, PT, R110, RZ, PT ;  /* 0x000000ff6e00720c */ /* 0x000fe20003f06070 */
[----:B------:R-:W-:Y:S01]  /*32a0*/  HADD2.F32 R75, -RZ, R17.H1_H1 ;  /* 0x30000011ff4b7230 */ /* 0x000fe20000004100 */
[----:B------:R-:W-:Y:S01]  /*32b0*/  ISETP.GE.U32.AND P1, PT, R114, RZ, PT ;  /* 0x000000ff7200720c */ /* 0x000fe20003f26070 */
[----:B------:R-:W-:-:S02]  /*32c0*/  HADD2.F32 R71, -RZ, R16.H0_H0 ;  /* 0x20000010ff477230 */ /* 0x000fc40000004100 */
[----:B------:R-:W-:Y:S01]  /*32d0*/  FADD.FTZ R74, R9, -R74 ;  /* 0x8000004a094a7221 */ /* 0x000fe20000010000 */
[----:B------:R-:W-:Y:S01]  /*32e0*/  FADD.FTZ R68, R3, -R68 ;  /* 0x8000004403447221 */ /* 0x000fe20000010000 */
[----:B------:R-:W-:Y:S01]  /*32f0*/  FMUL.FTZ R80, R80, UR23 ;  /* 0x0000001750507c20 */ /* 0x000fe20008410000 */
[----:B------:R-:W-:Y:S01]  /*3300*/  HADD2.F32 R72, -RZ, R17.H0_H0 ;  /* 0x20000011ff487230 */ /* 0x000fe20000004100 */
[----:B------:R-:W-:Y:S01]  /*3310*/  LOP3.LUT P2, RZ, R111, 0xff0000, RZ, 0xc0, !PT ;  /* 0x00ff00006fff7812 */ /* 0x000fe2000784c0ff */
[----:B------:R-:W-:Y:S01]  /*3320*/  FMUL.FTZ R81, R81, UR23 ;  /* 0x0000001751517c20 */ /* 0x000fe20008410000 */
[----:B------:R-:W-:Y:S01]  /*3330*/  LOP3.LUT P3, RZ, R115, 0xff0000, RZ, 0xc0, !PT ;  /* 0x00ff000073ff7812 */ /* 0x000fe2000786c0ff */
[----:B------:R-:W-:Y:S01]  /*3340*/  FFMA.FTZ R70, R4, UR10, R82 ;  /* 0x0000000a04467c23 */ /* 0x000fe20008010052 */
[----:B------:R-:W-:Y:S01]  /*3350*/  FADD.FTZ R69, R6, -R69 ;  /* 0x8000004506457221 */ /* 0x000fe20000010000 */
[----:B------:R-:W-:Y:S01]  /*3360*/  ISETP.GE.U32.AND.EX P0, PT, R111, 0x1000000, PT, P0 ;  /* 0x010000006f00780c */ /* 0x000fe20003f06100 */
[----:B------:R-:W-:Y:S01]  /*3370*/  FFMA.FTZ R77, R74, UR11, R75 ;  /* 0x0000000b4a4d7c23 */ /* 0x000fe2000801004b */
[----:B------:R-:W-:Y:S01]  /*3380*/  ISETP.GE.U32.AND.EX P1, PT, R115, 0x1000000, PT, P1 ;  /* 0x010000007300780c */ /* 0x000fe20003f26110 */
[----:B------:R-:W-:Y:S01]  /*3390*/  FFMA.FTZ R68, R68, UR11, R71 ;  /* 0x0000000b44447c23 */ /* 0x000fe20008010047 */
[----:B------:R-:W-:Y:S01]  /*33a0*/  HADD2.F32 R73, -RZ, R16.H1_H1 ;  /* 0x30000010ff497230 */ /* 0x000fe20000004100 */
[C---:B------:R-:W-:Y:S01]  /*33b0*/  FSEL R75, R80.reuse, RZ, P2 ;  /* 0x000000ff504b7208 */ /* 0x040fe20001000000 */
[----:B------:R-:W-:Y:S01]  /*33c0*/  FADD.FTZ R70, R5, -R70 ;  /* 0x8000004605467221 */ /* 0x000fe20000010000 */
[----:B------:R-:W-:Y:S01]  /*33d0*/  FSEL R71, R80, RZ, P3 ;  /* 0x000000ff50477208 */ /* 0x000fe20001800000 */
[----:B------:R-:W-:Y:S01]  /*33e0*/  FFMA.FTZ R69, R69, UR11, R72 ;  /* 0x0000000b45457c23 */ /* 0x000fe20008010048 */
[----:B------:R-:W-:Y:S01]  /*33f0*/  FSEL R80, R81, RZ, P0 ;  /* 0x000000ff51507208 */ /* 0x000fe20000000000 */
[----:B------:R-:W-:Y:S01]  /*3400*/  FMUL.FTZ R79, R79, UR23 ;  /* 0x000000174f4f7c20 */ /* 0x000fe20008410000 */
[----:B------:R-:W-:Y:S01]  /*3410*/  LOP3.LUT P0, RZ, R115, 0xff00, RZ, 0xc0, !PT ;  /* 0x0000ff0073ff7812 */ /* 0x000fe2000780c0ff */
[----:B------:R-:W-:Y:S01]  /*3420*/  FMUL.FTZ R78, R78, UR23 ;  /* 0x000000174e4e7c20 */ /* 0x000fe20008410000 */
[----:B------:R-:W-:Y:S01]  /*3430*/  FSEL R72, R81, RZ, P1 ;  /* 0x000000ff51487208 */ /* 0x000fe20000800000 */
[----:B------:R-:W-:Y:S01]  /*3440*/  FFMA.FTZ R76, R70, UR11, R73 ;  /* 0x0000000b464c7c23 */ /* 0x000fe20008010049 */
        /* <DEDUP_REMOVED lines=8> */
[----:B------:R-:W-:Y:S02]  /*34d0*/  LOP3.LUT P0, RZ, R110, 0xff0000, RZ, 0xc0, !PT ;  /* 0x00ff00006eff7812 */ /* 0x000fe4000780c0ff */
[C---:B------:R-:W-:Y:S02]  /*34e0*/  FSEL R74, R78.reuse, RZ, P2 ;  /* 0x000000ff4e4a7208 */ /* 0x040fe40001000000 */
[----:B------:R-:W-:Y:S02]  /*34f0*/  FSEL R70, R78, RZ, P3 ;  /* 0x000000ff4e467208 */ /* 0x000fe40001800000 */
[----:B------:R-:W-:Y:S02]  /*3500*/  LOP3.LUT P1, RZ, R114, 0xff0000, RZ, 0xc0, !PT ;  /* 0x00ff000072ff7812 */ /* 0x000fe4000782c0ff */
[----:B------:R-:W-:-:S02]  /*3510*/  LOP3.LUT P3, RZ, R110, 0xff000000, RZ, 0xc0, !PT ;  /* 0xff0000006eff7812 */ /* 0x000fc4000786c0ff */
[----:B------:R-:W-:Y:S02]  /*3520*/  LOP3.LUT P2, RZ, R114, 0xff000000, RZ, 0xc0, !PT ;  /* 0xff00000072ff7812 */ /* 0x000fe4000784c0ff */
[----:B------:R-:W-:Y:S02]  /*3530*/  FSEL R78, R69, RZ, P0 ;  /* 0x000000ff454e7208 */ /* 0x000fe40000000000 */
[----:B------:R-:W-:Y:S02]  /*3540*/  F2FP.F16.F32.PACK_AB R71, R72, R71 ;  /* 0x000000474847723e */ /* 0x000fe400000000ff */
[----:B------:R-:W-:Y:S01]  /*3550*/  F2FP.F16.F32.PACK_AB R70, R73, R70 ;  /* 0x000000464946723e */ /* 0x000fe200000000ff */
[----:B------:R-:W-:Y:S01]  /*3560*/  FMUL.FTZ R73, R68, UR23 ;  /* 0x0000001744497c20 */ /* 0x000fe20008410000 */
[----:B------:R-:W-:Y:S02]  /*3570*/  FSEL R69, R69, RZ, P1 ;  /* 0x000000ff45457208 */ /* 0x000fe40000800000 */
[----:B------:R-:W-:-:S02]  /*3580*/  LOP3.LUT P0, RZ, R110, 0xff00, RZ, 0xc0, !PT ;  /* 0x0000ff006eff7812 */ /* 0x000fc4000780c0ff */
[C---:B------:R-:W-:Y:S02]  /*3590*/  LOP3.LUT P1, RZ, R114.reuse, 0xff00, RZ, 0xc0, !PT ;  /* 0x0000ff0072ff7812 */ /* 0x040fe4000782c0ff */
[C---:B------:R-:W-:Y:S02]  /*35a0*/  FSEL R81, R77.reuse, RZ, P3 ;  /* 0x000000ff4d517208 */ /* 0x040fe40001800000 */
[----:B------:R-:W-:Y:S02]  /*35b0*/  FSEL R72, R77, RZ, P2 ;  /* 0x000000ff4d487208 */ /* 0x000fe40001000000 */
[----:B------:R-:W-:Y:S02]  /*35c0*/  LOP3.LUT P3, RZ, R114, 0xff, RZ, 0xc0, !PT ;  /* 0x000000ff72ff7812 */ /* 0x000fe4000786c0ff */
[----:B------:R-:W-:Y:S02]  /*35d0*/  LOP3.LUT P2, RZ, R110, 0xff, RZ, 0xc0, !PT ;  /* 0x000000ff6eff7812 */ /* 0x000fe4000784c0ff */
[----:B------:R-:W-:-:S02]  /*35e0*/  F2FP.F16.F32.PACK_AB R74, R79, R74 ;  /* 0x0000004a4f4a723e */ /* 0x000fc400000000ff */
[C---:B------:R-:W-:Y:S02]  /*35f0*/  FSEL R79, R76.reuse, RZ, P0 ;  /* 0x000000ff4c4f7208 */ /* 0x040fe40000000000 */
[----:B------:R-:W-:Y:S02]  /*3600*/  FSEL R77, R76, RZ, P1 ;  /* 0x000000ff4c4d7208 */ /* 0x000fe40000800000 */
[C---:B------:R-:W-:Y:S02]  /*3610*/  FSEL R68, R73.reuse, RZ, P3 ;  /* 0x000000ff49447208 */ /* 0x040fe40001800000 */
[----:B------:R-:W-:Y:S02]  /*3620*/  FSEL R76, R73, RZ, P2 ;  /* 0x000000ff494c7208 */ /* 0x000fe40001000000 */
[----:B------:R-:W-:Y:S02]  /*3630*/  F2FP.F16.F32.PACK_AB R69, R72, R69 ;  /* 0x000000454845723e */ /* 0x000fe400000000ff */
[----:B------:R-:W-:-:S02]  /*3640*/  F2FP.F16.F32.PACK_AB R75, R80, R75 ;  /* 0x0000004b504b723e */ /* 0x000fc400000000ff */
[----:B------:R-:W-:Y:S02]  /*3650*/  F2FP.F16.F32.PACK_AB R73, R81, R78 ;  /* 0x0000004e5149723e */ /* 0x000fe400000000ff */
[----:B------:R-:W-:Y:S02]  /*3660*/  F2FP.F16.F32.PACK_AB R68, R77, R68 ;  /* 0x000000444d44723e */ /* 0x000fe400000000ff */
[----:B------:R-:W-:Y:S01]  /*3670*/  F2FP.F16.F32.PACK_AB R72, R79, R76 ;  /* 0x0000004c4f48723e */ /* 0x000fe200000000ff */
[----:B------:R-:W-:Y:S06]  /*3680*/  BRA `(.L_x_425) ;  /* 0x0000000400587947 */ /* 0x000fec0003800000 */
.L_x_429:
[--C-:B------:R-:W-:Y:S01]  /*3690*/  FFMA.FTZ R68, R15, UR10, R82.reuse ;  /* 0x0000000a0f447c23 */ /* 0x100fe20008010052 */
[--C-:B------:R-:W-:Y:S01]  /*36a0*/  FFMA.FTZ R65, R11, UR10, R82.reuse ;  /* 0x0000000a0b417c23 */ /* 0x100fe20008010052 */
[----:B------:R-:W-:Y:S01]  /*36b0*/  FFMA.FTZ R67, R14, UR10, R82 ;  /* 0x0000000a0e437c23 */ /* 0x000fe20008010052 */
[--C-:B------:R-:W-:Y:S02]  /*36c0*/  HADD2.F32 R69, -RZ, R19.reuse.H0_H0 ;  /* 0x20000013ff457230 */ /* 0x100fe40000004100 */
[----:B------:R-:W-:Y:S01]  /*36d0*/  FADD.FTZ R68, R13, -R68 ;  /* 0x800000440d447221 */ /* 0x000fe20000010000 */
[--C-:B------:R-:W-:Y:S02]  /*36e0*/  HADD2.F32 R64, -RZ, R18.reuse.H0_H0 ;  /* 0x20000012ff407230 */ /* 0x100fe40000004100 */
[----:B------:R-:W-:Y:S01]  /*36f0*/  FADD.FTZ R65, R10, -R65 ;  /* 0x800000410a417221 */ /* 0x000fe20000010000 */
[----:B------:R-:W-:Y:S02]  /*3700*/  HADD2.F32 R66, -RZ, R18.H1_H1 ;  /* 0x30000012ff427230 */ /* 0x000fe40000004100 */
[----:B------:R-:W-:Y:S01]  /*3710*/  FADD.FTZ R67, R12, -R67 ;  /* 0x800000430c437221 */ /* 0x000fe20000010000 */
[----:B------:R-:W-:Y:S01]  /*3720*/  FFMA.FTZ R71, R90, UR10, R82 ;  /* 0x0000000a5a477c23 */ /* 0x000fe20008010052 */
[----:B------:R-:W-:Y:S01]  /*3730*/  FFMA.FTZ R76, R68, UR11, R69 ;  /* 0x0000000b444c7c23 */ /* 0x000fe20008010045 */
[----:B------:R-:W-:-:S02]  /*3740*/  HADD2.F32 R70, -RZ, R19.H1_H1 ;  /* 0x30000013ff467230 */ /* 0x000fc40000004100 */
[----:B------:R-:W-:Y:S01]  /*3750*/  FFMA.FTZ R74, R65, UR11, R64 ;  /* 0x0000000b414a7c23 */ /* 0x000fe20008010040 */
[----:B------:R-:W-:Y:S01]  /*3760*/  FFMA.FTZ R75, R67, UR11, R66 ;  /* 0x0000000b434b7c23 */ /* 0x000fe20008010042 */
[--C-:B------:R-:W-:Y:S01]  /*3770*/  FFMA.FTZ R69, R7, UR10, R82.reuse ;  /* 0x0000000a07457c23 */ /* 0x100fe20008010052 */
[----:B------:R-:W-:Y:S01]  /*3780*/  FADD.FTZ R71, R88, -R71 ;  /* 0x8000004758477221 */ /* 0x000fe20000010000 */
[--C-:B------:R-:W-:Y:S01]  /*3790*/  FFMA.FTZ R64, R105, UR10, R82.reuse ;  /* 0x0000000a69407c23 */ /* 0x100fe20008010052 */
[----:B------:R-:W-:Y:S01]  /*37a0*/  FFMA.FTZ R66, R4, UR10, R82 ;  /* 0x0000000a04427c23 */ /* 0x000fe20008010052 */
[----:B------:R-:W-:Y:S02]  /*37b0*/  HADD2.F32 R68, -RZ, R17.H0_H0 ;  /* 0x20000011ff447230 */ /* 0x000fe40000004100 */
[----:B------:R-:W-:Y:S01]  /*37c0*/  FADD.FTZ R69, R6, -R69 ;  /* 0x8000004506457221 */ /* 0x000fe20000010000 */
[--C-:B------:R-:W-:Y:S02]  /*37d0*/  HADD2.F32 R65, -RZ, R16.reuse.H0_H0 ;  /* 0x20000010ff417230 */ /* 0x100fe40000004100 */
[----:B------:R-:W-:Y:S01]  /*37e0*/  FFMA.FTZ R77, R71, UR11, R70 ;  /* 0x0000000b474d7c23 */ /* 0x000fe20008010046 */
[----:B------:R-:W-:-:S02]  /*37f0*/  HADD2.F32 R67, -RZ, R16.H1_H1 ;  /* 0x30000010ff437230 */ /* 0x000fc40000004100 */
[----:B------:R-:W-:Y:S01]  /*3800*/  FADD.FTZ R64, R3, -R64 ;  /* 0x8000004003407221 */ /* 0x000fe20000010000 */
[----:B------:R-:W-:Y:S01]  /*3810*/  FADD.FTZ R66, R5, -R66 ;  /* 0x8000004205427221 */ /* 0x000fe20000010000 */
[----:B------:R-:W-:Y:S01]  /*3820*/  FFMA.FTZ R70, R8, UR10, R82 ;  /* 0x0000000a08467c23 */ /* 0x000fe20008010052 */
[----:B------:R-:W-:Y:S01]  /*3830*/  FFMA.FTZ R72, R69, UR11, R68 ;  /* 0x0000000b45487c23 */ /* 0x000fe20008010044 */
[----:B------:R-:W-:Y:S01]  /*3840*/  ISETP.GE.U32.AND P0, PT, R114, RZ, PT ;  /* 0x000000ff7200720c */ /* 0x000fe20003f06070 */
[----:B------:R-:W-:Y:S02]  /*3850*/  HADD2.F32 R71, -RZ, R17.H1_H1 ;  /* 0x30000011ff477230 */ /* 0x000fe40000004100 */
[----:B------:R-:W-:Y:S01]  /*3860*/  FFMA.FTZ R68, R64, UR11, R65 ;  /* 0x0000000b40447c23 */ /* 0x000fe20008010041 */
[----:B------:R-:W-:Y:S01]  /*3870*/  FFMA.FTZ R69, R66, UR11, R67 ;  /* 0x0000000b42457c23 */ /* 0x000fe20008010043 */
[----:B------:R-:W-:Y:S01]  /*3880*/  ISETP.GE.U32.AND P1, PT, R110, RZ, PT ;  /* 0x000000ff6e00720c */ /* 0x000fe20003f26070 */
[----:B------:R-:W-:Y:S01]  /*3890*/  FADD.FTZ R70, R9, -R70 ;  /* 0x8000004609467221 */ /* 0x000fe20000010000 */
[----:B------:R-:W-:Y:S01]  /*38a0*/  FMUL.FTZ R64, R76, UR23 ;  /* 0x000000174c407c20 */ /* 0x000fe20008410000 */
[C---:B------:R-:W-:Y:S01]  /*38b0*/  F2FP.F16.F32.PACK_AB R67, R77.reuse, R76 ;  /* 0x0000004c4d43723e */ /* 0x040fe200000000ff */
[----:B------:R-:W-:Y:S01]  /*38c0*/  FMUL.FTZ R77, R77, UR23 ;  /* 0x000000174d4d7c20 */ /* 0x000fe20008410000 */
[----:B------:R-:W-:Y:S01]  /*38d0*/  LOP3.LUT P2, RZ, R111, 0xff0000, RZ, 0xc0, !PT ;  /* 0x00ff00006fff7812 */ /* 0x000fe2000784c0ff */
[----:B------:R-:W-:Y:S01]  /*38e0*/  FFMA.FTZ R73, R70, UR11, R71 ;  /* 0x0000000b46497c23 */ /* 0x000fe20008010047 */
[----:B------:R-:W-:-:S02]  /*38f0*/  LOP3.LUT P3, RZ, R115, 0xff0000, RZ, 0xc0, !PT ;  /* 0x00ff000073ff7812 */ /* 0x000fc4000786c0ff */
[----:B------:R-:W-:Y:S02]  /*3900*/  ISETP.GE.U32.AND.EX P0, PT, R115, 0x1000000, PT, P0 ;  /* 0x010000007300780c */ /* 0x000fe40003f06100 */
[----:B------:R-:W-:Y:S02]  /*3910*/  ISETP.GE.U32.AND.EX P1, PT, R111, 0x1000000, PT, P1 ;  /* 0x010000006f00780c */ /* 0x000fe40003f26110 */
[C---:B------:R-:W-:Y:S02]  /*3920*/  FSEL R76, R64.reuse, RZ, P2 ;  /* 0x000000ff404c7208 */ /* 0x040fe40001000000 */
[----:B------:R-:W-:Y:S01]  /*3930*/  FSEL R71, R64, RZ, P3 ;  /* 0x000000ff40477208 */ /* 0x000fe20001800000 */
[----:B------:R-:W-:Y:S01]  /*3940*/  FMUL.FTZ R64, R74, UR23 ;  /* 0x000000174a407c20 */ /* 0x000fe20008410000 */
[C---:B------:R-:W-:Y:S01]  /*3950*/  F2FP.F16.F32.PACK_AB R66, R75.reuse, R74 ;  /* 0x0000004a4b42723e */ /* 0x040fe200000000ff */
[----:B------:R-:W-:Y:S01]  /*3960*/  FMUL.FTZ R75, R75, UR23 ;  /* 0x000000174b4b7c20 */ /* 0x000fe20008410000 */
[----:B------:R-:W-:-:S02]  /*3970*/  FSEL R78, R77, RZ, P0 ;  /* 0x000000ff4d4e7208 */ /* 0x000fc40000000000 */
[----:B------:R-:W-:Y:S02]  /*3980*/  LOP3.LUT P2, RZ, R111, 0xff, RZ, 0xc0, !PT ;  /* 0x000000ff6fff7812 */ /* 0x000fe4000784c0ff */
[----:B------:R-:W-:Y:S02]  /*3990*/  LOP3.LUT P3, RZ, R115, 0xff, RZ, 0xc0, !PT ;  /* 0x000000ff73ff7812 */ /* 0x000fe4000786c0ff */
[----:B------:R-:W-:Y:S02]  /*39a0*/  FSEL R79, R77, RZ, P1 ;  /* 0x000000ff4d4f7208 */ /* 0x000fe40000800000 */
[----:B------:R-:W-:Y:S02]  /*39b0*/  LOP3.LUT P0, RZ, R111, 0xff00, RZ, 0xc0, !PT ;  /* 0x0000ff006fff7812 */ /* 0x000fe4000780c0ff */
[----:B------:R-:W-:Y:S02]  /*39c0*/  LOP3.LUT P1, RZ, R115, 0xff00, RZ, 0xc0, !PT ;  /* 0x0000ff0073ff7812 */ /* 0x000fe4000782c0ff */
[----:B------:R-:W-:-:S02]  /*39d0*/  FSEL R74, R64, RZ, P2 ;  /* 0x000000ff404a7208 */ /* 0x000fc40001000000 */
[----:B------:R-:W-:Y:S01]  /*39e0*/  FSEL R70, R64, RZ, P3 ;  /* 0x000000ff40467208 */ /* 0x000fe20001800000 */
[----:B------:R-:W-:Y:S01]  /*39f0*/  FMUL.FTZ R64, R72, UR23 ;  /* 0x0000001748407c20 */ /* 0x000fe20008410000 */
[C---:B------:R-:W-:Y:S02]  /*3a00*/  FSEL R65, R75.reuse, RZ, P0 ;  /* 0x000000ff4b417208 */ /* 0x040fe40000000000 */
[----:B------:R-:W-:Y:S02]  /*3a10*/  FSEL R77, R75, RZ, P1 ;  /* 0x000000ff4b4d7208 */ /* 0x000fe40000800000 */
[----:B------:R-:W-:Y:S01]  /*3a20*/  F2FP.F16.F32.PACK_AB R75, R79, R76 ;  /* 0x0000004c4f4b723e */ /* 0x000fe200000000ff */
[----:B------:R-:W-:Y:S01]  /*3a30*/  FMUL.FTZ R76, R73, UR23 ;  /* 0x00000017494c7c20 */ /* 0x000fe20008410000 */
[----:B------:R-:W-:Y:S02]  /*3a40*/  LOP3.LUT P0, RZ, R110, 0xff0000, RZ, 0xc0, !PT ;  /* 0x00ff00006eff7812 */ /* 0x000fe4000780c0ff */
[----:B------:R-:W-:-:S02]  /*3a50*/  LOP3.LUT P1, RZ, R114, 0xff0000, RZ, 0xc0, !PT ;  /* 0x00ff000072ff7812 */ /* 0x000fc4000782c0ff */
[----:B------:R-:W-:Y:S02]  /*3a60*/  F2FP.F16.F32.PACK_AB R74, R65, R74 ;  /* 0x0000004a414a723e */ /* 0x000fe400000000ff */
[----:B------:R-:W-:Y:S02]  /*3a70*/  LOP3.LUT P3, RZ, R110, 0xff000000, RZ, 0xc0, !PT ;  /* 0xff0000006eff7812 */ /* 0x000fe4000786c0ff */
[----:B------:R-:W-:Y:S02]  /*3a80*/  LOP3.LUT P2, RZ, R114, 0xff000000, RZ, 0xc0, !PT ;  /* 0xff00000072ff7812 */ /* 0x000fe4000784c0ff */
[----:B------:R-:W-:Y:S02]  /*3a90*/  F2FP.F16.F32.PACK_AB R71, R78, R71 ;  /* 0x000000474e47723e */ /* 0x000fe400000000ff */
[----:B------:R-:W-:Y:S01]  /*3aa0*/  F2FP.F16.F32.PACK_AB R65, R73, R72 ;  /* 0x000000484941723e */ /* 0x000fe200000000ff */
[----:B------:R-:W-:Y:S01]  /*3ab0*/  FMUL.FTZ R72, R69, UR23 ;  /* 0x0000001745487c20 */ /* 0x000fe20008410000 */
[----:B------:R-:W-:-:S02]  /*3ac0*/  FSEL R73, R64, RZ, P0 ;  /* 0x000000ff40497208 */ /* 0x000fc40000000000 */
[----:B------:R-:W-:Y:S02]  /*3ad0*/  FSEL R78, R64, RZ, P1 ;  /* 0x000000ff404e7208 */ /* 0x000fe40000800000 */
[----:B------:R-:W-:Y:S01]  /*3ae0*/  F2FP.F16.F32.PACK_AB R64, R69, R68 ;  /* 0x000000444540723e */ /* 0x000fe200000000ff */
[----:B------:R-:W-:Y:S01]  /*3af0*/  FMUL.FTZ R68, R68, UR23 ;  /* 0x0000001744447c20 */ /* 0x000fe20008410000 */
[----:B------:R-:W-:Y:S02]  /*3b00*/  LOP3.LUT P0, RZ, R110, 0xff00, RZ, 0xc0, !PT ;  /* 0x0000ff006eff7812 */ /* 0x000fe4000780c0ff */
[----:B------:R-:W-:Y:S02]  /*3b10*/  LOP3.LUT P1, RZ, R114, 0xff00, RZ, 0xc0, !PT ;  /* 0x0000ff0072ff7812 */ /* 0x000fe4000782c0ff */
[C---:B------:R-:W-:Y:S02]  /*3b20*/  FSEL R80, R76.reuse, RZ, P3 ;  /* 0x000000ff4c507208 */ /* 0x040fe40001800000 */
[----:B------:R-:W-:-:S02]  /*3b30*/  FSEL R69, R76, RZ, P2 ;  /* 0x000000ff4c457208 */ /* 0x000fc40001000000 */
[----:B------:R-:W-:Y:S02]  /*3b40*/  LOP3.LUT P3, RZ, R114, 0xff, RZ, 0xc0, !PT ;  /* 0x000000ff72ff7812 */ /* 0x000fe4000786c0ff */
[----:B------:R-:W-:Y:S02]  /*3b50*/  LOP3.LUT P2, RZ, R110, 0xff, RZ, 0xc0, !PT ;  /* 0x000000ff6eff7812 */ /* 0x000fe4000784c0ff */
[----:B------:R-:W-:Y:S02]  /*3b60*/  F2FP.F16.F32.PACK_AB R70, R77, R70 ;  /* 0x000000464d46723e */ /* 0x000fe400000000ff */
[C---:B------:R-:W-:Y:S02]  /*3b70*/  FSEL R77, R72.reuse, RZ, P0 ;  /* 0x000000ff484d7208 */ /* 0x040fe40000000000 */
[----:B------:R-:W-:Y:S02]  /*3b80*/  FSEL R79, R72, RZ, P1 ;  /* 0x000000ff484f7208 */ /* 0x000fe40000800000 */
[----:B------:R-:W-:-:S02]  /*3b90*/  FSEL R76, R68, RZ, P3 ;  /* 0x000000ff444c7208 */ /* 0x000fc40001800000 */
[----:B------:R-:W-:Y:S02]  /*3ba0*/  FSEL R72, R68, RZ, P2 ;  /* 0x000000ff44487208 */ /* 0x000fe40001000000 */
[----:B------:R-:W-:Y:S02]  /*3bb0*/  F2FP.F16.F32.PACK_AB R69, R69, R78 ;  /* 0x0000004e4545723e */ /* 0x000fe400000000ff */
[----:B------:R-:W-:Y:S02]  /*3bc0*/  F2FP.F16.F32.PACK_AB R73, R80, R73 ;  /* 0x000000495049723e */ /* 0x000fe400000000ff */
[----:B------:R-:W-:Y:S02]  /*3bd0*/  F2FP.F16.F32.PACK_AB R68, R79, R76 ;  /* 0x0000004c4f44723e */ /* 0x000fe400000000ff */
[----:B------:R-:W-:-:S07]  /*3be0*/  F2FP.F16.F32.PACK_AB R72, R77, R72 ;  /* 0x000000484d48723e */ /* 0x000fce00000000ff */
.L_x_425:
        /* <DEDUP_REMOVED lines=14> */
.L_x_421:
[----:B------:R-:W-:Y:S05]  /*3cd0*/  BSYNC.RECONVERGENT B0 ;  /* 0x0000000000007941 */ /* 0x000fea0003800200 */
.L_x_420:
        /* <DEDUP_REMOVED lines=12> */
[--C-:B0-----:R-:W-:Y:S01]  /*3da0*/  FFMA.FTZ R64, R103, UR10, R82.reuse ;  /* 0x0000000a67407c23 */ /* 0x101fe20008010052 */
[--C-:B-----5:R-:W-:Y:S02]  /*3db0*/  HADD2.F32 R65, -RZ, R63.reuse.H0_H0 ;  /* 0x2000003fff417230 */ /* 0x120fe40000004100 */
[--C-:B------:R-:W-:Y:S01]  /*3dc0*/  FFMA.FTZ R67, R106, UR10, R82.reuse ;  /* 0x0000000a6a437c23 */ /* 0x100fe20008010052 */
[----:B------:R-:W-:Y:S01]  /*3dd0*/  FFMA.FTZ R66, R102, UR10, R82 ;  /* 0x0000000a66427c23 */ /* 0x000fe20008010052 */
[----:B------:R-:W-:Y:S01]  /*3de0*/  FADD.FTZ R64, R101, -R64 ;  /* 0x8000004065407221 */ /* 0x000fe20000010000 */
[----:B------:R-:W-:Y:S02]  /*3df0*/  HADD2.F32 R69, -RZ, R63.H1_H1 ;  /* 0x3000003fff457230 */ /* 0x000fe40000004100 */
[----:B------:R-:W-:Y:S01]  /*3e00*/  FADD.FTZ R68, R104, -R67 ;  /* 0x8000004368447221 */ /* 0x000fe20000010000 */
[--C-:B------:R-:W-:Y:S02]  /*3e10*/  HADD2.F32 R67, -RZ, R62.reuse.H1_H1 ;  /* 0x3000003eff437230 */ /* 0x100fe40000004100 */
[----:B------:R-:W-:Y:S01]  /*3e20*/  FFMA.FTZ R72, R64, UR11, R65 ;  /* 0x0000000b40487c23 */ /* 0x000fe20008010041 */
[----:B------:R-:W-:Y:S01]  /*3e30*/  FFMA.FTZ R65, R97, UR10, R82 ;  /* 0x0000000a61417c23 */ /* 0x000fe20008010052 */
[----:B------:R-:W-:Y:S01]  /*3e40*/  FADD.FTZ R66, R99, -R66 ;  /* 0x8000004263427221 */ /* 0x000fe20000010000 */
[----:B------:R-:W-:-:S02]  /*3e50*/  HADD2.F32 R64, -RZ, R62.H0_H0 ;  /* 0x2000003eff407230 */ /* 0x000fc40000004100 */
[----:B------:R-:W-:Y:S01]  /*3e60*/  FFMA.FTZ R75, R68, UR11, R69 ;  /* 0x0000000b444b7c23 */ /* 0x000fe20008010045 */
[----:B------:R-:W-:Y:S01]  /*3e70*/  FADD.FTZ R65, R100, -R65 ;  /* 0x8000004164417221 */ /* 0x000fe20000010000 */
[----:B------:R-:W-:Y:S01]  /*3e80*/  FFMA.FTZ R71, R66, UR11, R67 ;  /* 0x0000000b42477c23 */ /* 0x000fe20008010043 */
[----:B------:R-:W-:Y:S01]  /*3e90*/  FFMA.FTZ R66, R98, UR10, R82 ;  /* 0x0000000a62427c23 */ /* 0x000fe20008010052 */
[----:B------:R-:W-:Y:S02]  /*3ea0*/  HADD2.F32 R69, -RZ, R61.H1_H1 ;  /* 0x3000003dff457230 */ /* 0x000fe40000004100 */
[----:B------:R-:W-:Y:S01]  /*3eb0*/  FFMA.FTZ R70, R65, UR11, R64 ;  /* 0x0000000b41467c23 */ /* 0x000fe20008010040 */
[----:B------:R-:W-:Y:S01]  /*3ec0*/  FFMA.FTZ R65, R93, UR10, R82 ;  /* 0x0000000a5d417c23 */ /* 0x000fe20008010052 */
[----:B------:R-:W-:Y:S01]  /*3ed0*/  FADD.FTZ R66, R95, -R66 ;  /* 0x800000425f427221 */ /* 0x000fe20000010000 */
[----:B------:R-:W-:Y:S01]  /*3ee0*/  LOP3.LUT P2, RZ, R109, 0xff0000, RZ, 0xc0, !PT ;  /* 0x00ff00006dff7812 */ /* 0x000fe2000784c0ff */
[----:B------:R-:W-:-:S02]  /*3ef0*/  HADD2.F32 R68, -RZ, R60.H0_H0 ;  /* 0x2000003cff447230 */ /* 0x000fc40000004100 */
[----:B------:R-:W-:Y:S01]  /*3f00*/  FADD.FTZ R64, R96, -R65 ;  /* 0x8000004160407221 */ /* 0x000fe20000010000 */
[--C-:B------:R-:W-:Y:S01]  /*3f10*/  FFMA.FTZ R65, R89, UR10, R82.reuse ;  /* 0x0000000a59417c23 */ /* 0x100fe20008010052 */
[----:B------:R-:W-:Y:S01]  /*3f20*/  FFMA.FTZ R73, R66, UR11, R69 ;  /* 0x0000000b42497c23 */ /* 0x000fe20008010045 */
[----:B------:R-:W-:Y:S01]  /*3f30*/  FMUL.FTZ R66, R72, UR23 ;  /* 0x0000001748427c20 */ /* 0x000fe20008410000 */
[----:B------:R-:W-:Y:S01]  /*3f40*/  LOP3.LUT P3, RZ, R113, 0xff0000, RZ, 0xc0, !PT ;  /* 0x00ff000071ff7812 */ /* 0x000fe2000786c0ff */
[----:B------:R-:W-:Y:S01]  /*3f50*/  FADD.FTZ R65, R92, -R65 ;  /* 0x800000415c417221 */ /* 0x000fe20000010000 */
[----:B------:R-:W-:Y:S01]  /*3f60*/  FFMA.FTZ R82, R94, UR10, R82 ;  /* 0x0000000a5e527c23 */ /* 0x000fe20008010052 */
[----:B------:R-:W-:Y:S01]  /*3f70*/  HADD2.F32 R67, -RZ, R61.H0_H0 ;  /* 0x2000003dff437230 */ /* 0x000fe20000004100 */
[C---:B------:R-:W-:Y:S01]  /*3f80*/  FSEL R76, R66.reuse, RZ, P2 ;  /* 0x000000ff424c7208 */ /* 0x040fe20001000000 */
[----:B------:R-:W-:Y:S01]  /*3f90*/  FFMA.FTZ R68, R65, UR11, R68 ;  /* 0x0000000b41447c23 */ /* 0x000fe20008010044 */
[----:B------:R-:W-:Y:S01]  /*3fa0*/  FSEL R77, R66, RZ, P3 ;  /* 0x000000ff424d7208 */ /* 0x000fe20001800000 */
[----:B------:R-:W-:Y:S01]  /*3fb0*/  HADD2.F32 R65, -RZ, R60.H1_H1 ;  /* 0x3000003cff417230 */ /* 0x000fe20000004100 */
[----:B------:R-:W-:Y:S01]  /*3fc0*/  ISETP.GE.U32.AND P2, PT, R108, RZ, PT ;  /* 0x000000ff6c00720c */ /* 0x000fe20003f46070 */
[----:B------:R-:W-:Y:S01]  /*3fd0*/  FADD.FTZ R82, R91, -R82 ;  /* 0x800000525b527221 */ /* 0x000fe20000010000 */
[----:B------:R-:W-:Y:S01]  /*3fe0*/  ISETP.GE.U32.AND P3, PT, R112, RZ, PT ;  /* 0x000000ff7000720c */ /* 0x000fe20003f66070 */
[----:B------:R-:W-:Y:S01]  /*3ff0*/  FMUL.FTZ R66, R75, UR23 ;  /* 0x000000174b427c20 */ /* 0x000fe20008410000 */
[----:B------:R-:W-:Y:S01]  /*4000*/  ISETP.GE.U32.AND.EX P2, PT, R109, 0x1000000, PT, P2 ;  /* 0x010000006d00780c */ /* 0x000fe20003f46120 */
[----:B------:R-:W-:Y:S01]  /*4010*/  FFMA.FTZ R64, R64, UR11, R67 ;  /* 0x0000000b40407c23 */ /* 0x000fe20008010043 */
[----:B------:R-:W-:Y:S01]  /*4020*/  ISETP.GE.U32.AND.EX P3, PT, R113, 0x1000000, PT, P3 ;  /* 0x010000007100780c */ /* 0x000fe20003f66130 */
[----:B------:R-:W-:Y:S01]  /*4030*/  FFMA.FTZ R69, R82, UR11, R65 ;  /* 0x0000000b52457c23 */ /* 0x000fe20008010041 */
[----:B------:R-:W-:Y:S01]  /*4040*/  F2FP.F16.F32.PACK_AB R67, R75, R72 ;  /* 0x000000484b43723e */ /* 0x000fe200000000ff */
[----:B------:R-:W-:Y:S01]  /*4050*/  FMUL.FTZ R65, R70, UR23 ;  /* 0x0000001746417c20 */ /* 0x000fe20008410000 */
[C---:B------:R-:W-:Y:S01]  /*4060*/  FSEL R79, R66.reuse, RZ, P2 ;  /* 0x000000ff424f7208 */ /* 0x040fe20001000000 */
[----:B------:R-:W-:Y:S01]  /*4070*/  FMUL.FTZ R75, R71, UR23 ;  /* 0x00000017474b7c20 */ /* 0x000fe20008410000 */
[----:B------:R-:W-:-:S02]  /*4080*/  FSEL R72, R66, RZ, P3 ;  /* 0x000000ff42487208 */ /* 0x000fc40001800000 */
[----:B------:R-:W-:Y:S02]  /*4090*/  LOP3.LUT P2, RZ, R109, 0xff, RZ, 0xc0, !PT ;  /* 0x000000ff6dff7812 */ /* 0x000fe4000784c0ff */
[----:B------:R-:W-:Y:S02]  /*40a0*/  LOP3.LUT P3, RZ, R113, 0xff, RZ, 0xc0, !PT ;  /* 0x000000ff71ff7812 */ /* 0x000fe4000786c0ff */
[----:B------:R-:W-:Y:S01]  /*40b0*/  F2FP.F16.F32.PACK_AB R66, R71, R70 ;  /* 0x000000464742723e */ /* 0x000fe200000000ff */
[----:B------:R-:W-:Y:S01]  /*40c0*/  FMUL.FTZ R70, R64, UR23 ;  /* 0x0000001740467c20 */ /* 0x000fe20008410000 */
[----:B------:R-:W-:Y:S02]  /*40d0*/  F2FP.F16.F32.PACK_AB R71, R72, R77 ;  /* 0x0000004d4847723e */ /* 0x000fe400000000ff */
[C---:B------:R-:W-:Y:S02]  /*40e0*/  FSEL R74, R65.reuse, RZ, P2 ;  /* 0x000000ff414a7208 */ /* 0x040fe40001000000 */
[----:B------:R-:W-:-:S02]  /*40f0*/  FSEL R72, R65, RZ, P3 ;  /* 0x000000ff41487208 */ /* 0x000fc40001800000 */
[----:B------:R-:W-:Y:S02]  /*4100*/  LOP3.LUT P2, RZ, R109, 0xff00, RZ, 0xc0, !PT ;  /* 0x0000ff006dff7812 */ /* 0x000fe4000784c0ff */
[----:B------:R-:W-:Y:S02]  /*4110*/  LOP3.LUT P3, RZ, R113, 0xff00, RZ, 0xc0, !PT ;  /* 0x0000ff0071ff7812 */ /* 0x000fe4000786c0ff */
[C---:B------:R-:W-:Y:S02]  /*4120*/  FSEL R83, R75.reuse, RZ, P2 ;  /* 0x000000ff4b537208 */ /* 0x040fe40001000000 */
[----:B------:R-:W-:Y:S02]  /*4130*/  FSEL R85, R75, RZ, P3 ;  /* 0x000000ff4b557208 */ /* 0x000fe40001800000 */
[----:B------:R-:W-:Y:S02]  /*4140*/  LOP3.LUT P2, RZ, R108, 0xff0000, RZ, 0xc0, !PT ;  /* 0x00ff00006cff7812 */ /* 0x000fe4000784c0ff */
[----:B------:R-:W-:-:S02]  /*4150*/  LOP3.LUT P3, RZ, R112, 0xff0000, RZ, 0xc0, !PT ;  /* 0x00ff000070ff7812 */ /* 0x000fc4000786c0ff */
[C---:B------:R-:W-:Y:S01]  /*4160*/  F2FP.F16.F32.PACK_AB R65, R73.reuse, R64 ;  /* 0x000000404941723e */ /* 0x040fe200000000ff */
[----:B------:R-:W-:Y:S01]  /*4170*/  FMUL.FTZ R64, R73, UR23 ;  /* 0x0000001749407c20 */ /* 0x000fe20008410000 */
[C---:B------:R-:W-:Y:S02]  /*4180*/  FSEL R73, R70.reuse, RZ, P2 ;  /* 0x000000ff46497208 */ /* 0x040fe40001000000 */
[----:B------:R-:W-:Y:S01]  /*4190*/  FSEL R78, R70, RZ, P3 ;  /* 0x000000ff464e7208 */ /* 0x000fe20001800000 */
[----:B------:R-:W-:Y:S01]  /*41a0*/  FMUL.FTZ R70, R69, UR23 ;  /* 0x0000001745467c20 */ /* 0x000fe20008410000 */
[----:B------:R-:W-:Y:S02]  /*41b0*/  LOP3.LUT P2, RZ, R108, 0xff000000, RZ, 0xc0, !PT ;  /* 0xff0000006cff7812 */ /* 0x000fe4000784c0ff */
[----:B------:R-:W-:Y:S02]  /*41c0*/  LOP3.LUT P3, RZ, R112, 0xff000000, RZ, 0xc0, !PT ;  /* 0xff00000070ff7812 */ /* 0x000fe4000786c0ff */
[----:B------:R-:W-:-:S02]  /*41d0*/  FSEL R80, R64, RZ, P2 ;  /* 0x000000ff40507208 */ /* 0x000fc40001000000 */
[----:B------:R-:W-:Y:S02]  /*41e0*/  FSEL R81, R64, RZ, P3 ;  /* 0x000000ff40517208 */ /* 0x000fe40001800000 */
[----:B------:R-:W-:Y:S02]  /*41f0*/  LOP3.LUT P2, RZ, R108, 0xff00, RZ, 0xc0, !PT ;  /* 0x0000ff006cff7812 */ /* 0x000fe4000784c0ff */
[----:B------:R-:W-:Y:S02]  /*4200*/  LOP3.LUT P3, RZ, R112, 0xff00, RZ, 0xc0, !PT ;  /* 0x0000ff0070ff7812 */ /* 0x000fe4000786c0ff */
[----:B------:R-:W-:Y:S02]  /*4210*/  F2FP.F16.F32.PACK_AB R75, R79, R76 ;  /* 0x0000004c4f4b723e */ /* 0x000fe400000000ff */
[----:B------:R-:W-:Y:S01]  /*4220*/  F2FP.F16.F32.PACK_AB R64, R69, R68 ;  /* 0x000000444540723e */ /* 0x000fe200000000ff */
[----:B------:R-:W-:Y:S01]  /*4230*/  FMUL.FTZ R68, R68, UR23 ;  /* 0x0000001744447c20 */ /* 0x000fe20008410000 */
[----:B------:R-:W-:-:S02]  /*4240*/  FSEL R77, R70, RZ, P2 ;  /* 0x000000ff464d7208 */ /* 0x000fc40001000000 */
[----:B------:R-:W-:Y:S02]  /*4250*/  FSEL R79, R70, RZ, P3 ;  /* 0x000000ff464f7208 */ /* 0x000fe40001800000 */
[----:B------:R-:W-:Y:S02]  /*4260*/  LOP3.LUT P2, RZ, R112, 0xff, RZ, 0xc0, !PT ;  /* 0x000000ff70ff7812 */ /* 0x000fe4000784c0ff */
[----:B------:R-:W-:Y:S02]  /*4270*/  LOP3.LUT P3, RZ, R108, 0xff, RZ, 0xc0, !PT ;  /* 0x000000ff6cff7812 */ /* 0x000fe4000786c0ff */
[----:B------:R-:W-:Y:S02]  /*4280*/  F2FP.F16.F32.PACK_AB R70, R85, R72 ;  /* 0x000000485546723e */ /* 0x000fe400000000ff */
[C---:B------:R-:W-:Y:S02]  /*4290*/  FSEL R76, R68.reuse, RZ, P2 ;  /* 0x000000ff444c7208 */ /* 0x040fe40001000000 */
[----:B------:R-:W-:-:S02]  /*42a0*/  FSEL R72, R68, RZ, P3 ;  /* 0x000000ff44487208 */ /* 0x000fc40001800000 */
[----:B------:R-:W-:Y:S02]  /*42b0*/  F2FP.F16.F32.PACK_AB R74, R83, R74 ;  /* 0x0000004a534a723e */ /* 0x000fe400000000ff */
[----:B------:R-:W-:Y:S02]  /*42c0*/  F2FP.F16.F32.PACK_AB R69, R81, R78 ;  /* 0x0000004e5145723e */ /* 0x000fe400000000ff */
[----:B------:R-:W-:Y:S02]  /*42d0*/  F2FP.F16.F32.PACK_AB R73, R80, R73 ;  /* 0x000000495049723e */ /* 0x000fe400000000ff */
[----:B------:R-:W-:Y:S02]  /*42e0*/  F2FP.F16.F32.PACK_AB R68, R79, R76 ;  /* 0x0000004c4f44723e */ /* 0x000fe400000000ff */
[----:B------:R-:W-:Y:S01]  /*42f0*/  F2FP.F16.F32.PACK_AB R72, R77, R72 ;  /* 0x000000484d48723e */ /* 0x000fe200000000ff */
[----:B------:R-:W-:Y:S06]  /*4300*/  BRA `(.L_x_435) ;  /* 0x0000001c00ac7947 */ /* 0x000fec0003800000 */
.L_x_434:
[--C-:B0-----:R-:W-:Y:S01]  /*4310*/  FFMA.FTZ R73, R106, UR10, R82.reuse ;  /* 0x0000000a6a497c23 */ /* 0x101fe20008010052 */
[--C-:B------:R-:W-:Y:S01]  /*4320*/  FFMA.FTZ R69, R97, UR10, R82.reuse ;  /* 0x0000000a61457c23 */ /* 0x100fe20008010052 */
[----:B------:R-:W-:Y:S01]  /*4330*/  FFMA.FTZ R70, R103, UR10, R82 ;  /* 0x0000000a67467c23 */ /* 0x000fe20008010052 */
[--C-:B-----5:R-:W-:Y:S02]  /*4340*/  HADD2.F32 R72, -RZ, R63.reuse.H1_H1 ;  /* 0x3000003fff487230 */ /* 0x120fe40000004100 */
[----:B------:R-:W-:Y:S01]  /*4350*/  FADD.FTZ R73, R104, -R73 ;  /* 0x8000004968497221 */ /* 0x000fe20000010000 */
[----:B------:R-:W-:Y:S02]  /*4360*/  HADD2.F32 R68, -RZ, R62.H0_H0 ;  /* 0x2000003eff447230 */ /* 0x000fe40000004100 */
[----:B------:R-:W-:Y:S01]  /*4370*/  FADD.FTZ R69, R100, -R69 ;  /* 0x8000004564457221 */ /* 0x000fe20000010000 */
[----:B------:R-:W-:Y:S02]  /*4380*/  HADD2.F32 R71, -RZ, R63.H0_H0 ;  /* 0x2000003fff477230 */ /* 0x000fe40000004100 */
[----:B------:R-:W-:Y:S01]  /*4390*/  FADD.FTZ R70, R101, -R70 ;  /* 0x8000004665467221 */ /* 0x000fe20000010000 */
[----:B------:R-:W-:Y:S01]  /*43a0*/  FFMA.FTZ R79, R73, UR11, R72 ;  /* 0x0000000b494f7c23 */ /* 0x000fe20008010048 */
[----:B------:R-:W-:Y:S01]  /*43b0*/  FFMA.FTZ R74, R69, UR11, R68 ;  /* 0x0000000b454a7c23 */ /* 0x000fe20008010044 */
[--C-:B------:R-:W-:Y:S01]  /*43c0*/  FFMA.FTZ R72, R102, UR10, R82.reuse ;  /* 0x0000000a66487c23 */ /* 0x100fe20008010052 */
[----:B------:R-:W-:Y:S01]  /*43d0*/  ISETP.GE.U32.AND P2, PT, R112, RZ, PT ;  /* 0x000000ff7000720c */ /* 0x000fe20003f46070 */
[--C-:B------:R-:W-:Y:S01]  /*43e0*/  FFMA.FTZ R68, R98, UR10, R82.reuse ;  /* 0x0000000a62447c23 */ /* 0x100fe20008010052 */
[----:B------:R-:W-:Y:S01]  /*43f0*/  FFMA.FTZ R78, R70, UR11, R71 ;  /* 0x0000000b464e7c23 */ /* 0x000fe20008010047 */
[----:B------:R-:W-:Y:S01]  /*4400*/  FFMA.FTZ R69, R89, UR10, R82 ;  /* 0x0000000a59457c23 */ /* 0x000fe20008010052 */
[----:B------:R-:W-:Y:S01]  /*4410*/  FMUL.FTZ R79, R79, UR23 ;  /* 0x000000174f4f7c20 */ /* 0x000fe20008410000 */
[----:B------:R-:W-:Y:S01]  /*4420*/  FADD.FTZ R76, R99, -R72 ;  /* 0x80000048634c7221 */ /* 0x000fe20000010000 */
[----:B------:R-:W-:Y:S01]  /*4430*/  ISETP.GE.U32.AND.EX P2, PT, R113, 0x1000000, PT, P2 ;  /* 0x010000007100780c */ /* 0x000fe20003f46120 */
[----:B------:R-:W-:-:S02]  /*4440*/  HADD2.F32 R71, -RZ, R60.H0_H0 ;  /* 0x2000003cff477230 */ /* 0x000fc40000004100 */
[----:B------:R-:W-:Y:S01]  /*4450*/  FADD.FTZ R72, R95, -R68 ;  /* 0x800000445f487221 */ /* 0x000fe20000010000 */
[----:B------:R-:W-:Y:S01]  /*4460*/  FADD.FTZ R68, R92, -R69 ;  /* 0x800000455c447221 */ /* 0x000fe20000010000 */
[----:B------:R-:W-:Y:S01]  /*4470*/  FMUL.FTZ R78, R78, UR23 ;  /* 0x000000174e4e7c20 */ /* 0x000fe20008410000 */
[--C-:B------:R-:W-:Y:S01]  /*4480*/  FFMA.FTZ R73, R93, UR10, R82.reuse ;  /* 0x0000000a5d497c23 */ /* 0x100fe20008010052 */
[----:B------:R-:W-:Y:S01]  /*4490*/  LOP3.LUT P3, RZ, R113, 0xff0000, RZ, 0xc0, !PT ;  /* 0x00ff000071ff7812 */ /* 0x000fe2000786c0ff */
[----:B------:R-:W-:Y:S01]  /*44a0*/  FFMA.FTZ R82, R94, UR10, R82 ;  /* 0x0000000a5e527c23 */ /* 0x000fe20008010052 */
[----:B------:R-:W-:Y:S01]  /*44b0*/  FSEL R80, R79, RZ, P2 ;  /* 0x000000ff4f507208 */ /* 0x000fe20001000000 */
[----:B------:R-:W-:Y:S01]  /*44c0*/  HADD2.F32 R75, -RZ, R61.H1_H1 ;  /* 0x3000003dff4b7230 */ /* 0x000fe20000004100 */
[----:B------:R-:W-:Y:S01]  /*44d0*/  ISETP.GE.U32.AND P2, PT, R108, RZ, PT ;  /* 0x000000ff6c00720c */ /* 0x000fe20003f46070 */
[----:B------:R-:W-:Y:S01]  /*44e0*/  FFMA.FTZ R68, R68, UR11, R71 ;  /* 0x0000000b44447c23 */ /* 0x000fe20008010047 */
[----:B------:R-:W-:Y:S01]  /*44f0*/  HADD2.F32 R77, -RZ, R62.H1_H1 ;  /* 0x3000003eff4d7230 */ /* 0x000fe20000004100 */
[----:B------:R-:W-:Y:S01]  /*4500*/  FSEL R71, R78, RZ, P3 ;  /* 0x000000ff4e477208 */ /* 0x000fe20001800000 */
[----:B------:R-:W-:-:S02]  /*4510*/  HADD2.F32 R69, -RZ, R60.H1_H1 ;  /* 0x3000003cff457230 */ /* 0x000fc40000004100 */
[----:B------:R-:W-:Y:S01]  /*4520*/  FADD.FTZ R82, R91, -R82 ;  /* 0x800000525b527221 */ /* 0x000fe20000010000 */
[C---:B------:R-:W-:Y:S01]  /*4530*/  LOP3.LUT P3, RZ, R109.reuse, 0xff0000, RZ, 0xc0, !PT ;  /* 0x00ff00006dff7812 */ /* 0x040fe2000786c0ff */
[----:B------:R-:W-:Y:S01]  /*4540*/  HADD2.F32 R70, -RZ, R61.H0_H0 ;  /* 0x2000003dff467230 */ /* 0x000fe20000004100 */
[----:B------:R-:W-:Y:S01]  /*4550*/  ISETP.GE.U32.AND.EX P2, PT, R109, 0x1000000, PT, P2 ;  /* 0x010000006d00780c */ /* 0x000fe20003f46120 */
[----:B------:R-:W-:Y:S01]  /*4560*/  FADD.FTZ R73, R96, -R73 ;  /* 0x8000004960497221 */ /* 0x000fe20000010000 */
[----:B------:R-:W-:Y:S01]  /*4570*/  FFMA.FTZ R72, R72, UR11, R75 ;  /* 0x0000000b48487c23 */ /* 0x000fe2000801004b */
[----:B------:R-:W-:Y:S01]  /*4580*/  FFMA.FTZ R76, R76, UR11, R77 ;  /* 0x0000000b4c4c7c23 */ /* 0x000fe2000801004d */
[----:B------:R-:W-:Y:S01]  /*4590*/  FFMA.FTZ R69, R82, UR11, R69 ;  /* 0x0000000b52457c23 */ /* 0x000fe20008010045 */
[----:B------:R-:W-:Y:S01]  /*45a0*/  FMUL.FTZ R74, R74, UR23 ;  /* 0x000000174a4a7c20 */ /* 0x000fe20008410000 */
[----:B------:R-:W-:Y:S01]  /*45b0*/  FSEL R75, R78, RZ, P3 ;  /* 0x000000ff4e4b7208 */ /* 0x000fe20001800000 */
[----:B------:R-:W-:Y:S01]  /*45c0*/  FFMA.FTZ R70, R73, UR11, R70 ;  /* 0x0000000b49467c23 */ /* 0x000fe20008010046 */
[----:B------:R-:W-:Y:S01]  /*45d0*/  LOP3.LUT P3, RZ, R109, 0xff, RZ, 0xc0, !PT ;  /* 0x000000ff6dff7812 */ /* 0x000fe2000786c0ff */
[----:B------:R-:W-:Y:S01]  /*45e0*/  FMUL.FTZ R73, R76, UR23 ;  /* 0x000000174c497c20 */ /* 0x000fe20008410000 */
[----:B------:R-:W-:Y:S01]  /*45f0*/  FSEL R82, R79, RZ, P2 ;  /* 0x000000ff4f527208 */ /* 0x000fe20001000000 */
[----:B------:R-:W-:Y:S01]  /*4600*/  FMUL.FTZ R70, R70, UR23 ;  /* 0x0000001746467c20 */ /* 0x000fe20008410000 */
[----:B------:R-:W-:Y:S01]  /*4610*/  LOP3.LUT P2, RZ, R113, 0xff, RZ, 0xc0, !PT ;  /* 0x000000ff71ff7812 */ /* 0x000fe2000784c0ff */
[----:B------:R-:W-:Y:S01]  /*4620*/  FMUL.FTZ R72, R72, UR23 ;  /* 0x0000001748487c20 */ /* 0x000fe20008410000 */
[C---:B------:R-:W-:Y:S01]  /*4630*/  FSEL R76, R74.reuse, RZ, P3 ;  /* 0x000000ff4a4c7208 */ /* 0x040fe20001800000 */
[----:B------:R-:W-:Y:S01]  /*4640*/  FMUL.FTZ R69, R69, UR23 ;  /* 0x0000001745457c20 */ /* 0x000fe20008410000 */
        /* <DEDUP_REMOVED lines=10> */
[----:B------:R-:W-:Y:S02]  /*46f0*/  LOP3.LUT P3, RZ, R108, 0xff000000, RZ, 0xc0, !PT ;  /* 0xff0000006cff7812 */ /* 0x000fe4000786c0ff */
[----:B------:R-:W-:Y:S02]  /*4700*/  LOP3.LUT P2, RZ, R112, 0xff000000, RZ, 0xc0, !PT ;  /* 0xff00000070ff7812 */ /* 0x000fe4000784c0ff */
[----:B------:R-:W-:Y:S02]  /*4710*/  F2FP.F16.F32.PACK_AB R71, R80, R71 ;  /* 0x000000475047723e */ /* 0x000fe400000000ff */
[C---:B------:R-:W-:Y:S02]  /*4720*/  FSEL R80, R72.reuse, RZ, P3 ;  /* 0x000000ff48507208 */ /* 0x040fe40001800000 */
[----:B------:R-:W-:-:S02]  /*4730*/  FSEL R81, R72, RZ, P2 ;  /* 0x000000ff48517208 */ /* 0x000fc40001000000 */
[----:B------:R-:W-:Y:S02]  /*4740*/  LOP3.LUT P3, RZ, R108, 0xff00, RZ, 0xc0, !PT ;  /* 0x0000ff006cff7812 */ /* 0x000fe4000786c0ff */
[C---:B------:R-:W-:Y:S02]  /*4750*/  LOP3.LUT P2, RZ, R112.reuse, 0xff00, RZ, 0xc0, !PT ;  /* 0x0000ff0070ff7812 */ /* 0x040fe4000784c0ff */
[C---:B------:R-:W-:Y:S02]  /*4760*/  FSEL R77, R69.reuse, RZ, P3 ;  /* 0x000000ff454d7208 */ /* 0x040fe40001800000 */
[----:B------:R-:W-:Y:S02]  /*4770*/  FSEL R79, R69, RZ, P2 ;  /* 0x000000ff454f7208 */ /* 0x000fe40001000000 */
[----:B------:R-:W-:Y:S02]  /*4780*/  LOP3.LUT P3, RZ, R112, 0xff, RZ, 0xc0, !PT ;  /* 0x000000ff70ff7812 */ /* 0x000fe4000786c0ff */
[----:B------:R-:W-:-:S02]  /*4790*/  LOP3.LUT P2, RZ, R108, 0xff, RZ, 0xc0, !PT ;  /* 0x000000ff6cff7812 */ /* 0x000fc4000784c0ff */
[----:B------:R-:W-:Y:S02]  /*47a0*/  F2FP.F16.F32.PACK_AB R70, R85, R74 ;  /* 0x0000004a5546723e */ /* 0x000fe400000000ff */
[----:B------:R-:W-:Y:S02]  /*47b0*/  F2FP.F16.F32.PACK_AB R74, R83, R76 ;  /* 0x0000004c534a723e */ /* 0x000fe400000000ff */
        /* <DEDUP_REMOVED lines=8> */
.L_x_433:
[----:B0-----:R-:W0:Y:S02]  /*4840*/  LDC.64 R68, c[0x0][0x478] ;  /* 0x00011e00ff447b82 */ /* 0x001e240000000a00 */
[----:B0-----:R-:W-:-:S04]  /*4850*/  ISETP.NE.U32.AND P1, PT, R68, RZ, PT ;  /* 0x000000ff4400720c */ /* 0x001fc80003f25070 */
[----:B------:R-:W-:-:S13]  /*4860*/  ISETP.NE.AND.EX P1, PT, R69, RZ, PT, P1 ;  /* 0x000000ff4500720c */ /* 0x000fda0003f25310 */
[----:B------:R-:W-:Y:S05]  /*4870*/  @!P1 BRA `(.L_x_436) ;  /* 0x00000004003c9947 */ /* 0x000fea0003800000 */
[--C-:B------:R-:W-:Y:S01]  /*4880*/  FFMA.FTZ R65, R106, UR10, R82.reuse ;  /* 0x0000000a6a417c23 */ /* 0x100fe20008010052 */
[--C-:B------:R-:W-:Y:S01]  /*4890*/  FFMA.FTZ R64, R103, UR10, R82.reuse ;  /* 0x0000000a67407c23 */ /* 0x100fe20008010052 */
[----:B------:R-:W-:Y:S01]  /*48a0*/  ISETP.GE.U32.AND P2, PT, R108, RZ, PT ;  /* 0x000000ff6c00720c */ /* 0x000fe20003f46070 */
[----:B------:R-:W-:Y:S01]  /*48b0*/  FFMA.FTZ R69, R97, UR10, R82 ;  /* 0x0000000a61457c23 */ /* 0x000fe20008010052 */
[----:B------:R-:W-:Y:S01]  /*48c0*/  FADD.FTZ R65, R104, -R65 ;  /* 0x8000004168417221 */ /* 0x000fe20000010000 */
[----:B------:R-:W-:Y:S01]  /*48d0*/  ISETP.GE.U32.AND P3, PT, R112, RZ, PT ;  /* 0x000000ff7000720c */ /* 0x000fe20003f66070 */
[----:B------:R-:W-:Y:S01]  /*48e0*/  FADD.FTZ R64, R101, -R64 ;  /* 0x8000004065407221 */ /* 0x000fe20000010000 */
[----:B------:R-:W-:Y:S01]  /*48f0*/  ISETP.GE.U32.AND.EX P2, PT, R109, 0x1000000, PT, P2 ;  /* 0x010000006d00780c */ /* 0x000fe20003f46120 */
[----:B------:R-:W-:Y:S01]  /*4900*/  FMUL.FTZ R66, R65, UR11 ;  /* 0x0000000b41427c20 */ /* 0x000fe20008410000 */
[----:B------:R-:W-:Y:S01]  /*4910*/  ISETP.GE.U32.AND.EX P3, PT, R113, 0x1000000, PT, P3 ;  /* 0x010000007100780c */ /* 0x000fe20003f66130 */
[----:B------:R-:W-:Y:S01]  /*4920*/  FMUL.FTZ R67, R64, UR11 ;  /* 0x0000000b40437c20 */ /* 0x000fe20008410000 */
[----:B------:R-:W-:Y:S01]  /*4930*/  FFMA.FTZ R77, R89, UR10, R82 ;  /* 0x0000000a594d7c23 */ /* 0x000fe20008010052 */
[----:B------:R-:W-:-:S02]  /*4940*/  FMUL.FTZ R65, R66, UR23 ;  /* 0x0000001742417c20 */ /* 0x000fc40008410000 */
[----:B------:R-:W-:Y:S01]  /*4950*/  FMUL.FTZ R64, R67, UR23 ;  /* 0x0000001743407c20 */ /* 0x000fe20008410000 */
[----:B------:R-:W-:Y:S01]  /*4960*/  F2FP.F16.F32.PACK_AB R67, R66, R67 ;  /* 0x000000434243723e */ /* 0x000fe200000000ff */
[----:B------:R-:W-:Y:S01]  /*4970*/  FADD.FTZ R66, R100, -R69 ;  /* 0x8000004564427221 */ /* 0x000fe20000010000 */
[----:B------:R-:W-:Y:S01]  /*4980*/  FSEL R68, R65, RZ, P2 ;  /* 0x000000ff41447208 */ /* 0x000fe20001000000 */
[----:B------:R-:W-:Y:S01]  /*4990*/  FFMA.FTZ R69, R93, UR10, R82 ;  /* 0x0000000a5d457c23 */ /* 0x000fe20008010052 */
[----:B------:R-:W-:Y:S01]  /*49a0*/  FSEL R70, R65, RZ, P3 ;  /* 0x000000ff41467208 */ /* 0x000fe20001800000 */
[----:B------:R-:W-:Y:S01]  /*49b0*/  FMUL.FTZ R66, R66, UR11 ;  /* 0x0000000b42427c20 */ /* 0x000fe20008410000 */
[----:B------:R-:W-:Y:S01]  /*49c0*/  LOP3.LUT P2, RZ, R113, 0xff0000, RZ, 0xc0, !PT ;  /* 0x00ff000071ff7812 */ /* 0x000fe2000784c0ff */
[----:B------:R-:W-:Y:S01]  /*49d0*/  FADD.FTZ R69, R96, -R69 ;  /* 0x8000004560457221 */ /* 0x000fe20000010000 */
[----:B------:R-:W-:Y:S02]  /*49e0*/  LOP3.LUT P3, RZ, R109, 0xff0000, RZ, 0xc0, !PT ;  /* 0x00ff00006dff7812 */ /* 0x000fe4000786c0ff */
[----:B------:R-:W-:-:S02]  /*49f0*/  FSEL R71, R64, RZ, P2 ;  /* 0x000000ff40477208 */ /* 0x000fc40001000000 */
[----:B------:R-:W-:Y:S01]  /*4a00*/  FSEL R75, R64, RZ, P3 ;  /* 0x000000ff404b7208 */ /* 0x000fe20001800000 */
[----:B------:R-:W-:Y:S01]  /*4a10*/  FFMA.FTZ R64, R102, UR10, R82 ;  /* 0x0000000a66407c23 */ /* 0x000fe20008010052 */
[----:B------:R-:W-:Y:S02]  /*4a20*/  LOP3.LUT P2, RZ, R109, 0xff, RZ, 0xc0, !PT ;  /* 0x000000ff6dff7812 */ /* 0x000fe4000784c0ff */
[----:B------:R-:W-:Y:S01]  /*4a30*/  LOP3.LUT P3, RZ, R113, 0xff, RZ, 0xc0, !PT ;  /* 0x000000ff71ff7812 */ /* 0x000fe2000786c0ff */
[----:B------:R-:W-:Y:S01]  /*4a40*/  FADD.FTZ R65, R99, -R64 ;  /* 0x8000004063417221 */ /* 0x000fe20000010000 */
[----:B------:R-:W-:Y:S01]  /*4a50*/  FMUL.FTZ R64, R66, UR23 ;  /* 0x0000001742407c20 */ /* 0x000fe20008410000 */
[----:B------:R-:W-:Y:S02]  /*4a60*/  F2FP.F16.F32.PACK_AB R75, R68, R75 ;  /* 0x0000004b444b723e */ /* 0x000fe400000000ff */
[----:B------:R-:W-:Y:S01]  /*4a70*/  FMUL.FTZ R65, R65, UR11 ;  /* 0x0000000b41417c20 */ /* 0x000fe20008410000 */
[----:B------:R-:W-:Y:S01]  /*4a80*/  F2FP.F16.F32.PACK_AB R71, R70, R71 ;  /* 0x000000474647723e */ /* 0x000fe200000000ff */
[--C-:B------:R-:W-:Y:S01]  /*4a90*/  FFMA.FTZ R70, R94, UR10, R82.reuse ;  /* 0x0000000a5e467c23 */ /* 0x100fe20008010052 */
[C---:B------:R-:W-:Y:S01]  /*4aa0*/  FSEL R74, R64.reuse, RZ, P2 ;  /* 0x000000ff404a7208 */ /* 0x040fe20001000000 */
[----:B------:R-:W-:Y:S01]  /*4ab0*/  FMUL.FTZ R68, R65, UR23 ;  /* 0x0000001741447c20 */ /* 0x000fe20008410000 */
[----:B------:R-:W-:Y:S01]  /*4ac0*/  FSEL R76, R64, RZ, P3 ;  /* 0x000000ff404c7208 */ /* 0x000fe20001800000 */
[----:B------:R-:W-:Y:S01]  /*4ad0*/  FFMA.FTZ R64, R98, UR10, R82 ;  /* 0x0000000a62407c23 */ /* 0x000fe20008010052 */
[----:B------:R-:W-:-:S02]  /*4ae0*/  LOP3.LUT P2, RZ, R109, 0xff00, RZ, 0xc0, !PT ;  /* 0x0000ff006dff7812 */ /* 0x000fc4000784c0ff */
[----:B------:R-:W-:Y:S01]  /*4af0*/  LOP3.LUT P3, RZ, R113, 0xff00, RZ, 0xc0, !PT ;  /* 0x0000ff0071ff7812 */ /* 0x000fe2000786c0ff */
[----:B------:R-:W-:Y:S01]  /*4b00*/  FADD.FTZ R72, R95, -R64 ;  /* 0x800000405f487221 */ /* 0x000fe20000010000 */
[----:B------:R-:W-:Y:S01]  /*4b10*/  F2FP.F16.F32.PACK_AB R66, R65, R66 ;  /* 0x000000424142723e */ /* 0x000fe200000000ff */
[----:B------:R-:W-:Y:S01]  /*4b20*/  FMUL.FTZ R65, R69, UR11 ;  /* 0x0000000b45417c20 */ /* 0x000fe20008410000 */
[C---:B------:R-:W-:Y:S01]  /*4b30*/  FSEL R83, R68.reuse, RZ, P2 ;  /* 0x000000ff44537208 */ /* 0x040fe20001000000 */
[----:B------:R-:W-:Y:S01]  /*4b40*/  FADD.FTZ R69, R91, -R70 ;  /* 0x800000465b457221 */ /* 0x000fe20000010000 */
[----:B------:R-:W-:Y:S01]  /*4b50*/  FSEL R85, R68, RZ, P3 ;  /* 0x000000ff44557208 */ /* 0x000fe20001800000 */
[----:B------:R-:W-:Y:S01]  /*4b60*/  FMUL.FTZ R68, R72, UR11 ;  /* 0x0000000b48447c20 */ /* 0x000fe20008410000 */
[----:B------:R-:W-:Y:S01]  /*4b70*/  FMUL.FTZ R64, R65, UR23 ;  /* 0x0000001741407c20 */ /* 0x000fe20008410000 */
[----:B------:R-:W-:Y:S01]  /*4b80*/  LOP3.LUT P2, RZ, R108, 0xff0000, RZ, 0xc0, !PT ;  /* 0x00ff00006cff7812 */ /* 0x000fe2000784c0ff */
[----:B------:R-:W-:Y:S01]  /*4b90*/  FMUL.FTZ R69, R69, UR11 ;  /* 0x0000000b45457c20 */ /* 0x000fe20008410000 */
[----:B------:R-:W-:Y:S01]  /*4ba0*/  LOP3.LUT P3, RZ, R112, 0xff0000, RZ, 0xc0, !PT ;  /* 0x00ff000070ff7812 */ /* 0x000fe2000786c0ff */
[C---:B------:R-:W-:Y:S01]  /*4bb0*/  FMUL.FTZ R72, R68.reuse, UR23 ;  /* 0x0000001744487c20 */ /* 0x040fe20008410000 */
[----:B------:R-:W-:Y:S01]  /*4bc0*/  F2FP.F16.F32.PACK_AB R65, R68, R65 ;  /* 0x000000414441723e */ /* 0x000fe200000000ff */
[----:B------:R-:W-:Y:S01]  /*4bd0*/  FADD.FTZ R68, R92, -R77 ;  /* 0x8000004d5c447221 */ /* 0x000fe20000010000 */
        /* <DEDUP_REMOVED lines=25> */
.L_x_436:
[--C-:B------:R-:W-:Y:S01]  /*4d70*/  FFMA.FTZ R68, R103, UR10, R82.reuse ;  /* 0x0000000a67447c23 */ /* 0x100fe20008010052 */
[----:B------:R-:W-:Y:S01]  /*4d80*/  FFMA.FTZ R69, R106, UR10, R82 ;  /* 0x0000000a6a457c23 */ /* 0x000fe20008010052 */
[----:B------:R-:W-:Y:S02]  /*4d90*/  LOP3.LUT P3, RZ, R109, 0xff0000, RZ, 0xc0, !PT ;  /* 0x00ff00006dff7812 */ /* 0x000fe4000786c0ff */
[----:B------:R-:W-:Y:S01]  /*4da0*/  FADD.FTZ R68, R101, -R68 ;  /* 0x8000004465447221 */ /* 0x000fe20000010000 */
[----:B------:R-:W-:Y:S01]  /*4db0*/  FADD.FTZ R69, R104, -R69 ;  /* 0x8000004568457221 */ /* 0x000fe20000010000 */
[----:B------:R-:W-:Y:S02]  /*4dc0*/  LOP3.LUT P2, RZ, R113, 0xff0000, RZ, 0xc0, !PT ;  /* 0x00ff000071ff7812 */ /* 0x000fe4000784c0ff */
[----:B------:R-:W-:Y:S01]  /*4dd0*/  FMUL.FTZ R68, R68, UR11 ;  /* 0x0000000b44447c20 */ /* 0x000fe20008410000 */
[----:B------:R-:W-:Y:S01]  /*4de0*/  FMUL.FTZ R70, R69, UR11 ;  /* 0x0000000b45467c20 */ /* 0x000fe20008410000 */
[----:B------:R-:W-:-:S02]  /*4df0*/  FFMA.FTZ R69, R97, UR10, R82 ;  /* 0x0000000a61457c23 */ /* 0x000fc40008010052 */
[----:B------:R-:W-:Y:S01]  /*4e00*/  FMUL.FTZ R68, R68, UR23 ;  /* 0x0000001744447c20 */ /* 0x000fe20008410000 */
[----:B------:R-:W-:Y:S01]  /*4e10*/  FMUL.FTZ R70, R70, UR23 ;  /* 0x0000001746467c20 */ /* 0x000fe20008410000 */
[----:B------:R-:W-:-:S03]  /*4e20*/  FADD.FTZ R69, R100, -R69 ;  /* 0x8000004564457221 */ /* 0x000fc60000010000 */
[----:B------:R-:W-:Y:S01]  /*4e30*/  FSEL R75, R68, RZ, P3 ;  /* 0x000000ff444b7208 */ /* 0x000fe20001800000 */
[----:B------:R-:W-:Y:S01]  /*4e40*/  FMUL.FTZ R69, R69, UR11 ;  /* 0x0000000b45457c20 */ /* 0x000fe20008410000 */
[----:B------:R-:W-:Y:S02]  /*4e50*/  ISETP.GE.U32.AND P3, PT, R112, RZ, PT ;  /* 0x000000ff7000720c */ /* 0x000fe40003f66070 */
[----:B------:R-:W-:Y:S01]  /*4e60*/  FSEL R71, R68, RZ, P2 ;  /* 0x000000ff44477208 */ /* 0x000fe20001000000 */
[----:B------:R-:W-:Y:S01]  /*4e70*/  FFMA.FTZ R68, R102, UR10, R82 ;  /* 0x0000000a66447c23 */ /* 0x000fe20008010052 */
[----:B------:R-:W-:Y:S02]  /*4e80*/  ISETP.GE.U32.AND P2, PT, R108, RZ, PT ;  /* 0x000000ff6c00720c */ /* 0x000fe40003f46070 */
[----:B------:R-:W-:Y:S02]  /*4e90*/  ISETP.GE.U32.AND.EX P3, PT, R113, 0x1000000, PT, P3 ;  /* 0x010000007100780c */ /* 0x000fe40003f66130 */
[----:B------:R-:W-:-:S02]  /*4ea0*/  ISETP.GE.U32.AND.EX P2, PT, R109, 0x1000000, PT, P2 ;  /* 0x010000006d00780c */ /* 0x000fc40003f46120 */
[C---:B------:R-:W-:Y:S02]  /*4eb0*/  FSEL R72, R70.reuse, RZ, P3 ;  /* 0x000000ff46487208 */ /* 0x040fe40001800000 */
[----:B------:R-:W-:Y:S02]  /*4ec0*/  FSEL R70, R70, RZ, P2 ;  /* 0x000000ff46467208 */ /* 0x000fe40001000000 */
[----:B------:R-:W-:Y:S02]  /*4ed0*/  LOP3.LUT P2, RZ, R109, 0xff, RZ, 0xc0, !PT ;  /* 0x000000ff6dff7812 */ /* 0x000fe4000784c0ff */
[----:B------:R-:W-:Y:S01]  /*4ee0*/  F2FP.F16.F32.PACK_AB R75, R70, R75 ;  /* 0x0000004b464b723e */ /* 0x000fe200000000ff */
[----:B------:R-:W-:Y:S01]  /*4ef0*/  FADD.FTZ R70, R99, -R68 ;  /* 0x8000004463467221 */ /* 0x000fe20000010000 */
[----:B------:R-:W-:Y:S01]  /*4f00*/  FMUL.FTZ R68, R69, UR23 ;  /* 0x0000001745447c20 */ /* 0x000fe20008410000 */
[--C-:B------:R-:W-:Y:S01]  /*4f10*/  FFMA.FTZ R69, R93, UR10, R82.reuse ;  /* 0x0000000a5d457c23 */ /* 0x100fe20008010052 */
[----:B------:R-:W-:Y:S01]  /*4f20*/  LOP3.LUT P3, RZ, R113, 0xff, RZ, 0xc0, !PT ;  /* 0x000000ff71ff7812 */ /* 0x000fe2000786c0ff */
[----:B------:R-:W-:Y:S01]  /*4f30*/  FMUL.FTZ R70, R70, UR11 ;  /* 0x0000000b46467c20 */ /* 0x000fe20008410000 */
[----:B------:R-:W-:Y:S01]  /*4f40*/  F2FP.F16.F32.PACK_AB R71, R72, R71 ;  /* 0x000000474847723e */ /* 0x000fe200000000ff */
[----:B------:R-:W-:Y:S01]  /*4f50*/  FADD.FTZ R69, R96, -R69 ;  /* 0x8000004560457221 */ /* 0x000fe20000010000 */
[----:B------:R-:W-:Y:S01]  /*4f60*/  FSEL R74, R68, RZ, P2 ;  /* 0x000000ff444a7208 */ /* 0x000fe20001000000 */
[----:B------:R-:W-:Y:S01]  /*4f70*/  FMUL.FTZ R73, R70, UR23 ;  /* 0x0000001746497c20 */ /* 0x000fe20008410000 */
[----:B------:R-:W-:Y:S01]  /*4f80*/  FFMA.FTZ R70, R98, UR10, R82 ;  /* 0x0000000a62467c23 */ /* 0x000fe20008010052 */
[----:B------:R-:W-:Y:S01]  /*4f90*/  FSEL R80, R68, RZ, P3 ;  /* 0x000000ff44507208 */ /* 0x000fe20001800000 */
[----:B------:R-:W-:Y:S01]  /*4fa0*/  FMUL.FTZ R69, R69, UR11 ;  /* 0x0000000b45457c20 */ /* 0x000fe20008410000 */
[----:B------:R-:W-:Y:S01]  /*4fb0*/  LOP3.LUT P2, RZ, R109, 0xff00, RZ, 0xc0, !PT ;  /* 0x0000ff006dff7812 */ /* 0x000fe2000784c0ff */
[----:B------:R-:W-:Y:S01]  /*4fc0*/  FADD.FTZ R72, R95, -R70 ;  /* 0x800000465f487221 */ /* 0x000fe20000010000 */
[----:B------:R-:W-:Y:S01]  /*4fd0*/  LOP3.LUT P3, RZ, R113, 0xff00, RZ, 0xc0, !PT ;  /* 0x0000ff0071ff7812 */ /* 0x000fe2000786c0ff */
[----:B------:R-:W-:Y:S01]  /*4fe0*/  FFMA.FTZ R68, R94, UR10, R82 ;  /* 0x0000000a5e447c23 */ /* 0x000fe20008010052 */
[----:B------:R-:W-:Y:S01]  /*4ff0*/  FSEL R83, R73, RZ, P2 ;  /* 0x000000ff49537208 */ /* 0x000fe20001000000 */
[----:B------:R-:W-:Y:S01]  /*5000*/  FMUL.FTZ R70, R69, UR23 ;  /* 0x0000001745467c20 */ /* 0x000fe20008410000 */
        /* <DEDUP_REMOVED lines=13> */
[----:B------:R-:W-:Y:S01]  /*50e0*/  FMUL.FTZ R68, R68, UR23 ;  /* 0x0000001744447c20 */ /* 0x000fe20008410000 */
[C---:B------:R-:W-:Y:S01]  /*50f0*/  FSEL R78, R72.reuse, RZ, P2 ;  /* 0x000000ff484e7208 */ /* 0x040fe20001000000 */
[----:B------:R-:W-:Y:S01]  /*5100*/  FMUL.FTZ R69, R69, UR11 ;  /* 0x0000000b45457c20 */ /* 0x000fe20008410000 */
[----:B------:R-:W-:-:S02]  /*5110*/  FSEL R81, R72, RZ, P3 ;  /* 0x000000ff48517208 */ /* 0x000fc40001800000 */
[----:B------:R-:W-:Y:S01]  /*5120*/  LOP3.LUT P2, RZ, R108, 0xff00, RZ, 0xc0, !PT ;  /* 0x0000ff006cff7812 */ /* 0x000fe2000784c0ff */
[----:B------:R-:W-:Y:S01]  /*5130*/  FMUL.FTZ R69, R69, UR23 ;  /* 0x0000001745457c20 */ /* 0x000fe20008410000 */
[----:B------:R-:W-:Y:S02]  /*5140*/  LOP3.LUT P3, RZ, R112, 0xff00, RZ, 0xc0, !PT ;  /* 0x0000ff0070ff7812 */ /* 0x000fe4000786c0ff */
[C---:B------:R-:W-:Y:S02]  /*5150*/  FSEL R77, R68.reuse, RZ, P2 ;  /* 0x000000ff444d7208 */ /* 0x040fe40001000000 */
[----:B------:R-:W-:Y:S02]  /*5160*/  FSEL R79, R68, RZ, P3 ;  /* 0x000000ff444f7208 */ /* 0x000fe40001800000 */
[----:B------:R-:W-:Y:S02]  /*5170*/  LOP3.LUT P2, RZ, R112, 0xff, RZ, 0xc0, !PT ;  /* 0x000000ff70ff7812 */ /* 0x000fe4000784c0ff */
[----:B------:R-:W-:-:S02]  /*5180*/  LOP3.LUT P3, RZ, R108, 0xff, RZ, 0xc0, !PT ;  /* 0x000000ff6cff7812 */ /* 0x000fc4000786c0ff */
[C---:B------:R-:W-:Y:S02]  /*5190*/  FSEL R68, R69.reuse, RZ, P2 ;  /* 0x000000ff45447208 */ /* 0x040fe40001000000 */
[----:B------:R-:W-:Y:S02]  /*51a0*/  FSEL R72, R69, RZ, P3 ;  /* 0x000000ff45487208 */ /* 0x000fe40001800000 */
[----:B------:R-:W-:Y:S02]  /*51b0*/  F2FP.F16.F32.PACK_AB R70, R85, R80 ;  /* 0x000000505546723e */ /* 0x000fe400000000ff */
[----:B------:R-:W-:Y:S02]  /*51c0*/  F2FP.F16.F32.PACK_AB R74, R83, R74 ;  /* 0x0000004a534a723e */ /* 0x000fe400000000ff */
[----:B------:R-:W-:Y:S02]  /*51d0*/  F2FP.F16.F32.PACK_AB R69, R81, R76 ;  /* 0x0000004c5145723e */ /* 0x000fe400000000ff */
[----:B------:R-:W-:-:S02]  /*51e0*/  F2FP.F16.F32.PACK_AB R73, R78, R73 ;  /* 0x000000494e49723e */ /* 0x000fc400000000ff */
[----:B------:R-:W-:Y:S02]  /*51f0*/  F2FP.F16.F32.PACK_AB R68, R79, R68 ;  /* 0x000000444f44723e */ /* 0x000fe400000000ff */
[----:B------:R-:W-:Y:S01]  /*5200*/  F2FP.F16.F32.PACK_AB R72, R77, R72 ;  /* 0x000000484d48723e */ /* 0x000fe200000000ff */
[----:B------:R-:W-:Y:S06]  /*5210*/  BRA `(.L_x_435) ;  /* 0x0000000c00e87947 */ /* 0x000fec0003800000 */
.L_x_432:
[----:B------:R-:W-:-:S04]  /*5220*/  UISETP.NE.U32.AND UP0, UPT, UR26, URZ, UPT ;  /* 0x000000ff1a00728c */ /* 0x000fc8000bf05070 */
[----:B------:R-:W-:-:S09]  /*5230*/  UISETP.NE.AND.EX UP0, UPT, UR27, URZ, UPT, UP0 ;  /* 0x000000ff1b00728c */ /* 0x000fd2000bf05300 */
[----:B------:R-:W-:Y:S05]  /*5240*/  BRA.U !UP0, `(.L_x_437) ;  /* 0x0000000908107547 */ /* 0x000fea000b800000 */
[----:B0-----:R-:W0:Y:S02]  /*5250*/  LDC.64 R72, c[0x0][0x478] ;  /* 0x00011e00ff487b82 */ /* 0x001e240000000a00 */
[----:B0-----:R-:W-:-:S04]  /*5260*/  ISETP.NE.U32.AND P1, PT, R72, RZ, PT ;  /* 0x000000ff4800720c */ /* 0x001fc80003f25070 */
[----:B------:R-:W-:-:S13]  /*5270*/  ISETP.NE.AND.EX P1, PT, R73, RZ, PT, P1 ;  /* 0x000000ff4900720c */ /* 0x000fda0003f25310 */
[----:B------:R-:W-:Y:S05]  /*5280*/  @!P1 BRA `(.L_x_438) ;  /* 0x0000000400089947 */ /* 0x000fea0003800000 */
[--C-:B------:R-:W-:Y:S01]  /*5290*/  FFMA.FTZ R64, R103, UR10, R82.reuse ;  /* 0x0000000a67407c23 */ /* 0x100fe20008010052 */
[--C-:B-----5:R-:W-:Y:S02]  /*52a0*/  HADD2.F32 R65, -RZ, R63.reuse.H0_H0 ;  /* 0x2000003fff417230 */ /* 0x120fe40000004100 */
[--C-:B------:R-:W-:Y:S01]  /*52b0*/  FFMA.FTZ R67, R97, UR10, R82.reuse ;  /* 0x0000000a61437c23 */ /* 0x100fe20008010052 */
[----:B------:R-:W-:Y:S01]  /*52c0*/  FFMA.FTZ R73, R106, UR10, R82 ;  /* 0x0000000a6a497c23 */ /* 0x000fe20008010052 */
[----:B------:R-:W-:Y:S01]  /*52d0*/  FADD.FTZ R64, R101, -R64 ;  /* 0x8000004065407221 */ /* 0x000fe20000010000 */
[----:B------:R-:W-:Y:S02]  /*52e0*/  HADD2.F32 R72, -RZ, R62.H0_H0 ;  /* 0x2000003eff487230 */ /* 0x000fe40000004100 */
[--C-:B------:R-:W-:Y:S01]  /*52f0*/  FFMA.FTZ R74, R102, UR10, R82.reuse ;  /* 0x0000000a664a7c23 */ /* 0x100fe20008010052 */
[----:B------:R-:W-:Y:S01]  /*5300*/  FADD.FTZ R67, R100, -R67 ;  /* 0x8000004364437221 */ /* 0x000fe20000010000 */
[----:B------:R-:W-:Y:S01]  /*5310*/  FFMA.FTZ R64, R64, UR11, R65 ;  /* 0x0000000b40407c23 */ /* 0x000fe20008010041 */
[----:B------:R-:W-:Y:S01]  /*5320*/  FFMA.FTZ R65, R93, UR10, R82 ;  /* 0x0000000a5d417c23 */ /* 0x000fe20008010052 */
[----:B------:R-:W-:-:S02]  /*5330*/  HADD2.F32 R78, -RZ, R63.H1_H1 ;  /* 0x3000003fff4e7230 */ /* 0x000fc40000004100 */
[----:B------:R-:W-:Y:S01]  /*5340*/  FADD.FTZ R75, R104, -R73 ;  /* 0x80000049684b7221 */ /* 0x000fe20000010000 */
[--C-:B------:R-:W-:Y:S02]  /*5350*/  HADD2.F32 R66, -RZ, R61.reuse.H0_H0 ;  /* 0x2000003dff427230 */ /* 0x100fe40000004100 */
[----:B------:R-:W-:Y:S01]  /*5360*/  FADD.FTZ R73, R99, -R74 ;  /* 0x8000004a63497221 */ /* 0x000fe20000010000 */
[----:B------:R-:W-:Y:S01]  /*5370*/  FADD.FTZ R65, R96, -R65 ;  /* 0x8000004160417221 */ /* 0x000fe20000010000 */
[----:B------:R-:W-:Y:S01]  /*5380*/  FFMA.FTZ R74, R67, UR11, R72 ;  /* 0x0000000b434a7c23 */ /* 0x000fe20008010048 */
[--C-:B------:R-:W-:Y:S01]  /*5390*/  FFMA.FTZ R72, R98, UR10, R82.reuse ;  /* 0x0000000a62487c23 */ /* 0x100fe20008010052 */
[----:B------:R-:W-:Y:S01]  /*53a0*/  FFMA.FTZ R67, R89, UR10, R82 ;  /* 0x0000000a59437c23 */ /* 0x000fe20008010052 */
[----:B------:R-:W-:Y:S01]  /*53b0*/  FFMA.FTZ R79, R75, UR11, R78 ;  /* 0x0000000b4b4f7c23 */ /* 0x000fe2000801004e */
[----:B------:R-:W-:Y:S01]  /*53c0*/  FFMA.FTZ R65, R65, UR11, R66 ;  /* 0x0000000b41417c23 */ /* 0x000fe20008010042 */
[----:B------:R-:W-:-:S02]  /*53d0*/  HADD2.F32 R75, -RZ, R61.H1_H1 ;  /* 0x3000003dff4b7230 */ /* 0x000fc40000004100 */
[----:B------:R-:W-:Y:S01]  /*53e0*/  FADD.FTZ R72, R95, -R72 ;  /* 0x800000485f487221 */ /* 0x000fe20000010000 */
[----:B------:R-:W-:Y:S02]  /*53f0*/  HADD2.F32 R66, -RZ, R60.H0_H0 ;  /* 0x2000003cff427230 */ /* 0x000fe40000004100 */
[----:B------:R-:W-:Y:S01]  /*5400*/  FADD.FTZ R67, R92, -R67 ;  /* 0x800000435c437221 */ /* 0x000fe20000010000 */
[----:B------:R-:W-:Y:S01]  /*5410*/  HADD2.F32 R76, -RZ, R62.H1_H1 ;  /* 0x3000003eff4c7230 */ /* 0x000fe20000004100 */
[----:B------:R-:W-:Y:S01]  /*5420*/  ISETP.GE.U32.AND P2, PT, R108, RZ, PT ;  /* 0x000000ff6c00720c */ /* 0x000fe20003f46070 */
[----:B------:R-:W-:Y:S01]  /*5430*/  FFMA.FTZ R82, R94, UR10, R82 ;  /* 0x0000000a5e527c23 */ /* 0x000fe20008010052 */
[----:B------:R-:W-:Y:S01]  /*5440*/  FFMA.FTZ R78, R72, UR11, R75 ;  /* 0x0000000b484e7c23 */ /* 0x000fe2000801004b */
[----:B------:R-:W-:Y:S01]  /*5450*/  FFMA.FTZ R72, R67, UR11, R66 ;  /* 0x0000000b43487c23 */ /* 0x000fe20008010042 */
[----:B------:R-:W-:Y:S01]  /*5460*/  FFMA.FTZ R77, R73, UR11, R76 ;  /* 0x0000000b494d7c23 */ /* 0x000fe2000801004c */
[----:B------:R-:W-:Y:S01]  /*5470*/  FMUL.FTZ R66, R79, UR23 ;  /* 0x000000174f427c20 */ /* 0x000fe20008410000 */
[----:B------:R-:W-:Y:S01]  /*5480*/  HADD2.F32 R73, -RZ, R60.H1_H1 ;  /* 0x3000003cff497230 */ /* 0x000fe20000004100 */
[----:B------:R-:W-:Y:S01]  /*5490*/  ISETP.GE.U32.AND.EX P2, PT, R109, 0x1000000, PT, P2 ;  /* 0x010000006d00780c */ /* 0x000fe20003f46120 */
[----:B------:R-:W-:Y:S01]  /*54a0*/  FADD.FTZ R82, R91, -R82 ;  /* 0x800000525b527221 */ /* 0x000fe20000010000 */
[----:B------:R-:W-:Y:S01]  /*54b0*/  F2FP.F16.F32.PACK_AB R67, R79, R64 ;  /* 0x000000404f43723e */ /* 0x000fe200000000ff */
[----:B------:R-:W-:Y:S01]  /*54c0*/  FMUL.FTZ R64, R64, UR23 ;  /* 0x0000001740407c20 */ /* 0x000fe20008410000 */
[----:B------:R-:W-:Y:S01]  /*54d0*/  LOP3.LUT P3, RZ, R109, 0xff0000, RZ, 0xc0, !PT ;  /* 0x00ff00006dff7812 */ /* 0x000fe2000786c0ff */
[----:B------:R-:W-:Y:S01]  /*54e0*/  FFMA.FTZ R75, R82, UR11, R73 ;  /* 0x0000000b524b7c23 */ /* 0x000fe20008010049 */
[----:B------:R-:W-:Y:S01]  /*54f0*/  FSEL R83, R66, RZ, P2 ;  /* 0x000000ff42537208 */ /* 0x000fe20001000000 */
[----:B------:R-:W-:Y:S01]  /*5500*/  FMUL.FTZ R73, R74, UR23 ;  /* 0x000000174a497c20 */ /* 0x000fe20008410000 */
[C---:B------:R-:W-:Y:S01]  /*5510*/  F2FP.F16.F32.PACK_AB R66, R77.reuse, R74 ;  /* 0x0000004a4d42723e */ /* 0x040fe200000000ff */
[----:B------:R-:W-:Y:S01]  /*5520*/  FMUL.FTZ R77, R77, UR23 ;  /* 0x000000174d4d7c20 */ /* 0x000fe20008410000 */
[----:B------:R-:W-:Y:S01]  /*5530*/  FSEL R82, R64, RZ, P3 ;  /* 0x000000ff40527208 */ /* 0x000fe20001800000 */
[----:B------:R-:W-:Y:S01]  /*5540*/  FMUL.FTZ R64, R65, UR23 ;  /* 0x0000001741407c20 */ /* 0x000fe20008410000 */
[----:B------:R-:W-:Y:S01]  /*5550*/  LOP3.LUT P3, RZ, R109, 0xff00, RZ, 0xc0, !PT ;  /* 0x0000ff006dff7812 */ /* 0x000fe2000786c0ff */
[----:B------:R-:W-:Y:S01]  /*5560*/  FMUL.FTZ R74, R75, UR23 ;  /* 0x000000174b4a7c20 */ /* 0x000fe20008410000 */
[----:B------:R-:W-:-:S02]  /*5570*/  LOP3.LUT P2, RZ, R109, 0xff, RZ, 0xc0, !PT ;  /* 0x000000ff6dff7812 */ /* 0x000fc4000784c0ff */
[----:B------:R-:W-:Y:S01]  /*5580*/  FSEL R81, R77, RZ, P3 ;  /* 0x000000ff4d517208 */ /* 0x000fe20001800000 */
[----:B------:R-:W-:Y:S01]  /*5590*/  FMUL.FTZ R77, R78, UR23 ;  /* 0x000000174e4d7c20 */ /* 0x000fe20008410000 */
[----:B------:R-:W-:Y:S01]  /*55a0*/  FSEL R80, R73, RZ, P2 ;  /* 0x000000ff49507208 */ /* 0x000fe20001000000 */
[----:B------:R-:W-:Y:S01]  /*55b0*/  FMUL.FTZ R73, R72, UR23 ;  /* 0x0000001748497c20 */ /* 0x000fe20008410000 */
[C---:B------:R-:W-:Y:S02]  /*55c0*/  LOP3.LUT P2, RZ, R108.reuse, 0xff0000, RZ, 0xc0, !PT ;  /* 0x00ff00006cff7812 */ /* 0x040fe4000784c0ff */
[----:B------:R-:W-:Y:S02]  /*55d0*/  LOP3.LUT P3, RZ, R108, 0xff000000, RZ, 0xc0, !PT ;  /* 0xff0000006cff7812 */ /* 0x000fe4000786c0ff */
[----:B------:R-:W-:Y:S02]  /*55e0*/  FSEL R76, R64, RZ, P2 ;  /* 0x000000ff404c7208 */ /* 0x000fe40001000000 */
[----:B------:R-:W-:-:S02]  /*55f0*/  FSEL R79, R77, RZ, P3 ;  /* 0x000000ff4d4f7208 */ /* 0x000fc40001800000 */
[C---:B------:R-:W-:Y:S02]  /*5600*/  LOP3.LUT P2, RZ, R108.reuse, 0xff, RZ, 0xc0, !PT ;  /* 0x000000ff6cff7812 */ /* 0x040fe4000784c0ff */
[----:B------:R-:W-:Y:S02]  /*5610*/  LOP3.LUT P3, RZ, R108, 0xff00, RZ, 0xc0, !PT ;  /* 0x0000ff006cff7812 */ /* 0x000fe4000786c0ff */
[----:B------:R-:W-:Y:S02]  /*5620*/  F2FP.F16.F32.PACK_AB R64, R75, R72 ;  /* 0x000000484b40723e */ /* 0x000fe400000000ff */
[----:B------:R-:W-:Y:S02]  /*5630*/  FSEL R72, R73, RZ, P2 ;  /* 0x000000ff49487208 */ /* 0x000fe40001000000 */
[----:B------:R-:W-:Y:S02]  /*5640*/  FSEL R77, R74, RZ, P3 ;  /* 0x000000ff4a4d7208 */ /* 0x000fe40001800000 */
[----:B------:R-:W-:-:S02]  /*5650*/  F2FP.F16.F32.PACK_AB R65, R78, R65 ;  /* 0x000000414e41723e */ /* 0x000fc400000000ff */
[----:B------:R-:W-:Y:S02]  /*5660*/  F2FP.F16.F32.PACK_AB R75, R83, R82 ;  /* 0x00000052534b723e */ /* 0x000fe400000000ff */
[----:B------:R-:W-:Y:S02]  /*5670*/  F2FP.F16.F32.PACK_AB R74, R81, R80 ;  /* 0x00000050514a723e */ /* 0x000fe400000000ff */
[----:B------:R-:W-:Y:S02]  /*5680*/  F2FP.F16.F32.PACK_AB R73, R79, R76 ;  /* 0x0000004c4f49723e */ /* 0x000fe400000000ff */
[----:B------:R-:W-:Y:S01]  /*5690*/  F2FP.F16.F32.PACK_AB R72, R77, R72 ;  /* 0x000000484d48723e */ /* 0x000fe200000000ff */
[----:B------:R-:W-:Y:S06]  /*56a0*/  BRA `(.L_x_435) ;  /* 0x0000000800c47947 */ /* 0x000fec0003800000 */
.L_x_438:
[--C-:B------:R-:W-:Y:S01]  /*56b0*/  FFMA.FTZ R79, R106, UR10, R82.reuse ;  /* 0x0000000a6a4f7c23 */ /* 0x100fe20008010052 */
[--C-:B------:R-:W-:Y:S01]  /*56c0*/  FFMA.FTZ R76, R103, UR10, R82.reuse ;  /* 0x0000000a674c7c23 */ /* 0x100fe20008010052 */
[--C-:B------:R-:W-:Y:S01]  /*56d0*/  FFMA.FTZ R73, R97, UR10, R82.reuse ;  /* 0x0000000a61497c23 */ /* 0x100fe20008010052 */
[----:B------:R-:W-:Y:S01]  /*56e0*/  FFMA.FTZ R74, R102, UR10, R82 ;  /* 0x0000000a664a7c23 */ /* 0x000fe20008010052 */
[--C-:B-----5:R-:W-:Y:S02]  /*56f0*/  HADD2.F32 R78, -RZ, R63.reuse.H1_H1 ;  /* 0x3000003fff4e7230 */ /* 0x120fe40000004100 */
[----:B------:R-:W-:Y:S01]  /*5700*/  FADD.FTZ R79, R104, -R79 ;  /* 0x8000004f684f7221 */ /* 0x000fe20000010000 */
[----:B------:R-:W-:Y:S02]  /*5710*/  HADD2.F32 R77, -RZ, R63.H0_H0 ;  /* 0x2000003fff4d7230 */ /* 0x000fe40000004100 */
[----:B------:R-:W-:Y:S01]  /*5720*/  FADD.FTZ R76, R101, -R76 ;  /* 0x8000004c654c7221 */ /* 0x000fe20000010000 */
[----:B------:R-:W-:-:S02]  /*5730*/  HADD2.F32 R72, -RZ, R62.H0_H0 ;  /* 0x2000003eff487230 */ /* 0x000fc40000004100 */
[----:B------:R-:W-:Y:S01]  /*5740*/  FADD.FTZ R73, R100, -R73 ;  /* 0x8000004964497221 */ /* 0x000fe20000010000 */
[----:B------:R-:W-:Y:S02]  /*5750*/  HADD2.F32 R75, -RZ, R62.H1_H1 ;  /* 0x3000003eff4b7230 */ /* 0x000fe40000004100 */
[----:B------:R-:W-:Y:S01]  /*5760*/  FADD.FTZ R74, R99, -R74 ;  /* 0x8000004a634a7221 */ /* 0x000fe20000010000 */
[----:B------:R-:W-:Y:S01]  /*5770*/  FFMA.FTZ R81, R79, UR11, R78 ;  /* 0x0000000b4f517c23 */ /* 0x000fe2000801004e */
[----:B------:R-:W-:Y:S01]  /*5780*/  FFMA.FTZ R80, R76, UR11, R77 ;  /* 0x0000000b4c507c23 */ /* 0x000fe2000801004d */
[----:B------:R-:W-:Y:S01]  /*5790*/  FFMA.FTZ R78, R73, UR11, R72 ;  /* 0x0000000b494e7c23 */ /* 0x000fe20008010048 */
[----:B------:R-:W-:Y:S01]  /*57a0*/  FFMA.FTZ R79, R74, UR11, R75 ;  /* 0x0000000b4a4f7c23 */ /* 0x000fe2000801004b */
[--C-:B------:R-:W-:Y:S01]  /*57b0*/  FFMA.FTZ R73, R89, UR10, R82.reuse ;  /* 0x0000000a59497c23 */ /* 0x100fe20008010052 */
[----:B------:R-:W-:Y:S01]  /*57c0*/  ISETP.GE.U32.AND P2, PT, R108, RZ, PT ;  /* 0x000000ff6c00720c */ /* 0x000fe20003f46070 */
[--C-:B------:R-:W-:Y:S01]  /*57d0*/  FFMA.FTZ R75, R93, UR10, R82.reuse ;  /* 0x0000000a5d4b7c23 */ /* 0x100fe20008010052 */
[----:B------:R-:W-:Y:S01]  /*57e0*/  FFMA.FTZ R76, R98, UR10, R82 ;  /* 0x0000000a624c7c23 */ /* 0x000fe20008010052 */
[----:B------:R-:W-:-:S02]  /*57f0*/  HADD2.F32 R72, -RZ, R60.H0_H0 ;  /* 0x2000003cff487230 */ /* 0x000fc40000004100 */
[----:B------:R-:W-:Y:S01]  /*5800*/  FMUL.FTZ R80, R80, UR23 ;  /* 0x0000001750507c20 */ /* 0x000fe20008410000 */
[----:B------:R-:W-:Y:S01]  /*5810*/  FMUL.FTZ R81, R81, UR23 ;  /* 0x0000001751517c20 */ /* 0x000fe20008410000 */
[--C-:B------:R-:W-:Y:S02]  /*5820*/  HADD2.F32 R74, -RZ, R61.reuse.H0_H0 ;  /* 0x2000003dff4a7230 */ /* 0x100fe40000004100 */
[----:B------:R-:W-:Y:S01]  /*5830*/  FADD.FTZ R73, R92, -R73 ;  /* 0x800000495c497221 */ /* 0x000fe20000010000 */
[----:B------:R-:W-:Y:S01]  /*5840*/  HADD2.F32 R77, -RZ, R61.H1_H1 ;  /* 0x3000003dff4d7230 */ /* 0x000fe20000004100 */
[C---:B------:R-:W-:Y:S01]  /*5850*/  LOP3.LUT P3, RZ, R109.reuse, 0xff0000, RZ, 0xc0, !PT ;  /* 0x00ff00006dff7812 */ /* 0x040fe2000786c0ff */
[----:B------:R-:W-:Y:S01]  /*5860*/  FADD.FTZ R75, R96, -R75 ;  /* 0x8000004b604b7221 */ /* 0x000fe20000010000 */
[----:B------:R-:W-:Y:S01]  /*5870*/  ISETP.GE.U32.AND.EX P2, PT, R109, 0x1000000, PT, P2 ;  /* 0x010000006d00780c */ /* 0x000fe20003f46120 */
[----:B------:R-:W-:Y:S01]  /*5880*/  FADD.FTZ R76, R95, -R76 ;  /* 0x8000004c5f4c7221 */ /* 0x000fe20000010000 */
[----:B------:R-:W-:Y:S01]  /*5890*/  FFMA.FTZ R82, R94, UR10, R82 ;  /* 0x0000000a5e527c23 */ /* 0x000fe20008010052 */
[----:B------:R-:W-:Y:S01]  /*58a0*/  FFMA.FTZ R72, R73, UR11, R72 ;  /* 0x0000000b49487c23 */ /* 0x000fe20008010048 */
[----:B------:R-:W-:Y:S01]  /*58b0*/  FSEL R80, R80, RZ, P3 ;  /* 0x000000ff50507208 */ /* 0x000fe20001800000 */
[----:B------:R-:W-:Y:S01]  /*58c0*/  FMUL.FTZ R78, R78, UR23 ;  /* 0x000000174e4e7c20 */ /* 0x000fe20008410000 */
[----:B------:R-:W-:Y:S01]  /*58d0*/  FMUL.FTZ R79, R79, UR23 ;  /* 0x000000174f4f7c20 */ /* 0x000fe20008410000 */
[----:B------:R-:W-:Y:S01]  /*58e0*/  FSEL R83, R81, RZ, P2 ;  /* 0x000000ff51537208 */ /* 0x000fe20001000000 */
[----:B------:R-:W-:Y:S01]  /*58f0*/  FFMA.FTZ R74, R75, UR11, R74 ;  /* 0x0000000b4b4a7c23 */ /* 0x000fe2000801004a */
[----:B------:R-:W-:Y:S01]  /*5900*/  FFMA.FTZ R76, R76, UR11, R77 ;  /* 0x0000000b4c4c7c23 */ /* 0x000fe2000801004d */
[----:B------:R-:W-:Y:S01]  /*5910*/  HADD2.F32 R73, -RZ, R60.H1_H1 ;  /* 0x3000003cff497230 */ /* 0x000fe20000004100 */
[----:B------:R-:W-:Y:S01]  /*5920*/  LOP3.LUT P3, RZ, R109, 0xff, RZ, 0xc0, !PT ;  /* 0x000000ff6dff7812 */ /* 0x000fe2000786c0ff */
[----:B------:R-:W-:Y:S01]  /*5930*/  FADD.FTZ R82, R91, -R82 ;  /* 0x800000525b527221 */ /* 0x000fe20000010000 */
[----:B------:R-:W-:Y:S01]  /*5940*/  LOP3.LUT P2, RZ, R109, 0xff00, RZ, 0xc0, !PT ;  /* 0x0000ff006dff7812 */ /* 0x000fe2000784c0ff */
[----:B------:R-:W-:Y:S01]  /*5950*/  FMUL.FTZ R74, R74, UR23 ;  /* 0x000000174a4a7c20 */ /* 0x000fe20008410000 */
[----:B------:R-:W-:Y:S01]  /*5960*/  FSEL R78, R78, RZ, P3 ;  /* 0x000000ff4e4e7208 */ /* 0x000fe20001800000 */
[----:B------:R-:W-:Y:S01]  /*5970*/  FMUL.FTZ R75, R76, UR23 ;  /* 0x000000174c4b7c20 */ /* 0x000fe20008410000 */
[----:B------:R-:W-:Y:S01]  /*5980*/  FSEL R81, R79, RZ, P2 ;  /* 0x000000ff4f517208 */ /* 0x000fe20001000000 */
[----:B------:R-:W-:Y:S01]  /*5990*/  FFMA.FTZ R73, R82, UR11, R73 ;  /* 0x0000000b52497c23 */ /* 0x000fe20008010049 */
[----:B------:R-:W-:Y:S01]  /*59a0*/  LOP3.LUT P3, RZ, R108, 0xff0000, RZ, 0xc0, !PT ;  /* 0x00ff00006cff7812 */ /* 0x000fe2000786c0ff */
        /* <DEDUP_REMOVED lines=10> */
[----:B------:R-:W-:Y:S02]  /*5a50*/  F2FP.F16.F32.PACK_AB R74, R81, R78 ;  /* 0x0000004e514a723e */ /* 0x000fe400000000ff */
[----:B------:R-:W-:Y:S02]  /*5a60*/  F2FP.F16.F32.PACK_AB R73, R79, R76 ;  /* 0x0000004c4f49723e */ /* 0x000fe400000000ff */
[----:B------:R-:W-:Y:S01]  /*5a70*/  F2FP.F16.F32.PACK_AB R72, R77, R72 ;  /* 0x000000484d48723e */ /* 0x000fe200000000ff */
[----:B------:R-:W-:Y:S06]  /*5a80*/  BRA `(.L_x_435) ;  /* 0x0000000400cc7947 */ /* 0x000fec0003800000 */
.L_x_437:
[----:B0-----:R-:W0:Y:S02]  /*5a90*/  LDC.64 R72, c[0x0][0x478] ;  /* 0x00011e00ff487b82 */ /* 0x001e240000000a00 */
[----:B0-----:R-:W-:-:S04]  /*5aa0*/  ISETP.NE.U32.AND P1, PT, R72, RZ, PT ;  /* 0x000000ff4800720c */ /* 0x001fc80003f25070 */
[----:B------:R-:W-:-:S13]  /*5ab0*/  ISETP.NE.AND.EX P1, PT, R73, RZ, PT, P1 ;  /* 0x000000ff4900720c */ /* 0x000fda0003f25310 */
[----:B------:R-:W-:Y:S05]  /*5ac0*/  @!P1 BRA `(.L_x_439) ;  /* 0x0000000000e89947 */ /* 0x000fea0003800000 */
[--C-:B------:R-:W-:Y:S01]  /*5ad0*/  FFMA.FTZ R65, R106, UR10, R82.reuse ;  /* 0x0000000a6a417c23 */ /* 0x100fe20008010052 */
[----:B------:R-:W-:Y:S01]  /*5ae0*/  FFMA.FTZ R64, R103, UR10, R82 ;  /* 0x0000000a67407c23 */ /* 0x000fe20008010052 */
[----:B------:R-:W-:Y:S02]  /*5af0*/  ISETP.GE.U32.AND P2, PT, R108, RZ, PT ;  /* 0x000000ff6c00720c */ /* 0x000fe40003f46070 */
[----:B------:R-:W-:Y:S01]  /*5b00*/  FADD.FTZ R66, R104, -R65 ;  /* 0x8000004168427221 */ /* 0x000fe20000010000 */
[----:B------:R-:W-:Y:S01]  /*5b10*/  FADD.FTZ R64, R101, -R64 ;  /* 0x8000004065407221 */ /* 0x000fe20000010000 */
[--C-:B------:R-:W-:Y:S01]  /*5b20*/  FFMA.FTZ R65, R97, UR10, R82.reuse ;  /* 0x0000000a61417c23 */ /* 0x100fe20008010052 */
[----:B------:R-:W-:Y:S01]  /*5b30*/  ISETP.GE.U32.AND.EX P2, PT, R109, 0x1000000, PT, P2 ;  /* 0x010000006d00780c */ /* 0x000fe20003f46120 */
[----:B------:R-:W-:Y:S01]  /*5b40*/  FMUL.FTZ R67, R66, UR11 ;  /* 0x0000000b42437c20 */ /* 0x000fe20008410000 */
[----:B------:R-:W-:Y:S01]  /*5b50*/  FMUL.FTZ R64, R64, UR11 ;  /* 0x0000000b40407c20 */ /* 0x000fe20008410000 */
[----:B------:R-:W-:Y:S01]  /*5b60*/  FADD.FTZ R65, R100, -R65 ;  /* 0x8000004164417221 */ /* 0x000fe20000010000 */
[--C-:B------:R-:W-:Y:S01]  /*5b70*/  FFMA.FTZ R66, R98, UR10, R82.reuse ;  /* 0x0000000a62427c23 */ /* 0x100fe20008010052 */
[C---:B------:R-:W-:Y:S01]  /*5b80*/  FMUL.FTZ R75, R67.reuse, UR23 ;  /* 0x00000017434b7c20 */ /* 0x040fe20008410000 */
[----:B------:R-:W-:Y:S01]  /*5b90*/  FMUL.FTZ R72, R64, UR23 ;  /* 0x0000001740487c20 */ /* 0x000fe20008410000 */
[----:B------:R-:W-:Y:S01]  /*5ba0*/  F2FP.F16.F32.PACK_AB R67, R67, R64 ;  /* 0x000000404343723e */ /* 0x000fe200000000ff */
[--C-:B------:R-:W-:Y:S01]  /*5bb0*/  FFMA.FTZ R64, R102, UR10, R82.reuse ;  /* 0x0000000a66407c23 */ /* 0x100fe20008010052 */
[----:B------:R-:W-:Y:S01]  /*5bc0*/  FMUL.FTZ R77, R65, UR11 ;  /* 0x0000000b414d7c20 */ /* 0x000fe20008410000 */
[----:B------:R-:W-:Y:S01]  /*5bd0*/  FFMA.FTZ R65, R93, UR10, R82 ;  /* 0x0000000a5d417c23 */ /* 0x000fe20008010052 */
[----:B------:R-:W-:Y:S01]  /*5be0*/  LOP3.LUT P3, RZ, R109, 0xff0000, RZ, 0xc0, !PT ;  /* 0x00ff00006dff7812 */ /* 0x000fe2000786c0ff */
[----:B------:R-:W-:Y:S01]  /*5bf0*/  FADD.FTZ R73, R99, -R64 ;  /* 0x8000004063497221 */ /* 0x000fe20000010000 */
[----:B------:R-:W-:Y:S01]  /*5c00*/  FSEL R75, R75, RZ, P2 ;  /* 0x000000ff4b4b7208 */ /* 0x000fe20001000000 */
[----:B------:R-:W-:Y:S01]  /*5c10*/  FADD.FTZ R64, R96, -R65 ;  /* 0x8000004160407221 */ /* 0x000fe20000010000 */
[----:B------:R-:W-:Y:S01]  /*5c20*/  FFMA.FTZ R65, R89, UR10, R82 ;  /* 0x0000000a59417c23 */ /* 0x000fe20008010052 */
[----:B------:R-:W-:Y:S01]  /*5c30*/  FMUL.FTZ R78, R73, UR11 ;  /* 0x0000000b494e7c20 */ /* 0x000fe20008410000 */
[----:B------:R-:W-:Y:S01]  /*5c40*/  FADD.FTZ R73, R95, -R66 ;  /* 0x800000425f497221 */ /* 0x000fe20000010000 */
[----:B------:R-:W-:Y:S01]  /*5c50*/  FFMA.FTZ R82, R94, UR10, R82 ;  /* 0x0000000a5e527c23 */ /* 0x000fe20008010052 */
[----:B------:R-:W-:Y:S01]  /*5c60*/  FMUL.FTZ R74, R77, UR23 ;  /* 0x000000174d4a7c20 */ /* 0x000fe20008410000 */
[C---:B------:R-:W-:Y:S01]  /*5c70*/  LOP3.LUT P2, RZ, R109.reuse, 0xff, RZ, 0xc0, !PT ;  /* 0x000000ff6dff7812 */ /* 0x040fe2000784c0ff */
[----:B------:R-:W-:Y:S01]  /*5c80*/  FMUL.FTZ R76, R64, UR11 ;  /* 0x0000000b404c7c20 */ /* 0x000fe20008410000 */
[C---:B------:R-:W-:Y:S01]  /*5c90*/  F2FP.F16.F32.PACK_AB R66, R78.reuse, R77 ;  /* 0x0000004d4e42723e */ /* 0x040fe200000000ff */
[----:B------:R-:W-:Y:S01]  /*5ca0*/  FMUL.FTZ R78, R78, UR23 ;  /* 0x000000174e4e7c20 */ /* 0x000fe20008410000 */
[----:B------:R-:W-:Y:S01]  /*5cb0*/  FSEL R72, R72, RZ, P3 ;  /* 0x000000ff48487208 */ /* 0x000fe20001800000 */
[----:B------:R-:W-:Y:S01]  /*5cc0*/  FADD.FTZ R65, R92, -R65 ;  /* 0x800000415c417221 */ /* 0x000fe20000010000 */
[----:B------:R-:W-:Y:S01]  /*5cd0*/  LOP3.LUT P3, RZ, R109, 0xff00, RZ, 0xc0, !PT ;  /* 0x0000ff006dff7812 */ /* 0x000fe2000786c0ff */
[----:B------:R-:W-:Y:S01]  /*5ce0*/  FMUL.FTZ R81, R73, UR11 ;  /* 0x0000000b49517c20 */ /* 0x000fe20008410000 */
[----:B------:R-:W-:Y:S01]  /*5cf0*/  FADD.FTZ R82, R91, -R82 ;  /* 0x800000525b527221 */ /* 0x000fe20000010000 */
[----:B------:R-:W-:Y:S01]  /*5d00*/  FSEL R74, R74, RZ, P2 ;  /* 0x000000ff4a4a7208 */ /* 0x000fe20001000000 */
[----:B------:R-:W-:Y:S01]  /*5d10*/  FMUL.FTZ R73, R76, UR23 ;  /* 0x000000174c497c20 */ /* 0x000fe20008410000 */
[----:B------:R-:W-:Y:S01]  /*5d20*/  FMUL.FTZ R64, R65, UR11 ;  /* 0x0000000b41407c20 */ /* 0x000fe20008410000 */
[----:B------:R-:W-:Y:S01]  /*5d30*/  LOP3.LUT P2, RZ, R108, 0xff0000, RZ, 0xc0, !PT ;  /* 0x00ff00006cff7812 */ /* 0x000fe2000784c0ff */
[----:B------:R-:W-:Y:S01]  /*5d40*/  FMUL.FTZ R65, R81, UR23 ;  /* 0x0000001751417c20 */ /* 0x000fe20008410000 */
[----:B------:R-:W-:Y:S01]  /*5d50*/  FSEL R83, R78, RZ, P3 ;  /* 0x000000ff4e537208 */ /* 0x000fe20001800000 */
[----:B------:R-:W-:Y:S01]  /*5d60*/  FMUL.FTZ R77, R82, UR11 ;  /* 0x0000000b524d7c20 */ /* 0x000fe20008410000 */
[----:B------:R-:W-:-:S02]  /*5d70*/  LOP3.LUT P3, RZ, R108, 0xff000000, RZ, 0xc0, !PT ;  /* 0xff0000006cff7812 */ /* 0x000fc4000786c0ff */
[----:B------:R-:W-:Y:S01]  /*5d80*/  FSEL R79, R73, RZ, P2 ;  /* 0x000000ff494f7208 */ /* 0x000fe20001000000 */
[----:B------:R-:W-:Y:S01]  /*5d90*/  FMUL.FTZ R73, R64, UR23 ;  /* 0x0000001740497c20 */ /* 0x000fe20008410000 */
[----:B------:R-:W-:Y:S01]  /*5da0*/  FMUL.FTZ R78, R77, UR23 ;  /* 0x000000174d4e7c20 */ /* 0x000fe20008410000 */
[----:B------:R-:W-:Y:S02]  /*5db0*/  FSEL R80, R65, RZ, P3 ;  /* 0x000000ff41507208 */ /* 0x000fe40001800000 */
[C---:B------:R-:W-:Y:S02]  /*5dc0*/  LOP3.LUT P2, RZ, R108.reuse, 0xff, RZ, 0xc0, !PT ;  /* 0x000000ff6cff7812 */ /* 0x040fe4000784c0ff */
[----:B------:R-:W-:Y:S02]  /*5dd0*/  LOP3.LUT P3, RZ, R108, 0xff00, RZ, 0xc0, !PT ;  /* 0x0000ff006cff7812 */ /* 0x000fe4000786c0ff */
[----:B------:R-:W-:Y:S02]  /*5de0*/  F2FP.F16.F32.PACK_AB R65, R81, R76 ;  /* 0x0000004c5141723e */ /* 0x000fe400000000ff */
[----:B------:R-:W-:-:S02]  /*5df0*/  F2FP.F16.F32.PACK_AB R64, R77, R64 ;  /* 0x000000404d40723e */ /* 0x000fc400000000ff */
[----:B------:R-:W-:Y:S02]  /*5e00*/  FSEL R76, R73, RZ, P2 ;  /* 0x000000ff494c7208 */ /* 0x000fe40001000000 */
[----:B------:R-:W-:Y:S02]  /*5e10*/  FSEL R77, R78, RZ, P3 ;  /* 0x000000ff4e4d7208 */ /* 0x000fe40001800000 */
[----:B------:R-:W-:Y:S02]  /*5e20*/  F2FP.F16.F32.PACK_AB R75, R75, R72 ;  /* 0x000000484b4b723e */ /* 0x000fe400000000ff */
[----:B------:R-:W-:Y:S02]  /*5e30*/  F2FP.F16.F32.PACK_AB R74, R83, R74 ;  /* 0x0000004a534a723e */ /* 0x000fe400000000ff */
[----:B------:R-:W-:Y:S02]  /*5e40*/  F2FP.F16.F32.PACK_AB R73, R80, R79 ;  /* 0x0000004f5049723e */ /* 0x000fe400000000ff */
[----:B------:R-:W-:Y:S01]  /*5e50*/  F2FP.F16.F32.PACK_AB R72, R77, R76 ;  /* 0x0000004c4d48723e */ /* 0x000fe200000000ff */
[----:B------:R-:W-:Y:S06]  /*5e60*/  BRA `(.L_x_435) ;  /* 0x0000000000d47947 */ /* 0x000fec0003800000 */
.L_x_439:
[--C-:B------:R-:W-:Y:S01]  /*5e70*/  FFMA.FTZ R72, R103, UR10, R82.reuse ;  /* 0x0000000a67487c23 */ /* 0x100fe20008010052 */
[--C-:B------:R-:W-:Y:S01]  /*5e80*/  FFMA.FTZ R75, R106, UR10, R82.reuse ;  /* 0x0000000a6a4b7c23 */ /* 0x100fe20008010052 */
[----:B------:R-:W-:Y:S01]  /*5e90*/  FFMA.FTZ R73, R97, UR10, R82 ;  /* 0x0000000a61497c23 */ /* 0x000fe20008010052 */
[----:B------:R-:W-:Y:S01]  /*5ea0*/  ISETP.GE.U32.AND P2, PT, R108, RZ, PT ;  /* 0x000000ff6c00720c */ /* 0x000fe20003f46070 */
[----:B------:R-:W-:Y:S01]  /*5eb0*/  FADD.FTZ R72, R101, -R72 ;  /* 0x8000004865487221 */ /* 0x000fe20000010000 */
[----:B------:R-:W-:Y:S01]  /*5ec0*/  FADD.FTZ R75, R104, -R75 ;  /* 0x8000004b684b7221 */ /* 0x000fe20000010000 */
[----:B------:R-:W-:Y:S01]  /*5ed0*/  FADD.FTZ R73, R100, -R73 ;  /* 0x8000004964497221 */ /* 0x000fe20000010000 */
[----:B------:R-:W-:Y:S01]  /*5ee0*/  LOP3.LUT P3, RZ, R109, 0xff0000, RZ, 0xc0, !PT ;  /* 0x00ff00006dff7812 */ /* 0x000fe2000786c0ff */
[----:B------:R-:W-:Y:S01]  /*5ef0*/  FMUL.FTZ R72, R72, UR11 ;  /* 0x0000000b48487c20 */ /* 0x000fe20008410000 */
[----:B------:R-:W-:Y:S01]  /*5f00*/  FMUL.FTZ R75, R75, UR11 ;  /* 0x0000000b4b4b7c20 */ /* 0x000fe20008410000 */
[----:B------:R-:W-:Y:S01]  /*5f10*/  FMUL.FTZ R73, R73, UR11 ;  /* 0x0000000b49497c20 */ /* 0x000fe20008410000 */
[----:B------:R-:W-:Y:S01]  /*5f20*/  ISETP.GE.U32.AND.EX P2, PT, R109, 0x1000000, PT, P2 ;  /* 0x010000006d00780c */ /* 0x000fe20003f46120 */
[----:B------:R-:W-:Y:S01]  /*5f30*/  FMUL.FTZ R72, R72, UR23 ;  /* 0x0000001748487c20 */ /* 0x000fe20008410000 */
[----:B------:R-:W-:Y:S01]  /*5f40*/  FMUL.FTZ R74, R75, UR23 ;  /* 0x000000174b4a7c20 */ /* 0x000fe20008410000 */
[----:B------:R-:W-:Y:S01]  /*5f50*/  FMUL.FTZ R73, R73, UR23 ;  /* 0x0000001749497c20 */ /* 0x000fe20008410000 */
[--C-:B------:R-:W-:Y:S01]  /*5f60*/  FFMA.FTZ R76, R102, UR10, R82.reuse ;  /* 0x0000000a664c7c23 */ /* 0x100fe20008010052 */
[----:B------:R-:W-:Y:S01]  /*5f70*/  FFMA.FTZ R78, R98, UR10, R82 ;  /* 0x0000000a624e7c23 */ /* 0x000fe20008010052 */
[----:B------:R-:W-:-:S02]  /*5f80*/  FSEL R75, R72, RZ, P3 ;  /* 0x000000ff484b7208 */ /* 0x000fc40001800000 */
[----:B------:R-:W-:Y:S01]  /*5f90*/  LOP3.LUT P3, RZ, R109, 0xff, RZ, 0xc0, !PT ;  /* 0x000000ff6dff7812 */ /* 0x000fe2000786c0ff */
[----:B------:R-:W-:Y:S01]  /*5fa0*/  FADD.FTZ R79, R99, -R76 ;  /* 0x8000004c634f7221 */ /* 0x000fe20000010000 */
[----:B------:R-:W-:Y:S01]  /*5fb0*/  FSEL R72, R74, RZ, P2 ;  /* 0x000000ff4a487208 */ /* 0x000fe20001000000 */
[--C-:B------:R-:W-:Y:S01]  /*5fc0*/  FFMA.FTZ R76, R94, UR10, R82.reuse ;  /* 0x0000000a5e4c7c23 */ /* 0x100fe20008010052 */
[----:B------:R-:W-:Y:S01]  /*5fd0*/  FSEL R74, R73, RZ, P3 ;  /* 0x000000ff494a7208 */ /* 0x000fe20001800000 */
[----:B------:R-:W-:Y:S01]  /*5fe0*/  FFMA.FTZ R73, R93, UR10, R82 ;  /* 0x0000000a5d497c23 */ /* 0x000fe20008010052 */
[----:B------:R-:W-:Y:S01]  /*5ff0*/  FMUL.FTZ R79, R79, UR11 ;  /* 0x0000000b4f4f7c20 */ /* 0x000fe20008410000 */
[----:B------:R-:W-:Y:S01]  /*6000*/  FADD.FTZ R78, R95, -R78 ;  /* 0x8000004e5f4e7221 */ /* 0x000fe20000010000 */
[----:B------:R-:W-:Y:S01]  /*6010*/  LOP3.LUT P2, RZ, R109, 0xff00, RZ, 0xc0, !PT ;  /* 0x0000ff006dff7812 */ /* 0x000fe2000784c0ff */
[----:B------:R-:W-:Y:S01]  /*6020*/  FADD.FTZ R77, R96, -R73 ;  /* 0x80000049604d7221 */ /* 0x000fe20000010000 */
[----:B------:R-:W-:Y:S01]  /*6030*/  FFMA.FTZ R73, R89, UR10, R82 ;  /* 0x0000000a59497c23 */ /* 0x000fe20008010052 */
[----:B------:R-:W-:Y:S01]  /*6040*/  FMUL.FTZ R79, R79, UR23 ;  /* 0x000000174f4f7c20 */ /* 0x000fe20008410000 */
[----:B------:R-:W-:Y:S01]  /*6050*/  FADD.FTZ R76, R91, -R76 ;  /* 0x8000004c5b4c7221 */ /* 0x000fe20000010000 */
[----:B------:R-:W-:Y:S01]  /*6060*/  FMUL.FTZ R77, R77, UR11 ;  /* 0x0000000b4d4d7c20 */ /* 0x000fe20008410000 */
[----:B------:R-:W-:Y:S01]  /*6070*/  FMUL.FTZ R78, R78, UR11 ;  /* 0x0000000b4e4e7c20 */ /* 0x000fe20008410000 */
[----:B------:R-:W-:Y:S01]  /*6080*/  FADD.FTZ R73, R92, -R73 ;  /* 0x800000495c497221 */ /* 0x000fe20000010000 */
[----:B------:R-:W-:Y:S01]  /*6090*/  FSEL R81, R79, RZ, P2 ;  /* 0x000000ff4f517208 */ /* 0x000fe20001000000 */
[----:B------:R-:W-:Y:S01]  /*60a0*/  FMUL.FTZ R77, R77, UR23 ;  /* 0x000000174d4d7c20 */ /* 0x000fe20008410000 */
[----:B------:R-:W-:Y:S01]  /*60b0*/  LOP3.LUT P3, RZ, R108, 0xff0000, RZ, 0xc0, !PT ;  /* 0x00ff00006cff7812 */ /* 0x000fe2000786c0ff */
[----:B------:R-:W-:Y:S01]  /*60c0*/  FMUL.FTZ R76, R76, UR11 ;  /* 0x0000000b4c4c7c20 */ /* 0x000fe20008410000 */
        /* <DEDUP_REMOVED lines=11> */
[----:B------:R-:W-:Y:S02]  /*6180*/  F2FP.F16.F32.PACK_AB R75, R72, R75 ;  /* 0x0000004b484b723e */ /* 0x000fe400000000ff */
[----:B------:R-:W-:Y:S02]  /*6190*/  F2FP.F16.F32.PACK_AB R74, R81, R74 ;  /* 0x0000004a514a723e */ /* 0x000fe400000000ff */
[----:B------:R-:W-:-:S02]  /*61a0*/  F2FP.F16.F32.PACK_AB R73, R79, R78 ;  /* 0x0000004e4f49723e */ /* 0x000fc400000000ff */
[----:B------:R-:W-:-:S07]  /*61b0*/  F2FP.F16.F32.PACK_AB R72, R77, R76 ;  /* 0x0000004c4d48723e */ /* 0x000fce00000000ff */
.L_x_435:
        /* <DEDUP_REMOVED lines=9> */
.L_x_431:
[----:B------:R-:W-:Y:S05]  /*6250*/  BSYNC.RECONVERGENT B0 ;  /* 0x0000000000007941 */ /* 0x000fea0003800200 */
.L_x_430:
[----:B------:R-:W-:Y:S01]  /*6260*/  UPLOP3.LUT UP1, UPT, UPT, UPT, UP1, 0x40, 0x4 ;  /* 0x000000000004789c */ /* 0x000fe20003f2e810 */
[----:B------:R-:W-:Y:S10]  /*6270*/  BRA.U !UP2, `(.L_x_440) ;  /* 0xffffffa10a707547 */ /* 0x000ff4000b83ffff */
.L_x_413:
        /* <DEDUP_REMOVED lines=23> */
.L_x_441:
        /* <DEDUP_REMOVED lines=9> */
.L_x_2800:


//--------------------- .text._ZN10layer_norm22ln_bwd_finalize_kernelINS_22Kernel_traits_finalizeILj4096E6__halfS2_S2_S2_fjLb0ELj1024ELj4ENS_18Kernel_traits_baseILj4096ES2_S2_S2_S2_fjLj1024EEEEELb0ELb1EEEvNS_9BwdParamsE --------------------------
	.section	.text._ZN10layer_norm22ln_bwd_finalize_kernelINS_22Kernel_traits_finalizeILj4096E6__halfS2_S2_S2_fjLb0ELj1024ELj4ENS_18Kernel_traits_baseILj4096ES2_S2_S2_S2_fjLj1024EEEEELb0ELb1EEEvNS_9BwdParamsE,"ax",@progbits
	.align	128
        .global         _ZN10layer_norm22ln_bwd_finalize_kernelINS_22Kernel_traits_finalizeILj4096E6__halfS2_S2_S2_fjLb0ELj1024ELj4ENS_18Kernel_traits_baseILj4096ES2_S2_S2_S2_fjLj1024EEEEELb0ELb1EEEvNS_9BwdParamsE
        .type           _ZN10layer_norm22ln_bwd_finalize_kernelINS_22Kernel_traits_finalizeILj4096E6__halfS2_S2_S2_fjLb0ELj1024ELj4ENS_18Kernel_traits_baseILj4096ES2_S2_S2_S2_fjLj1024EEEEELb0ELb1EEEvNS_9BwdParamsE,@function
        .size           _ZN10layer_norm22ln_bwd_finalize_kernelINS_22Kernel_traits_finalizeILj4096E6__halfS2_S2_S2_fjLb0ELj1024ELj4ENS_18Kernel_traits_baseILj4096ES2_S2_S2_S2_fjLj1024EEEEELb0ELb1EEEvNS_9BwdParamsE,(.L_x_2801 - _ZN10layer_norm22ln_bwd_finalize_kernelINS_22Kernel_traits_finalizeILj4096E6__halfS2_S2_S2_fjLb0ELj1024ELj4ENS_18Kernel_traits_baseILj4096ES2_S2_S2_S2_fjLj1024EEEEELb0ELb1EEEvNS_9BwdParamsE)
        .other          _ZN10layer_norm22ln_bwd_finalize_kernelINS_22Kernel_traits_finalizeILj4096E6__halfS2_S2_S2_fjLb0ELj1024ELj4ENS_18Kernel_traits_baseILj4096ES2_S2_S2_S2_fjLj1024EEEEELb0ELb1EEEvNS_9BwdParamsE,@"STO_CUDA_ENTRY STV_DEFAULT"
_ZN10layer_norm22ln_bwd_finalize_kernelINS_22Kernel_traits_finalizeILj4096E6__halfS2_S2_S2_fjLb0ELj1024ELj4ENS_18Kernel_traits_baseILj4096ES2_S2_S2_S2_fjLj1024EEEEELb0ELb1EEEvNS_9BwdParamsE:
.text._ZN10layer_norm22ln_bwd_finalize_kernelINS_22Kernel_traits_finalizeILj4096E6__halfS2_S2_S2_fjLb0ELj1024ELj4ENS_18Kernel_traits_baseILj4096ES2_S2_S2_S2_fjLj1024EEEEELb0ELb1EEEvNS_9BwdParamsE:
        /* <DEDUP_REMOVED lines=77> */
.L_x_446:
        /* <DEDUP_REMOVED lines=118> */
.L_x_445:
[----:B------:R-:W-:Y:S05]  /*0c30*/  BSYNC.RECONVERGENT B1 ;  /* 0x0000000000017941 */ /* 0x000fea0003800200 */
.L_x_444:
        /* <DEDUP_REMOVED lines=69> */
.L_x_448:
[----:B------:R-:W-:Y:S05]  /*1090*/  BSYNC.RECONVERGENT B1 ;  /* 0x0000000000017941 */ /* 0x000fea0003800200 */
.L_x_447:
        /* <DEDUP_REMOVED lines=38> */
.L_x_450:
[----:B------:R-:W-:Y:S05]  /*1300*/  BSYNC.RECONVERGENT B1 ;  /* 0x0000000000017941 */ /* 0x000fea0003800200 */
.L_x_449:
[----:B------:R-:W-:Y:S05]  /*1310*/  @!P1 BRA `(.L_x_443) ;  /* 0x0000000000409947 */ /* 0x000fea0003800000 */
[----:B------:R-:W0:Y:S01]  /*1320*/  LDC R12, c[0x0][0x388] ;  /* 0x0000e200ff0c7b82 */ /* 0x000e220000000800 */
[----:B------:R-:W-:-:S07]  /*1330*/  IADD3 R0, PT, PT, -R0, RZ, RZ ;  /* 0x000000ff00007210 */ /* 0x000fce0007ffe1ff */
[----:B------:R-:W1:Y:S08]  /*1340*/  LDC.64 R8, c[0x0][0x440] ;  /* 0x00011000ff087b82 */ /* 0x000e700000000a00 */
[----:B------:R-:W2:Y:S01]  /*1350*/  LDC.64 R10, c[0x0][0x448] ;  /* 0x00011200ff0a7b82 */ /* 0x000ea20000000a00 */
[----:B0-----:R-:W-:-:S05]  /*1360*/  IMAD R2, R2, R12, R5 ;  /* 0x0000000c02027224 */ /* 0x001fca00078e0205 */
[----:B------:R-:W-:-:S07]  /*1370*/  IADD3 R13, PT, PT, R57, R2, RZ ;  /* 0x00000002390d7210 */ /* 0x000fce0007ffe0ff */
.L_x_451:
        /* <DEDUP_REMOVED lines=10> */
.L_x_443:
[----:B------:R-:W-:Y:S05]  /*1420*/  BSYNC.RECONVERGENT B0 ;  /* 0x0000000000007941 */ /* 0x000fea0003800200 */
.L_x_442:
        /* <DEDUP_REMOVED lines=54> */
[----:B-1----:R-:W-:Y:S02]  /*1790*/  F2FP.F16.F32.PACK_AB R7, R7, R6 ;  /* 0x000000060707723e */ /* 0x002fe400000000ff */
[----:B--2---:R-:W-:-:S03]  /*17a0*/  F2FP.F16.F32.PACK_AB R9, R9, R8 ;  /* 0x000000080909723e */ /* 0x004fc600000000ff */
[----:B------:R-:W-:Y:S04]  /*17b0*/  STG.E desc[UR6][R2.64], R7 ;  /* 0x0000000702007986 */ /* 0x000fe8000c101906 */
[----:B------:R-:W-:Y:S01]  /*17c0*/  STG.E desc[UR6][R4.64], R9 ;  /* 0x0000000904007986 */ /* 0x000fe2000c101906 */
[----:B------:R-:W-:Y:S05]  /*17d0*/  EXIT ;  /* 0x000000000000794d */ /* 0x000fea0003800000 */
.L_x_452:
        /* <DEDUP_REMOVED lines=10> */
.L_x_2801:


//--------------------- .text._ZN10layer_norm40ln_parallel_residual_bwd_finalize_kernelINS_22Kernel_traits_finalizeILj4096E6__halfS2_S2_S2_fjLb0ELj1024ELj4ENS_18Kernel_traits_baseILj4096ES2_S2_S2_S2_fjLj1024EEEEELb1EEEvNS_9BwdParamsE --------------------------
	.section	.text._ZN10layer_norm40ln_parallel_residual_bwd_finalize_kernelINS_22Kernel_traits_finalizeILj4096E6__halfS2_S2_S2_fjLb0ELj1024ELj4ENS_18Kernel_traits_baseILj4096ES2_S2_S2_S2_fjLj1024EEEEELb1EEEvNS_9BwdParamsE,"ax",@progbits
	.align	128
        .global         _ZN10layer_norm40ln_parallel_residual_bwd_finalize_kernelINS_22Kernel_traits_finalizeILj4096E6__halfS2_S2_S2_fjLb0ELj1024ELj4ENS_18Kernel_traits_baseILj4096ES2_S2_S2_S2_fjLj1024EEEEELb1EEEvNS_9BwdParamsE
        .type           _ZN10layer_norm40ln_parallel_residual_bwd_finalize_kernelINS_22Kernel_traits_finalizeILj4096E6__halfS2_S2_S2_fjLb0ELj1024ELj4ENS_18Kernel_traits_baseILj4096ES2_S2_S2_S2_fjLj1024EEEEELb1EEEvNS_9BwdParamsE,@function
        .size           _ZN10layer_norm40ln_parallel_residual_bwd_finalize_kernelINS_22Kernel_traits_finalizeILj4096E6__halfS2_S2_S2_fjLb0ELj1024ELj4ENS_18Kernel_traits_baseILj4096ES2_S2_S2_S2_fjLj1024EEEEELb1EEEvNS_9BwdParamsE,(.L_x_2802 - _ZN10layer_norm40ln_parallel_residual_bwd_finalize_kernelINS_22Kernel_traits_finalizeILj4096E6__halfS2_S2_S2_fjLb0ELj1024ELj4ENS_18Kernel_traits_baseILj4096ES2_S2_S2_S2_fjLj1024EEEEELb1EEEvNS_9BwdParamsE)
        .other          _ZN10layer_norm40ln_parallel_residual_bwd_finalize_kernelINS_22Kernel_traits_finalizeILj4096E6__halfS2_S2_S2_fjLb0ELj1024ELj4ENS_18Kernel_traits_baseILj4096ES2_S2_S2_S2_fjLj1024EEEEELb1EEEvNS_9BwdParamsE,@"STO_CUDA_ENTRY STV_DEFAULT"
_ZN10layer_norm40ln_parallel_residual_bwd_finalize_kernelINS_22Kernel_traits_finalizeILj4096E6__halfS2_S2_S2_fjLb0ELj1024ELj4ENS_18Kernel_traits_baseILj4096ES2_S2_S2_S2_fjLj1024EEEEELb1EEEvNS_9BwdParamsE:
.text._ZN10layer_norm40ln_parallel_residual_bwd_finalize_kernelINS_22Kernel_traits_finalizeILj4096E6__halfS2_S2_S2_fjLb0ELj1024ELj4ENS_18Kernel_traits_baseILj4096ES2_S2_S2_S2_fjLj1024EEEEELb1EEEvNS_9BwdParamsE:
        /* <DEDUP_REMOVED lines=57> */
.L_x_457:
        /* <DEDUP_REMOVED lines=112> */
.L_x_456:
[----:B------:R-:W-:Y:S05]  /*0a90*/  BSYNC.RECONVERGENT B1 ;  /* 0x0000000000017941 */ /* 0x000fea0003800200 */
.L_x_455:
        /* <DEDUP_REMOVED lines=67> */
.L_x_459:
[----:B------:R-:W-:Y:S05]  /*0ed0*/  BSYNC.RECONVERGENT B1 ;  /* 0x0000000000017941 */ /* 0x000fea0003800200 */
.L_x_458:
        /* <DEDUP_REMOVED lines=37> */
.L_x_461:
[----:B------:R-:W-:Y:S05]  /*1130*/  BSYNC.RECONVERGENT B1 ;  /* 0x0000000000017941 */ /* 0x000fea0003800200 */
.L_x_460:
        /* <DEDUP_REMOVED lines=19> */
.L_x_454:
[----:B------:R-:W-:Y:S05]  /*1270*/  BSYNC.RECONVERGENT B0 ;  /* 0x0000000000007941 */ /* 0x000fea0003800200 */
.L_x_453:
        /* <DEDUP_REMOVED lines=93> */
.L_x_462:
        /* <DEDUP_REMOVED lines=11> */
.L_x_2802:


//--------------------- .text._ZN10layer_norm31ln_parallel_residual_bwd_kernelINS_13Kernel_traitsI6__halfS2_S2_S2_fjLj4096ELj1ELj1ELj8ELj16ENS_18Kernel_traits_baseILj4096ES2_S2_S2_S2_fjLj256EEEEELb1ELb1ELb1EEEvNS_9BwdParamsE --------------------------
	.section	.text._ZN10layer_norm31ln_parallel_residual_bwd_kernelINS_13Kernel_traitsI6__halfS2_S2_S2_fjLj4096ELj1ELj1ELj8ELj16ENS_18Kernel_traits_baseILj4096ES2_S2_S2_S2_fjLj256EEEEELb1ELb1ELb1EEEvNS_9BwdParamsE,"ax",@progbits
	.align	128
        .global         _ZN10layer_norm31ln_parallel_residual_bwd_kernelINS_13Kernel_traitsI6__halfS2_S2_S2_fjLj4096ELj1ELj1ELj8ELj16ENS_18Kernel_traits_baseILj4096ES2_S2_S2_S2_fjLj256EEEEELb1ELb1ELb1EEEvNS_9BwdParamsE
        .type           _ZN10layer_norm31ln_parallel_residual_bwd_kernelINS_13Kernel_traitsI6__halfS2_S2_S2_fjLj4096ELj1ELj1ELj8ELj16ENS_18Kernel_traits_baseILj4096ES2_S2_S2_S2_fjLj256EEEEELb1ELb1ELb1EEEvNS_9BwdParamsE,@function
        .size           _ZN10layer_norm31ln_parallel_residual_bwd_kernelINS_13Kernel_traitsI6__halfS2_S2_S2_fjLj4096ELj1ELj1ELj8ELj16ENS_18Kernel_traits_baseILj4096ES2_S2_S2_S2_fjLj256EEEEELb1ELb1ELb1EEEvNS_9BwdParamsE,(.L_x_2803 - _ZN10layer_norm31ln_parallel_residual_bwd_kernelINS_13Kernel_traitsI6__halfS2_S2_S2_fjLj4096ELj1ELj1ELj8ELj16ENS_18Kernel_traits_baseILj4096ES2_S2_S2_S2_fjLj256EEEEELb1ELb1ELb1EEEvNS_9BwdParamsE)
        .other          _ZN10layer_norm31ln_parallel_residual_bwd_kernelINS_13Kernel_traitsI6__halfS2_S2_S2_fjLj4096ELj1ELj1ELj8ELj16ENS_18Kernel_traits_baseILj4096ES2_S2_S2_S2_fjLj256EEEEELb1ELb1ELb1EEEvNS_9BwdParamsE,@"STO_CUDA_ENTRY STV_DEFAULT"
_ZN10layer_norm31ln_parallel_residual_bwd_kernelINS_13Kernel_traitsI6__halfS2_S2_S2_fjLj4096ELj1ELj1ELj8ELj16ENS_18Kernel_traits_baseILj4096ES2_S2_S2_S2_fjLj256EEEEELb1ELb1ELb1EEEvNS_9BwdParamsE:
.text._ZN10layer_norm31ln_parallel_residual_bwd_kernelINS_13Kernel_traitsI6__halfS2_S2_S2_fjLj4096ELj1ELj1ELj8ELj16ENS_18Kernel_traits_baseILj4096ES2_S2_S2_S2_fjLj256EEEEELb1ELb1ELb1EEEvNS_9BwdParamsE:
        /* <DEDUP_REMOVED lines=37> */
[----:B------:R-:W-:Y:S01]  /*0250*/  UPLOP3.LUT UP1, UPT, UPT, UPT, UPT, 0x40, 0x4 ;  /* 0x000000000004789c */ /* 0x000fe20003f2e870 */
[----:B------:R-:W4:Y:S01]  /*0260*/  LDCU UR18, c[0x0][0x388] ;  /* 0x00007100ff1277ac */ /* 0x000f220008000800 */
[----:B------:R-:W0:Y:S02]  /*0270*/  LDCU.U8 UR26, c[0x0][0x410] ;  /* 0x00008200ff1a77ac */ /* 0x000e240008000000 */
[----:B0-----:R-:W-:Y:S01]  /*0280*/  IMAD.WIDE.U32 R2, R48, 0x10, R2 ;  /* 0x0000001030027825 */ /* 0x001fe200078e0002 */
[----:B------:R-:W0:Y:S04]  /*0290*/  LDCU UR19, c[0x0][0x400] ;  /* 0x00008000ff1377ac */ /* 0x000e280008000800 */
[----:B--2---:R-:W2:Y:S01]  /*02a0*/  LDG.E.128 R8, desc[UR10][R2.64] ;  /* 0x0000000a02087981 */ /* 0x004ea2000c1e1d00 */
[----:B------:R-:W0:Y:S03]  /*02b0*/  LDCU.64 UR8, c[0x0][0x478] ;  /* 0x00008f00ff0877ac */ /* 0x000e260008000a00 */
[----:B------:R5:W4:Y:S01]  /*02c0*/  LDG.E.128 R4, desc[UR10][R2.64+0x1000] ;  /* 0x0010000a02047981 */ /* 0x000b22000c1e1d00 */
[----:B------:R-:W-:Y:S01]  /*02d0*/  MOV R69, RZ ;  /* 0x000000ff00457202 */ /* 0x000fe20000000f00 */
[----:B-1----:R-:W-:-:S02]  /*02e0*/  UISETP.NE.U32.AND UP0, UPT, UR6, URZ, UPT ;  /* 0x000000ff0600728c */ /* 0x002fc4000bf05070 */
[----:B---3--:R-:W-:Y:S02]  /*02f0*/  UISETP.NE.AND UP2, UPT, UR5, URZ, UPT ;  /* 0x000000ff0500728c */ /* 0x008fe4000bf45270 */
[----:B------:R-:W-:Y:S01]  /*0300*/  UISETP.NE.AND.EX UP0, UPT, UR7, URZ, UPT, UP0 ;  /* 0x000000ff0700728c */ /* 0x000fe2000bf05300 */
[----:B------:R-:W1:Y:S03]  /*0310*/  LDCU UR7, c[0x0][0x408] ;  /* 0x00008100ff0777ac */ /* 0x000e660008000800 */
[----:B------:R-:W-:Y:S02]  /*0320*/  PLOP3.LUT P4, PT, PT, PT, UP2, 0x80, 0x8 ;  /* 0x000000000008781c */ /* 0x000fe40003f8f028 */
[----:B-----5:R-:W-:Y:S02]  /*0330*/  CS2R R2, SRZ ;  /* 0x0000000000027805 */ /* 0x020fe4000001ff00 */
[----:B------:R-:W-:Y:S01]  /*0340*/  PLOP3.LUT P0, PT, PT, PT, UP0, 0x80, 0x8 ;  /* 0x000000000008781c */ /* 0x000fe20003f0f008 */
[----:B------:R-:W3:Y:S01]  /*0350*/  LDCU.64 UR24, c[0x0][0x438] ;  /* 0x00008700ff1877ac */ /* 0x000ee20008000a00 */
[----:B------:R-:W0:Y:S01]  /*0360*/  LDCU.128 UR12, c[0x0][0x3c0] ;  /* 0x00007800ff0c77ac */ /* 0x000e220008000c00 */
[----:B------:R-:W0:Y:S01]  /*0370*/  LDCU.64 UR20, c[0x0][0x380] ;  /* 0x00007000ff1477ac */ /* 0x000e220008000a00 */
[----:B------:R-:W0:Y:S01]  /*0380*/  LDCU.64 UR22, c[0x0][0x470] ;  /* 0x00008e00ff1677ac */ /* 0x000e220008000a00 */
[----:B--2---:R-:W-:-:S02]  /*0390*/  HADD2.F32 R84, -RZ, R8.H0_H0 ;  /* 0x20000008ff547230 */ /* 0x004fc40000004100 */
        /* <DEDUP_REMOVED lines=8> */
[----:B------:R-:W-:Y:S01]  /*0420*/  CS2R R10, SRZ ;  /* 0x00000000000a7805 */ /* 0x000fe2000001ff00 */
[--C-:B----4-:R-:W-:Y:S02]  /*0430*/  HADD2.F32 R76, -RZ, R4.reuse.H0_H0 ;  /* 0x20000004ff4c7230 */ /* 0x110fe40000004100 */
[----:B------:R-:W-:Y:S02]  /*0440*/  HADD2.F32 R75, -RZ, R4.H1_H1 ;  /* 0x30000004ff4b7230 */ /* 0x000fe40000004100 */
[--C-:B------:R-:W-:Y:S02]  /*0450*/  HADD2.F32 R74, -RZ, R5.reuse.H0_H0 ;  /* 0x20000005ff4a7230 */ /* 0x100fe40000004100 */
[----:B------:R-:W-:Y:S01]  /*0460*/  HADD2.F32 R73, -RZ, R5.H1_H1 ;  /* 0x30000005ff497230 */ /* 0x000fe20000004100 */
[----:B------:R-:W-:Y:S01]  /*0470*/  CS2R R4, SRZ ;  /* 0x0000000000047805 */ /* 0x000fe2000001ff00 */
[----:B------:R-:W-:-:S02]  /*0480*/  HADD2.F32 R72, -RZ, R6.H0_H0 ;  /* 0x20000006ff487230 */ /* 0x000fc40000004100 */
[----:B------:R-:W-:Y:S02]  /*0490*/  HADD2.F32 R71, -RZ, R6.H1_H1 ;  /* 0x30000006ff477230 */ /* 0x000fe40000004100 */
[--C-:B------:R-:W-:Y:S02]  /*04a0*/  HADD2.F32 R70, -RZ, R7.reuse.H0_H0 ;  /* 0x20000007ff467230 */ /* 0x100fe40000004100 */
[----:B------:R-:W-:Y:S01]  /*04b0*/  HADD2.F32 R68, -RZ, R7.H1_H1 ;  /* 0x30000007ff447230 */ /* 0x000fe20000004100 */
[----:B01-3--:R-:W-:-:S07]  /*04c0*/  CS2R R6, SRZ ;  /* 0x0000000000067805 */ /* 0x00bfce000001ff00 */
.L_x_482:
[----:B0-----:R-:W0:Y:S01]  /*04d0*/  LDC.64 R42, c[0x0][0x3a8] ;  /* 0x0000ea00ff2a7b82 */ /* 0x001e220000000a00 */
[----:B------:R-:W-:Y:S02]  /*04e0*/  UIMAD UR5, UR4, UR18, URZ ;  /* 0x00000012040572a4 */ /* 0x000fe4000f8e02ff */
[----:B------:R-:W-:Y:S02]  /*04f0*/  UIMAD.WIDE UR16, UR4, 0x4, UR14 ;  /* 0x00000004041078a5 */ /* 0x000fe4000f8e020e */
[----:B------:R-:W-:-:S03]  /*0500*/  USHF.R.S32.HI UR6, URZ, 0x1f, UR5 ;  /* 0x0000001fff067899 */ /* 0x000fc60008011405 */
[----:B------:R-:W1:Y:S01]  /*0510*/  LDC.64 R40, c[0x0][0x428] ;  /* 0x00010a00ff287b82 */ /* 0x000e620000000a00 */
[----:B------:R-:W-:Y:S01]  /*0520*/  ULEA.HI UR6, UR6, UR5, URZ, 0x3 ;  /* 0x0000000506067291 */ /* 0x000fe2000f8f18ff */
[----:B------:R-:W-:Y:S02]  /*0530*/  MOV R86, UR16 ;  /* 0x0000001000567c02 */ /* 0x000fe40008000f00 */
[----:B------:R-:W-:-:S03]  /*0540*/  MOV R87, UR17 ;  /* 0x0000001100577c02 */ /* 0x000fc60008000f00 */
[----:B------:R-:W-:Y:S01]  /*0550*/  MOV R85, UR6 ;  /* 0x0000000600557c02 */ /* 0x000fe20008000f00 */
[----:B------:R-:W-:Y:S01]  /*0560*/  UIMAD.WIDE UR16, UR4, 0x4, UR12 ;  /* 0x00000004041078a5 */ /* 0x000fe2000f8e020c */
[----:B------:R2:W3:Y:S01]  /*0570*/  LDG.E R0, desc[UR10][R86.64] ;  /* 0x0000000a56007981 */ /* 0x0004e2000c1e1900 */
[----:B------:R-:W4:Y:S01]  /*0580*/  LDC.64 R120, c[0x0][0x3b0] ;  /* 0x0000ec00ff787b82 */ /* 0x000f220000000a00 */
[----:B------:R-:W-:-:S03]  /*0590*/  LEA.HI.SX32 R85, R85, R48, 0x1d ;  /* 0x0000003055557211 */ /* 0x000fc600078feaff */
[----:B------:R-:W-:Y:S02]  /*05a0*/  MOV R92, UR16 ;  /* 0x00000010005c7c02 */ /* 0x000fe40008000f00 */
[C---:B0-----:R-:W-:Y:S01]  /*05b0*/  IMAD.WIDE.U32 R44, R85.reuse, 0x10, R42 ;  /* 0x00000010552c7825 */ /* 0x041fe200078e002a */
[----:B------:R-:W-:Y:S01]  /*05c0*/  MOV R93, UR17 ;  /* 0x00000011005d7c02 */ /* 0x000fe20008000f00 */
[----:B------:R-:W0:Y:S01]  /*05d0*/  @P0 LDC.64 R90, c[0x0][0x438] ;  /* 0x00010e00ff5a0b82 */ /* 0x000e220000000a00 */
[----:B------:R-:W-:-:S03]  /*05e0*/  IADD3 R65, PT, PT, R85, 0x100, RZ ;  /* 0x0000010055417810 */ /* 0x000fc60007ffe0ff */
[----:B------:R-:W3:Y:S01]  /*05f0*/  LDG.E.128 R44, desc[UR10][R44.64] ;  /* 0x0000000a2c2c7981 */ /* 0x000ee2000c1e1d00 */
[----:B-1----:R-:W-:-:S03]  /*0600*/  IMAD.WIDE.U32 R48, R85, 0x10, R40 ;  /* 0x0000001055307825 */ /* 0x002fc600078e0028 */
[----:B------:R-:W3:Y:S04]  /*0610*/  LDG.E R92, desc[UR10][R92.64] ;  /* 0x0000000a5c5c7981 */ /* 0x000ee8000c1e1900 */
[----:B------:R-:W3:Y:S01]  /*0620*/  LDG.E.128 R48, desc[UR10][R48.64] ;  /* 0x0000000a30307981 */ /* 0x000ee2000c1e1d00 */
[----:B------:R-:W-:-:S06]  /*0630*/  IMAD.WIDE.U32 R52, R65, 0x10, R42 ;  /* 0x0000001041347825 */ /* 0x000fcc00078e002a */
[----:B------:R-:W3:Y:S01]  /*0640*/  LDG.E.128 R52, desc[UR10][R52.64] ;  /* 0x0000000a34347981 */ /* 0x000ee2000c1e1d00 */
[----:B------:R-:W-:-:S06]  /*0650*/  IMAD.WIDE.U32 R40, R65, 0x10, R40 ;  /* 0x0000001041287825 */ /* 0x000fcc00078e0028 */
[----:B------:R-:W3:Y:S01]  /*0660*/  LDG.E.128 R40, desc[UR10][R40.64] ;  /* 0x0000000a28287981 */ /* 0x000ee2000c1e1d00 */
[----:B------:R-:W-:Y:S01]  /*0670*/  ISETP.NE.U32.AND P1, PT, RZ, UR22, PT ;  /* 0x00000016ff007c0c */ /* 0x000fe2000bf25070 */
[----:B----4-:R-:W-:-:S03]  /*0680*/  IMAD.WIDE.U32 R122, R85, 0x8, R120 ;  /* 0x00000008557a7825 */ /* 0x010fc600078e0078 */
[----:B------:R-:W-:Y:S01]  /*0690*/  ISETP.NE.AND.EX P1, PT, RZ, UR23, PT, P1 ;  /* 0x00000017ff007c0c */ /* 0x000fe2000bf25310 */
[----:B------:R-:W-:Y:S02]  /*06a0*/  IMAD.WIDE.U32 R120, R65, 0x8, R120 ;  /* 0x0000000841787825 */ /* 0x000fe400078e0078 */
[----:B------:R-:W5:Y:S04]  /*06b0*/  LDG.E.64 R122, desc[UR10][R122.64] ;  /* 0x0000000a7a7a7981 */ /* 0x000f68000c1e1b00 */
[----:B------:R-:W5:Y:S06]  /*06c0*/  LDG.E.64 R120, desc[UR10][R120.64] ;  /* 0x0000000a78787981 */ /* 0x000f6c000c1e1b00 */
[----:B------:R-:W1:Y:S08]  /*06d0*/  @P1 LDC.64 R88, c[0x0][0x3b8] ;  /* 0x0000ee00ff581b82 */ /* 0x000e700000000a00 */
[----:B--2---:R-:W2:Y:S01]  /*06e0*/  @P1 LDC.64 R86, c[0x0][0x3b8] ;  /* 0x0000ee00ff561b82 */ /* 0x004ea20000000a00 */
[----:B0-----:R-:W-:-:S05]  /*06f0*/  @P0 IMAD.WIDE.U32 R90, R85, 0x10, R90 ;  /* 0x00000010555a0825 */ /* 0x001fca00078e005a */
[----:B------:R-:W5:Y:S01]  /*0700*/  @P0 LDG.E.128 R24, desc[UR10][R90.64] ;  /* 0x0000000a5a180981 */ /* 0x000f62000c1e1d00 */
[----:B------:R-:W-:-:S04]  /*0710*/  ISETP.NE.U32.AND P0, PT, RZ, UR24, PT ;  /* 0x00000018ff007c0c */ /* 0x000fc8000bf05070 */
[----:B------:R-:W-:Y:S01]  /*0720*/  ISETP.NE.AND.EX P0, PT, RZ, UR25, PT, P0 ;  /* 0x00000019ff007c0c */ /* 0x000fe2000bf05300 */
[----:B-1----:R-:W-:-:S05]  /*0730*/  @P1 IMAD.WIDE.U32 R88, R85, 0x8, R88 ;  /* 0x0000000855581825 */ /* 0x002fca00078e0058 */
[----:B------:R-:W5:Y:S01]  /*0740*/  @P1 LDG.E.64 R118, desc[UR10][R88.64] ;  /* 0x0000000a58761981 */ /* 0x000f62000c1e1b00 */
[----:B--2---:R-:W-:-:S05]  /*0750*/  @P1 IMAD.WIDE.U32 R86, R65, 0x8, R86 ;  /* 0x0000000841561825 */ /* 0x004fca00078e0056 */
[----:B------:R0:W5:Y:S01]  /*0760*/  @P1 LDG.E.64 R66, desc[UR10][R86.64] ;  /* 0x0000000a56421981 */ /* 0x000162000c1e1b00 */
[----:B---3--:R-:W-:Y:S01]  /*0770*/  R2UR UR16, R0 ;  /* 0x00000000001072ca */ /* 0x008fe200000e0000 */
[--C-:B------:R-:W-:Y:S02]  /*0780*/  HADD2.F32 R0, -RZ, R44.reuse.H0_H0 ;  /* 0x2000002cff007230 */ /* 0x100fe40000004100 */
[----:B------:R-:W-:Y:S02]  /*0790*/  HADD2.F32 R94, -RZ, R44.H1_H1 ;  /* 0x3000002cff5e7230 */ /* 0x000fe40000004100 */
[--C-:B------:R-:W-:Y:S02]  /*07a0*/  HADD2.F32 R95, -RZ, R45.reuse.H0_H0 ;  /* 0x2000002dff5f7230 */ /* 0x100fe40000004100 */
[----:B------:R-:W-:Y:S02]  /*07b0*/  HADD2.F32 R96, -RZ, R45.H1_H1 ;  /* 0x3000002dff607230 */ /* 0x000fe40000004100 */
[----:B------:R-:W-:-:S02]  /*07c0*/  HADD2.F32 R45, -RZ, R51.H0_H0 ;  /* 0x20000033ff2d7230 */ /* 0x000fc40000004100 */
[----:B------:R-:W-:Y:S01]  /*07d0*/  HADD2.F32 R44, -RZ, R51.H1_H1 ;  /* 0x30000033ff2c7230 */ /* 0x000fe20000004100 */
[----:B------:R-:W-:Y:S01]  /*07e0*/  FSEL R51, R92, RZ, !P4 ;  /* 0x000000ff5c337208 */ /* 0x000fe20006000000 */
[--C-:B0-----:R-:W-:Y:S02]  /*07f0*/  HADD2.F32 R87, -RZ, R48.reuse.H0_H0 ;  /* 0x20000030ff577230 */ /* 0x101fe40000004100 */
[----:B------:R-:W-:Y:S02]  /*0800*/  HADD2.F32 R86, -RZ, R48.H1_H1 ;  /* 0x30000030ff567230 */ /* 0x000fe40000004100 */
[C---:B------:R-:W-:Y:S01]  /*0810*/  FADD.FTZ R0, -R51.reuse, R0 ;  /* 0x0000000033007221 */ /* 0x040fe20000010100 */
[--C-:B------:R-:W-:Y:S02]  /*0820*/  HADD2.F32 R93, -RZ, R49.reuse.H0_H0 ;  /* 0x20000031ff5d7230 */ /* 0x100fe40000004100 */
[----:B------:R-:W-:Y:S02]  /*0830*/  HADD2.F32 R89, -RZ, R49.H1_H1 ;  /* 0x30000031ff597230 */ /* 0x000fe40000004100 */
[----:B------:R-:W-:Y:S01]  /*0840*/  FADD.FTZ R90, -R51, R94 ;  /* 0x0000005e335a7221 */ /* 0x000fe20000010100 */
[----:B------:R-:W0:Y:S01]  /*0850*/  @P0 LDC.64 R48, c[0x0][0x438] ;  /* 0x00010e00ff300b82 */ /* 0x000e220000000a00 */
[----:B------:R-:W-:-:S02]  /*0860*/  HADD2.F32 R113, -RZ, R46.H0_H0 ;  /* 0x2000002eff717230 */ /* 0x000fc40000004100 */
[----:B------:R-:W-:Y:S01]  /*0870*/  FMUL.FTZ R0, R0, UR16 ;  /* 0x0000001000007c20 */ /* 0x000fe20008410000 */
[----:B------:R-:W-:Y:S02]  /*0880*/  HADD2.F32 R112, -RZ, R46.H1_H1 ;  /* 0x3000002eff707230 */ /* 0x000fe40000004100 */
[--C-:B------:R-:W-:Y:S02]  /*0890*/  HADD2.F32 R115, -RZ, R47.reuse.H0_H0 ;  /* 0x2000002fff737230 */ /* 0x100fe40000004100 */
[----:B------:R-:W-:Y:S02]  /*08a0*/  HADD2.F32 R114, -RZ, R47.H1_H1 ;  /* 0x3000002fff727230 */ /* 0x000fe40000004100 */
[--C-:B------:R-:W-:Y:S02]  /*08b0*/  HADD2.F32 R47, -RZ, R50.reuse.H0_H0 ;  /* 0x20000032ff2f7230 */ /* 0x100fe40000004100 */
[----:B------:R-:W-:Y:S02]  /*08c0*/  HADD2.F32 R46, -RZ, R50.H1_H1 ;  /* 0x30000032ff2e7230 */ /* 0x000fe40000004100 */
[----:B------:R-:W-:-:S02]  /*08d0*/  HADD2.F32 R50, -RZ, R52.H0_H0 ;  /* 0x20000034ff327230 */ /* 0x000fc40000004100 */
[----:B------:R-:W-:Y:S01]  /*08e0*/  FADD.FTZ R64, R87, R64 ;  /* 0x0000004057407221 */ /* 0x000fe20000010000 */
[----:B------:R-:W-:Y:S02]  /*08f0*/  HADD2.F32 R52, -RZ, R52.H1_H1 ;  /* 0x30000034ff347230 */ /* 0x000fe40000004100 */
[----:B------:R-:W-:Y:S01]  /*0900*/  FMUL.FTZ R90, R90, UR16 ;  /* 0x000000105a5a7c20 */ /* 0x000fe20008410000 */
[--C-:B------:R-:W-:Y:S02]  /*0910*/  HADD2.F32 R99, -RZ, R53.reuse.H0_H0 ;  /* 0x20000035ff637230 */ /* 0x100fe40000004100 */
[----:B------:R-:W-:Y:S01]  /*0920*/  FFMA.FTZ R69, R0, R87, R69 ;  /* 0x0000005700457223 */ /* 0x000fe20000010045 */
[----:B------:R-:W-:Y:S02]  /*0930*/  HADD2.F32 R98, -RZ, R53.H1_H1 ;  /* 0x30000035ff627230 */ /* 0x000fe40000004100 */
[--C-:B------:R-:W-:Y:S02]  /*0940*/  HADD2.F32 R101, -RZ, R54.reuse.H0_H0 ;  /* 0x20000036ff657230 */ /* 0x100fe40000004100 */
[----:B------:R-:W-:-:S02]  /*0950*/  HADD2.F32 R100, -RZ, R54.H1_H1 ;  /* 0x30000036ff647230 */ /* 0x000fc40000004100 */
[--C-:B------:R-:W-:Y:S02]  /*0960*/  HADD2.F32 R103, -RZ, R55.reuse.H0_H0 ;  /* 0x20000037ff677230 */ /* 0x100fe40000004100 */
[----:B------:R-:W-:Y:S02]  /*0970*/  HADD2.F32 R102, -RZ, R55.H1_H1 ;  /* 0x30000037ff667230 */ /* 0x000fe40000004100 */
[----:B------:R-:W-:Y:S01]  /*0980*/  FMUL.FTZ R87, R84, R87 ;  /* 0x0000005754577220 */ /* 0x000fe20000410000 */
[C---:B------:R-:W-:Y:S01]  /*0990*/  FADD.FTZ R88, -R51.reuse, R95 ;  /* 0x0000005f33587221 */ /* 0x040fe20000010100 */
        /* <DEDUP_REMOVED lines=12> */
[----:B------:R-:W-:Y:S01]  /*0a60*/  FADD.FTZ R102, -R51, R102 ;  /* 0x0000006633667221 */ /* 0x000fe20000010100 */
[----:B------:R-:W-:Y:S01]  /*0a70*/  FADD.FTZ R62, R86, R62 ;  /* 0x0000003e563e7221 */ /* 0x000fe20000010000 */
[-C--:B------:R-:W-:Y:S01]  /*0a80*/  FFMA.FTZ R63, R90, R86.reuse, R63 ;  /* 0x000000565a3f7223 */ /* 0x080fe2000001003f */
[----:B------:R-:W-:Y:S01]  /*0a90*/  FMUL.FTZ R86, R83, R86 ;  /* 0x0000005653567220 */ /* 0x000fe20000410000 */
[----:B------:R-:W-:Y:S01]  /*0aa0*/  FADD.FTZ R51, RZ, R87 ;  /* 0x00000057ff337221 */ /* 0x000fe20000010000 */
[----:B------:R-:W-:-:S03]  /*0ab0*/  FMUL.FTZ R55, R82, R93 ;  /* 0x0000005d52377220 */ /* 0x000fc60000410000 */
[----:B------:R-:W-:Y:S01]  /*0ac0*/  FADD.FTZ R50, R86, R51 ;  /* 0x0000003356327221 */ /* 0x000fe20000010000 */
[----:B------:R-:W-:Y:S01]  /*0ad0*/  FMUL.FTZ R54, R54, UR16 ;  /* 0x0000001036367c20 */ /* 0x000fe20008410000 */
[-C--:B------:R-:W-:Y:S02]  /*0ae0*/  FMUL.FTZ R53, R81, R89.reuse ;  /* 0x0000005951357220 */ /* 0x080fe40000410000 */
[----:B------:R-:W-:Y:S01]  /*0af0*/  FADD.FTZ R50, R55, R50 ;  /* 0x0000003237327221 */ /* 0x000fe20000010000 */
[----:B------:R-:W-:Y:S01]  /*0b00*/  FADD.FTZ R58, R89, R58 ;  /* 0x0000003a593a7221 */ /* 0x000fe20000010000 */
[----:B------:R-:W-:Y:S01]  /*0b10*/  FFMA.FTZ R59, R54, R89, R59 ;  /* 0x00000059363b7223 */ /* 0x000fe2000001003b */
[----:B------:R-:W-:Y:S01]  /*0b20*/  FMUL.FTZ R52, R80, R47 ;  /* 0x0000002f50347220 */ /* 0x000fe20000410000 */
[----:B------:R-:W-:Y:S01]  /*0b30*/  FADD.FTZ R89, R53, R50 ;  /* 0x0000003235597221 */ /* 0x000fe20000010000 */
[----:B0-----:R-:W-:-:S04]  /*0b40*/  @P0 IMAD.WIDE.U32 R48, R65, 0x10, R48 ;  /* 0x0000001041300825 */ /* 0x001fc800078e0030 */
[----:B------:R-:W-:Y:S01]  /*0b50*/  FMUL.FTZ R51, R79, R46 ;  /* 0x0000002e4f337220 */ /* 0x000fe20000410000 */
[----:B------:R-:W-:Y:S01]  /*0b60*/  FADD.FTZ R50, R52, R89 ;  /* 0x0000005934327221 */ /* 0x000fe20000010000 */
[----:B------:R-:W-:Y:S01]  /*0b70*/  FMUL.FTZ R104, R78, R45 ;  /* 0x0000002d4e687220 */ /* 0x000fe20000410000 */
[----:B------:R0:W5:Y:S01]  /*0b80*/  @P0 LDG.E.128 R36, desc[UR10][R48.64] ;  /* 0x0000000a30240981 */ /* 0x000162000c1e1d00 */
[----:B------:R-:W-:Y:S02]  /*0b90*/  HADD2.F32 R117, -RZ, R40.H0_H0 ;  /* 0x20000028ff757230 */ /* 0x000fe40000004100 */
[----:B------:R-:W-:Y:S01]  /*0ba0*/  FFMA.FTZ R89, R0, R87, RZ ;  /* 0x0000005700597223 */ /* 0x000fe200000100ff */
[--C-:B------:R-:W-:Y:S02]  /*0bb0*/  HADD2.F32 R105, -RZ, R41.reuse.H0_H0 ;  /* 0x20000029ff697230 */ /* 0x100fe40000004100 */
[----:B------:R-:W-:Y:S01]  /*0bc0*/  FMUL.FTZ R106, R77, R44 ;  /* 0x0000002c4d6a7220 */ /* 0x000fe20000410000 */
[----:B------:R-:W-:-:S02]  /*0bd0*/  HADD2.F32 R108, -RZ, R41.H1_H1 ;  /* 0x30000029ff6c7230 */ /* 0x000fc40000004100 */
[----:B0-----:R-:W-:Y:S01]  /*0be0*/  FADD.FTZ R49, R51, R50 ;  /* 0x0000003233317221 */ /* 0x001fe20000010000 */
[----:B------:R-:W-:-:S03]  /*0bf0*/  FMUL.FTZ R88, R88, UR16 ;  /* 0x0000001058587c20 */ /* 0x000fc60008410000 */
[----:B------:R-:W-:Y:S01]  /*0c00*/  FADD.FTZ R41, R104, R49 ;  /* 0x0000003168297221 */ /* 0x000fe20000010000 */
[----:B------:R-:W-:Y:S02]  /*0c10*/  HADD2.F32 R116, -RZ, R40.H1_H1 ;  /* 0x30000028ff747230 */ /* 0x000fe40000004100 */
[----:B------:R-:W-:Y:S01]  /*0c20*/  FFMA.FTZ R89, R90, R86, R89 ;  /* 0x000000565a597223 */ /* 0x000fe20000010059 */
[----:B------:R-:W-:Y:S01]  /*0c30*/  FMUL.FTZ R49, R76, R117 ;  /* 0x000000754c317220 */ /* 0x000fe20000410000 */
[----:B------:R-:W-:Y:S02]  /*0c40*/  FADD.FTZ R40, R106, R41 ;  /* 0x000000296a287221 */ /* 0x000fe40000010000 */
[----:B------:R-:W-:Y:S01]  /*0c50*/  FFMA.FTZ R89, R88, R55, R89 ;  /* 0x0000003758597223 */ /* 0x000fe20000010059 */
[----:B------:R-:W-:Y:S01]  /*0c60*/  FMUL.FTZ R50, R75, R116 ;  /* 0x000000744b327220 */ /* 0x000fe20000410000 */
[----:B------:R-:W-:Y:S01]  /*0c70*/  FADD.FTZ R41, R49, R40 ;  /* 0x0000002831297221 */ /* 0x000fe20000010000 */
[----:B------:R-:W-:-:S02]  /*0c80*/  HADD2.F32 R107, -RZ, R42.H0_H0 ;  /* 0x2000002aff6b7230 */ /* 0x000fc40000004100 */
[----:B------:R-:W-:Y:S01]  /*0c90*/  FMUL.FTZ R113, R113, UR16 ;  /* 0x0000001071717c20 */ /* 0x000fe20008410000 */
[----:B------:R-:W-:Y:S02]  /*0ca0*/  HADD2.F32 R110, -RZ, R42.H1_H1 ;  /* 0x3000002aff6e7230 */ /* 0x000fe40000004100 */
[----:B------:R-:W-:Y:S01]  /*0cb0*/  FFMA.FTZ R40, R54, R53, R89 ;  /* 0x0000003536287223 */ /* 0x000fe20000010059 */
[----:B------:R-:W-:Y:S01]  /*0cc0*/  FADD.FTZ R42, R41, R50 ;  /* 0x00000032292a7221 */ /* 0x000fe20000010000 */
[----:B------:R-:W-:Y:S01]  /*0cd0*/  FMUL.FTZ R89, R74, R105 ;  /* 0x000000694a597220 */ /* 0x000fe20000410000 */
[----:B------:R-:W-:Y:S01]  /*0ce0*/  FMUL.FTZ R112, R112, UR16 ;  /* 0x0000001070707c20 */ /* 0x000fe20008410000 */
        /* <DEDUP_REMOVED lines=9> */
[----:B------:R-:W-:Y:S01]  /*0d80*/  FADD.FTZ R60, R93, R60 ;  /* 0x0000003c5d3c7221 */ /* 0x000fe20000010000 */
[----:B------:R-:W-:Y:S01]  /*0d90*/  FFMA.FTZ R61, R88, R93, R61 ;  /* 0x0000005d583d7223 */ /* 0x000fe2000001003d */
[----:B------:R-:W-:Y:S01]  /*0da0*/  FMUL.FTZ R114, R114, UR16 ;  /* 0x0000001072727c20 */ /* 0x000fe20008410000 */
[----:B------:R-:W-:Y:S01]  /*0db0*/  FFMA.FTZ R41, R115, R104, R40 ;  /* 0x0000006873297223 */ /* 0x000fe20000010028 */
[----:B------:R-:W-:Y:S01]  /*0dc0*/  FADD.FTZ R42, R43, R92 ;  /* 0x0000005c2b2a7221 */ /* 0x000fe20000010000 */
[----:B------:R-:W-:Y:S01]  /*0dd0*/  FMUL.FTZ R93, R71, R110 ;  /* 0x0000006e475d7220 */ /* 0x000fe20000410000 */
[----:B------:R-:W-:Y:S01]  /*0de0*/  FMUL.FTZ R95, R95, UR16 ;  /* 0x000000105f5f7c20 */ /* 0x000fe20008410000 */
[----:B------:R-:W-:Y:S01]  /*0df0*/  FFMA.FTZ R40, R114, R106, R41 ;  /* 0x0000006a72287223 */ /* 0x000fe20000010029 */
[----:B------:R-:W-:Y:S01]  /*0e00*/  FMUL.FTZ R94, R70, R109 ;  /* 0x0000006d465e7220 */ /* 0x000fe20000410000 */
[----:B------:R-:W-:Y:S01]  /*0e10*/  FADD.FTZ R43, R42, R93 ;  /* 0x0000005d2a2b7221 */ /* 0x000fe20000010000 */
[----:B------:R-:W-:Y:S01]  /*0e20*/  FMUL.FTZ R97, R68, R111 ;  /* 0x0000006f44617220 */ /* 0x000fe20000410000 */
[----:B------:R-:W-:Y:S01]  /*0e30*/  FFMA.FTZ R41, R95, R49, R40 ;  /* 0x000000315f297223 */ /* 0x000fe20000010028 */
[----:B------:R-:W-:Y:S01]  /*0e40*/  FMUL.FTZ R96, R96, UR16 ;  /* 0x0000001060607c20 */ /* 0x000fe20008410000 */
[----:B------:R-:W-:Y:S01]  /*0e50*/  FADD.FTZ R40, R43, R94 ;  /* 0x0000005e2b287221 */ /* 0x000fe20000010000 */
[----:B------:R-:W-:-:S02]  /*0e60*/  FMUL.FTZ R99, R99, UR16 ;  /* 0x0000001063637c20 */ /* 0x000fc40008410000 */
[----:B------:R-:W-:Y:S01]  /*0e70*/  FFMA.FTZ R42, R96, R50, R41 ;  /* 0x00000032602a7223 */ /* 0x000fe20000010029 */
[----:B------:R-:W-:Y:S01]  /*0e80*/  FADD.FTZ R40, R40, R97 ;  /* 0x0000006128287221 */ /* 0x000fe20000010000 */
[----:B------:R-:W-:Y:S02]  /*0e90*/  FMUL.FTZ R98, R98, UR16 ;  /* 0x0000001062627c20 */ /* 0x000fe40008410000 */
[----:B------:R-:W-:Y:S02]  /*0ea0*/  FFMA.FTZ R43, R99, R89, R42 ;  /* 0x00000059632b7223 */ /* 0x000fe4000001002a */
        /* <DEDUP_REMOVED lines=19> */
[----:B------:R-:W0:Y:S02]  /*0fe0*/  SHFL.DOWN PT, R48, R125, 0x4, 0x1f ;  /* 0x08801f007d307f89 */ /* 0x000e2400000e0000 */
[----:B0-----:R-:W-:-:S05]  /*0ff0*/  FADD.FTZ R48, R125, R48 ;  /* 0x000000307d307221 */ /* 0x001fca0000010000 */
[----:B------:R-:W0:Y:S04]  /*1000*/  SHFL.DOWN PT, R43, R48, 0x2, 0x1f ;  /* 0x08401f00302b7f89 */ /* 0x000e2800000e0000 */
[----:B------:R-:W1:Y:S01]  /*1010*/  SHFL.DOWN PT, R41, R124, 0x2, 0x1f ;  /* 0x08401f007c297f89 */ /* 0x000e6200000e0000 */
[----:B0-----:R-:W-:Y:S02]  /*1020*/  FADD.FTZ R43, R48, R43 ;  /* 0x0000002b302b7221 */ /* 0x001fe40000010000 */
[----:B------:R-:W0:Y:S01]  /*1030*/  S2R R48, SR_TID.X ;  /* 0x0000000000307919 */ /* 0x000e220000002100 */
[----:B-1----:R-:W-:Y:S02]  /*1040*/  FADD.FTZ R124, R124, R41 ;  /* 0x000000297c7c7221 */ /* 0x002fe40000010000 */
[----:B------:R-:W-:Y:S04]  /*1050*/  SHFL.DOWN PT, R42, R43, 0x1, 0x1f ;  /* 0x08201f002b2a7f89 */ /* 0x000fe800000e0000 */
[----:B------:R-:W1:Y:S01]  /*1060*/  SHFL.DOWN PT, R41, R124, 0x1, 0x1f ;  /* 0x08201f007c297f89 */ /* 0x000e6200000e0000 */
[----:B------:R-:W-:Y:S01]  /*1070*/  BSSY.RECONVERGENT B0, `(.L_x_464) ;  /* 0x000000f000007945 */ /* 0x000fe20003800200 */
[----:B------:R-:W-:Y:S01]  /*1080*/  FADD.FTZ R14, R47, R14 ;  /* 0x0000000e2f0e7221 */ /* 0x000fe20000010000 */
[----:B------:R-:W-:Y:S01]  /*1090*/  FFMA.FTZ R2, R113, R47, R2 ;  /* 0x0000002f71027223 */ /* 0x000fe20000010002 */
[----:B0-----:R-:W-:Y:S01]  /*10a0*/  LOP3.LUT P2, RZ, R48, 0x1f, RZ, 0xc0, !PT ;  /* 0x0000001f30ff7812 */ /* 0x001fe2000784c0ff */
[----:B-1----:R-:W-:Y:S01]  /*10b0*/  FADD.FTZ R40, R124, R41 ;  /* 0x000000297c287221 */ /* 0x002fe20000010000 */
[----:B------:R-:W-:-:S11]  /*10c0*/  FADD.FTZ R41, R43, R42 ;  /* 0x0000002a2b297221 */ /* 0x000fd60000010000 */
        /* <DEDUP_REMOVED lines=9> */
.L_x_465:
[----:B------:R-:W-:Y:S05]  /*1160*/  BSYNC.RECONVERGENT B0 ;  /* 0x0000000000007941 */ /* 0x000fea0003800200 */
.L_x_464:
        /* <DEDUP_REMOVED lines=9> */
[----:B------:R-:W-:Y:S01]  /*1200*/  FADD.FTZ R19, R116, R19 ;  /* 0x0000001374137221 */ /* 0x000fe20000010000 */
        /* <DEDUP_REMOVED lines=67> */
[----:B------:R-:W-:Y:S01]  /*1640*/  FFMA.FTZ R41, R114, UR17, R105 ;  /* 0x0000001172297c23 */ /* 0x000fe20008010069 */
[----:B------:R-:W-:Y:S01]  /*1650*/  FADD.FTZ R115, R104, -R115 ;  /* 0x8000007368737221 */ /* 0x000fe20000010000 */
[--C-:B------:R-:W-:Y:S01]  /*1660*/  FFMA.FTZ R88, R88, UR17, R105.reuse ;  /* 0x0000001158587c23 */ /* 0x100fe20008010069 */
[----:B------:R-:W-:Y:S01]  /*1670*/  FFMA.FTZ R54, R54, UR17, R105 ;  /* 0x0000001136367c23 */ /* 0x000fe20008010069 */
[----:B------:R-:W-:Y:S01]  /*1680*/  FADD.FTZ R41, R106, -R41 ;  /* 0x800000296a297221 */ /* 0x000fe20000010000 */
[----:B------:R-:W-:Y:S01]  /*1690*/  FADD.FTZ R113, R52, -R113 ;  /* 0x8000007134717221 */ /* 0x000fe20000010000 */
[----:B------:R-:W-:Y:S01]  /*16a0*/  FADD.FTZ R112, R51, -R112 ;  /* 0x8000007033707221 */ /* 0x000fe20000010000 */
[----:B------:R-:W-:Y:S01]  /*16b0*/  FFMA.FTZ R0, R0, UR17, R105 ;  /* 0x0000001100007c23 */ /* 0x000fe20008010069 */
[----:B------:R-:W-:Y:S01]  /*16c0*/  FMUL.FTZ R41, R41, UR16 ;  /* 0x0000001029297c20 */ /* 0x000fe20008410000 */
[----:B------:R-:W-:Y:S01]  /*16d0*/  FMUL.FTZ R115, R115, UR16 ;  /* 0x0000001073737c20 */ /* 0x000fe20008410000 */
[----:B------:R-:W-:Y:S01]  /*16e0*/  FADD.FTZ R55, R55, -R88 ;  /* 0x8000005837377221 */ /* 0x000fe20000010000 */
[----:B------:R-:W-:Y:S01]  /*16f0*/  FADD.FTZ R53, R53, -R54 ;  /* 0x8000003635357221 */ /* 0x000fe20000010000 */
[----:B-----5:R-:W-:Y:S01]  /*1700*/  ISETP.GE.U32.AND P2, PT, R122, RZ, PT ;  /* 0x000000ff7a00720c */ /* 0x020fe20003f46070 */
[----:B------:R-:W-:Y:S01]  /*1710*/  FMUL.FTZ R113, R113, UR16 ;  /* 0x0000001071717c20 */ /* 0x000fe20008410000 */
[----:B------:R-:W-:Y:S01]  /*1720*/  FMUL.FTZ R112, R112, UR16 ;  /* 0x0000001070707c20 */ /* 0x000fe20008410000 */
[----:B------:R-:W-:Y:S01]  /*1730*/  FADD.FTZ R0, R87, -R0 ;  /* 0x8000000057007221 */ /* 0x000fe20000010000 */
[----:B------:R-:W-:Y:S01]  /*1740*/  FMUL.FTZ R41, R41, UR7 ;  /* 0x0000000729297c20 */ /* 0x000fe20008410000 */
[----:B------:R-:W-:Y:S01]  /*1750*/  FMUL.FTZ R115, R115, UR7 ;  /* 0x0000000773737c20 */ /* 0x000fe20008410000 */
[----:B------:R-:W-:Y:S01]  /*1760*/  LOP3.LUT P3, RZ, R123, 0xff0000, RZ, 0xc0, !PT ;  /* 0x00ff00007bff7812 */ /* 0x000fe2000786c0ff */
[----:B------:R-:W-:Y:S01]  /*1770*/  FMUL.FTZ R113, R113, UR7 ;  /* 0x0000000771717c20 */ /* 0x000fe20008410000 */
[----:B------:R-:W-:Y:S01]  /*1780*/  ISETP.GE.U32.AND.EX P2, PT, R123, 0x1000000, PT, P2 ;  /* 0x010000007b00780c */ /* 0x000fe20003f46120 */
[----:B------:R-:W-:Y:S01]  /*1790*/  FMUL.FTZ R55, R55, UR16 ;  /* 0x0000001037377c20 */ /* 0x000fe20008410000 */
[----:B------:R-:W-:Y:S01]  /*17a0*/  FMUL.FTZ R53, R53, UR16 ;  /* 0x0000001035357c20 */ /* 0x000fe20008410000 */
[----:B------:R-:W-:Y:S01]  /*17b0*/  FMUL.FTZ R112, R112, UR7 ;  /* 0x0000000770707c20 */ /* 0x000fe20008410000 */
[C---:B------:R-:W-:Y:S01]  /*17c0*/  LOP3.LUT P5, RZ, R123.reuse, 0xff, RZ, 0xc0, !PT ;  /* 0x000000ff7bff7812 */ /* 0x040fe200078ac0ff */
        /* <DEDUP_REMOVED lines=24> */
.L_x_468:
        /* <DEDUP_REMOVED lines=8> */
[----:B------:R-:W-:Y:S01]  /*19d0*/  FFMA.FTZ R54, R54, UR17, R105 ;  /* 0x0000001136367c23 */ /* 0x000fe20008010069 */
[----:B------:R-:W-:Y:S01]  /*19e0*/  FADD.FTZ R115, R104, -R115 ;  /* 0x8000007368737221 */ /* 0x000fe20000010000 */
[----:B------:R-:W-:Y:S01]  /*19f0*/  FMUL.FTZ R32, R33, UR16 ;  /* 0x0000001021207c20 */ /* 0x000fe20008410000 */
[--C-:B------:R-:W-:Y:S01]  /*1a00*/  FFMA.FTZ R33, R90, UR17, R105.reuse ;  /* 0x000000115a217c23 */ /* 0x100fe20008010069 */
[----:B------:R-:W-:Y:S01]  /*1a10*/  FFMA.FTZ R0, R0, UR17, R105 ;  /* 0x0000001100007c23 */ /* 0x000fe20008010069 */
[----:B------:R-:W-:Y:S01]  /*1a20*/  FMUL.FTZ R34, R113, UR16 ;  /* 0x0000001071227c20 */ /* 0x000fe20008410000 */
[----:B------:R-:W-:Y:S01]  /*1a30*/  FMUL.FTZ R45, R112, UR16 ;  /* 0x00000010702d7c20 */ /* 0x000fe20008410000 */
[----:B------:R-:W-:Y:S01]  /*1a40*/  FADD.FTZ R88, R55, -R88 ;  /* 0x8000005837587221 */ /* 0x000fe20000010000 */
[----:B------:R-:W-:Y:S01]  /*1a50*/  FADD.FTZ R54, R53, -R54 ;  /* 0x8000003635367221 */ /* 0x000fe20000010000 */
        /* <DEDUP_REMOVED lines=10> */
[----:B------:R-:W-:Y:S01]  /*1b00*/  F2FP.F16.F32.PACK_AB R34, R45, R34 ;  /* 0x000000222d22723e */ /* 0x000fe200000000ff */
[----:B------:R-:W-:Y:S01]  /*1b10*/  FMUL.FTZ R45, R33, UR16 ;  /* 0x00000010212d7c20 */ /* 0x000fe20008410000 */
[C---:B------:R-:W-:Y:S01]  /*1b20*/  LOP3.LUT P3, RZ, R123.reuse, 0xff0000, RZ, 0xc0, !PT ;  /* 0x00ff00007bff7812 */ /* 0x040fe2000786c0ff */
[----:B------:R-:W-:Y:S01]  /*1b30*/  FMUL.FTZ R0, R0, UR16 ;  /* 0x0000001000007c20 */ /* 0x000fe20008410000 */
[C---:B------:R-:W-:Y:S01]  /*1b40*/  LOP3.LUT P6, RZ, R123.reuse, 0xff, RZ, 0xc0, !PT ;  /* 0x000000ff7bff7812 */ /* 0x040fe200078cc0ff */
[----:B------:R-:W-:Y:S01]  /*1b50*/  FMUL.FTZ R47, R88, UR7 ;  /* 0x00000007582f7c20 */ /* 0x000fe20008410000 */
[C---:B------:R-:W-:Y:S01]  /*1b60*/  LOP3.LUT P5, RZ, R123.reuse, 0xff00, RZ, 0xc0, !PT ;  /* 0x0000ff007bff7812 */ /* 0x040fe200078ac0ff */
[----:B------:R-:W-:Y:S01]  /*1b70*/  FMUL.FTZ R44, R0, UR7 ;  /* 0x00000007002c7c20 */ /* 0x000fe20008410000 */
[----:B------:R-:W-:Y:S01]  /*1b80*/  ISETP.GE.U32.AND.EX P2, PT, R123, 0x1000000, PT, P2 ;  /* 0x010000007b00780c */ /* 0x000fe20003f46120 */
[----:B------:R-:W-:Y:S01]  /*1b90*/  FMUL.FTZ R46, R45, UR7 ;  /* 0x000000072d2e7c20 */ /* 0x000fe20008410000 */
[C---:B------:R-:W-:Y:S01]  /*1ba0*/  F2FP.F16.F32.PACK_AB R33, R51.reuse, R88 ;  /* 0x000000583321723e */ /* 0x040fe200000000ff */
        /* <DEDUP_REMOVED lines=9> */
[----:B------:R-:W-:Y:S02]  /*1c40*/  F2FP.F16.F32.PACK_AB R35, R32, R35 ;  /* 0x000000232023723e */ /* 0x000fe400000000ff */
[----:B------:R-:W-:Y:S02]  /*1c50*/  F2FP.F16.F32.PACK_AB R32, R45, R0 ;  /* 0x000000002d20723e */ /* 0x000fe400000000ff */
        /* <DEDUP_REMOVED lines=9> */
.L_x_467:
        /* <DEDUP_REMOVED lines=10> */
[--C-:B------:R-:W-:Y:S01]  /*1d90*/  FFMA.FTZ R41, R114, UR17, R105.reuse ;  /* 0x0000001172297c23 */ /* 0x100fe20008010069 */
[----:B------:R-:W-:Y:S01]  /*1da0*/  FFMA.FTZ R42, R0, UR17, R105 ;  /* 0x00000011002a7c23 */ /* 0x000fe20008010069 */
[--C-:B-----5:R-:W-:Y:S02]  /*1db0*/  HADD2.F32 R40, -RZ, R27.reuse.H0_H0 ;  /* 0x2000001bff287230 */ /* 0x120fe40000004100 */
[----:B------:R-:W-:Y:S01]  /*1dc0*/  FADD.FTZ R115, R104, -R115 ;  /* 0x8000007368737221 */ /* 0x000fe20000010000 */
[----:B------:R-:W-:Y:S01]  /*1dd0*/  FADD.FTZ R106, R106, -R41 ;  /* 0x800000296a6a7221 */ /* 0x000fe20000010000 */
[----:B------:R-:W-:-:S02]  /*1de0*/  HADD2.F32 R41, -RZ, R27.H1_H1 ;  /* 0x3000001bff297230 */ /* 0x000fc40000004100 */
[----:B------:R-:W-:Y:S01]  /*1df0*/  FADD.FTZ R43, R52, -R113 ;  /* 0x80000071342b7221 */ /* 0x000fe20000010000 */
[--C-:B------:R-:W-:Y:S02]  /*1e00*/  HADD2.F32 R0, -RZ, R26.reuse.H0_H0 ;  /* 0x2000001aff007230 */ /* 0x100fe40000004100 */
[--C-:B------:R-:W-:Y:S01]  /*1e10*/  FFMA.FTZ R88, R88, UR17, R105.reuse ;  /* 0x0000001158587c23 */ /* 0x100fe20008010069 */
[----:B------:R-:W-:Y:S02]  /*1e20*/  HADD2.F32 R44, -RZ, R26.H1_H1 ;  /* 0x3000001aff2c7230 */ /* 0x000fe40000004100 */
[----:B------:R-:W-:Y:S01]  /*1e30*/  FFMA.FTZ R54, R54, UR17, R105 ;  /* 0x0000001136367c23 */ /* 0x000fe20008010069 */
[----:B------:R-:W-:Y:S01]  /*1e40*/  FADD.FTZ R45, R51, -R112 ;  /* 0x80000070332d7221 */ /* 0x000fe20000010000 */
[----:B------:R-:W-:Y:S01]  /*1e50*/  FADD.FTZ R87, R87, -R42 ;  /* 0x8000002a57577221 */ /* 0x000fe20000010000 */
[----:B------:R-:W-:Y:S01]  /*1e60*/  FFMA.FTZ R46, R115, UR16, R40 ;  /* 0x00000010732e7c23 */ /* 0x000fe20008010028 */
[----:B------:R-:W-:Y:S01]  /*1e70*/  FFMA.FTZ R47, R106, UR16, R41 ;  /* 0x000000106a2f7c23 */ /* 0x000fe20008010029 */
[----:B------:R-:W-:Y:S01]  /*1e80*/  FFMA.FTZ R43, R43, UR16, R0 ;  /* 0x000000102b2b7c23 */ /* 0x000fe20008010000 */
[----:B------:R-:W-:-:S02]  /*1e90*/  HADD2.F32 R40, -RZ, R25.H0_H0 ;  /* 0x20000019ff287230 */ /* 0x000fc40000004100 */
[----:B------:R-:W-:Y:S01]  /*1ea0*/  FADD.FTZ R55, R55, -R88 ;  /* 0x8000005837377221 */ /* 0x000fe20000010000 */
[----:B------:R-:W-:Y:S02]  /*1eb0*/  HADD2.F32 R42, -RZ, R25.H1_H1 ;  /* 0x30000019ff2a7230 */ /* 0x000fe40000004100 */
[----:B------:R-:W-:Y:S01]  /*1ec0*/  FADD.FTZ R53, R53, -R54 ;  /* 0x8000003635357221 */ /* 0x000fe20000010000 */
[--C-:B------:R-:W-:Y:S02]  /*1ed0*/  HADD2.F32 R0, -RZ, R24.reuse.H0_H0 ;  /* 0x20000018ff007230 */ /* 0x100fe40000004100 */
[----:B------:R-:W-:Y:S01]  /*1ee0*/  FFMA.FTZ R45, R45, UR16, R44 ;  /* 0x000000102d2d7c23 */ /* 0x000fe2000801002c */
[----:B------:R-:W-:Y:S01]  /*1ef0*/  HADD2.F32 R41, -RZ, R24.H1_H1 ;  /* 0x30000018ff297230 */ /* 0x000fe20000004100 */
[----:B------:R-:W-:Y:S01]  /*1f00*/  ISETP.GE.U32.AND P2, PT, R122, RZ, PT ;  /* 0x000000ff7a00720c */ /* 0x000fe20003f46070 */
[----:B------:R-:W-:Y:S01]  /*1f10*/  FMUL.FTZ R47, R47, UR7 ;  /* 0x000000072f2f7c20 */ /* 0x000fe20008410000 */
[----:B------:R-:W-:Y:S01]  /*1f20*/  FMUL.FTZ R46, R46, UR7 ;  /* 0x000000072e2e7c20 */ /* 0x000fe20008410000 */
[----:B------:R-:W-:Y:S01]  /*1f30*/  FFMA.FTZ R40, R55, UR16, R40 ;  /* 0x0000001037287c23 */ /* 0x000fe20008010028 */
[----:B------:R-:W-:Y:S01]  /*1f40*/  FFMA.FTZ R42, R53, UR16, R42 ;  /* 0x00000010352a7c23 */ /* 0x000fe2000801002a */
[----:B------:R-:W-:Y:S01]  /*1f50*/  LOP3.LUT P3, RZ, R123, 0xff0000, RZ, 0xc0, !PT ;  /* 0x00ff00007bff7812 */ /* 0x000fe2000786c0ff */
[----:B------:R-:W-:Y:S01]  /*1f60*/  FMUL.FTZ R43, R43, UR7 ;  /* 0x000000072b2b7c20 */ /* 0x000fe20008410000 */
[----:B------:R-:W-:Y:S01]  /*1f70*/  ISETP.GE.U32.AND.EX P2, PT, R123, 0x1000000, PT, P2 ;  /* 0x010000007b00780c */ /* 0x000fe20003f46120 */
        /* <DEDUP_REMOVED lines=11> */
[----:B------:R-:W-:-:S02]  /*2030*/  LOP3.LUT P2, RZ, R122, 0xff0000, RZ, 0xc0, !PT ;  /* 0x00ff00007aff7812 */ /* 0x000fc4000784c0ff */
[C---:B------:R-:W-:Y:S02]  /*2040*/  LOP3.LUT P3, RZ, R122.reuse, 0xff000000, RZ, 0xc0, !PT ;  /* 0xff0000007aff7812 */ /* 0x040fe4000786c0ff */
        /* <DEDUP_REMOVED lines=13> */
.L_x_470:
[--C-:B------:R-:W-:Y:S01]  /*2120*/  FFMA.FTZ R33, R114, UR17, R105.reuse ;  /* 0x0000001172217c23 */ /* 0x100fe20008010069 */
[--C-:B------:R-:W-:Y:S01]  /*2130*/  FFMA.FTZ R113, R113, UR17, R105.reuse ;  /* 0x0000001171717c23 */ /* 0x100fe20008010069 */
[--C-:B------:R-:W-:Y:S01]  /*2140*/  FFMA.FTZ R115, R115, UR17, R105.reuse ;  /* 0x0000001173737c23 */ /* 0x100fe20008010069 */
[----:B------:R-:W-:Y:S01]  /*2150*/  FFMA.FTZ R112, R112, UR17, R105 ;  /* 0x0000001170707c23 */ /* 0x000fe20008010069 */
[----:B------:R-:W-:Y:S01]  /*2160*/  FADD.FTZ R106, R106, -R33 ;  /* 0x800000216a6a7221 */ /* 0x000fe20000010000 */
[--C-:B-----5:R-:W-:Y:S02]  /*2170*/  HADD2.F32 R35, -RZ, R27.reuse.H0_H0 ;  /* 0x2000001bff237230 */ /* 0x120fe40000004100 */
[----:B------:R-:W-:Y:S01]  /*2180*/  FADD.FTZ R34, R52, -R113 ;  /* 0x8000007134227221 */ /* 0x000fe20000010000 */
[----:B------:R-:W-:Y:S02]  /*2190*/  HADD2.F32 R33, -RZ, R26.H0_H0 ;  /* 0x2000001aff217230 */ /* 0x000fe40000004100 */
[----:B------:R-:W-:Y:S01]  /*21a0*/  FADD.FTZ R32, R104, -R115 ;  /* 0x8000007368207221 */ /* 0x000fe20000010000 */
[----:B------:R-:W-:-:S02]  /*21b0*/  HADD2.F32 R43, -RZ, R27.H1_H1 ;  /* 0x3000001bff2b7230 */ /* 0x000fc40000004100 */
[--C-:B------:R-:W-:Y:S01]  /*21c0*/  FFMA.FTZ R88, R88, UR17, R105.reuse ;  /* 0x0000001158587c23 */ /* 0x100fe20008010069 */
[----:B------:R-:W-:Y:S02]  /*21d0*/  HADD2.F32 R41, -RZ, R26.H1_H1 ;  /* 0x3000001aff297230 */ /* 0x000fe40000004100 */
[--C-:B------:R-:W-:Y:S01]  /*21e0*/  FFMA.FTZ R54, R54, UR17, R105.reuse ;  /* 0x0000001136367c23 */ /* 0x100fe20008010069 */
[----:B------:R-:W-:Y:S01]  /*21f0*/  FADD.FTZ R112, R51, -R112 ;  /* 0x8000007033707221 */ /* 0x000fe20000010000 */
[--C-:B------:R-:W-:Y:S01]  /*2200*/  FFMA.FTZ R0, R0, UR17, R105.reuse ;  /* 0x0000001100007c23 */ /* 0x100fe20008010069 */
[----:B------:R-:W-:Y:S01]  /*2210*/  FFMA.FTZ R45, R90, UR17, R105 ;  /* 0x000000115a2d7c23 */ /* 0x000fe20008010069 */
[--C-:B------:R-:W-:Y:S02]  /*2220*/  HADD2.F32 R47, -RZ, R25.reuse.H0_H0 ;  /* 0x20000019ff2f7230 */ /* 0x100fe40000004100 */
[----:B------:R-:W-:Y:S01]  /*2230*/  FFMA.FTZ R32, R32, UR16, R35 ;  /* 0x0000001020207c23 */ /* 0x000fe20008010023 */
[----:B------:R-:W-:-:S02]  /*2240*/  HADD2.F32 R51, -RZ, R25.H1_H1 ;  /* 0x30000019ff337230 */ /* 0x000fc40000004100 */
[----:B------:R-:W-:Y:S01]  /*2250*/  FFMA.FTZ R34, R34, UR16, R33 ;  /* 0x0000001022227c23 */ /* 0x000fe20008010021 */
[----:B------:R-:W-:Y:S01]  /*2260*/  FADD.FTZ R88, R55, -R88 ;  /* 0x8000005837587221 */ /* 0x000fe20000010000 */
[----:B------:R-:W-:Y:S01]  /*2270*/  FADD.FTZ R54, R53, -R54 ;  /* 0x8000003635367221 */ /* 0x000fe20000010000 */
[----:B------:R-:W-:Y:S01]  /*2280*/  FFMA.FTZ R35, R106, UR16, R43 ;  /* 0x000000106a237c23 */ /* 0x000fe2000801002b */
[----:B------:R-:W-:Y:S01]  /*2290*/  FFMA.FTZ R107, R112, UR16, R41 ;  /* 0x00000010706b7c23 */ /* 0x000fe20008010029 */
[--C-:B------:R-:W-:Y:S01]  /*22a0*/  HADD2.F32 R33, -RZ, R24.reuse.H0_H0 ;  /* 0x20000018ff217230 */ /* 0x100fe20000004100 */
[----:B------:R-:W-:Y:S01]  /*22b0*/  ISETP.GE.U32.AND P2, PT, R122, RZ, PT ;  /* 0x000000ff7a00720c */ /* 0x000fe20003f46070 */
[----:B------:R-:W-:Y:S02]  /*22c0*/  HADD2.F32 R44, -RZ, R24.H1_H1 ;  /* 0x30000018ff2c7230 */ /* 0x000fe40000004100 */
[----:B------:R-:W-:Y:S01]  /*22d0*/  FADD.FTZ R0, R87, -R0 ;  /* 0x8000000057007221 */ /* 0x000fe20000010000 */
        /* <DEDUP_REMOVED lines=9> */
[----:B------:R-:W-:Y:S01]  /*2370*/  ISETP.GE.U32.AND.EX P2, PT, R123, 0x1000000, PT, P2 ;  /* 0x010000007b00780c */ /* 0x000fe20003f46120 */
[----:B------:R-:W-:Y:S01]  /*2380*/  FFMA.FTZ R45, R45, UR16, R44 ;  /* 0x000000102d2d7c23 */ /* 0x000fe2000801002c */
[----:B------:R-:W-:Y:S01]  /*2390*/  LOP3.LUT P6, RZ, R123, 0xff, RZ, 0xc0, !PT ;  /* 0x000000ff7bff7812 */ /* 0x000fe200078cc0ff */
[----:B------:R-:W-:Y:S01]  /*23a0*/  FMUL.FTZ R51, R47, UR7 ;  /* 0x000000072f337c20 */ /* 0x000fe20008410000 */
[----:B------:R-:W-:Y:S01]  /*23b0*/  LOP3.LUT P5, RZ, R123, 0xff00, RZ, 0xc0, !PT ;  /* 0x0000ff007bff7812 */ /* 0x000fe200078ac0ff */
[----:B------:R-:W-:Y:S01]  /*23c0*/  FMUL.FTZ R44, R0, UR7 ;  /* 0x00000007002c7c20 */ /* 0x000fe20008410000 */
[C---:B------:R-:W-:Y:S01]  /*23d0*/  F2FP.F16.F32.PACK_AB R33, R54.reuse, R47 ;  /* 0x0000002f3621723e */ /* 0x040fe200000000ff */
        /* <DEDUP_REMOVED lines=10> */
[----:B------:R-:W-:Y:S02]  /*2480*/  F2FP.F16.F32.PACK_AB R35, R35, R32 ;  /* 0x000000202323723e */ /* 0x000fe400000000ff */
[----:B------:R-:W-:Y:S02]  /*2490*/  F2FP.F16.F32.PACK_AB R32, R45, R0 ;  /* 0x000000002d20723e */ /* 0x000fe400000000ff */
[----:B------:R-:W-:Y:S02]  /*24a0*/  FSEL R51, R51, RZ, P2 ;  /* 0x000000ff33337208 */ /* 0x000fe40001000000 */
[----:B------:R-:W-:Y:S02]  /*24b0*/  FSEL R54, R54, RZ, P3 ;  /* 0x000000ff36367208 */ /* 0x000fe40001800000 */
[----:B------:R-:W-:Y:S02]  /*24c0*/  FSEL R44, R44, RZ, P6 ;  /* 0x000000ff2c2c7208 */ /* 0x000fe40003000000 */
[----:B------:R-:W-:-:S02]  /*24d0*/  FSEL R45, R46, RZ, P5 ;  /* 0x000000ff2e2d7208 */ /* 0x000fc40002800000 */
[----:B------:R-:W-:Y:S02]  /*24e0*/  F2FP.F16.F32.PACK_AB R43, R43, R40 ;  /* 0x000000282b2b723e */ /* 0x000fe400000000ff */
[----:B------:R-:W-:Y:S02]  /*24f0*/  F2FP.F16.F32.PACK_AB R42, R42, R41 ;  /* 0x000000292a2a723e */ /* 0x000fe400000000ff */
[----:B------:R-:W-:Y:S02]  /*2500*/  F2FP.F16.F32.PACK_AB R34, R107, R34 ;  /* 0x000000226b22723e */ /* 0x000fe400000000ff */
[----:B------:R-:W-:Y:S02]  /*2510*/  F2FP.F16.F32.PACK_AB R41, R54, R51 ;  /* 0x000000333629723e */ /* 0x000fe400000000ff */
[----:B------:R-:W-:Y:S01]  /*2520*/  F2FP.F16.F32.PACK_AB R40, R45, R44 ;  /* 0x0000002c2d28723e */ /* 0x000fe200000000ff */
[----:B------:R-:W-:Y:S06]  /*2530*/  BRA `(.L_x_469) ;  /* 0x0000001400407947 */ /* 0x000fec0003800000 */
.L_x_466:
        /* <DEDUP_REMOVED lines=17> */
[--C-:B------:R-:W-:Y:S01]  /*2650*/  FFMA.FTZ R112, R112, UR17, R105.reuse ;  /* 0x0000001170707c23 */ /* 0x100fe20008010069 */
[----:B------:R-:W-:Y:S01]  /*2660*/  FMUL.FTZ R115, R115, UR16 ;  /* 0x0000001073737c20 */ /* 0x000fe20008410000 */
[----:B------:R-:W-:Y:S01]  /*2670*/  ISETP.GE.U32.AND.EX P5, PT, R123, 0x1000000, PT, P2 ;  /* 0x010000007b00780c */ /* 0x000fe20003fa6120 */
[----:B------:R-:W-:Y:S01]  /*2680*/  FMUL.FTZ R29, R29, UR7 ;  /* 0x000000071d1d7c20 */ /* 0x000fe20008410000 */
[----:B------:R-:W-:Y:S01]  /*2690*/  FMUL.FTZ R113, R113, UR16 ;  /* 0x0000001071717c20 */ /* 0x000fe20008410000 */
[----:B------:R-:W-:Y:S01]  /*26a0*/  FADD.FTZ R55, R55, -R88 ;  /* 0x8000005837377221 */ /* 0x000fe20000010000 */
[----:B------:R-:W-:Y:S01]  /*26b0*/  FADD.FTZ R112, R51, -R112 ;  /* 0x8000007033707221 */ /* 0x000fe20000010000 */
[----:B------:R-:W-:Y:S01]  /*26c0*/  ISETP.GE.U32.AND P2, PT, R118, RZ, PT ;  /* 0x000000ff7600720c */ /* 0x000fe20003f46070 */
[----:B------:R-:W-:Y:S01]  /*26d0*/  FMUL.FTZ R115, R115, UR7 ;  /* 0x0000000773737c20 */ /* 0x000fe20008410000 */
[----:B------:R-:W-:Y:S01]  /*26e0*/  FSEL R40, R29, RZ, P5 ;  /* 0x000000ff1d287208 */ /* 0x000fe20002800000 */
[----:B------:R-:W-:Y:S01]  /*26f0*/  FMUL.FTZ R113, R113, UR7 ;  /* 0x0000000771717c20 */ /* 0x000fe20008410000 */
[C---:B------:R-:W-:Y:S01]  /*2700*/  LOP3.LUT P3, RZ, R123.reuse, 0xff0000, RZ, 0xc0, !PT ;  /* 0x00ff00007bff7812 */ /* 0x040fe2000786c0ff */
[----:B------:R-:W-:Y:S01]  /*2710*/  FMUL.FTZ R112, R112, UR16 ;  /* 0x0000001070707c20 */ /* 0x000fe20008410000 */
[----:B------:R-:W-:Y:S01]  /*2720*/  LOP3.LUT P5, RZ, R123, 0xff, RZ, 0xc0, !PT ;  /* 0x000000ff7bff7812 */ /* 0x000fe200078ac0ff */
[----:B------:R-:W-:Y:S01]  /*2730*/  FMUL.FTZ R55, R55, UR16 ;  /* 0x0000001037377c20 */ /* 0x000fe20008410000 */
[----:B------:R-:W-:Y:S01]  /*2740*/  ISETP.GE.U32.AND.EX P2, PT, R119, 0x1000000, PT, P2 ;  /* 0x010000007700780c */ /* 0x000fe20003f46120 */
[--C-:B------:R-:W-:Y:S01]  /*2750*/  FFMA.FTZ R54, R54, UR17, R105.reuse ;  /* 0x0000001136367c23 */ /* 0x100fe20008010069 */
[----:B------:R-:W-:Y:S01]  /*2760*/  FSEL R43, R115, RZ, P3 ;  /* 0x000000ff732b7208 */ /* 0x000fe20001800000 */
[----:B------:R-:W-:Y:S01]  /*2770*/  FMUL.FTZ R112, R112, UR7 ;  /* 0x0000000770707c20 */ /* 0x000fe20008410000 */
[----:B------:R-:W-:Y:S01]  /*2780*/  FSEL R28, R29, RZ, P2 ;  /* 0x000000ff1d1c7208 */ /* 0x000fe20001000000 */
[----:B------:R-:W-:Y:S01]  /*2790*/  FMUL.FTZ R55, R55, UR7 ;  /* 0x0000000737377c20 */ /* 0x000fe20008410000 */
[----:B------:R-:W-:Y:S01]  /*27a0*/  FSEL R42, R113, RZ, P5 ;  /* 0x000000ff712a7208 */ /* 0x000fe20002800000 */
[--C-:B------:R-:W-:Y:S01]  /*27b0*/  FFMA.FTZ R0, R0, UR17, R105.reuse ;  /* 0x0000001100007c23 */ /* 0x100fe20008010069 */
[----:B------:R-:W-:Y:S01]  /*27c0*/  LOP3.LUT P3, RZ, R119, 0xff, RZ, 0xc0, !PT ;  /* 0x000000ff77ff7812 */ /* 0x000fe2000786c0ff */
[----:B------:R-:W-:Y:S01]  /*27d0*/  FADD.FTZ R54, R53, -R54 ;  /* 0x8000003635367221 */ /* 0x000fe20000010000 */
[----:B------:R-:W-:Y:S01]  /*27e0*/  LOP3.LUT P2, RZ, R119, 0xff00, RZ, 0xc0, !PT ;  /* 0x0000ff0077ff7812 */ /* 0x000fe2000784c0ff */
[----:B------:R-:W-:Y:S01]  /*27f0*/  FFMA.FTZ R41, R90, UR17, R105 ;  /* 0x000000115a297c23 */ /* 0x000fe20008010069 */
        /* <DEDUP_REMOVED lines=8> */
[----:B------:R-:W-:Y:S01]  /*2880*/  LOP3.LUT P5, RZ, R118, 0xff0000, RZ, 0xc0, !PT ;  /* 0x00ff000076ff7812 */ /* 0x000fe200078ac0ff */
[----:B------:R-:W-:Y:S01]  /*2890*/  FMUL.FTZ R0, R0, UR16 ;  /* 0x0000001000007c20 */ /* 0x000fe20008410000 */
[----:B------:R-:W-:Y:S01]  /*28a0*/  LOP3.LUT P6, RZ, R119, 0xff0000, RZ, 0xc0, !PT ;  /* 0x00ff000077ff7812 */ /* 0x000fe200078cc0ff */
[----:B------:R-:W-:Y:S01]  /*28b0*/  FMUL.FTZ R41, R41, UR16 ;  /* 0x0000001029297c20 */ /* 0x000fe20008410000 */
[----:B------:R-:W-:-:S02]  /*28c0*/  F2FP.F16.F32.PACK_AB R30, R29, R30 ;  /* 0x0000001e1d1e723e */ /* 0x000fc400000000ff */
[----:B------:R-:W-:Y:S01]  /*28d0*/  FSEL R29, R55, RZ, P5 ;  /* 0x000000ff371d7208 */ /* 0x000fe20002800000 */
[----:B------:R-:W-:Y:S01]  /*28e0*/  FMUL.FTZ R41, R41, UR7 ;  /* 0x0000000729297c20 */ /* 0x000fe20008410000 */
[----:B------:R-:W-:Y:S02]  /*28f0*/  FSEL R31, R115, RZ, P6 ;  /* 0x000000ff731f7208 */ /* 0x000fe40003000000 */
[----:B------:R-:W-:Y:S02]  /*2900*/  LOP3.LUT P5, RZ, R118, 0xff000000, RZ, 0xc0, !PT ;  /* 0xff00000076ff7812 */ /* 0x000fe400078ac0ff */
[----:B------:R-:W-:Y:S02]  /*2910*/  LOP3.LUT P6, RZ, R123, 0xff00, RZ, 0xc0, !PT ;  /* 0x0000ff007bff7812 */ /* 0x000fe400078cc0ff */
[----:B------:R-:W-:Y:S02]  /*2920*/  LOP3.LUT P3, RZ, R122, 0xff000000, RZ, 0xc0, !PT ;  /* 0xff0000007aff7812 */ /* 0x000fe4000786c0ff */
[----:B------:R-:W-:Y:S01]  /*2930*/  F2FP.F16.F32.PACK_AB R43, R40, R43 ;  /* 0x0000002b282b723e */ /* 0x000fe200000000ff */
        /* <DEDUP_REMOVED lines=8> */
[----:B------:R-:W-:Y:S02]  /*29c0*/  F2FP.F16.F32.PACK_AB R31, R28, R31 ;  /* 0x0000001f1c1f723e */ /* 0x000fe400000000ff */
[----:B------:R-:W-:Y:S02]  /*29d0*/  F2FP.F16.F32.PACK_AB R42, R45, R42 ;  /* 0x0000002a2d2a723e */ /* 0x000fe400000000ff */
[C---:B------:R-:W-:Y:S02]  /*29e0*/  FSEL R28, R40.reuse, RZ, P5 ;  /* 0x000000ff281c7208 */ /* 0x040fe40002800000 */
[C---:B------:R-:W-:Y:S02]  /*29f0*/  FSEL R47, R41.reuse, RZ, P6 ;  /* 0x000000ff292f7208 */ /* 0x040fe40003000000 */
[----:B------:R-:W-:Y:S02]  /*2a00*/  FSEL R45, R41, RZ, P3 ;  /* 0x000000ff292d7208 */ /* 0x000fe40001800000 */
[----:B------:R-:W-:-:S02]  /*2a10*/  FSEL R40, R40, RZ, P2 ;  /* 0x000000ff28287208 */ /* 0x000fc40001000000 */
[----:B------:R-:W-:Y:S02]  /*2a20*/  F2FP.F16.F32.PACK_AB R29, R0, R29 ;  /* 0x0000001d001d723e */ /* 0x000fe400000000ff */
[----:B------:R-:W-:Y:S02]  /*2a30*/  F2FP.F16.F32.PACK_AB R41, R51, R44 ;  /* 0x0000002c3329723e */ /* 0x000fe400000000ff */
[----:B------:R-:W-:Y:S02]  /*2a40*/  F2FP.F16.F32.PACK_AB R28, R45, R28 ;  /* 0x0000001c2d1c723e */ /* 0x000fe400000000ff */
[----:B------:R-:W-:Y:S01]  /*2a50*/  F2FP.F16.F32.PACK_AB R40, R47, R40 ;  /* 0x000000282f28723e */ /* 0x000fe200000000ff */
[----:B------:R-:W-:Y:S06]  /*2a60*/  BRA `(.L_x_469) ;  /* 0x0000000c00f47947 */ /* 0x000fec0003800000 */
.L_x_472:
        /* <DEDUP_REMOVED lines=11> */
[--C-:B------:R-:W-:Y:S01]  /*2b20*/  FFMA.FTZ R88, R88, UR17, R105.reuse ;  /* 0x0000001158587c23 */ /* 0x100fe20008010069 */
[----:B------:R-:W-:Y:S01]  /*2b30*/  ISETP.GE.U32.AND P3, PT, R118, RZ, PT ;  /* 0x000000ff7600720c */ /* 0x000fe20003f66070 */
[----:B------:R-:W-:Y:S01]  /*2b40*/  FMUL.FTZ R28, R35, UR7 ;  /* 0x00000007231c7c20 */ /* 0x000fe20008410000 */
[----:B------:R-:W-:Y:S01]  /*2b50*/  LOP3.LUT P6, RZ, R123, 0xff0000, RZ, 0xc0, !PT ;  /* 0x00ff00007bff7812 */ /* 0x000fe200078cc0ff */
[----:B------:R-:W-:Y:S01]  /*2b60*/  FMUL.FTZ R34, R113, UR16 ;  /* 0x0000001071227c20 */ /* 0x000fe20008410000 */
[----:B------:R-:W-:Y:S01]  /*2b70*/  LOP3.LUT P5, RZ, R119, 0xff0000, RZ, 0xc0, !PT ;  /* 0x00ff000077ff7812 */ /* 0x000fe200078ac0ff */
[----:B------:R-:W-:Y:S01]  /*2b80*/  FMUL.FTZ R29, R40, UR7 ;  /* 0x00000007281d7c20 */ /* 0x000fe20008410000 */
[----:B------:R-:W-:Y:S01]  /*2b90*/  ISETP.GE.U32.AND.EX P2, PT, R123, 0x1000000, PT, P2 ;  /* 0x010000007b00780c */ /* 0x000fe20003f46120 */
[----:B------:R-:W-:Y:S01]  /*2ba0*/  FMUL.FTZ R41, R112, UR16 ;  /* 0x0000001070297c20 */ /* 0x000fe20008410000 */
[----:B------:R-:W-:Y:S01]  /*2bb0*/  ISETP.GE.U32.AND.EX P3, PT, R119, 0x1000000, PT, P3 ;  /* 0x010000007700780c */ /* 0x000fe20003f66130 */
[----:B------:R-:W-:Y:S01]  /*2bc0*/  FADD.FTZ R88, R55, -R88 ;  /* 0x8000005837587221 */ /* 0x000fe20000010000 */
[C---:B------:R-:W-:Y:S01]  /*2bd0*/  FSEL R43, R28.reuse, RZ, P6 ;  /* 0x000000ff1c2b7208 */ /* 0x040fe20003000000 */
[----:B------:R-:W-:Y:S01]  /*2be0*/  FMUL.FTZ R31, R41, UR7 ;  /* 0x00000007291f7c20 */ /* 0x000fe20008410000 */
[----:B------:R-:W-:Y:S01]  /*2bf0*/  FSEL R32, R28, RZ, P5 ;  /* 0x000000ff1c207208 */ /* 0x000fe20002800000 */
[----:B------:R-:W-:Y:S01]  /*2c00*/  FMUL.FTZ R28, R34, UR7 ;  /* 0x00000007221c7c20 */ /* 0x000fe20008410000 */
[----:B------:R-:W-:Y:S01]  /*2c10*/  LOP3.LUT P6, RZ, R123, 0xff, RZ, 0xc0, !PT ;  /* 0x000000ff7bff7812 */ /* 0x000fe200078cc0ff */
[--C-:B------:R-:W-:Y:S01]  /*2c20*/  FFMA.FTZ R54, R54, UR17, R105.reuse ;  /* 0x0000001136367c23 */ /* 0x100fe20008010069 */
[----:B------:R-:W-:Y:S01]  /*2c30*/  LOP3.LUT P5, RZ, R119, 0xff, RZ, 0xc0, !PT ;  /* 0x000000ff77ff7812 */ /* 0x000fe200078ac0ff */
        /* <DEDUP_REMOVED lines=12> */
[C---:B------:R-:W-:Y:S01]  /*2d00*/  FSEL R29, R31.reuse, RZ, P2 ;  /* 0x000000ff1f1d7208 */ /* 0x040fe20001000000 */
[----:B------:R-:W-:Y:S01]  /*2d10*/  FMUL.FTZ R0, R0, UR16 ;  /* 0x0000001000007c20 */ /* 0x000fe20008410000 */
[----:B------:R-:W-:Y:S01]  /*2d20*/  FSEL R45, R31, RZ, P3 ;  /* 0x000000ff1f2d7208 */ /* 0x000fe20001800000 */
[----:B------:R-:W-:Y:S01]  /*2d30*/  FFMA.FTZ R31, R90, UR17, R105 ;  /* 0x000000115a1f7c23 */ /* 0x000fe20008010069 */
[----:B------:R-:W-:Y:S02]  /*2d40*/  LOP3.LUT P6, RZ, R122, 0xff0000, RZ, 0xc0, !PT ;  /* 0x00ff00007aff7812 */ /* 0x000fe400078cc0ff */
[----:B------:R-:W-:Y:S01]  /*2d50*/  F2FP.F16.F32.PACK_AB R43, R44, R43 ;  /* 0x0000002b2c2b723e */ /* 0x000fe200000000ff */
[----:B------:R-:W-:Y:S01]  /*2d60*/  FADD.FTZ R86, R86, -R31 ;  /* 0x8000001f56567221 */ /* 0x000fe20000010000 */
[----:B------:R-:W-:-:S02]  /*2d70*/  FSEL R44, R28, RZ, P6 ;  /* 0x000000ff1c2c7208 */ /* 0x000fc40003000000 */
[----:B------:R-:W-:Y:S02]  /*2d80*/  LOP3.LUT P6, RZ, R118, 0xff0000, RZ, 0xc0, !PT ;  /* 0x00ff000076ff7812 */ /* 0x000fe400078cc0ff */
[----:B------:R-:W-:Y:S01]  /*2d90*/  F2FP.F16.F32.PACK_AB R34, R41, R34 ;  /* 0x000000222922723e */ /* 0x000fe200000000ff */
[----:B------:R-:W-:Y:S01]  /*2da0*/  FMUL.FTZ R41, R86, UR16 ;  /* 0x0000001056297c20 */ /* 0x000fe20008410000 */
[C---:B------:R-:W-:Y:S01]  /*2db0*/  F2FP.F16.F32.PACK_AB R33, R54.reuse, R33 ;  /* 0x000000213621723e */ /* 0x040fe200000000ff */
[----:B------:R-:W-:Y:S01]  /*2dc0*/  FMUL.FTZ R54, R54, UR7 ;  /* 0x0000000736367c20 */ /* 0x000fe20008410000 */
[----:B------:R-:W-:Y:S02]  /*2dd0*/  LOP3.LUT P5, RZ, R122, 0xff000000, RZ, 0xc0, !PT ;  /* 0xff0000007aff7812 */ /* 0x000fe400078ac0ff */
[----:B------:R-:W-:Y:S01]  /*2de0*/  FSEL R46, R28, RZ, P6 ;  /* 0x000000ff1c2e7208 */ /* 0x000fe20003000000 */
[----:B------:R-:W-:Y:S01]  /*2df0*/  FMUL.FTZ R28, R41, UR7 ;  /* 0x00000007291c7c20 */ /* 0x000fe20008410000 */
[----:B------:R-:W-:-:S02]  /*2e00*/  LOP3.LUT P6, RZ, R118, 0xff000000, RZ, 0xc0, !PT ;  /* 0xff00000076ff7812 */ /* 0x000fc400078cc0ff */
[----:B------:R-:W-:Y:S02]  /*2e10*/  F2FP.F16.F32.PACK_AB R31, R47, R32 ;  /* 0x000000202f1f723e */ /* 0x000fe400000000ff */
[----:B------:R-:W-:Y:S02]  /*2e20*/  FSEL R51, R54, RZ, P5 ;  /* 0x000000ff36337208 */ /* 0x000fe40002800000 */
[----:B------:R-:W-:Y:S01]  /*2e30*/  F2FP.F16.F32.PACK_AB R32, R41, R0 ;  /* 0x000000002920723e */ /* 0x000fe200000000ff */
[----:B------:R-:W-:Y:S01]  /*2e40*/  FMUL.FTZ R0, R0, UR7 ;  /* 0x0000000700007c20 */ /* 0x000fe20008410000 */
[----:B------:R-:W-:Y:S02]  /*2e50*/  LOP3.LUT P2, RZ, R122, 0xff00, RZ, 0xc0, !PT ;  /* 0x0000ff007aff7812 */ /* 0x000fe4000784c0ff */
[----:B------:R-:W-:Y:S02]  /*2e60*/  LOP3.LUT P5, RZ, R118, 0xff00, RZ, 0xc0, !PT ;  /* 0x0000ff0076ff7812 */ /* 0x000fe400078ac0ff */
[----:B------:R-:W-:-:S02]  /*2e70*/  FSEL R41, R54, RZ, P6 ;  /* 0x000000ff36297208 */ /* 0x000fc40003000000 */
[----:B------:R-:W-:Y:S02]  /*2e80*/  LOP3.LUT P3, RZ, R122, 0xff, RZ, 0xc0, !PT ;  /* 0x000000ff7aff7812 */ /* 0x000fe4000786c0ff */
[----:B------:R-:W-:Y:S02]  /*2e90*/  LOP3.LUT P6, RZ, R118, 0xff, RZ, 0xc0, !PT ;  /* 0x000000ff76ff7812 */ /* 0x000fe400078cc0ff */
[----:B------:R-:W-:Y:S02]  /*2ea0*/  F2FP.F16.F32.PACK_AB R30, R45, R30 ;  /* 0x0000001e2d1e723e */ /* 0x000fe400000000ff */
[----:B------:R-:W-:Y:S02]  /*2eb0*/  F2FP.F16.F32.PACK_AB R35, R40, R35 ;  /* 0x000000232823723e */ /* 0x000fe400000000ff */
[C---:B------:R-:W-:Y:S02]  /*2ec0*/  FSEL R45, R28.reuse, RZ, P2 ;  /* 0x000000ff1c2d7208 */ /* 0x040fe40001000000 */
[----:B------:R-:W-:-:S02]  /*2ed0*/  FSEL R47, R28, RZ, P5 ;  /* 0x000000ff1c2f7208 */ /* 0x000fc40002800000 */
[C---:B------:R-:W-:Y:S02]  /*2ee0*/  FSEL R28, R0.reuse, RZ, P6 ;  /* 0x000000ff001c7208 */ /* 0x040fe40003000000 */
[----:B------:R-:W-:Y:S02]  /*2ef0*/  FSEL R40, R0, RZ, P3 ;  /* 0x000000ff00287208 */ /* 0x000fe40001800000 */
[----:B------:R-:W-:Y:S02]  /*2f00*/  F2FP.F16.F32.PACK_AB R42, R29, R42 ;  /* 0x0000002a1d2a723e */ /* 0x000fe400000000ff */
[----:B------:R-:W-:Y:S02]  /*2f10*/  F2FP.F16.F32.PACK_AB R29, R41, R46 ;  /* 0x0000002e291d723e */ /* 0x000fe400000000ff */
[----:B------:R-:W-:Y:S02]  /*2f20*/  F2FP.F16.F32.PACK_AB R41, R51, R44 ;  /* 0x0000002c3329723e */ /* 0x000fe400000000ff */
[----:B------:R-:W-:-:S02]  /*2f30*/  F2FP.F16.F32.PACK_AB R28, R47, R28 ;  /* 0x0000001c2f1c723e */ /* 0x000fc400000000ff */
[----:B------:R-:W-:Y:S01]  /*2f40*/  F2FP.F16.F32.PACK_AB R40, R45, R40 ;  /* 0x000000282d28723e */ /* 0x000fe200000000ff */
[----:B------:R-:W-:Y:S06]  /*2f50*/  BRA `(.L_x_469) ;  /* 0x0000000800b87947 */ /* 0x000fec0003800000 */
.L_x_471:
[----:B------:R-:W-:Y:S01]  /*2f60*/  UMOV UR5, UR8 ;  /* 0x0000000800057c82 */ /* 0x000fe20008000000 */
[----:B------:R-:W-:Y:S01]  /*2f70*/  UMOV UR6, UR9 ;  /* 0x0000000900067c82 */ /* 0x000fe20008000000 */
[----:B------:R-:W-:-:S04]  /*2f80*/  UISETP.NE.U32.AND UP0, UPT, UR5, URZ, UPT ;  /* 0x000000ff0500728c */ /* 0x000fc8000bf05070 */
[----:B------:R-:W-:-:S09]  /*2f90*/  UISETP.NE.AND.EX UP0, UPT, UR6, URZ, UPT, UP0 ;  /* 0x000000ff0600728c */ /* 0x000fd2000bf05300 */
[----:B------:R-:W-:Y:S05]  /*2fa0*/  BRA.U UP0, `(.L_x_473) ;  /* 0x00000005004c7547 */ /* 0x000fea000b800000 */
[--C-:B------:R-:W-:Y:S01]  /*2fb0*/  FFMA.FTZ R115, R115, UR17, R105.reuse ;  /* 0x0000001173737c23 */ /* 0x100fe20008010069 */
[--C-:B------:R-:W-:Y:S01]  /*2fc0*/  FFMA.FTZ R29, R114, UR17, R105.reuse ;  /* 0x00000011721d7c23 */ /* 0x100fe20008010069 */
[--C-:B-----5:R-:W-:Y:S02]  /*2fd0*/  HADD2.F32 R30, -RZ, R27.reuse.H0_H0 ;  /* 0x2000001bff1e7230 */ /* 0x120fe40000004100 */
[----:B------:R-:W-:Y:S01]  /*2fe0*/  FFMA.FTZ R113, R113, UR17, R105 ;  /* 0x0000001171717c23 */ /* 0x000fe20008010069 */
[----:B------:R-:W-:Y:S01]  /*2ff0*/  FADD.FTZ R115, R104, -R115 ;  /* 0x8000007368737221 */ /* 0x000fe20000010000 */
[----:B------:R-:W-:Y:S02]  /*3000*/  HADD2.F32 R31, -RZ, R27.H1_H1 ;  /* 0x3000001bff1f7230 */ /* 0x000fe40000004100 */
[----:B------:R-:W-:Y:S01]  /*3010*/  FADD.FTZ R106, R106, -R29 ;  /* 0x8000001d6a6a7221 */ /* 0x000fe20000010000 */
[--C-:B------:R-:W-:Y:S02]  /*3020*/  HADD2.F32 R28, -RZ, R26.reuse.H0_H0 ;  /* 0x2000001aff1c7230 */ /* 0x100fe40000004100 */
[----:B------:R-:W-:Y:S01]  /*3030*/  FFMA.FTZ R30, R115, UR16, R30 ;  /* 0x00000010731e7c23 */ /* 0x000fe2000801001e */
[----:B------:R-:W-:Y:S01]  /*3040*/  FADD.FTZ R113, R52, -R113 ;  /* 0x8000007134717221 */ /* 0x000fe20000010000 */
[----:B------:R-:W-:Y:S01]  /*3050*/  FFMA.FTZ R31, R106, UR16, R31 ;  /* 0x000000106a1f7c23 */ /* 0x000fe2000801001f */
[----:B------:R-:W-:Y:S01]  /*3060*/  ISETP.GE.U32.AND P2, PT, R122, RZ, PT ;  /* 0x000000ff7a00720c */ /* 0x000fe20003f46070 */
[----:B------:R-:W-:Y:S01]  /*3070*/  FMUL.FTZ R30, R30, UR7 ;  /* 0x000000071e1e7c20 */ /* 0x000fe20008410000 */
[----:B------:R-:W-:Y:S01]  /*3080*/  ISETP.GE.U32.AND P3, PT, R118, RZ, PT ;  /* 0x000000ff7600720c */ /* 0x000fe20003f66070 */
[----:B------:R-:W-:Y:S01]  /*3090*/  FFMA.FTZ R28, R113, UR16, R28 ;  /* 0x00000010711c7c23 */ /* 0x000fe2000801001c */
[----:B------:R-:W-:Y:S01]  /*30a0*/  LOP3.LUT P6, RZ, R123, 0xff0000, RZ, 0xc0, !PT ;  /* 0x00ff00007bff7812 */ /* 0x000fe200078cc0ff */
[----:B------:R-:W-:Y:S01]  /*30b0*/  FMUL.FTZ R40, R31, UR7 ;  /* 0x000000071f287c20 */ /* 0x000fe20008410000 */
[----:B------:R-:W-:Y:S01]  /*30c0*/  LOP3.LUT P5, RZ, R119, 0xff0000, RZ, 0xc0, !PT ;  /* 0x00ff000077ff7812 */ /* 0x000fe200078ac0ff */
[--C-:B------:R-:W-:Y:S01]  /*30d0*/  FFMA.FTZ R88, R88, UR17, R105.reuse ;  /* 0x0000001158587c23 */ /* 0x100fe20008010069 */
[----:B------:R-:W-:Y:S01]  /*30e0*/  ISETP.GE.U32.AND.EX P2, PT, R123, 0x1000000, PT, P2 ;  /* 0x010000007b00780c */ /* 0x000fe20003f46120 */
[--C-:B------:R-:W-:Y:S01]  /*30f0*/  FFMA.FTZ R112, R112, UR17, R105.reuse ;  /* 0x0000001170707c23 */ /* 0x100fe20008010069 */
[----:B------:R-:W-:Y:S01]  /*3100*/  ISETP.GE.U32.AND.EX P3, PT, R119, 0x1000000, PT, P3 ;  /* 0x010000007700780c */ /* 0x000fe20003f66130 */
[----:B------:R-:W-:Y:S01]  /*3110*/  FADD.FTZ R55, R55, -R88 ;  /* 0x8000005837377221 */ /* 0x000fe20000010000 */
[C---:B------:R-:W-:Y:S01]  /*3120*/  FSEL R43, R30.reuse, RZ, P6 ;  /* 0x000000ff1e2b7208 */ /* 0x040fe20003000000 */
[----:B------:R-:W-:Y:S01]  /*3130*/  HADD2.F32 R29, -RZ, R26.H1_H1 ;  /* 0x3000001aff1d7230 */ /* 0x000fe20000004100 */
[----:B------:R-:W-:Y:S01]  /*3140*/  FSEL R31, R30, RZ, P5 ;  /* 0x000000ff1e1f7208 */ /* 0x000fe20002800000 */
[----:B------:R-:W-:Y:S01]  /*3150*/  FMUL.FTZ R30, R28, UR7 ;  /* 0x000000071c1e7c20 */ /* 0x000fe20008410000 */
[C---:B------:R-:W-:Y:S01]  /*3160*/  FSEL R46, R40.reuse, RZ, P2 ;  /* 0x000000ff282e7208 */ /* 0x040fe20001000000 */
[----:B------:R-:W-:Y:S01]  /*3170*/  FADD.FTZ R112, R51, -R112 ;  /* 0x8000007033707221 */ /* 0x000fe20000010000 */
[----:B------:R-:W-:Y:S01]  /*3180*/  FSEL R28, R40, RZ, P3 ;  /* 0x000000ff281c7208 */ /* 0x000fe20001800000 */
[--C-:B------:R-:W-:Y:S01]  /*3190*/  HADD2.F32 R40, -RZ, R25.reuse.H0_H0 ;  /* 0x20000019ff287230 */ /* 0x100fe20000004100 */
[----:B------:R-:W-:Y:S01]  /*31a0*/  LOP3.LUT P6, RZ, R123, 0xff, RZ, 0xc0, !PT ;  /* 0x000000ff7bff7812 */ /* 0x000fe200078cc0ff */
[----:B------:R-:W-:Y:S01]  /*31b0*/  FFMA.FTZ R54, R54, UR17, R105 ;  /* 0x0000001136367c23 */ /* 0x000fe20008010069 */
[----:B------:R-:W-:Y:S01]  /*31c0*/  FFMA.FTZ R29, R112, UR16, R29 ;  /* 0x00000010701d7c23 */ /* 0x000fe2000801001d */
[----:B------:R-:W-:-:S02]  /*31d0*/  HADD2.F32 R51, -RZ, R25.H1_H1 ;  /* 0x30000019ff337230 */ /* 0x000fc40000004100 */
[----:B------:R-:W-:Y:S01]  /*31e0*/  FFMA.FTZ R55, R55, UR16, R40 ;  /* 0x0000001037377c23 */ /* 0x000fe20008010028 */
[----:B------:R-:W-:Y:S01]  /*31f0*/  FSEL R42, R30, RZ, P6 ;  /* 0x000000ff1e2a7208 */ /* 0x000fe20003000000 */
[--C-:B------:R-:W-:Y:S01]  /*3200*/  FFMA.FTZ R0, R0, UR17, R105.reuse ;  /* 0x0000001100007c23 */ /* 0x100fe20008010069 */
[----:B------:R-:W-:Y:S01]  /*3210*/  LOP3.LUT P6, RZ, R122, 0xff0000, RZ, 0xc0, !PT ;  /* 0x00ff00007aff7812 */ /* 0x000fe200078cc0ff */
[----:B------:R-:W-:Y:S01]  /*3220*/  FMUL.FTZ R55, R55, UR7 ;  /* 0x0000000737377c20 */ /* 0x000fe20008410000 */
[----:B------:R-:W-:Y:S01]  /*3230*/  FADD.FTZ R54, R53, -R54 ;  /* 0x8000003635367221 */ /* 0x000fe20000010000 */
[----:B------:R-:W-:Y:S01]  /*3240*/  FFMA.FTZ R47, R90, UR17, R105 ;  /* 0x000000115a2f7c23 */ /* 0x000fe20008010069 */
[----:B------:R-:W-:Y:S01]  /*3250*/  FMUL.FTZ R41, R29, UR7 ;  /* 0x000000071d297c20 */ /* 0x000fe20008410000 */
[--C-:B------:R-:W-:Y:S01]  /*3260*/  HADD2.F32 R45, -RZ, R24.reuse.H0_H0 ;  /* 0x20000018ff2d7230 */ /* 0x100fe20000004100 */
[----:B------:R-:W-:Y:S01]  /*3270*/  LOP3.LUT P5, RZ, R119, 0xff, RZ, 0xc0, !PT ;  /* 0x000000ff77ff7812 */ /* 0x000fe200078ac0ff */
[----:B------:R-:W-:Y:S01]  /*3280*/  FADD.FTZ R0, R87, -R0 ;  /* 0x8000000057007221 */ /* 0x000fe20000010000 */
[----:B------:R-:W-:Y:S01]  /*3290*/  LOP3.LUT P2, RZ, R123, 0xff00, RZ, 0xc0, !PT ;  /* 0x0000ff007bff7812 */ /* 0x000fe2000784c0ff */
[----:B------:R-:W-:-:S02]  /*32a0*/  HADD2.F32 R40, -RZ, R24.H1_H1 ;  /* 0x30000018ff287230 */ /* 0x000fc40000004100 */
[----:B------:R-:W-:Y:S01]  /*32b0*/  FFMA.FTZ R51, R54, UR16, R51 ;  /* 0x0000001036337c23 */ /* 0x000fe20008010033 */
[----:B------:R-:W-:Y:S01]  /*32c0*/  FSEL R44, R55, RZ, P6 ;  /* 0x000000ff372c7208 */ /* 0x000fe20003000000 */
[----:B------:R-:W-:Y:S01]  /*32d0*/  FADD.FTZ R47, R86, -R47 ;  /* 0x8000002f562f7221 */ /* 0x000fe20000010000 */
[----:B------:R-:W-:Y:S01]  /*32e0*/  LOP3.LUT P3, RZ, R119, 0xff00, RZ, 0xc0, !PT ;  /* 0x0000ff0077ff7812 */ /* 0x000fe2000786c0ff */
[----:B------:R-:W-:Y:S01]  /*32f0*/  FFMA.FTZ R45, R0, UR16, R45 ;  /* 0x00000010002d7c23 */ /* 0x000fe2000801002d */
[----:B------:R-:W-:Y:S01]  /*3300*/  LOP3.LUT P6, RZ, R118, 0xff0000, RZ, 0xc0, !PT ;  /* 0x00ff000076ff7812 */ /* 0x000fe200078cc0ff */
[----:B------:R-:W-:Y:S01]  /*3310*/  FMUL.FTZ R51, R51, UR7 ;  /* 0x0000000733337c20 */ /* 0x000fe20008410000 */
[----:B------:R-:W-:Y:S01]  /*3320*/  FSEL R30, R30, RZ, P5 ;  /* 0x000000ff1e1e7208 */ /* 0x000fe20002800000 */
[----:B------:R-:W-:Y:S01]  /*3330*/  FFMA.FTZ R40, R47, UR16, R40 ;  /* 0x000000102f287c23 */ /* 0x000fe20008010028 */
[----:B------:R-:W-:Y:S02]  /*3340*/  FSEL R29, R41, RZ, P2 ;  /* 0x000000ff291d7208 */ /* 0x000fe40001000000 */
[----:B------:R-:W-:-:S02]  /*3350*/  LOP3.LUT P5, RZ, R122, 0xff000000, RZ, 0xc0, !PT ;  /* 0xff0000007aff7812 */ /* 0x000fc400078ac0ff */
[----:B------:R-:W-:Y:S02]  /*3360*/  FSEL R41, R41, RZ, P3 ;  /* 0x000000ff29297208 */ /* 0x000fe40001800000 */
[----:B------:R-:W-:Y:S02]  /*3370*/  FSEL R0, R55, RZ, P6 ;  /* 0x000000ff37007208 */ /* 0x000fe40003000000 */
[----:B------:R-:W-:Y:S02]  /*3380*/  LOP3.LUT P6, RZ, R118, 0xff000000, RZ, 0xc0, !PT ;  /* 0xff00000076ff7812 */ /* 0x000fe400078cc0ff */
[----:B------:R-:W-:Y:S01]  /*3390*/  F2FP.F16.F32.PACK_AB R31, R28, R31 ;  /* 0x0000001f1c1f723e */ /* 0x000fe200000000ff */
[----:B------:R-:W-:Y:S01]  /*33a0*/  FMUL.FTZ R28, R40, UR7 ;  /* 0x00000007281c7c20 */ /* 0x000fe20008410000 */
[----:B------:R-:W-:Y:S01]  /*33b0*/  F2FP.F16.F32.PACK_AB R30, R41, R30 ;  /* 0x0000001e291e723e */ /* 0x000fe200000000ff */
[----:B------:R-:W-:Y:S01]  /*33c0*/  FMUL.FTZ R40, R45, UR7 ;  /* 0x000000072d287c20 */ /* 0x000fe20008410000 */
[----:B------:R-:W-:-:S02]  /*33d0*/  FSEL R53, R51, RZ, P5 ;  /* 0x000000ff33357208 */ /* 0x000fc40002800000 */
[----:B------:R-:W-:Y:S02]  /*33e0*/  LOP3.LUT P2, RZ, R122, 0xff00, RZ, 0xc0, !PT ;  /* 0x0000ff007aff7812 */ /* 0x000fe4000784c0ff */
[C---:B------:R-:W-:Y:S02]  /*33f0*/  LOP3.LUT P5, RZ, R118.reuse, 0xff00, RZ, 0xc0, !PT ;  /* 0x0000ff0076ff7812 */ /* 0x040fe400078ac0ff */
        /* <DEDUP_REMOVED lines=14> */
.L_x_473:
[--C-:B------:R-:W-:Y:S01]  /*34e0*/  FFMA.FTZ R115, R115, UR17, R105.reuse ;  /* 0x0000001173737c23 */ /* 0x100fe20008010069 */
[--C-:B------:R-:W-:Y:S01]  /*34f0*/  FFMA.FTZ R29, R114, UR17, R105.reuse ;  /* 0x00000011721d7c23 */ /* 0x100fe20008010069 */
[----:B------:R-:W-:Y:S01]  /*3500*/  FFMA.FTZ R113, R113, UR17, R105 ;  /* 0x0000001171717c23 */ /* 0x000fe20008010069 */
[--C-:B-----5:R-:W-:Y:S02]  /*3510*/  HADD2.F32 R33, -RZ, R27.reuse.H0_H0 ;  /* 0x2000001bff217230 */ /* 0x120fe40000004100 */
[----:B------:R-:W-:Y:S01]  /*3520*/  FADD.FTZ R28, R104, -R115 ;  /* 0x80000073681c7221 */ /* 0x000fe20000010000 */
[----:B------:R-:W-:Y:S01]  /*3530*/  FADD.FTZ R35, R106, -R29 ;  /* 0x8000001d6a237221 */ /* 0x000fe20000010000 */
[----:B------:R-:W-:Y:S02]  /*3540*/  HADD2.F32 R29, -RZ, R26.H0_H0 ;  /* 0x2000001aff1d7230 */ /* 0x000fe40000004100 */
[----:B------:R-:W-:Y:S01]  /*3550*/  FADD.FTZ R34, R52, -R113 ;  /* 0x8000007134227221 */ /* 0x000fe20000010000 */
[----:B------:R-:W-:-:S02]  /*3560*/  HADD2.F32 R32, -RZ, R27.H1_H1 ;  /* 0x3000001bff207230 */ /* 0x000fc40000004100 */
[----:B------:R-:W-:Y:S01]  /*3570*/  FFMA.FTZ R28, R28, UR16, R33 ;  /* 0x000000101c1c7c23 */ /* 0x000fe20008010021 */
[----:B------:R-:W-:Y:S01]  /*3580*/  FFMA.FTZ R88, R88, UR17, R105 ;  /* 0x0000001158587c23 */ /* 0x000fe20008010069 */
[----:B------:R-:W-:Y:S01]  /*3590*/  FFMA.FTZ R34, R34, UR16, R29 ;  /* 0x0000001022227c23 */ /* 0x000fe2000801001d */
[--C-:B------:R-:W-:Y:S01]  /*35a0*/  FFMA.FTZ R112, R112, UR17, R105.reuse ;  /* 0x0000001170707c23 */ /* 0x100fe20008010069 */
[----:B------:R-:W-:Y:S01]  /*35b0*/  FMUL.FTZ R29, R28, UR7 ;  /* 0x000000071c1d7c20 */ /* 0x000fe20008410000 */
[----:B------:R-:W-:Y:S01]  /*35c0*/  FFMA.FTZ R35, R35, UR16, R32 ;  /* 0x0000001023237c23 */ /* 0x000fe20008010020 */
[----:B------:R-:W-:Y:S01]  /*35d0*/  LOP3.LUT P6, RZ, R123, 0xff0000, RZ, 0xc0, !PT ;  /* 0x00ff00007bff7812 */ /* 0x000fe200078cc0ff */
[--C-:B------:R-:W-:Y:S01]  /*35e0*/  HADD2.F32 R47, -RZ, R25.reuse.H0_H0 ;  /* 0x20000019ff2f7230 */ /* 0x100fe20000004100 */
[----:B------:R-:W-:Y:S01]  /*35f0*/  ISETP.GE.U32.AND P3, PT, R118, RZ, PT ;  /* 0x000000ff7600720c */ /* 0x000fe20003f66070 */
[----:B------:R-:W-:Y:S01]  /*3600*/  FADD.FTZ R88, R55, -R88 ;  /* 0x8000005837587221 */ /* 0x000fe20000010000 */
[----:B------:R-:W-:Y:S01]  /*3610*/  HADD2.F32 R30, -RZ, R26.H1_H1 ;  /* 0x3000001aff1e7230 */ /* 0x000fe20000004100 */
[----:B------:R-:W-:Y:S01]  /*3620*/  ISETP.GE.U32.AND P2, PT, R122, RZ, PT ;  /* 0x000000ff7a00720c */ /* 0x000fe20003f46070 */
[----:B------:R-:W-:Y:S01]  /*3630*/  FADD.FTZ R31, R51, -R112 ;  /* 0x80000070331f7221 */ /* 0x000fe20000010000 */
[----:B------:R-:W-:Y:S01]  /*3640*/  FFMA.FTZ R54, R54, UR17, R105 ;  /* 0x0000001136367c23 */ /* 0x000fe20008010069 */
[----:B------:R-:W-:Y:S01]  /*3650*/  FSEL R43, R29, RZ, P6 ;  /* 0x000000ff1d2b7208 */ /* 0x000fe20003000000 */
[----:B------:R-:W-:Y:S01]  /*3660*/  FMUL.FTZ R33, R35, UR7 ;  /* 0x0000000723217c20 */ /* 0x000fe20008410000 */
[----:B------:R-:W-:Y:S01]  /*3670*/  FMUL.FTZ R32, R34, UR7 ;  /* 0x0000000722207c20 */ /* 0x000fe20008410000 */
[----:B------:R-:W-:Y:S01]  /*3680*/  LOP3.LUT P5, RZ, R119, 0xff0000, RZ, 0xc0, !PT ;  /* 0x00ff000077ff7812 */ /* 0x000fe200078ac0ff */
[----:B------:R-:W-:Y:S01]  /*3690*/  FFMA.FTZ R47, R88, UR16, R47 ;  /* 0x00000010582f7c23 */ /* 0x000fe2000801002f */
[----:B------:R-:W-:Y:S01]  /*36a0*/  LOP3.LUT P6, RZ, R123, 0xff, RZ, 0xc0, !PT ;  /* 0x000000ff7bff7812 */ /* 0x000fe200078cc0ff */
[----:B------:R-:W-:Y:S01]  /*36b0*/  FFMA.FTZ R31, R31, UR16, R30 ;  /* 0x000000101f1f7c23 */ /* 0x000fe2000801001e */
[----:B------:R-:W-:Y:S01]  /*36c0*/  ISETP.GE.U32.AND.EX P3, PT, R119, 0x1000000, PT, P3 ;  /* 0x010000007700780c */ /* 0x000fe20003f66130 */
[----:B------:R-:W-:Y:S01]  /*36d0*/  HADD2.F32 R51, -RZ, R25.H1_H1 ;  /* 0x30000019ff337230 */ /* 0x000fe20000004100 */
[----:B------:R-:W-:Y:S01]  /*36e0*/  ISETP.GE.U32.AND.EX P2, PT, R123, 0x1000000, PT, P2 ;  /* 0x010000007b00780c */ /* 0x000fe20003f46120 */
[--C-:B------:R-:W-:Y:S01]  /*36f0*/  FFMA.FTZ R0, R0, UR17, R105.reuse ;  /* 0x0000001100007c23 */ /* 0x100fe20008010069 */
[----:B------:R-:W-:Y:S01]  /*3700*/  FADD.FTZ R54, R53, -R54 ;  /* 0x8000003635367221 */ /* 0x000fe20000010000 */
[----:B------:R-:W-:Y:S01]  /*3710*/  FSEL R46, R29, RZ, P5 ;  /* 0x000000ff1d2e7208 */ /* 0x000fe20002800000 */
[----:B------:R-:W-:Y:S01]  /*3720*/  FMUL.FTZ R44, R47, UR7 ;  /* 0x000000072f2c7c20 */ /* 0x000fe20008410000 */
[----:B------:R-:W-:Y:S01]  /*3730*/  FSEL R107, R33, RZ, P3 ;  /* 0x000000ff216b7208 */ /* 0x000fe20001800000 */
[----:B------:R-:W-:Y:S01]  /*3740*/  FFMA.FTZ R45, R90, UR17, R105 ;  /* 0x000000115a2d7c23 */ /* 0x000fe20008010069 */
[----:B------:R-:W-:Y:S01]  /*3750*/  FSEL R42, R32, RZ, P6 ;  /* 0x000000ff202a7208 */ /* 0x000fe20003000000 */
[----:B------:R-:W-:Y:S01]  /*3760*/  FMUL.FTZ R41, R31, UR7 ;  /* 0x000000071f297c20 */ /* 0x000fe20008410000 */
[----:B------:R-:W-:Y:S01]  /*3770*/  FSEL R30, R33, RZ, P2 ;  /* 0x000000ff211e7208 */ /* 0x000fe20001000000 */
[--C-:B------:R-:W-:Y:S01]  /*3780*/  HADD2.F32 R33, -RZ, R24.reuse.H0_H0 ;  /* 0x20000018ff217230 */ /* 0x100fe20000004100 */
[----:B------:R-:W-:Y:S01]  /*3790*/  LOP3.LUT P6, RZ, R122, 0xff0000, RZ, 0xc0, !PT ;  /* 0x00ff00007aff7812 */ /* 0x000fe200078cc0ff */
[----:B------:R-:W-:Y:S01]  /*37a0*/  FADD.FTZ R0, R87, -R0 ;  /* 0x8000000057007221 */ /* 0x000fe20000010000 */
[----:B------:R-:W-:Y:S01]  /*37b0*/  FFMA.FTZ R54, R54, UR16, R51 ;  /* 0x0000001036367c23 */ /* 0x000fe20008010033 */
[----:B------:R-:W-:Y:S01]  /*37c0*/  F2FP.F16.F32.PACK_AB R34, R31, R34 ;  /* 0x000000221f22723e */ /* 0x000fe200000000ff */
[----:B------:R-:W-:Y:S01]  /*37d0*/  HADD2.F32 R40, -RZ, R24.H1_H1 ;  /* 0x30000018ff287230 */ /* 0x000fe20000004100 */
[----:B------:R-:W-:Y:S01]  /*37e0*/  LOP3.LUT P2, RZ, R123, 0xff00, RZ, 0xc0, !PT ;  /* 0x0000ff007bff7812 */ /* 0x000fe2000784c0ff */
[----:B------:R-:W-:Y:S01]  /*37f0*/  FADD.FTZ R45, R86, -R45 ;  /* 0x8000002d562d7221 */ /* 0x000fe20000010000 */
[----:B------:R-:W-:Y:S01]  /*3800*/  F2FP.F16.F32.PACK_AB R31, R107, R46 ;  /* 0x0000002e6b1f723e */ /* 0x000fe200000000ff */
[----:B------:R-:W-:Y:S01]  /*3810*/  FFMA.FTZ R0, R0, UR16, R33 ;  /* 0x0000001000007c23 */ /* 0x000fe20008010021 */
[----:B------:R-:W-:Y:S01]  /*3820*/  LOP3.LUT P5, RZ, R119, 0xff, RZ, 0xc0, !PT ;  /* 0x000000ff77ff7812 */ /* 0x000fe200078ac0ff */
[----:B------:R-:W-:Y:S01]  /*3830*/  FFMA.FTZ R45, R45, UR16, R40 ;  /* 0x000000102d2d7c23 */ /* 0x000fe20008010028 */
[----:B------:R-:W-:-:S02]  /*3840*/  LOP3.LUT P3, RZ, R119, 0xff00, RZ, 0xc0, !PT ;  /* 0x0000ff0077ff7812 */ /* 0x000fc4000786c0ff */
[----:B------:R-:W-:Y:S02]  /*3850*/  FSEL R46, R44, RZ, P6 ;  /* 0x000000ff2c2e7208 */ /* 0x000fe40003000000 */
[----:B------:R-:W-:Y:S02]  /*3860*/  LOP3.LUT P6, RZ, R118, 0xff0000, RZ, 0xc0, !PT ;  /* 0x00ff000076ff7812 */ /* 0x000fe400078cc0ff */
[C---:B------:R-:W-:Y:S02]  /*3870*/  FSEL R29, R41.reuse, RZ, P2 ;  /* 0x000000ff291d7208 */ /* 0x040fe40001000000 */
[C---:B------:R-:W-:Y:S01]  /*3880*/  F2FP.F16.F32.PACK_AB R33, R54.reuse, R47 ;  /* 0x0000002f3621723e */ /* 0x040fe200000000ff */
[----:B------:R-:W-:Y:S01]  /*3890*/  FMUL.FTZ R54, R54, UR7 ;  /* 0x0000000736367c20 */ /* 0x000fe20008410000 */
[----:B------:R-:W-:Y:S02]  /*38a0*/  FSEL R32, R32, RZ, P5 ;  /* 0x000000ff20207208 */ /* 0x000fe40002800000 */
[----:B------:R-:W-:-:S02]  /*38b0*/  FSEL R41, R41, RZ, P3 ;  /* 0x000000ff29297208 */ /* 0x000fc40001800000 */
[----:B------:R-:W-:Y:S02]  /*38c0*/  LOP3.LUT P5, RZ, R122, 0xff000000, RZ, 0xc0, !PT ;  /* 0xff0000007aff7812 */ /* 0x000fe400078ac0ff */
[----:B------:R-:W-:Y:S02]  /*38d0*/  FSEL R44, R44, RZ, P6 ;  /* 0x000000ff2c2c7208 */ /* 0x000fe40003000000 */
[----:B------:R-:W-:Y:S02]  /*38e0*/  LOP3.LUT P6, RZ, R118, 0xff000000, RZ, 0xc0, !PT ;  /* 0xff00000076ff7812 */ /* 0x000fe400078cc0ff */
[----:B------:R-:W-:Y:S02]  /*38f0*/  F2FP.F16.F32.PACK_AB R43, R30, R43 ;  /* 0x0000002b1e2b723e */ /* 0x000fe400000000ff */
[----:B------:R-:W-:Y:S01]  /*3900*/  F2FP.F16.F32.PACK_AB R35, R35, R28 ;  /* 0x0000001c2323723e */ /* 0x000fe200000000ff */
[----:B------:R-:W-:Y:S01]  /*3910*/  FMUL.FTZ R28, R45, UR7 ;  /* 0x000000072d1c7c20 */ /* 0x000fe20008410000 */
[----:B------:R-:W-:-:S02]  /*3920*/  F2FP.F16.F32.PACK_AB R30, R41, R32 ;  /* 0x00000020291e723e */ /* 0x000fc400000000ff */
[----:B------:R-:W-:Y:S02]  /*3930*/  FSEL R41, R54, RZ, P5 ;  /* 0x000000ff36297208 */ /* 0x000fe40002800000 */
[----:B------:R-:W-:Y:S01]  /*3940*/  F2FP.F16.F32.PACK_AB R32, R45, R0 ;  /* 0x000000002d20723e */ /* 0x000fe200000000ff */
[----:B------:R-:W-:Y:S01]  /*3950*/  FMUL.FTZ R0, R0, UR7 ;  /* 0x0000000700007c20 */ /* 0x000fe20008410000 */
[----:B------:R-:W-:Y:S02]  /*3960*/  LOP3.LUT P2, RZ, R122, 0xff00, RZ, 0xc0, !PT ;  /* 0x0000ff007aff7812 */ /* 0x000fe4000784c0ff */
[----:B------:R-:W-:Y:S02]  /*3970*/  LOP3.LUT P5, RZ, R118, 0xff00, RZ, 0xc0, !PT ;  /* 0x0000ff0076ff7812 */ /* 0x000fe400078ac0ff */
[----:B------:R-:W-:Y:S02]  /*3980*/  FSEL R51, R54, RZ, P6 ;  /* 0x000000ff36337208 */ /* 0x000fe40003000000 */
[----:B------:R-:W-:-:S02]  /*3990*/  LOP3.LUT P3, RZ, R122, 0xff, RZ, 0xc0, !PT ;  /* 0x000000ff7aff7812 */ /* 0x000fc4000786c0ff */
[----:B------:R-:W-:Y:S02]  /*39a0*/  LOP3.LUT P6, RZ, R118, 0xff, RZ, 0xc0, !PT ;  /* 0x000000ff76ff7812 */ /* 0x000fe400078cc0ff */
[C---:B------:R-:W-:Y:S02]  /*39b0*/  FSEL R45, R28.reuse, RZ, P2 ;  /* 0x000000ff1c2d7208 */ /* 0x040fe40001000000 */
[----:B------:R-:W-:Y:S02]  /*39c0*/  FSEL R47, R28, RZ, P5 ;  /* 0x000000ff1c2f7208 */ /* 0x000fe40002800000 */
[C---:B------:R-:W-:Y:S02]  /*39d0*/  FSEL R28, R0.reuse, RZ, P6 ;  /* 0x000000ff001c7208 */ /* 0x040fe40003000000 */
[----:B------:R-:W-:Y:S02]  /*39e0*/  FSEL R40, R0, RZ, P3 ;  /* 0x000000ff00287208 */ /* 0x000fe40001800000 */
[----:B------:R-:W-:-:S02]  /*39f0*/  F2FP.F16.F32.PACK_AB R42, R29, R42 ;  /* 0x0000002a1d2a723e */ /* 0x000fc400000000ff */
[----:B------:R-:W-:Y:S02]  /*3a00*/  F2FP.F16.F32.PACK_AB R29, R51, R44 ;  /* 0x0000002c331d723e */ /* 0x000fe400000000ff */
[----:B------:R-:W-:Y:S02]  /*3a10*/  F2FP.F16.F32.PACK_AB R41, R41, R46 ;  /* 0x0000002e2929723e */ /* 0x000fe400000000ff */
[----:B------:R-:W-:Y:S02]  /*3a20*/  F2FP.F16.F32.PACK_AB R28, R47, R28 ;  /* 0x0000001c2f1c723e */ /* 0x000fe400000000ff */
[----:B------:R-:W-:-:S07]  /*3a30*/  F2FP.F16.F32.PACK_AB R40, R45, R40 ;  /* 0x000000282d28723e */ /* 0x000fce00000000ff */
.L_x_469:
        /* <DEDUP_REMOVED lines=14> */
[--C-:B------:R-:W-:Y:S01]  /*3b20*/  FFMA.FTZ R103, R103, UR17, R105.reuse ;  /* 0x0000001167677c23 */ /* 0x100fe20008010069 */
[--C-:B0-----:R-:W-:Y:S01]  /*3b30*/  FFMA.FTZ R29, R96, UR17, R105.reuse ;  /* 0x00000011601d7c23 */ /* 0x101fe20008010069 */
[----:B------:R-:W-:Y:S01]  /*3b40*/  FFMA.FTZ R28, R99, UR17, R105 ;  /* 0x00000011631c7c23 */ /* 0x000fe20008010069 */
[----:B------:R-:W-:Y:S02]  /*3b50*/  HADD2.F32 R32, -RZ, R39.H0_H0 ;  /* 0x20000027ff207230 */ /* 0x000fe40000004100 */
[----:B------:R-:W-:Y:S01]  /*3b60*/  FADD.FTZ R103, R94, -R103 ;  /* 0x800000675e677221 */ /* 0x000fe20000010000 */
[----:B------:R-:W-:Y:S01]  /*3b70*/  FADD.FTZ R50, R50, -R29 ;  /* 0x8000001d32327221 */ /* 0x000fe20000010000 */
[----:B------:R-:W-:Y:S02]  /*3b80*/  HADD2.F32 R29, -RZ, R37.H0_H0 ;  /* 0x20000025ff1d7230 */ /* 0x000fe40000004100 */
[----:B------:R-:W-:Y:S01]  /*3b90*/  FADD.FTZ R28, R89, -R28 ;  /* 0x8000001c591c7221 */ /* 0x000fe20000010000 */
[----:B------:R-:W-:Y:S01]  /*3ba0*/  FFMA.FTZ R32, R103, UR16, R32 ;  /* 0x0000001067207c23 */ /* 0x000fe20008010020 */
[--C-:B------:R-:W-:Y:S01]  /*3bb0*/  FFMA.FTZ R102, R102, UR17, R105.reuse ;  /* 0x0000001166667c23 */ /* 0x100fe20008010069 */
[----:B------:R-:W-:Y:S01]  /*3bc0*/  FFMA.FTZ R101, R101, UR17, R105 ;  /* 0x0000001165657c23 */ /* 0x000fe20008010069 */
[----:B------:R-:W-:Y:S01]  /*3bd0*/  FFMA.FTZ R28, R28, UR16, R29 ;  /* 0x000000101c1c7c23 */ /* 0x000fe2000801001d */
[----:B------:R-:W-:-:S02]  /*3be0*/  HADD2.F32 R31, -RZ, R39.H1_H1 ;  /* 0x30000027ff1f7230 */ /* 0x000fc40000004100 */
[----:B------:R-:W-:Y:S01]  /*3bf0*/  FMUL.FTZ R29, R32, UR7 ;  /* 0x00000007201d7c20 */ /* 0x000fe20008410000 */
[----:B------:R-:W-:Y:S01]  /*3c00*/  FADD.FTZ R102, R97, -R102 ;  /* 0x8000006661667221 */ /* 0x000fe20000010000 */
[----:B------:R-:W-:Y:S01]  /*3c10*/  LOP3.LUT P5, RZ, R121, 0xff0000, RZ, 0xc0, !PT ;  /* 0x00ff000079ff7812 */ /* 0x000fe200078ac0ff */
[----:B------:R-:W-:Y:S01]  /*3c20*/  FFMA.FTZ R100, R100, UR17, R105 ;  /* 0x0000001164647c23 */ /* 0x000fe20008010069 */
[--C-:B------:R-:W-:Y:S02]  /*3c30*/  HADD2.F32 R30, -RZ, R38.reuse.H0_H0 ;  /* 0x20000026ff1e7230 */ /* 0x100fe40000004100 */
[----:B------:R-:W-:Y:S01]  /*3c40*/  FADD.FTZ R101, R92, -R101 ;  /* 0x800000655c657221 */ /* 0x000fe20000010000 */
[----:B------:R-:W-:Y:S01]  /*3c50*/  FFMA.FTZ R98, R98, UR17, R105 ;  /* 0x0000001162627c23 */ /* 0x000fe20008010069 */
[----:B------:R-:W-:Y:S02]  /*3c60*/  HADD2.F32 R33, -RZ, R38.H1_H1 ;  /* 0x30000026ff217230 */ /* 0x000fe40000004100 */
[----:B------:R-:W-:Y:S01]  /*3c70*/  FFMA.FTZ R35, R102, UR16, R31 ;  /* 0x0000001066237c23 */ /* 0x000fe2000801001f */
[----:B------:R-:W-:Y:S01]  /*3c80*/  FSEL R47, R29, RZ, P5 ;  /* 0x000000ff1d2f7208 */ /* 0x000fe20002800000 */
[----:B------:R-:W-:Y:S01]  /*3c90*/  FADD.FTZ R100, R93, -R100 ;  /* 0x800000645d647221 */ /* 0x000fe20000010000 */
[----:B------:R-:W-:Y:S01]  /*3ca0*/  ISETP.GE.U32.AND P3, PT, R120, RZ, PT ;  /* 0x000000ff7800720c */ /* 0x000fe20003f66070 */
[----:B------:R-:W-:Y:S01]  /*3cb0*/  FFMA.FTZ R34, R101, UR16, R30 ;  /* 0x0000001065227c23 */ /* 0x000fe2000801001e */
[----:B------:R-:W-:Y:S01]  /*3cc0*/  LOP3.LUT P6, RZ, R67, 0xff0000, RZ, 0xc0, !PT ;  /* 0x00ff000043ff7812 */ /* 0x000fe200078cc0ff */
[----:B------:R-:W-:Y:S01]  /*3cd0*/  HADD2.F32 R31, -RZ, R37.H1_H1 ;  /* 0x30000025ff1f7230 */ /* 0x000fe20000004100 */
[----:B------:R-:W-:Y:S01]  /*3ce0*/  ISETP.GE.U32.AND P5, PT, R66, RZ, PT ;  /* 0x000000ff4200720c */ /* 0x000fe20003fa6070 */
[----:B------:R-:W-:Y:S01]  /*3cf0*/  FADD.FTZ R98, R91, -R98 ;  /* 0x800000625b627221 */ /* 0x000fe20000010000 */
[----:B------:R-:W-:Y:S01]  /*3d00*/  FMUL.FTZ R30, R35, UR7 ;  /* 0x00000007231e7c20 */ /* 0x000fe20008410000 */
[----:B------:R-:W-:Y:S01]  /*3d10*/  FFMA.FTZ R43, R100, UR16, R33 ;  /* 0x00000010642b7c23 */ /* 0x000fe20008010021 */
[----:B------:R-:W-:Y:S01]  /*3d20*/  ISETP.GE.U32.AND.EX P3, PT, R121, 0x1000000, PT, P3 ;  /* 0x010000007900780c */ /* 0x000fe20003f66130 */
[----:B------:R-:W-:Y:S01]  /*3d30*/  FFMA.FTZ R33, R98, UR16, R31 ;  /* 0x0000001062217c23 */ /* 0x000fe2000801001f */
[----:B------:R-:W-:Y:S01]  /*3d40*/  FSEL R51, R29, RZ, P6 ;  /* 0x000000ff1d337208 */ /* 0x000fe20003000000 */
[----:B------:R-:W-:Y:S01]  /*3d50*/  FMUL.FTZ R29, R34, UR7 ;  /* 0x00000007221d7c20 */ /* 0x000fe20008410000 */
[----:B------:R-:W-:Y:S01]  /*3d60*/  ISETP.GE.U32.AND.EX P5, PT, R67, 0x1000000, PT, P5 ;  /* 0x010000004300780c */ /* 0x000fe20003fa6150 */
[----:B------:R-:W-:Y:S01]  /*3d70*/  FFMA.FTZ R0, R95, UR17, R105 ;  /* 0x000000115f007c23 */ /* 0x000fe20008010069 */
[----:B------:R-:W-:Y:S01]  /*3d80*/  LOP3.LUT P6, RZ, R121, 0xff, RZ, 0xc0, !PT ;  /* 0x000000ff79ff7812 */ /* 0x000fe200078cc0ff */
[----:B------:R-:W-:Y:S01]  /*3d90*/  FMUL.FTZ R31, R43, UR7 ;  /* 0x000000072b1f7c20 */ /* 0x000fe20008410000 */
[C---:B------:R-:W-:Y:S01]  /*3da0*/  FSEL R52, R30.reuse, RZ, P3 ;  /* 0x000000ff1e347208 */ /* 0x040fe20001800000 */
[----:B------:R-:W-:Y:S01]  /*3db0*/  FADD.FTZ R0, R49, -R0 ;  /* 0x8000000031007221 */ /* 0x000fe20000010000 */
[----:B------:R-:W-:Y:S01]  /*3dc0*/  FSEL R54, R30, RZ, P5 ;  /* 0x000000ff1e367208 */ /* 0x000fe20002800000 */
[----:B------:R-:W-:Y:S01]  /*3dd0*/  FMUL.FTZ R30, R28, UR7 ;  /* 0x000000071c1e7c20 */ /* 0x000fe20008410000 */
[----:B------:R-:W-:-:S02]  /*3de0*/  LOP3.LUT P3, RZ, R67, 0xff, RZ, 0xc0, !PT ;  /* 0x000000ff43ff7812 */ /* 0x000fc4000786c0ff */
[----:B------:R-:W-:Y:S02]  /*3df0*/  LOP3.LUT P5, RZ, R121, 0xff00, RZ, 0xc0, !PT ;  /* 0x0000ff0079ff7812 */ /* 0x000fe400078ac0ff */
[----:B------:R-:W-:Y:S02]  /*3e00*/  FSEL R42, R29, RZ, P6 ;  /* 0x000000ff1d2a7208 */ /* 0x000fe40003000000 */
[----:B------:R-:W-:Y:S02]  /*3e10*/  LOP3.LUT P6, RZ, R67, 0xff00, RZ, 0xc0, !PT ;  /* 0x0000ff0043ff7812 */ /* 0x000fe400078cc0ff */
[----:B------:R-:W-:Y:S01]  /*3e20*/  FSEL R40, R29, RZ, P3 ;  /* 0x000000ff1d287208 */ /* 0x000fe20001800000 */
[----:B------:R-:W-:Y:S01]  /*3e30*/  HADD2.F32 R29, -RZ, R36.H0_H0 ;  /* 0x20000024ff1d7230 */ /* 0x000fe20000004100 */
[----:B------:R-:W-:Y:S02]  /*3e40*/  FSEL R49, R31, RZ, P5 ;  /* 0x000000ff1f317208 */ /* 0x000fe40002800000 */
[----:B------:R-:W-:-:S02]  /*3e50*/  LOP3.LUT P3, RZ, R120, 0xff0000, RZ, 0xc0, !PT ;  /* 0x00ff000078ff7812 */ /* 0x000fc4000786c0ff */
[----:B------:R-:W-:Y:S01]  /*3e60*/  LOP3.LUT P5, RZ, R66, 0xff0000, RZ, 0xc0, !PT ;  /* 0x00ff000042ff7812 */ /* 0x000fe200078ac0ff */
[----:B------:R-:W-:Y:S01]  /*3e70*/  FFMA.FTZ R0, R0, UR16, R29 ;  /* 0x0000001000007c23 */ /* 0x000fe2000801001d */
[----:B------:R-:W-:Y:S01]  /*3e80*/  FSEL R53, R31, RZ, P6 ;  /* 0x000000ff1f357208 */ /* 0x000fe20003000000 */
[----:B------:R-:W-:Y:S01]  /*3e90*/  HADD2.F32 R31, -RZ, R36.H1_H1 ;  /* 0x30000024ff1f7230 */ /* 0x000fe20000004100 */
[C---:B------:R-:W-:Y:S02]  /*3ea0*/  FSEL R41, R30.reuse, RZ, P3 ;  /* 0x000000ff1e297208 */ /* 0x040fe40001800000 */
[----:B------:R-:W-:Y:S01]  /*3eb0*/  FSEL R46, R30, RZ, P5 ;  /* 0x000000ff1e2e7208 */ /* 0x000fe20002800000 */
[C---:B------:R-:W-:Y:S01]  /*3ec0*/  FMUL.FTZ R30, R33.reuse, UR7 ;  /* 0x00000007211e7c20 */ /* 0x040fe20008410000 */
[----:B------:R-:W-:Y:S01]  /*3ed0*/  LOP3.LUT P6, RZ, R120, 0xff000000, RZ, 0xc0, !PT ;  /* 0xff00000078ff7812 */ /* 0x000fe200078cc0ff */
[----:B------:R-:W-:Y:S01]  /*3ee0*/  FFMA.FTZ R29, R50, UR16, R31 ;  /* 0x00000010321d7c23 */ /* 0x000fe2000801001f */
[----:B------:R-:W-:-:S02]  /*3ef0*/  F2FP.F16.F32.PACK_AB R33, R33, R28 ;  /* 0x0000001c2121723e */ /* 0x000fc400000000ff */
[----:B------:R-:W-:Y:S01]  /*3f00*/  FSEL R50, R30, RZ, P6 ;  /* 0x000000ff1e327208 */ /* 0x000fe20003000000 */
[----:B------:R-:W-:Y:S01]  /*3f10*/  FMUL.FTZ R28, R29, UR7 ;  /* 0x000000071d1c7c20 */ /* 0x000fe20008410000 */
[----:B------:R-:W-:Y:S02]  /*3f20*/  LOP3.LUT P6, RZ, R66, 0xff000000, RZ, 0xc0, !PT ;  /* 0xff00000042ff7812 */ /* 0x000fe400078cc0ff */
[----:B------:R-:W-:Y:S02]  /*3f30*/  LOP3.LUT P3, RZ, R120, 0xff00, RZ, 0xc0, !PT ;  /* 0x0000ff0078ff7812 */ /* 0x000fe4000786c0ff */
[----:B------:R-:W-:Y:S02]  /*3f40*/  F2FP.F16.F32.PACK_AB R35, R35, R32 ;  /* 0x000000202323723e */ /* 0x000fe400000000ff */
[----:B------:R-:W-:Y:S02]  /*3f50*/  F2FP.F16.F32.PACK_AB R34, R43, R34 ;  /* 0x000000222b22723e */ /* 0x000fe400000000ff */
[----:B------:R-:W-:-:S02]  /*3f60*/  F2FP.F16.F32.PACK_AB R31, R54, R51 ;  /* 0x00000033361f723e */ /* 0x000fc400000000ff */
[----:B------:R-:W-:Y:S02]  /*3f70*/  F2FP.F16.F32.PACK_AB R43, R52, R47 ;  /* 0x0000002f342b723e */ /* 0x000fe400000000ff */
[----:B------:R-:W-:Y:S02]  /*3f80*/  FSEL R51, R30, RZ, P6 ;  /* 0x000000ff1e337208 */ /* 0x000fe40003000000 */
[----:B------:R-:W-:Y:S01]  /*3f90*/  F2FP.F16.F32.PACK_AB R32, R29, R0 ;  /* 0x000000001d20723e */ /* 0x000fe200000000ff */
[----:B------:R-:W-:Y:S01]  /*3fa0*/  FMUL.FTZ R0, R0, UR7 ;  /* 0x0000000700007c20 */ /* 0x000fe20008410000 */
[----:B------:R-:W-:Y:S02]  /*3fb0*/  LOP3.LUT P6, RZ, R66, 0xff00, RZ, 0xc0, !PT ;  /* 0x0000ff0042ff7812 */ /* 0x000fe400078cc0ff */
[----:B------:R-:W-:Y:S02]  /*3fc0*/  FSEL R47, R28, RZ, P3 ;  /* 0x000000ff1c2f7208 */ /* 0x000fe40001800000 */
[----:B------:R-:W-:-:S02]  /*3fd0*/  LOP3.LUT P5, RZ, R120, 0xff, RZ, 0xc0, !PT ;  /* 0x000000ff78ff7812 */ /* 0x000fc400078ac0ff */
[----:B------:R-:W-:Y:S02]  /*3fe0*/  LOP3.LUT P3, RZ, R66, 0xff, RZ, 0xc0, !PT ;  /* 0x000000ff42ff7812 */ /* 0x000fe4000786c0ff */
        /* <DEDUP_REMOVED lines=10> */
.L_x_476:
[--C-:B------:R-:W-:Y:S01]  /*4090*/  FFMA.FTZ R103, R103, UR17, R105.reuse ;  /* 0x0000001167677c23 */ /* 0x100fe20008010069 */
[--C-:B0-----:R-:W-:Y:S02]  /*40a0*/  HADD2.F32 R40, -RZ, R39.reuse.H0_H0 ;  /* 0x20000027ff287230 */ /* 0x101fe40000004100 */
[--C-:B------:R-:W-:Y:S01]  /*40b0*/  FFMA.FTZ R101, R101, UR17, R105.reuse ;  /* 0x0000001165657c23 */ /* 0x100fe20008010069 */
[----:B------:R-:W-:Y:S01]  /*40c0*/  FFMA.FTZ R102, R102, UR17, R105 ;  /* 0x0000001166667c23 */ /* 0x000fe20008010069 */
[----:B------:R-:W-:Y:S01]  /*40d0*/  FADD.FTZ R103, R94, -R103 ;  /* 0x800000675e677221 */ /* 0x000fe20000010000 */
[----:B------:R-:W-:Y:S02]  /*40e0*/  HADD2.F32 R31, -RZ, R39.H1_H1 ;  /* 0x30000027ff1f7230 */ /* 0x000fe40000004100 */
[----:B------:R-:W-:Y:S01]  /*40f0*/  FADD.FTZ R101, R92, -R101 ;  /* 0x800000655c657221 */ /* 0x000fe20000010000 */
[--C-:B------:R-:W-:Y:S02]  /*4100*/  HADD2.F32 R30, -RZ, R38.reuse.H0_H0 ;  /* 0x20000026ff1e7230 */ /* 0x100fe40000004100 */
[----:B------:R-:W-:Y:S01]  /*4110*/  FFMA.FTZ R40, R103, UR16, R40 ;  /* 0x0000001067287c23 */ /* 0x000fe20008010028 */
[----:B------:R-:W-:Y:S01]  /*4120*/  FADD.FTZ R102, R97, -R102 ;  /* 0x8000006661667221 */ /* 0x000fe20000010000 */
[--C-:B------:R-:W-:Y:S01]  /*4130*/  FFMA.FTZ R100, R100, UR17, R105.reuse ;  /* 0x0000001164647c23 */ /* 0x100fe20008010069 */
[----:B------:R-:W-:Y:S01]  /*4140*/  LOP3.LUT P5, RZ, R121, 0xff0000, RZ, 0xc0, !PT ;  /* 0x00ff000079ff7812 */ /* 0x000fe200078ac0ff */
[----:B------:R-:W-:Y:S01]  /*4150*/  FMUL.FTZ R40, R40, UR7 ;  /* 0x0000000728287c20 */ /* 0x000fe20008410000 */
[----:B------:R-:W-:Y:S01]  /*4160*/  FFMA.FTZ R29, R96, UR17, R105 ;  /* 0x00000011601d7c23 */ /* 0x000fe20008010069 */
[----:B------:R-:W-:-:S02]  /*4170*/  HADD2.F32 R41, -RZ, R38.H1_H1 ;  /* 0x30000026ff297230 */ /* 0x000fc40000004100 */
[----:B------:R-:W-:Y:S01]  /*4180*/  FFMA.FTZ R102, R102, UR16, R31 ;  /* 0x0000001066667c23 */ /* 0x000fe2000801001f */
[----:B------:R-:W-:Y:S01]  /*4190*/  FFMA.FTZ R30, R101, UR16, R30 ;  /* 0x00000010651e7c23 */ /* 0x000fe2000801001e */
[----:B------:R-:W-:Y:S01]  /*41a0*/  LOP3.LUT P6, RZ, R67, 0xff0000, RZ, 0xc0, !PT ;  /* 0x00ff000043ff7812 */ /* 0x000fe200078cc0ff */
[--C-:B------:R-:W-:Y:S01]  /*41b0*/  FFMA.FTZ R98, R98, UR17, R105.reuse ;  /* 0x0000001162627c23 */ /* 0x100fe20008010069 */
[----:B------:R-:W-:Y:S01]  /*41c0*/  FADD.FTZ R100, R93, -R100 ;  /* 0x800000645d647221 */ /* 0x000fe20000010000 */
[----:B------:R-:W-:Y:S01]  /*41d0*/  ISETP.GE.U32.AND P3, PT, R120, RZ, PT ;  /* 0x000000ff7800720c */ /* 0x000fe20003f66070 */
[----:B------:R-:W-:Y:S01]  /*41e0*/  FFMA.FTZ R28, R99, UR17, R105 ;  /* 0x00000011631c7c23 */ /* 0x000fe20008010069 */
[----:B------:R-:W-:Y:S01]  /*41f0*/  FSEL R43, R40, RZ, P5 ;  /* 0x000000ff282b7208 */ /* 0x000fe20002800000 */
[----:B------:R-:W-:Y:S01]  /*4200*/  FADD.FTZ R50, R50, -R29 ;  /* 0x8000001d32327221 */ /* 0x000fe20000010000 */
[--C-:B------:R-:W-:Y:S02]  /*4210*/  HADD2.F32 R31, -RZ, R37.reuse.H1_H1 ;  /* 0x30000025ff1f7230 */ /* 0x100fe40000004100 */
[----:B------:R-:W-:Y:S01]  /*4220*/  FMUL.FTZ R102, R102, UR7 ;  /* 0x0000000766667c20 */ /* 0x000fe20008410000 */
[----:B------:R-:W-:Y:S01]  /*4230*/  FSEL R40, R40, RZ, P6 ;  /* 0x000000ff28287208 */ /* 0x000fe20003000000 */
[----:B------:R-:W-:Y:S01]  /*4240*/  FMUL.FTZ R30, R30, UR7 ;  /* 0x000000071e1e7c20 */ /* 0x000fe20008410000 */
[----:B------:R-:W-:Y:S01]  /*4250*/  FADD.FTZ R98, R91, -R98 ;  /* 0x800000625b627221 */ /* 0x000fe20000010000 */
[----:B------:R-:W-:-:S02]  /*4260*/  HADD2.F32 R29, -RZ, R37.H0_H0 ;  /* 0x20000025ff1d7230 */ /* 0x000fc40000004100 */
[----:B------:R-:W-:Y:S01]  /*4270*/  FFMA.FTZ R41, R100, UR16, R41 ;  /* 0x0000001064297c23 */ /* 0x000fe20008010029 */
[----:B------:R-:W-:Y:S01]  /*4280*/  ISETP.GE.U32.AND P5, PT, R66, RZ, PT ;  /* 0x000000ff4200720c */ /* 0x000fe20003fa6070 */
[----:B------:R-:W-:Y:S01]  /*4290*/  FADD.FTZ R28, R89, -R28 ;  /* 0x8000001c591c7221 */ /* 0x000fe20000010000 */
[C---:B------:R-:W-:Y:S01]  /*42a0*/  ISETP.GE.U32.AND.EX P3, PT, R121.reuse, 0x1000000, PT, P3 ;  /* 0x010000007900780c */ /* 0x040fe20003f66130 */
[----:B------:R-:W-:Y:S01]  /*42b0*/  FFMA.FTZ R98, R98, UR16, R31 ;  /* 0x0000001062627c23 */ /* 0x000fe2000801001f */
[----:B------:R-:W-:Y:S01]  /*42c0*/  LOP3.LUT P6, RZ, R121, 0xff, RZ, 0xc0, !PT ;  /* 0x000000ff79ff7812 */ /* 0x000fe200078cc0ff */
[----:B------:R-:W-:Y:S01]  /*42d0*/  FMUL.FTZ R41, R41, UR7 ;  /* 0x0000000729297c20 */ /* 0x000fe20008410000 */
[----:B------:R-:W-:Y:S01]  /*42e0*/  ISETP.GE.U32.AND.EX P5, PT, R67, 0x1000000, PT, P5 ;  /* 0x010000004300780c */ /* 0x000fe20003fa6150 */
[----:B------:R-:W-:Y:S01]  /*42f0*/  FFMA.FTZ R28, R28, UR16, R29 ;  /* 0x000000101c1c7c23 */ /* 0x000fe2000801001d */
[----:B------:R-:W-:Y:S01]  /*4300*/  FSEL R54, R102, RZ, P3 ;  /* 0x000000ff66367208 */ /* 0x000fe20001800000 */
[--C-:B------:R-:W-:Y:S01]  /*4310*/  HADD2.F32 R31, -RZ, R36.reuse.H1_H1 ;  /* 0x30000024ff1f7230 */ /* 0x100fe20000004100 */
[----:B------:R-:W-:Y:S01]  /*4320*/  FSEL R42, R30, RZ, P6 ;  /* 0x000000ff1e2a7208 */ /* 0x000fe20003000000 */
[----:B------:R-:W-:Y:S01]  /*4330*/  FFMA.FTZ R0, R95, UR17, R105 ;  /* 0x000000115f007c23 */ /* 0x000fe20008010069 */
[C---:B------:R-:W-:Y:S01]  /*4340*/  LOP3.LUT P3, RZ, R67.reuse, 0xff, RZ, 0xc0, !PT ;  /* 0x000000ff43ff7812 */ /* 0x040fe2000786c0ff */
[----:B------:R-:W-:Y:S01]  /*4350*/  FMUL.FTZ R28, R28, UR7 ;  /* 0x000000071c1c7c20 */ /* 0x000fe20008410000 */
[----:B------:R-:W-:Y:S01]  /*4360*/  LOP3.LUT P6, RZ, R67, 0xff00, RZ, 0xc0, !PT ;  /* 0x0000ff0043ff7812 */ /* 0x000fe200078cc0ff */
[----:B------:R-:W-:Y:S01]  /*4370*/  FMUL.FTZ R98, R98, UR7 ;  /* 0x0000000762627c20 */ /* 0x000fe20008410000 */
[----:B------:R-:W-:Y:S01]  /*4380*/  FSEL R47, R102, RZ, P5 ;  /* 0x000000ff662f7208 */ /* 0x000fe20002800000 */
[----:B------:R-:W-:Y:S01]  /*4390*/  HADD2.F32 R29, -RZ, R36.H0_H0 ;  /* 0x20000024ff1d7230 */ /* 0x000fe20000004100 */
[----:B------:R-:W-:Y:S01]  /*43a0*/  LOP3.LUT P5, RZ, R121, 0xff00, RZ, 0xc0, !PT ;  /* 0x0000ff0079ff7812 */ /* 0x000fe200078ac0ff */
[----:B------:R-:W-:Y:S01]  /*43b0*/  FFMA.FTZ R50, R50, UR16, R31 ;  /* 0x0000001032327c23 */ /* 0x000fe2000801001f */
[----:B------:R-:W-:Y:S01]  /*43c0*/  FSEL R30, R30, RZ, P3 ;  /* 0x000000ff1e1e7208 */ /* 0x000fe20001800000 */
[----:B------:R-:W-:Y:S01]  /*43d0*/  FADD.FTZ R0, R49, -R0 ;  /* 0x8000000031007221 */ /* 0x000fe20000010000 */
[----:B------:R-:W-:Y:S01]  /*43e0*/  FSEL R51, R41, RZ, P6 ;  /* 0x000000ff29337208 */ /* 0x000fe20003000000 */
[----:B------:R-:W-:Y:S01]  /*43f0*/  FMUL.FTZ R50, R50, UR7 ;  /* 0x0000000732327c20 */ /* 0x000fe20008410000 */
[----:B------:R-:W-:Y:S01]  /*4400*/  LOP3.LUT P3, RZ, R120, 0xff0000, RZ, 0xc0, !PT ;  /* 0x00ff000078ff7812 */ /* 0x000fe2000786c0ff */
[----:B------:R-:W-:Y:S01]  /*4410*/  FFMA.FTZ R0, R0, UR16, R29 ;  /* 0x0000001000007c23 */ /* 0x000fe2000801001d */
        /* <DEDUP_REMOVED lines=8> */
[----:B------:R-:W-:Y:S02]  /*44a0*/  F2FP.F16.F32.PACK_AB R31, R47, R40 ;  /* 0x000000282f1f723e */ /* 0x000fe400000000ff */
[----:B------:R-:W-:Y:S02]  /*44b0*/  FSEL R46, R28, RZ, P5 ;  /* 0x000000ff1c2e7208 */ /* 0x000fe40002800000 */
[----:B------:R-:W-:Y:S02]  /*44c0*/  FSEL R29, R98, RZ, P6 ;  /* 0x000000ff621d7208 */ /* 0x000fe40003000000 */
[----:B------:R-:W-:Y:S02]  /*44d0*/  FSEL R47, R50, RZ, P3 ;  /* 0x000000ff322f7208 */ /* 0x000fe40001800000 */
[----:B------:R-:W-:Y:S02]  /*44e0*/  LOP3.LUT P5, RZ, R120, 0xff, RZ, 0xc0, !PT ;  /* 0x000000ff78ff7812 */ /* 0x000fe400078ac0ff */
[----:B------:R-:W-:-:S02]  /*44f0*/  LOP3.LUT P6, RZ, R66, 0xff00, RZ, 0xc0, !PT ;  /* 0x0000ff0042ff7812 */ /* 0x000fc400078cc0ff */
[----:B------:R-:W-:Y:S02]  /*4500*/  LOP3.LUT P3, RZ, R66, 0xff, RZ, 0xc0, !PT ;  /* 0x000000ff42ff7812 */ /* 0x000fe4000786c0ff */
        /* <DEDUP_REMOVED lines=9> */
[----:B------:R-:W-:Y:S01]  /*45a0*/  F2FP.F16.F32.PACK_AB R40, R47, R40 ;  /* 0x000000282f28723e */ /* 0x000fe200000000ff */
[----:B------:R-:W-:Y:S06]  /*45b0*/  BRA `(.L_x_477) ;  /* 0x0000001800347947 */ /* 0x000fec0003800000 */
.L_x_475:
[----:B------:R-:W-:Y:S05]  /*45c0*/  @!P2 BRA `(.L_x_478) ;  /* 0x00000004003ca947 */ /* 0x000fea0003800000 */
[--C-:B------:R-:W-:Y:S01]  /*45d0*/  FFMA.FTZ R103, R103, UR17, R105.reuse ;  /* 0x0000001167677c23 */ /* 0x100fe20008010069 */
[--C-:B------:R-:W-:Y:S01]  /*45e0*/  FFMA.FTZ R0, R99, UR17, R105.reuse ;  /* 0x0000001163007c23 */ /* 0x100fe20008010069 */
[----:B------:R-:W-:Y:S01]  /*45f0*/  FFMA.FTZ R102, R102, UR17, R105 ;  /* 0x0000001166667c23 */ /* 0x000fe20008010069 */
[----:B------:R-:W-:Y:S01]  /*4600*/  LOP3.LUT P5, RZ, R121, 0xff0000, RZ, 0xc0, !PT ;  /* 0x00ff000079ff7812 */ /* 0x000fe200078ac0ff */
[----:B0-----:R-:W-:Y:S01]  /*4610*/  FADD.FTZ R35, R94, -R103 ;  /* 0x800000675e237221 */ /* 0x001fe20000010000 */
[----:B------:R-:W-:Y:S01]  /*4620*/  FADD.FTZ R33, R89, -R0 ;  /* 0x8000000059217221 */ /* 0x000fe20000010000 */
[----:B------:R-:W-:Y:S01]  /*4630*/  FADD.FTZ R30, R97, -R102 ;  /* 0x80000066611e7221 */ /* 0x000fe20000010000 */
[--C-:B------:R-:W-:Y:S01]  /*4640*/  FFMA.FTZ R101, R101, UR17, R105.reuse ;  /* 0x0000001165657c23 */ /* 0x100fe20008010069 */
[----:B------:R-:W-:Y:S01]  /*4650*/  FMUL.FTZ R35, R35, UR16 ;  /* 0x0000001023237c20 */ /* 0x000fe20008410000 */
[----:B------:R-:W-:Y:S01]  /*4660*/  FFMA.FTZ R100, R100, UR17, R105 ;  /* 0x0000001164647c23 */ /* 0x000fe20008010069 */
[----:B------:R-:W-:Y:S01]  /*4670*/  FMUL.FTZ R30, R30, UR16 ;  /* 0x000000101e1e7c20 */ /* 0x000fe20008410000 */
[----:B------:R-:W-:Y:S01]  /*4680*/  FADD.FTZ R34, R92, -R101 ;  /* 0x800000655c227221 */ /* 0x000fe20000010000 */
[----:B------:R-:W-:Y:S01]  /*4690*/  FMUL.FTZ R0, R35, UR7 ;  /* 0x0000000723007c20 */ /* 0x000fe20008410000 */
[----:B------:R-:W-:Y:S01]  /*46a0*/  ISETP.GE.U32.AND P3, PT, R120, RZ, PT ;  /* 0x000000ff7800720c */ /* 0x000fe20003f66070 */
[----:B------:R-:W-:Y:S01]  /*46b0*/  FADD.FTZ R29, R93, -R100 ;  /* 0x800000645d1d7221 */ /* 0x000fe20000010000 */
[----:B------:R-:W-:Y:S01]  /*46c0*/  LOP3.LUT P6, RZ, R67, 0xff0000, RZ, 0xc0, !PT ;  /* 0x00ff000043ff7812 */ /* 0x000fe200078cc0ff */
[----:B------:R-:W-:Y:S01]  /*46d0*/  FMUL.FTZ R28, R30, UR7 ;  /* 0x000000071e1c7c20 */ /* 0x000fe20008410000 */
[----:B------:R-:W-:Y:S01]  /*46e0*/  FSEL R43, R0, RZ, P5 ;  /* 0x000000ff002b7208 */ /* 0x000fe20002800000 */
[----:B------:R-:W-:Y:S01]  /*46f0*/  FMUL.FTZ R34, R34, UR16 ;  /* 0x0000001022227c20 */ /* 0x000fe20008410000 */
[----:B------:R-:W-:Y:S01]  /*4700*/  ISETP.GE.U32.AND P5, PT, R66, RZ, PT ;  /* 0x000000ff4200720c */ /* 0x000fe20003fa6070 */
        /* <DEDUP_REMOVED lines=8> */
[----:B------:R-:W-:Y:S01]  /*4790*/  FADD.FTZ R98, R91, -R98 ;  /* 0x800000625b627221 */ /* 0x000fe20000010000 */
[----:B------:R-:W-:Y:S01]  /*47a0*/  FSEL R52, R28, RZ, P5 ;  /* 0x000000ff1c347208 */ /* 0x000fe20002800000 */
[----:B------:R-:W-:Y:S01]  /*47b0*/  FMUL.FTZ R28, R29, UR7 ;  /* 0x000000071d1c7c20 */ /* 0x000fe20008410000 */
[----:B------:R-:W-:Y:S01]  /*47c0*/  LOP3.LUT P6, RZ, R121, 0xff, RZ, 0xc0, !PT ;  /* 0x000000ff79ff7812 */ /* 0x000fe200078cc0ff */
[--C-:B------:R-:W-:Y:S01]  /*47d0*/  FFMA.FTZ R47, R96, UR17, R105.reuse ;  /* 0x00000011602f7c23 */ /* 0x100fe20008010069 */
[----:B------:R-:W-:Y:S01]  /*47e0*/  LOP3.LUT P3, RZ, R67, 0xff, RZ, 0xc0, !PT ;  /* 0x000000ff43ff7812 */ /* 0x000fe2000786c0ff */
[----:B------:R-:W-:Y:S01]  /*47f0*/  FFMA.FTZ R54, R95, UR17, R105 ;  /* 0x000000115f367c23 */ /* 0x000fe20008010069 */
[----:B------:R-:W-:Y:S01]  /*4800*/  LOP3.LUT P5, RZ, R121, 0xff00, RZ, 0xc0, !PT ;  /* 0x0000ff0079ff7812 */ /* 0x000fe200078ac0ff */
[----:B------:R-:W-:Y:S01]  /*4810*/  FADD.FTZ R47, R50, -R47 ;  /* 0x8000002f322f7221 */ /* 0x000fe20000010000 */
[C---:B------:R-:W-:Y:S01]  /*4820*/  FSEL R42, R0.reuse, RZ, P6 ;  /* 0x000000ff002a7208 */ /* 0x040fe20003000000 */
[----:B------:R-:W-:Y:S01]  /*4830*/  FADD.FTZ R54, R49, -R54 ;  /* 0x8000003631367221 */ /* 0x000fe20000010000 */
[----:B------:R-:W-:Y:S01]  /*4840*/  FSEL R40, R0, RZ, P3 ;  /* 0x000000ff00287208 */ /* 0x000fe20001800000 */
[----:B------:R-:W-:Y:S01]  /*4850*/  FMUL.FTZ R0, R33, UR7 ;  /* 0x0000000721007c20 */ /* 0x000fe20008410000 */
[----:B------:R-:W-:-:S02]  /*4860*/  FSEL R53, R28, RZ, P5 ;  /* 0x000000ff1c357208 */ /* 0x000fc40002800000 */
[----:B------:R-:W-:Y:S02]  /*4870*/  LOP3.LUT P3, RZ, R120, 0xff0000, RZ, 0xc0, !PT ;  /* 0x00ff000078ff7812 */ /* 0x000fe4000786c0ff */
[----:B------:R-:W-:Y:S02]  /*4880*/  LOP3.LUT P5, RZ, R66, 0xff0000, RZ, 0xc0, !PT ;  /* 0x00ff000042ff7812 */ /* 0x000fe400078ac0ff */
[C---:B------:R-:W-:Y:S02]  /*4890*/  FSEL R41, R0.reuse, RZ, P3 ;  /* 0x000000ff00297208 */ /* 0x040fe40001800000 */
[----:B------:R-:W-:Y:S01]  /*48a0*/  FSEL R46, R0, RZ, P5 ;  /* 0x000000ff002e7208 */ /* 0x000fe20002800000 */
[----:B------:R-:W-:Y:S01]  /*48b0*/  FMUL.FTZ R0, R98, UR16 ;  /* 0x0000001062007c20 */ /* 0x000fe20008410000 */
[----:B------:R-:W-:Y:S02]  /*48c0*/  LOP3.LUT P6, RZ, R67, 0xff00, RZ, 0xc0, !PT ;  /* 0x0000ff0043ff7812 */ /* 0x000fe400078cc0ff */
[----:B------:R-:W-:Y:S01]  /*48d0*/  F2FP.F16.F32.PACK_AB R35, R30, R35 ;  /* 0x000000231e23723e */ /* 0x000fe200000000ff */
[----:B------:R-:W-:Y:S01]  /*48e0*/  FMUL.FTZ R30, R0, UR7 ;  /* 0x00000007001e7c20 */ /* 0x000fe20008410000 */
[----:B------:R-:W-:-:S02]  /*48f0*/  FSEL R55, R28, RZ, P6 ;  /* 0x000000ff1c377208 */ /* 0x000fc40003000000 */
[----:B------:R-:W-:Y:S02]  /*4900*/  LOP3.LUT P6, RZ, R120, 0xff000000, RZ, 0xc0, !PT ;  /* 0xff00000078ff7812 */ /* 0x000fe400078cc0ff */
[----:B------:R-:W-:Y:S01]  /*4910*/  F2FP.F16.F32.PACK_AB R34, R29, R34 ;  /* 0x000000221d22723e */ /* 0x000fe200000000ff */
[----:B------:R-:W-:Y:S01]  /*4920*/  FMUL.FTZ R29, R47, UR16 ;  /* 0x000000102f1d7c20 */ /* 0x000fe20008410000 */
[----:B------:R-:W-:Y:S01]  /*4930*/  F2FP.F16.F32.PACK_AB R33, R0, R33 ;  /* 0x000000210021723e */ /* 0x000fe200000000ff */
[----:B------:R-:W-:Y:S01]  /*4940*/  FMUL.FTZ R0, R54, UR16 ;  /* 0x0000001036007c20 */ /* 0x000fe20008410000 */
[----:B------:R-:W-:Y:S01]  /*4950*/  FSEL R50, R30, RZ, P6 ;  /* 0x000000ff1e327208 */ /* 0x000fe20003000000 */
[----:B------:R-:W-:Y:S01]  /*4960*/  FMUL.FTZ R28, R29, UR7 ;  /* 0x000000071d1c7c20 */ /* 0x000fe20008410000 */
[----:B------:R-:W-:Y:S02]  /*4970*/  LOP3.LUT P6, RZ, R66, 0xff000000, RZ, 0xc0, !PT ;  /* 0xff00000042ff7812 */ /* 0x000fe400078cc0ff */
        /* <DEDUP_REMOVED lines=20> */
.L_x_478:
[--C-:B------:R-:W-:Y:S01]  /*4ac0*/  FFMA.FTZ R103, R103, UR17, R105.reuse ;  /* 0x0000001167677c23 */ /* 0x100fe20008010069 */
[--C-:B------:R-:W-:Y:S01]  /*4ad0*/  FFMA.FTZ R102, R102, UR17, R105.reuse ;  /* 0x0000001166667c23 */ /* 0x100fe20008010069 */
[----:B------:R-:W-:Y:S01]  /*4ae0*/  FFMA.FTZ R101, R101, UR17, R105 ;  /* 0x0000001165657c23 */ /* 0x000fe20008010069 */
[----:B------:R-:W-:Y:S01]  /*4af0*/  ISETP.GE.U32.AND P3, PT, R120, RZ, PT ;  /* 0x000000ff7800720c */ /* 0x000fe20003f66070 */
[----:B------:R-:W-:Y:S01]  /*4b00*/  FADD.FTZ R103, R94, -R103 ;  /* 0x800000675e677221 */ /* 0x000fe20000010000 */
[----:B------:R-:W-:Y:S01]  /*4b10*/  FADD.FTZ R102, R97, -R102 ;  /* 0x8000006661667221 */ /* 0x000fe20000010000 */
[----:B------:R-:W-:Y:S01]  /*4b20*/  FADD.FTZ R101, R92, -R101 ;  /* 0x800000655c657221 */ /* 0x000fe20000010000 */
[--C-:B------:R-:W-:Y:S01]  /*4b30*/  FFMA.FTZ R100, R100, UR17, R105.reuse ;  /* 0x0000001164647c23 */ /* 0x100fe20008010069 */
[----:B------:R-:W-:Y:S01]  /*4b40*/  FMUL.FTZ R103, R103, UR16 ;  /* 0x0000001067677c20 */ /* 0x000fe20008410000 */
[----:B------:R-:W-:Y:S01]  /*4b50*/  FMUL.FTZ R102, R102, UR16 ;  /* 0x0000001066667c20 */ /* 0x000fe20008410000 */
[----:B------:R-:W-:Y:S01]  /*4b60*/  ISETP.GE.U32.AND.EX P6, PT, R121, 0x1000000, PT, P3 ;  /* 0x010000007900780c */ /* 0x000fe20003fc6130 */
[----:B------:R-:W-:Y:S01]  /*4b70*/  FMUL.FTZ R101, R101, UR16 ;  /* 0x0000001065657c20 */ /* 0x000fe20008410000 */
[----:B------:R-:W-:Y:S01]  /*4b80*/  FMUL.FTZ R103, R103, UR7 ;  /* 0x0000000767677c20 */ /* 0x000fe20008410000 */
[----:B------:R-:W-:Y:S01]  /*4b90*/  FMUL.FTZ R102, R102, UR7 ;  /* 0x0000000766667c20 */ /* 0x000fe20008410000 */
[----:B------:R-:W-:Y:S01]  /*4ba0*/  LOP3.LUT P5, RZ, R121, 0xff0000, RZ, 0xc0, !PT ;  /* 0x00ff000079ff7812 */ /* 0x000fe200078ac0ff */
[----:B------:R-:W-:Y:S01]  /*4bb0*/  FADD.FTZ R100, R93, -R100 ;  /* 0x800000645d647221 */ /* 0x000fe20000010000 */
[--C-:B0-----:R-:W-:Y:S01]  /*4bc0*/  FFMA.FTZ R28, R99, UR17, R105.reuse ;  /* 0x00000011631c7c23 */ /* 0x101fe20008010069 */
[--C-:B------:R-:W-:Y:S01]  /*4bd0*/  FFMA.FTZ R98, R98, UR17, R105.reuse ;  /* 0x0000001162627c23 */ /* 0x100fe20008010069 */
[----:B------:R-:W-:Y:S01]  /*4be0*/  FSEL R40, R102, RZ, P6 ;  /* 0x000000ff66287208 */ /* 0x000fe20003000000 */
[----:B------:R-:W-:Y:S01]  /*4bf0*/  FMUL.FTZ R101, R101, UR7 ;  /* 0x0000000765657c20 */ /* 0x000fe20008410000 */
[----:B------:R-:W-:Y:S01]  /*4c00*/  FSEL R43, R103, RZ, P5 ;  /* 0x000000ff672b7208 */ /* 0x000fe20002800000 */
[----:B------:R-:W-:Y:S01]  /*4c10*/  FMUL.FTZ R100, R100, UR16 ;  /* 0x0000001064647c20 */ /* 0x000fe20008410000 */
[----:B------:R-:W-:Y:S01]  /*4c20*/  LOP3.LUT P6, RZ, R67, 0xff0000, RZ, 0xc0, !PT ;  /* 0x00ff000043ff7812 */ /* 0x000fe200078cc0ff */
[----:B------:R-:W-:Y:S01]  /*4c30*/  FADD.FTZ R28, R89, -R28 ;  /* 0x8000001c591c7221 */ /* 0x000fe20000010000 */
[----:B------:R-:W-:Y:S01]  /*4c40*/  LOP3.LUT P5, RZ, R121, 0xff, RZ, 0xc0, !PT ;  /* 0x000000ff79ff7812 */ /* 0x000fe200078ac0ff */
[----:B------:R-:W-:Y:S01]  /*4c50*/  FADD.FTZ R98, R91, -R98 ;  /* 0x800000625b627221 */ /* 0x000fe20000010000 */
[----:B------:R-:W-:Y:S01]  /*4c60*/  ISETP.GE.U32.AND P3, PT, R66, RZ, PT ;  /* 0x000000ff4200720c */ /* 0x000fe20003f66070 */
[----:B------:R-:W-:Y:S01]  /*4c70*/  FFMA.FTZ R29, R96, UR17, R105 ;  /* 0x00000011601d7c23 */ /* 0x000fe20008010069 */
[----:B------:R-:W-:Y:S01]  /*4c80*/  FSEL R31, R103, RZ, P6 ;  /* 0x000000ff671f7208 */ /* 0x000fe20003000000 */
[----:B------:R-:W-:Y:S01]  /*4c90*/  FMUL.FTZ R100, R100, UR7 ;  /* 0x0000000764647c20 */ /* 0x000fe20008410000 */
[----:B------:R-:W-:Y:S01]  /*4ca0*/  FSEL R42, R101, RZ, P5 ;  /* 0x000000ff652a7208 */ /* 0x000fe20002800000 */
[----:B------:R-:W-:Y:S01]  /*4cb0*/  FMUL.FTZ R28, R28, UR16 ;  /* 0x000000101c1c7c20 */ /* 0x000fe20008410000 */
[C---:B------:R-:W-:Y:S01]  /*4cc0*/  ISETP.GE.U32.AND.EX P3, PT, R67.reuse, 0x1000000, PT, P3 ;  /* 0x010000004300780c */ /* 0x040fe20003f66130 */
[----:B------:R-:W-:Y:S01]  /*4cd0*/  FMUL.FTZ R98, R98, UR16 ;  /* 0x0000001062627c20 */ /* 0x000fe20008410000 */
[C---:B------:R-:W-:Y:S01]  /*4ce0*/  LOP3.LUT P6, RZ, R67.reuse, 0xff, RZ, 0xc0, !PT ;  /* 0x000000ff43ff7812 */ /* 0x040fe200078cc0ff */
[----:B------:R-:W-:Y:S01]  /*4cf0*/  FADD.FTZ R29, R50, -R29 ;  /* 0x8000001d321d7221 */ /* 0x000fe20000010000 */
[----:B------:R-:W-:Y:S01]  /*4d00*/  LOP3.LUT P5, RZ, R67, 0xff00, RZ, 0xc0, !PT ;  /* 0x0000ff0043ff7812 */ /* 0x000fe200078ac0ff */
[----:B------:R-:W-:Y:S01]  /*4d10*/  FFMA.FTZ R0, R95, UR17, R105 ;  /* 0x000000115f007c23 */ /* 0x000fe20008010069 */
[----:B------:R-:W-:Y:S01]  /*4d20*/  FSEL R102, R102, RZ, P3 ;  /* 0x000000ff66667208 */ /* 0x000fe20001800000 */
[----:B------:R-:W-:Y:S01]  /*4d30*/  FMUL.FTZ R28, R28, UR7 ;  /* 0x000000071c1c7c20 */ /* 0x000fe20008410000 */
[----:B------:R-:W-:Y:S01]  /*4d40*/  FSEL R30, R101, RZ, P6 ;  /* 0x000000ff651e7208 */ /* 0x000fe20003000000 */
[----:B------:R-:W-:Y:S01]  /*4d50*/  FMUL.FTZ R98, R98, UR7 ;  /* 0x0000000762627c20 */ /* 0x000fe20008410000 */
[----:B------:R-:W-:Y:S01]  /*4d60*/  FSEL R55, R100, RZ, P5 ;  /* 0x000000ff64377208 */ /* 0x000fe20002800000 */
[----:B------:R-:W-:Y:S01]  /*4d70*/  FMUL.FTZ R29, R29, UR16 ;  /* 0x000000101d1d7c20 */ /* 0x000fe20008410000 */
[----:B------:R-:W-:Y:S01]  /*4d80*/  LOP3.LUT P3, RZ, R121, 0xff00, RZ, 0xc0, !PT ;  /* 0x0000ff0079ff7812 */ /* 0x000fe2000786c0ff */
[----:B------:R-:W-:Y:S01]  /*4d90*/  FADD.FTZ R0, R49, -R0 ;  /* 0x8000000031007221 */ /* 0x000fe20000010000 */
[C---:B------:R-:W-:Y:S01]  /*4da0*/  LOP3.LUT P6, RZ, R120.reuse, 0xff0000, RZ, 0xc0, !PT ;  /* 0x00ff000078ff7812 */ /* 0x040fe200078cc0ff */
[----:B------:R-:W-:Y:S01]  /*4db0*/  FMUL.FTZ R29, R29, UR7 ;  /* 0x000000071d1d7c20 */ /* 0x000fe20008410000 */
[----:B------:R-:W-:Y:S01]  /*4dc0*/  LOP3.LUT P5, RZ, R120, 0xff000000, RZ, 0xc0, !PT ;  /* 0xff00000078ff7812 */ /* 0x000fe200078ac0ff */
[----:B------:R-:W-:Y:S01]  /*4dd0*/  FMUL.FTZ R0, R0, UR16 ;  /* 0x0000001000007c20 */ /* 0x000fe20008410000 */
        /* <DEDUP_REMOVED lines=22> */
[----:B------:R-:W-:Y:S02]  /*4f40*/  F2FP.F16.F32.PACK_AB R28, R49, R28 ;  /* 0x0000001c311c723e */ /* 0x000fe400000000ff */
[----:B------:R-:W-:Y:S01]  /*4f50*/  F2FP.F16.F32.PACK_AB R40, R47, R40 ;  /* 0x000000282f28723e */ /* 0x000fe200000000ff */
[----:B------:R-:W-:Y:S06]  /*4f60*/  BRA `(.L_x_477) ;  /* 0x0000000c00c87947 */ /* 0x000fec0003800000 */
.L_x_474:
[----:B------:R-:W-:Y:S05]  /*4f70*/  @!P0 BRA `(.L_x_479) ;  /* 0x0000000800048947 */ /* 0x000fea0003800000 */
[----:B------:R-:W-:Y:S05]  /*4f80*/  @!P2 BRA `(.L_x_480) ;  /* 0x000000040008a947 */ /* 0x000fea0003800000 */
[--C-:B------:R-:W-:Y:S01]  /*4f90*/  FFMA.FTZ R102, R102, UR17, R105.reuse ;  /* 0x0000001166667c23 */ /* 0x100fe20008010069 */
[--C-:B------:R-:W-:Y:S01]  /*4fa0*/  FFMA.FTZ R100, R100, UR17, R105.reuse ;  /* 0x0000001164647c23 */ /* 0x100fe20008010069 */
[----:B0-----:R-:W-:Y:S02]  /*4fb0*/  HADD2.F32 R41, -RZ, R39.H1_H1 ;  /* 0x30000027ff297230 */ /* 0x001fe40000004100 */
[--C-:B------:R-:W-:Y:S01]  /*4fc0*/  FFMA.FTZ R101, R101, UR17, R105.reuse ;  /* 0x0000001165657c23 */ /* 0x100fe20008010069 */
[----:B------:R-:W-:Y:S01]  /*4fd0*/  FADD.FTZ R102, R97, -R102 ;  /* 0x8000006661667221 */ /* 0x000fe20000010000 */
[--C-:B------:R-:W-:Y:S02]  /*4fe0*/  HADD2.F32 R35, -RZ, R38.reuse.H1_H1 ;  /* 0x30000026ff237230 */ /* 0x100fe40000004100 */
[----:B------:R-:W-:Y:S01]  /*4ff0*/  FFMA.FTZ R33, R96, UR17, R105 ;  /* 0x0000001160217c23 */ /* 0x000fe20008010069 */
[----:B------:R-:W-:Y:S01]  /*5000*/  FADD.FTZ R100, R93, -R100 ;  /* 0x800000645d647221 */ /* 0x000fe20000010000 */
[----:B------:R-:W-:Y:S01]  /*5010*/  FFMA.FTZ R47, R102, UR16, R41 ;  /* 0x00000010662f7c23 */ /* 0x000fe20008010029 */
[--C-:B------:R-:W-:Y:S01]  /*5020*/  FFMA.FTZ R32, R99, UR17, R105.reuse ;  /* 0x0000001163207c23 */ /* 0x100fe20008010069 */
[----:B------:R-:W-:Y:S01]  /*5030*/  HADD2.F32 R34, -RZ, R38.H0_H0 ;  /* 0x20000026ff227230 */ /* 0x000fe20000004100 */
[----:B------:R-:W-:Y:S01]  /*5040*/  ISETP.GE.U32.AND P3, PT, R120, RZ, PT ;  /* 0x000000ff7800720c */ /* 0x000fe20003f66070 */
[----:B------:R-:W-:Y:S01]  /*5050*/  FFMA.FTZ R103, R103, UR17, R105 ;  /* 0x0000001167677c23 */ /* 0x000fe20008010069 */
[----:B------:R-:W-:Y:S01]  /*5060*/  FADD.FTZ R101, R92, -R101 ;  /* 0x800000655c657221 */ /* 0x000fe20000010000 */
[----:B------:R-:W-:Y:S01]  /*5070*/  FADD.FTZ R50, R50, -R33 ;  /* 0x8000002132327221 */ /* 0x000fe20000010000 */
[----:B------:R-:W-:Y:S01]  /*5080*/  FFMA.FTZ R100, R100, UR16, R35 ;  /* 0x0000001064647c23 */ /* 0x000fe20008010023 */
[----:B------:R-:W-:-:S02]  /*5090*/  HADD2.F32 R33, -RZ, R37.H0_H0 ;  /* 0x20000025ff217230 */ /* 0x000fc40000004100 */
[----:B------:R-:W-:Y:S01]  /*50a0*/  FMUL.FTZ R35, R47, UR7 ;  /* 0x000000072f237c20 */ /* 0x000fe20008410000 */
[----:B------:R-:W-:Y:S01]  /*50b0*/  FADD.FTZ R32, R89, -R32 ;  /* 0x8000002059207221 */ /* 0x000fe20000010000 */
[----:B------:R-:W-:Y:S01]  /*50c0*/  HADD2.F32 R40, -RZ, R39.H0_H0 ;  /* 0x20000027ff287230 */ /* 0x000fe20000004100 */
[----:B------:R-:W-:Y:S01]  /*50d0*/  ISETP.GE.U32.AND.EX P3, PT, R121, 0x1000000, PT, P3 ;  /* 0x010000007900780c */ /* 0x000fe20003f66130 */
[----:B------:R-:W-:Y:S01]  /*50e0*/  FADD.FTZ R103, R94, -R103 ;  /* 0x800000675e677221 */ /* 0x000fe20000010000 */
[----:B------:R-:W-:Y:S01]  /*50f0*/  FFMA.FTZ R101, R101, UR16, R34 ;  /* 0x0000001065657c23 */ /* 0x000fe20008010022 */
[----:B------:R-:W-:Y:S01]  /*5100*/  FFMA.FTZ R32, R32, UR16, R33 ;  /* 0x0000001020207c23 */ /* 0x000fe20008010021 */
[----:B------:R-:W-:Y:S01]  /*5110*/  FSEL R54, R35, RZ, P3 ;  /* 0x000000ff23367208 */ /* 0x000fe20001800000 */
[--C-:B------:R-:W-:Y:S01]  /*5120*/  FFMA.FTZ R0, R95, UR17, R105.reuse ;  /* 0x000000115f007c23 */ /* 0x100fe20008010069 */
[----:B------:R-:W-:Y:S01]  /*5130*/  FFMA.FTZ R40, R103, UR16, R40 ;  /* 0x0000001067287c23 */ /* 0x000fe20008010028 */
[----:B------:R-:W-:Y:S01]  /*5140*/  FMUL.FTZ R33, R101, UR7 ;  /* 0x0000000765217c20 */ /* 0x000fe20008410000 */
[----:B------:R-:W-:Y:S01]  /*5150*/  FMUL.FTZ R35, R100, UR7 ;  /* 0x0000000764237c20 */ /* 0x000fe20008410000 */
[C---:B------:R-:W-:Y:S01]  /*5160*/  LOP3.LUT P6, RZ, R121.reuse, 0xff, RZ, 0xc0, !PT ;  /* 0x000000ff79ff7812 */ /* 0x040fe200078cc0ff */
[----:B------:R-:W-:Y:S01]  /*5170*/  FFMA.FTZ R98, R98, UR17, R105 ;  /* 0x0000001162627c23 */ /* 0x000fe20008010069 */
[----:B------:R-:W-:Y:S01]  /*5180*/  LOP3.LUT P3, RZ, R121, 0xff00, RZ, 0xc0, !PT ;  /* 0x0000ff0079ff7812 */ /* 0x000fe2000786c0ff */
[----:B------:R-:W-:Y:S01]  /*5190*/  FADD.FTZ R0, R49, -R0 ;  /* 0x8000000031007221 */ /* 0x000fe20000010000 */
[----:B------:R-:W-:Y:S01]  /*51a0*/  FMUL.FTZ R34, R40, UR7 ;  /* 0x0000000728227c20 */ /* 0x000fe20008410000 */
[----:B------:R-:W-:Y:S01]  /*51b0*/  LOP3.LUT P5, RZ, R121, 0xff0000, RZ, 0xc0, !PT ;  /* 0x00ff000079ff7812 */ /* 0x000fe200078ac0ff */
[----:B------:R-:W-:Y:S01]  /*51c0*/  HADD2.F32 R41, -RZ, R37.H1_H1 ;  /* 0x30000025ff297230 */ /* 0x000fe20000004100 */
[----:B------:R-:W-:Y:S01]  /*51d0*/  FSEL R49, R33, RZ, P6 ;  /* 0x000000ff21317208 */ /* 0x000fe20003000000 */
[----:B------:R-:W-:Y:S01]  /*51e0*/  FADD.FTZ R98, R91, -R98 ;  /* 0x800000625b627221 */ /* 0x000fe20000010000 */
[----:B------:R-:W-:Y:S01]  /*51f0*/  FSEL R52, R35, RZ, P3 ;  /* 0x000000ff23347208 */ /* 0x000fe20001800000 */
[--C-:B------:R-:W-:Y:S01]  /*5200*/  HADD2.F32 R33, -RZ, R36.reuse.H0_H0 ;  /* 0x20000024ff217230 */ /* 0x100fe20000004100 */
[----:B------:R-:W-:Y:S01]  /*5210*/  FSEL R51, R34, RZ, P5 ;  /* 0x000000ff22337208 */ /* 0x000fe20002800000 */
[----:B------:R-:W-:-:S02]  /*5220*/  HADD2.F32 R35, -RZ, R36.H1_H1 ;  /* 0x30000024ff237230 */ /* 0x000fc40000004100 */
[----:B------:R-:W-:Y:S01]  /*5230*/  FMUL.FTZ R34, R32, UR7 ;  /* 0x0000000720227c20 */ /* 0x000fe20008410000 */
[----:B------:R-:W-:Y:S01]  /*5240*/  FFMA.FTZ R43, R98, UR16, R41 ;  /* 0x00000010622b7c23 */ /* 0x000fe20008010029 */
[----:B------:R-:W-:Y:S01]  /*5250*/  LOP3.LUT P5, RZ, R120, 0xff0000, RZ, 0xc0, !PT ;  /* 0x00ff000078ff7812 */ /* 0x000fe200078ac0ff */
[----:B------:R-:W-:Y:S01]  /*5260*/  FFMA.FTZ R0, R0, UR16, R33 ;  /* 0x0000001000007c23 */ /* 0x000fe20008010021 */
[----:B------:R-:W-:Y:S01]  /*5270*/  FFMA.FTZ R41, R50, UR16, R35 ;  /* 0x0000001032297c23 */ /* 0x000fe20008010023 */
[----:B------:R-:W-:Y:S01]  /*5280*/  F2FP.F16.F32.PACK_AB R35, R47, R40 ;  /* 0x000000282f23723e */ /* 0x000fe200000000ff */
[----:B------:R-:W-:Y:S01]  /*5290*/  FMUL.FTZ R47, R43, UR7 ;  /* 0x000000072b2f7c20 */ /* 0x000fe20008410000 */
[----:B------:R-:W-:Y:S01]  /*52a0*/  LOP3.LUT P6, RZ, R120, 0xff000000, RZ, 0xc0, !PT ;  /* 0xff00000078ff7812 */ /* 0x000fe200078cc0ff */
[----:B------:R-:W-:Y:S01]  /*52b0*/  FMUL.FTZ R40, R0, UR7 ;  /* 0x0000000700287c20 */ /* 0x000fe20008410000 */
[----:B------:R-:W-:Y:S01]  /*52c0*/  FSEL R46, R34, RZ, P5 ;  /* 0x000000ff222e7208 */ /* 0x000fe20002800000 */
[----:B------:R-:W-:Y:S01]  /*52d0*/  FMUL.FTZ R42, R41, UR7 ;  /* 0x00000007292a7c20 */ /* 0x000fe20008410000 */
[----:B------:R-:W-:-:S02]  /*52e0*/  LOP3.LUT P3, RZ, R120, 0xff, RZ, 0xc0, !PT ;  /* 0x000000ff78ff7812 */ /* 0x000fc4000786c0ff */
[----:B------:R-:W-:Y:S02]  /*52f0*/  LOP3.LUT P5, RZ, R120, 0xff00, RZ, 0xc0, !PT ;  /* 0x0000ff0078ff7812 */ /* 0x000fe400078ac0ff */
[----:B------:R-:W-:Y:S02]  /*5300*/  F2FP.F16.F32.PACK_AB R33, R43, R32 ;  /* 0x000000202b21723e */ /* 0x000fe400000000ff */
[----:B------:R-:W-:Y:S02]  /*5310*/  F2FP.F16.F32.PACK_AB R32, R41, R0 ;  /* 0x000000002920723e */ /* 0x000fe400000000ff */
        /* <DEDUP_REMOVED lines=9> */
.L_x_480:
[--C-:B0-----:R-:W-:Y:S01]  /*53b0*/  FFMA.FTZ R41, R96, UR17, R105.reuse ;  /* 0x0000001160297c23 */ /* 0x101fe20008010069 */
[--C-:B------:R-:W-:Y:S01]  /*53c0*/  FFMA.FTZ R102, R102, UR17, R105.reuse ;  /* 0x0000001166667c23 */ /* 0x100fe20008010069 */
[----:B------:R-:W-:Y:S01]  /*53d0*/  FFMA.FTZ R103, R103, UR17, R105 ;  /* 0x0000001167677c23 */ /* 0x000fe20008010069 */
[--C-:B------:R-:W-:Y:S02]  /*53e0*/  HADD2.F32 R46, -RZ, R39.reuse.H0_H0 ;  /* 0x20000027ff2e7230 */ /* 0x100fe40000004100 */
[----:B------:R-:W-:Y:S01]  /*53f0*/  FADD.FTZ R50, R50, -R41 ;  /* 0x8000002932327221 */ /* 0x000fe20000010000 */
[----:B------:R-:W-:Y:S02]  /*5400*/  HADD2.F32 R41, -RZ, R39.H1_H1 ;  /* 0x30000027ff297230 */ /* 0x000fe40000004100 */
[----:B------:R-:W-:Y:S01]  /*5410*/  FADD.FTZ R102, R97, -R102 ;  /* 0x8000006661667221 */ /* 0x000fe20000010000 */
[--C-:B------:R-:W-:Y:S01]  /*5420*/  FFMA.FTZ R101, R101, UR17, R105.reuse ;  /* 0x0000001165657c23 */ /* 0x100fe20008010069 */
[----:B------:R-:W-:Y:S01]  /*5430*/  FFMA.FTZ R100, R100, UR17, R105 ;  /* 0x0000001164647c23 */ /* 0x000fe20008010069 */
        /* <DEDUP_REMOVED lines=8> */
[----:B------:R-:W-:Y:S01]  /*54c0*/  FFMA.FTZ R46, R103, UR16, R46 ;  /* 0x00000010672e7c23 */ /* 0x000fe2000801002e */
[--C-:B------:R-:W-:Y:S02]  /*54d0*/  HADD2.F32 R47, -RZ, R37.reuse.H0_H0 ;  /* 0x20000025ff2f7230 */ /* 0x100fe40000004100 */
[----:B------:R-:W-:Y:S01]  /*54e0*/  FFMA.FTZ R98, R98, UR17, R105 ;  /* 0x0000001162627c23 */ /* 0x000fe20008010069 */
[----:B------:R-:W-:Y:S01]  /*54f0*/  FADD.FTZ R40, R89, -R40 ;  /* 0x8000002859287221 */ /* 0x000fe20000010000 */
[----:B------:R-:W-:Y:S01]  /*5500*/  ISETP.GE.U32.AND P3, PT, R120, RZ, PT ;  /* 0x000000ff7800720c */ /* 0x000fe20003f66070 */
[----:B------:R-:W-:Y:S01]  /*5510*/  FADD.FTZ R0, R49, -R0 ;  /* 0x8000000031007221 */ /* 0x000fe20000010000 */
[----:B------:R-:W-:Y:S01]  /*5520*/  FFMA.FTZ R42, R101, UR16, R42 ;  /* 0x00000010652a7c23 */ /* 0x000fe2000801002a */
[----:B------:R-:W-:-:S02]  /*5530*/  HADD2.F32 R49, -RZ, R37.H1_H1 ;  /* 0x30000025ff317230 */ /* 0x000fc40000004100 */
[----:B------:R-:W-:Y:S01]  /*5540*/  FFMA.FTZ R100, R100, UR16, R41 ;  /* 0x0000001064647c23 */ /* 0x000fe20008010029 */
[----:B------:R-:W-:Y:S01]  /*5550*/  FMUL.FTZ R102, R102, UR7 ;  /* 0x0000000766667c20 */ /* 0x000fe20008410000 */
[----:B------:R-:W-:Y:S01]  /*5560*/  FMUL.FTZ R46, R46, UR7 ;  /* 0x000000072e2e7c20 */ /* 0x000fe20008410000 */
[----:B------:R-:W-:Y:S01]  /*5570*/  FADD.FTZ R98, R91, -R98 ;  /* 0x800000625b627221 */ /* 0x000fe20000010000 */
[--C-:B------:R-:W-:Y:S02]  /*5580*/  HADD2.F32 R43, -RZ, R36.reuse.H1_H1 ;  /* 0x30000024ff2b7230 */ /* 0x100fe40000004100 */
[----:B------:R-:W-:Y:S01]  /*5590*/  FFMA.FTZ R40, R40, UR16, R47 ;  /* 0x0000001028287c23 */ /* 0x000fe2000801002f */
[----:B------:R-:W-:Y:S01]  /*55a0*/  HADD2.F32 R41, -RZ, R36.H0_H0 ;  /* 0x20000024ff297230 */ /* 0x000fe20000004100 */
[C---:B------:R-:W-:Y:S01]  /*55b0*/  LOP3.LUT P5, RZ, R121.reuse, 0xff0000, RZ, 0xc0, !PT ;  /* 0x00ff000079ff7812 */ /* 0x040fe200078ac0ff */
[----:B------:R-:W-:Y:S01]  /*55c0*/  FMUL.FTZ R42, R42, UR7 ;  /* 0x000000072a2a7c20 */ /* 0x000fe20008410000 */
[C---:B------:R-:W-:Y:S01]  /*55d0*/  ISETP.GE.U32.AND.EX P3, PT, R121.reuse, 0x1000000, PT, P3 ;  /* 0x010000007900780c */ /* 0x040fe20003f66130 */
[----:B------:R-:W-:Y:S01]  /*55e0*/  FFMA.FTZ R49, R98, UR16, R49 ;  /* 0x0000001062317c23 */ /* 0x000fe20008010031 */
[C---:B------:R-:W-:Y:S01]  /*55f0*/  LOP3.LUT P6, RZ, R121.reuse, 0xff, RZ, 0xc0, !PT ;  /* 0x000000ff79ff7812 */ /* 0x040fe200078cc0ff */
        /* <DEDUP_REMOVED lines=25> */
.L_x_479:
[----:B------:R-:W-:Y:S05]  /*5790*/  @!P2 BRA `(.L_x_481) ;  /* 0x0000000000e8a947 */ /* 0x000fea0003800000 */
[--C-:B------:R-:W-:Y:S01]  /*57a0*/  FFMA.FTZ R102, R102, UR17, R105.reuse ;  /* 0x0000001166667c23 */ /* 0x100fe20008010069 */
[--C-:B------:R-:W-:Y:S01]  /*57b0*/  FFMA.FTZ R103, R103, UR17, R105.reuse ;  /* 0x0000001167677c23 */ /* 0x100fe20008010069 */
[--C-:B------:R-:W-:Y:S01]  /*57c0*/  FFMA.FTZ R101, R101, UR17, R105.reuse ;  /* 0x0000001165657c23 */ /* 0x100fe20008010069 */
[----:B------:R-:W-:Y:S01]  /*57d0*/  FFMA.FTZ R100, R100, UR17, R105 ;  /* 0x0000001164647c23 */ /* 0x000fe20008010069 */
[----:B------:R-:W-:Y:S01]  /*57e0*/  FADD.FTZ R102, R97, -R102 ;  /* 0x8000006661667221 */ /* 0x000fe20000010000 */
[----:B------:R-:W-:Y:S01]  /*57f0*/  FADD.FTZ R103, R94, -R103 ;  /* 0x800000675e677221 */ /* 0x000fe20000010000 */
[----:B0-----:R-:W-:Y:S01]  /*5800*/  FFMA.FTZ R32, R99, UR17, R105 ;  /* 0x0000001163207c23 */ /* 0x001fe20008010069 */
[----:B------:R-:W-:Y:S01]  /*5810*/  ISETP.GE.U32.AND P3, PT, R120, RZ, PT ;  /* 0x000000ff7800720c */ /* 0x000fe20003f66070 */
[----:B------:R-:W-:Y:S01]  /*5820*/  FMUL.FTZ R102, R102, UR16 ;  /* 0x0000001066667c20 */ /* 0x000fe20008410000 */
[----:B------:R-:W-:Y:S01]  /*5830*/  FMUL.FTZ R103, R103, UR16 ;  /* 0x0000001067677c20 */ /* 0x000fe20008410000 */
[----:B------:R-:W-:Y:S01]  /*5840*/  FADD.FTZ R101, R92, -R101 ;  /* 0x800000655c657221 */ /* 0x000fe20000010000 */
[----:B------:R-:W-:Y:S01]  /*5850*/  FADD.FTZ R100, R93, -R100 ;  /* 0x800000645d647221 */ /* 0x000fe20000010000 */
[--C-:B------:R-:W-:Y:S01]  /*5860*/  FFMA.FTZ R98, R98, UR17, R105.reuse ;  /* 0x0000001162627c23 */ /* 0x100fe20008010069 */
[----:B------:R-:W-:Y:S01]  /*5870*/  FADD.FTZ R32, R89, -R32 ;  /* 0x8000002059207221 */ /* 0x000fe20000010000 */
[--C-:B------:R-:W-:Y:S01]  /*5880*/  FFMA.FTZ R33, R96, UR17, R105.reuse ;  /* 0x0000001160217c23 */ /* 0x100fe20008010069 */
[----:B------:R-:W-:Y:S01]  /*5890*/  FFMA.FTZ R0, R95, UR17, R105 ;  /* 0x000000115f007c23 */ /* 0x000fe20008010069 */
[----:B------:R-:W-:Y:S01]  /*58a0*/  FMUL.FTZ R35, R102, UR7 ;  /* 0x0000000766237c20 */ /* 0x000fe20008410000 */
[----:B------:R-:W-:Y:S01]  /*58b0*/  ISETP.GE.U32.AND.EX P3, PT, R121, 0x1000000, PT, P3 ;  /* 0x010000007900780c */ /* 0x000fe20003f66130 */
[----:B------:R-:W-:Y:S01]  /*58c0*/  FMUL.FTZ R34, R103, UR7 ;  /* 0x0000000767227c20 */ /* 0x000fe20008410000 */
[----:B------:R-:W-:Y:S01]  /*58d0*/  LOP3.LUT P5, RZ, R121, 0xff0000, RZ, 0xc0, !PT ;  /* 0x00ff000079ff7812 */ /* 0x000fe200078ac0ff */
[----:B------:R-:W-:Y:S01]  /*58e0*/  FMUL.FTZ R101, R101, UR16 ;  /* 0x0000001065657c20 */ /* 0x000fe20008410000 */
[----:B------:R-:W-:Y:S01]  /*58f0*/  FMUL.FTZ R100, R100, UR16 ;  /* 0x0000001064647c20 */ /* 0x000fe20008410000 */
[----:B------:R-:W-:Y:S01]  /*5900*/  FMUL.FTZ R32, R32, UR16 ;  /* 0x0000001020207c20 */ /* 0x000fe20008410000 */
        /* <DEDUP_REMOVED lines=9> */
[----:B------:R-:W-:Y:S01]  /*59a0*/  FMUL.FTZ R43, R98, UR16 ;  /* 0x00000010622b7c20 */ /* 0x000fe20008410000 */
[----:B------:R-:W-:Y:S01]  /*59b0*/  LOP3.LUT P3, RZ, R121, 0xff00, RZ, 0xc0, !PT ;  /* 0x0000ff0079ff7812 */ /* 0x000fe2000786c0ff */
        /* <DEDUP_REMOVED lines=9> */
[----:B------:R-:W-:-:S02]  /*5a50*/  FSEL R46, R34, RZ, P5 ;  /* 0x000000ff222e7208 */ /* 0x000fc40002800000 */
[C---:B------:R-:W-:Y:S02]  /*5a60*/  LOP3.LUT P3, RZ, R120.reuse, 0xff, RZ, 0xc0, !PT ;  /* 0x000000ff78ff7812 */ /* 0x040fe4000786c0ff */
        /* <DEDUP_REMOVED lines=11> */
[----:B------:R-:W-:Y:S01]  /*5b20*/  F2FP.F16.F32.PACK_AB R40, R47, R40 ;  /* 0x000000282f28723e */ /* 0x000fe200000000ff */
[----:B------:R-:W-:Y:S06]  /*5b30*/  BRA `(.L_x_477) ;  /* 0x0000000000d47947 */ /* 0x000fec0003800000 */
.L_x_481:
[--C-:B------:R-:W-:Y:S01]  /*5b40*/  FFMA.FTZ R103, R103, UR17, R105.reuse ;  /* 0x0000001167677c23 */ /* 0x100fe20008010069 */
[--C-:B------:R-:W-:Y:S01]  /*5b50*/  FFMA.FTZ R102, R102, UR17, R105.reuse ;  /* 0x0000001166667c23 */ /* 0x100fe20008010069 */
[--C-:B------:R-:W-:Y:S01]  /*5b60*/  FFMA.FTZ R101, R101, UR17, R105.reuse ;  /* 0x0000001165657c23 */ /* 0x100fe20008010069 */
[----:B0-----:R-:W-:Y:S01]  /*5b70*/  FFMA.FTZ R40, R99, UR17, R105 ;  /* 0x0000001163287c23 */ /* 0x001fe20008010069 */
[----:B------:R-:W-:Y:S01]  /*5b80*/  FADD.FTZ R103, R94, -R103 ;  /* 0x800000675e677221 */ /* 0x000fe20000010000 */
[----:B------:R-:W-:Y:S01]  /*5b90*/  FADD.FTZ R102, R97, -R102 ;  /* 0x8000006661667221 */ /* 0x000fe20000010000 */
[----:B------:R-:W-:Y:S01]  /*5ba0*/  FFMA.FTZ R100, R100, UR17, R105 ;  /* 0x0000001164647c23 */ /* 0x000fe20008010069 */
[----:B------:R-:W-:Y:S01]  /*5bb0*/  FADD.FTZ R101, R92, -R101 ;  /* 0x800000655c657221 */ /* 0x000fe20000010000 */
[----:B------:R-:W-:Y:S01]  /*5bc0*/  FMUL.FTZ R103, R103, UR16 ;  /* 0x0000001067677c20 */ /* 0x000fe20008410000 */
[----:B------:R-:W-:Y:S01]  /*5bd0*/  FMUL.FTZ R102, R102, UR16 ;  /* 0x0000001066667c20 */ /* 0x000fe20008410000 */
[--C-:B------:R-:W-:Y:S01]  /*5be0*/  FFMA.FTZ R98, R98, UR17, R105.reuse ;  /* 0x0000001162627c23 */ /* 0x100fe20008010069 */
        /* <DEDUP_REMOVED lines=9> */
[C---:B------:R-:W-:Y:S01]  /*5c80*/  LOP3.LUT P5, RZ, R121.reuse, 0xff0000, RZ, 0xc0, !PT ;  /* 0x00ff000079ff7812 */ /* 0x040fe200078ac0ff */
        /* <DEDUP_REMOVED lines=31> */
[----:B------:R-:W-:-:S07]  /*5e80*/  F2FP.F16.F32.PACK_AB R40, R47, R0 ;  /* 0x000000002f28723e */ /* 0x000fce00000000ff */
.L_x_477:
        /* <DEDUP_REMOVED lines=42> */
.L_x_463:
        /* <DEDUP_REMOVED lines=17> */
.L_x_483:
        /* <DEDUP_REMOVED lines=12> */
.L_x_2803:


//--------------------- .text._ZN10layer_norm31ln_parallel_residual_bwd_kernelINS_13Kernel_traitsIf13__nv_bfloat16S2_S2_fjLj4096ELj1ELj1ELj8ELj16ENS_18Kernel_traits_baseILj4096EfS2_S2_S2_fjLj256EEEEELb0ELb0ELb0EEEvNS_9BwdParamsE --------------------------
	.section	.text._ZN10layer_norm31ln_parallel_residual_bwd_kernelINS_13Kernel_traitsIf13__nv_bfloat16S2_S2_fjLj4096ELj1ELj1ELj8ELj16ENS_18Kernel_traits_baseILj4096EfS2_S2_S2_fjLj256EEEEELb0ELb0ELb0EEEvNS_9BwdParamsE,"ax",@progbits
	.align	128
        .global         _ZN10layer_norm31ln_parallel_residual_bwd_kernelINS_13Kernel_traitsIf13__nv_bfloat16S2_S2_fjLj4096ELj1ELj1ELj8ELj16ENS_18Kernel_traits_baseILj4096EfS2_S2_S2_fjLj256EEEEELb0ELb0ELb0EEEvNS_9BwdParamsE
        .type           _ZN10layer_norm31ln_parallel_residual_bwd_kernelINS_13Kernel_traitsIf13__nv_bfloat16S2_S2_fjLj4096ELj1ELj1ELj8ELj16ENS_18Kernel_traits_baseILj4096EfS2_S2_S2_fjLj256EEEEELb0ELb0ELb0EEEvNS_9BwdParamsE,@function
        .size           _ZN10layer_norm31ln_parallel_residual_bwd_kernelINS_13Kernel_traitsIf13__nv_bfloat16S2_S2_fjLj4096ELj1ELj1ELj8ELj16ENS_18Kernel_traits_baseILj4096EfS2_S2_S2_fjLj256EEEEELb0ELb0ELb0EEEvNS_9BwdParamsE,(.L_x_2804 - _ZN10layer_norm31ln_parallel_residual_bwd_kernelINS_13Kernel_traitsIf13__nv_bfloat16S2_S2_fjLj4096ELj1ELj1ELj8ELj16ENS_18Kernel_traits_baseILj4096EfS2_S2_S2_fjLj256EEEEELb0ELb0ELb0EEEvNS_9BwdParamsE)
        .other          _ZN10layer_norm31ln_parallel_residual_bwd_kernelINS_13Kernel_traitsIf13__nv_bfloat16S2_S2_fjLj4096ELj1ELj1ELj8ELj16ENS_18Kernel_traits_baseILj4096EfS2_S2_S2_fjLj256EEEEELb0ELb0ELb0EEEvNS_9BwdParamsE,@"STO_CUDA_ENTRY STV_DEFAULT"
_ZN10layer_norm31ln_parallel_residual_bwd_kernelINS_13Kernel_traitsIf13__nv_bfloat16S2_S2_fjLj4096ELj1ELj1ELj8ELj16ENS_18Kernel_traits_baseILj4096EfS2_S2_S2_fjLj256EEEEELb0ELb0ELb0EEEvNS_9BwdParamsE:
.text._ZN10layer_norm31ln_parallel_residual_bwd_kernelINS_13Kernel_traitsIf13__nv_bfloat16S2_S2_fjLj4096ELj1ELj1ELj8ELj16ENS_18Kernel_traits_baseILj4096EfS2_S2_S2_fjLj256EEEEELb0ELb0ELb0EEEvNS_9BwdParamsE:
        /* <DEDUP_REMOVED lines=25> */
[----:B------:R1:W5:Y:S04]  /*0190*/  @P2 LDG.E.128 R92, desc[UR12][R6.64+0x10] ;  /* 0x0000100c065c2981 */ /* 0x000368000c1e1d00 */
[----:B------:R1:W5:Y:S04]  /*01a0*/  @P1 LDG.E.128 R88, desc[UR12][R8.64] ;  /* 0x0000000c08581981 */ /* 0x000368000c1e1d00 */
[----:B------:R1:W5:Y:S04]  /*01b0*/  @P1 LDG.E.128 R84, desc[UR12][R8.64+0x10] ;  /* 0x0000100c08541981 */ /* 0x000368000c1e1d00 */
        /* <DEDUP_REMOVED lines=78> */
.L_x_511:
        /* <DEDUP_REMOVED lines=29> */
[----:B------:R-:W0:Y:S02]  /*0870*/  @P0 LDC.64 R132, c[0x0][0x438] ;  /* 0x00010e00ff840b82 */ /* 0x000e240000000a00 */
[----:B0-----:R-:W-:-:S05]  /*0880*/  @P0 IMAD.WIDE.U32 R132, R128, 0x10, R132 ;  /* 0x0000001080840825 */ /* 0x001fca00078e0084 */
[----:B------:R0:W5:Y:S01]  /*0890*/  @P0 LDG.E.128 R8, desc[UR12][R132.64] ;  /* 0x0000000c84080981 */ /* 0x000162000c1e1d00 */
[----:B------:R-:W-:Y:S02]  /*08a0*/  IADD3 R161, PT, PT, R128, 0x100, RZ ;  /* 0x0000010080a17810 */ /* 0x000fe40007ffe0ff */
[----:B---3--:R-:W-:-:S05]  /*08b0*/  SHF.L.U32 R130, R116, 0x10, RZ ;  /* 0x0000001074827819 */ /* 0x008fca00000006ff */
[----:B------:R-:W-:Y:S01]  /*08c0*/  FADD.FTZ R3, -R157, R130 ;  /* 0x000000829d037221 */ /* 0x000fe20000010100 */
[----:B------:R-:W-:-:S03]  /*08d0*/  SHF.L.U32 R135, R120, 0x10, RZ ;  /* 0x0000001078877819 */ /* 0x000fc600000006ff */
[----:B-----5:R-:W-:Y:S01]  /*08e0*/  FMUL.FTZ R3, R152, R3 ;  /* 0x0000000398037220 */ /* 0x020fe20000410000 */
[----:B------:R-:W-:Y:S01]  /*08f0*/  SHF.L.U32 R134, R117, 0x10, RZ ;  /* 0x0000001075867819 */ /* 0x000fe200000006ff */
[-C--:B------:R-:W-:Y:S01]  /*0900*/  FMUL.FTZ R137, R96, R135.reuse ;  /* 0x0000008760897220 */ /* 0x080fe20000410000 */
[----:B------:R-:W-:Y:S01]  /*0910*/  FADD.FTZ R24, R24, R135 ;  /* 0x0000008718187221 */ /* 0x000fe20000010000 */
[----:B----4-:R-:W-:Y:S01]  /*0920*/  SHF.L.U32 R131, R124, 0x10, RZ ;  /* 0x000000107c837819 */ /* 0x010fe200000006ff */
[----:B------:R-:W-:Y:S01]  /*0930*/  FFMA.FTZ R40, R3, R135, R40 ;  /* 0x0000008703287223 */ /* 0x000fe20000010028 */
[----:B------:R-:W-:-:S03]  /*0940*/  SHF.L.U32 R135, R121, 0x10, RZ ;  /* 0x0000001079877819 */ /* 0x000fc600000006ff */
[----:B------:R-:W-:Y:S01]  /*0950*/  FADD.FTZ R56, R56, R131 ;  /* 0x0000008338387221 */ /* 0x000fe20000010000 */
[-C--:B------:R-:W-:Y:S01]  /*0960*/  FFMA.FTZ R72, R3, R131.reuse, R72 ;  /* 0x0000008303487223 */ /* 0x080fe20000010048 */
[----:B------:R-:W-:Y:S01]  /*0970*/  FFMA.FTZ R130, R104, R131, R137 ;  /* 0x0000008368827223 */ /* 0x000fe20000010089 */
[----:B------:R-:W-:Y:S01]  /*0980*/  FADD.FTZ R131, -R157, R134 ;  /* 0x000000869d837221 */ /* 0x000fe20000010100 */
[----:B0-----:R-:W-:Y:S01]  /*0990*/  SHF.L.U32 R133, R125, 0x10, RZ ;  /* 0x000000107d857819 */ /* 0x001fe200000006ff */
[----:B------:R-:W-:Y:S01]  /*09a0*/  FMUL.FTZ R137, R98, R135 ;  /* 0x0000008762897220 */ /* 0x000fe20000410000 */
[----:B------:R-:W-:Y:S01]  /*09b0*/  SHF.L.U32 R134, R118, 0x10, RZ ;  /* 0x0000001076867819 */ /* 0x000fe200000006ff */
[----:B------:R-:W-:Y:S02]  /*09c0*/  FMUL.FTZ R131, R152, R131 ;  /* 0x0000008398837220 */ /* 0x000fe40000410000 */
[-C--:B------:R-:W-:Y:S01]  /*09d0*/  FFMA.FTZ R132, R106, R133.reuse, R137 ;  /* 0x000000856a847223 */ /* 0x080fe20000010089 */
[----:B------:R-:W-:Y:S01]  /*09e0*/  SHF.L.U32 R137, R122, 0x10, RZ ;  /* 0x000000107a897819 */ /* 0x000fe200000006ff */
[----:B------:R-:W-:Y:S01]  /*09f0*/  FADD.FTZ R58, R58, R133 ;  /* 0x000000853a3a7221 */ /* 0x000fe20000010000 */
[----:B------:R-:W-:Y:S01]  /*0a00*/  FFMA.FTZ R74, R131, R133, R74 ;  /* 0x00000085834a7223 */ /* 0x000fe2000001004a */
[----:B------:R-:W-:Y:S01]  /*0a10*/  FADD.FTZ R133, -R157, R134 ;  /* 0x000000869d857221 */ /* 0x000fe20000010100 */
[----:B------:R-:W-:Y:S01]  /*0a20*/  FADD.FTZ R26, R26, R135 ;  /* 0x000000871a1a7221 */ /* 0x000fe20000010000 */
[----:B------:R-:W-:Y:S01]  /*0a30*/  FFMA.FTZ R42, R131, R135, R42 ;  /* 0x00000087832a7223 */ /* 0x000fe2000001002a */
[----:B------:R-:W-:Y:S01]  /*0a40*/  SHF.L.U32 R135, R126, 0x10, RZ ;  /* 0x000000107e877819 */ /* 0x000fe200000006ff */
[----:B------:R-:W-:Y:S01]  /*0a50*/  FMUL.FTZ R155, R92, R137 ;  /* 0x000000895c9b7220 */ /* 0x000fe20000410000 */
[----:B------:R-:W-:Y:S01]  /*0a60*/  FMUL.FTZ R133, R152, R133 ;  /* 0x0000008598857220 */ /* 0x000fe20000410000 */
[----:B------:R-:W-:-:S02]  /*0a70*/  SHF.L.U32 R136, R119, 0x10, RZ ;  /* 0x0000001077887819 */ /* 0x000fc400000006ff */
[-C--:B------:R-:W-:Y:S01]  /*0a80*/  FFMA.FTZ R134, R100, R135.reuse, R155 ;  /* 0x0000008764867223 */ /* 0x080fe2000001009b */
[----:B------:R-:W-:Y:S01]  /*0a90*/  FADD.FTZ R52, R52, R135 ;  /* 0x0000008734347221 */ /* 0x000fe20000010000 */
[----:B------:R-:W-:Y:S01]  /*0aa0*/  FFMA.FTZ R68, R133, R135, R68 ;  /* 0x0000008785447223 */ /* 0x000fe20000010044 */
[----:B------:R-:W-:Y:S01]  /*0ab0*/  SHF.L.U32 R155, R123, 0x10, RZ ;  /* 0x000000107b9b7819 */ /* 0x000fe200000006ff */
[----:B------:R-:W-:Y:S01]  /*0ac0*/  FADD.FTZ R135, -R157, R136 ;  /* 0x000000889d877221 */ /* 0x000fe20000010100 */
[----:B------:R-:W-:Y:S01]  /*0ad0*/  PRMT R116, R116, 0x7632, R116 ;  /* 0x0000763274747816 */ /* 0x000fe20000000074 */
[----:B------:R-:W-:Y:S01]  /*0ae0*/  FADD.FTZ R20, R20, R137 ;  /* 0x0000008914147221 */ /* 0x000fe20000010000 */
[----:B------:R-:W-:Y:S01]  /*0af0*/  FFMA.FTZ R36, R133, R137, R36 ;  /* 0x0000008985247223 */ /* 0x000fe20000010024 */
[----:B------:R-:W-:Y:S01]  /*0b00*/  SHF.L.U32 R137, R127, 0x10, RZ ;  /* 0x000000107f897819 */ /* 0x000fe200000006ff */
[----:B------:R-:W-:Y:S01]  /*0b10*/  FMUL.FTZ R135, R152, R135 ;  /* 0x0000008798877220 */ /* 0x000fe20000410000 */
[----:B------:R-:W-:Y:S01]  /*0b20*/  FMUL.FTZ R159, R94, R155 ;  /* 0x0000009b5e9f7220 */ /* 0x000fe20000410000 */
[----:B------:R-:W-:-:S02]  /*0b30*/  PRMT R120, R120, 0x7632, R120 ;  /* 0x0000763278787816 */ /* 0x000fc40000000078 */
[----:B------:R-:W-:Y:S01]  /*0b40*/  SHF.L.U32 R116, R116, 0x10, RZ ;  /* 0x0000001074747819 */ /* 0x000fe200000006ff */
[----:B------:R-:W-:Y:S01]  /*0b50*/  FADD.FTZ R54, R54, R137 ;  /* 0x0000008936367221 */ /* 0x000fe20000010000 */
[-C--:B------:R-:W-:Y:S01]  /*0b60*/  FFMA.FTZ R70, R135, R137.reuse, R70 ;  /* 0x0000008987467223 */ /* 0x080fe20000010046 */
[----:B------:R-:W-:Y:S01]  /*0b70*/  FFMA.FTZ R136, R102, R137, R159 ;  /* 0x0000008966887223 */ /* 0x000fe2000001009f */
[----:B------:R-:W-:Y:S01]  /*0b80*/  PRMT R124, R124, 0x7632, R124 ;  /* 0x000076327c7c7816 */ /* 0x000fe2000000007c */
[----:B------:R-:W-:Y:S01]  /*0b90*/  FADD.FTZ R137, -R157, R116 ;  /* 0x000000749d897221 */ /* 0x000fe20000010100 */
[----:B------:R-:W-:Y:S02]  /*0ba0*/  SHF.L.U32 R120, R120, 0x10, RZ ;  /* 0x0000001078787819 */ /* 0x000fe400000006ff */
        /* <DEDUP_REMOVED lines=12> */
[----:B------:R-:W-:Y:S01]  /*0c70*/  PRMT R125, R125, 0x7632, R125 ;  /* 0x000076327d7d7816 */ /* 0x000fe2000000007d */
[----:B------:R-:W-:Y:S01]  /*0c80*/  FADD.FTZ R117, -R157, R116 ;  /* 0x000000749d757221 */ /* 0x000fe20000010100 */
[----:B------:R-:W-:-:S02]  /*0c90*/  SHF.L.U32 R120, R121, 0x10, RZ ;  /* 0x0000001079787819 */ /* 0x000fc400000006ff */
[----:B------:R-:W-:Y:S02]  /*0ca0*/  PRMT R122, R122, 0x7632, R122 ;  /* 0x000076327a7a7816 */ /* 0x000fe4000000007a */
[----:B------:R-:W-:Y:S01]  /*0cb0*/  SHF.L.U32 R118, R118, 0x10, RZ ;  /* 0x0000001076767819 */ /* 0x000fe200000006ff */
[----:B------:R-:W-:Y:S01]  /*0cc0*/  FMUL.FTZ R156, R152, R117 ;  /* 0x00000075989c7220 */ /* 0x000fe20000410000 */
[----:B------:R-:W-:Y:S01]  /*0cd0*/  SHF.L.U32 R116, R125, 0x10, RZ ;  /* 0x000000107d747819 */ /* 0x000fe200000006ff */
[----:B------:R-:W-:Y:S01]  /*0ce0*/  FMUL.FTZ R158, R99, R120 ;  /* 0x00000078639e7220 */ /* 0x000fe20000410000 */
[----:B------:R-:W-:Y:S01]  /*0cf0*/  PRMT R126, R126, 0x7632, R126 ;  /* 0x000076327e7e7816 */ /* 0x000fe2000000007e */
[----:B------:R-:W-:Y:S01]  /*0d00*/  FADD.FTZ R117, -R157, R118 ;  /* 0x000000769d757221 */ /* 0x000fe20000010100 */
[----:B------:R-:W-:Y:S01]  /*0d10*/  SHF.L.U32 R122, R122, 0x10, RZ ;  /* 0x000000107a7a7819 */ /* 0x000fe200000006ff */
[----:B------:R-:W-:Y:S01]  /*0d20*/  FADD.FTZ R59, R59, R116 ;  /* 0x000000743b3b7221 */ /* 0x000fe20000010000 */
[-C--:B------:R-:W-:Y:S01]  /*0d30*/  FFMA.FTZ R75, R156, R116.reuse, R75 ;  /* 0x000000749c4b7223 */ /* 0x080fe2000001004b */
[----:B------:R-:W-:Y:S01]  /*0d40*/  FFMA.FTZ R125, R107, R116, R158 ;  /* 0x000000746b7d7223 */ /* 0x000fe2000001009e */
[----:B------:R-:W-:Y:S01]  /*0d50*/  SHF.L.U32 R116, R126, 0x10, RZ ;  /* 0x000000107e747819 */ /* 0x000fe200000006ff */
[----:B------:R-:W-:Y:S01]  /*0d60*/  FMUL.FTZ R126, R152, R117 ;  /* 0x00000075987e7220 */ /* 0x000fe20000410000 */
[----:B------:R-:W-:Y:S01]  /*0d70*/  FMUL.FTZ R118, R93, R122 ;  /* 0x0000007a5d767220 */ /* 0x000fe20000410000 */
[----:B------:R-:W-:Y:S01]  /*0d80*/  PRMT R119, R119, 0x7632, R119 ;  /* 0x0000763277777816 */ /* 0x000fe20000000077 */
[----:B------:R-:W-:Y:S01]  /*0d90*/  FADD.FTZ R22, R22, R155 ;  /* 0x0000009b16167221 */ /* 0x000fe20000010000 */
[----:B------:R-:W-:Y:S01]  /*0da0*/  FFMA.FTZ R38, R135, R155, R38 ;  /* 0x0000009b87267223 */ /* 0x000fe20000010026 */
[----:B------:R-:W-:Y:S01]  /*0db0*/  FADD.FTZ R53, R53, R116 ;  /* 0x0000007435357221 */ /* 0x000fe20000010000 */
[-C--:B------:R-:W-:Y:S01]  /*0dc0*/  FFMA.FTZ R69, R126, R116.reuse, R69 ;  /* 0x000000747e457223 */ /* 0x080fe20000010045 */
[----:B------:R-:W-:Y:S01]  /*0dd0*/  FFMA.FTZ R155, R101, R116, R118 ;  /* 0x00000074659b7223 */ /* 0x000fe20000010076 */
[----:B------:R-:W-:-:S02]  /*0de0*/  PRMT R123, R123, 0x7632, R123 ;  /* 0x000076327b7b7816 */ /* 0x000fc4000000007b */
[----:B------:R-:W-:Y:S02]  /*0df0*/  SHF.L.U32 R116, R119, 0x10, RZ ;  /* 0x0000001077747819 */ /* 0x000fe400000006ff */
[----:B------:R-:W-:Y:S02]  /*0e00*/  PRMT R127, R127, 0x7632, R127 ;  /* 0x000076327f7f7816 */ /* 0x000fe4000000007f */
[----:B------:R-:W-:Y:S01]  /*0e10*/  SHF.L.U32 R118, R123, 0x10, RZ ;  /* 0x000000107b767819 */ /* 0x000fe200000006ff */
[----:B------:R-:W-:Y:S01]  /*0e20*/  FADD.FTZ R117, -R157, R116 ;  /* 0x000000749d757221 */ /* 0x000fe20000010100 */
[----:B------:R-:W-:Y:S01]  /*0e30*/  FADD.FTZ R27, R27, R120 ;  /* 0x000000781b1b7221 */ /* 0x000fe20000010000 */
[----:B------:R-:W-:Y:S01]  /*0e40*/  FFMA.FTZ R43, R156, R120, R43 ;  /* 0x000000789c2b7223 */ /* 0x000fe2000001002b */
[----:B------:R-:W-:Y:S01]  /*0e50*/  SHF.L.U32 R116, R127, 0x10, RZ ;  /* 0x000000107f747819 */ /* 0x000fe200000006ff */
[----:B------:R-:W-:Y:S01]  /*0e60*/  FMUL.FTZ R158, R152, R117 ;  /* 0x00000075989e7220 */ /* 0x000fe20000410000 */
[----:B------:R-:W-:Y:S01]  /*0e70*/  FMUL.FTZ R120, R95, R118 ;  /* 0x000000765f787220 */ /* 0x000fe20000410000 */
[----:B------:R-:W-:-:S02]  /*0e80*/  FFMA.FTZ R117, R3, R130, RZ ;  /* 0x0000008203757223 */ /* 0x000fc400000100ff */
[----:B------:R-:W-:Y:S01]  /*0e90*/  FADD.FTZ R55, R55, R116 ;  /* 0x0000007437377221 */ /* 0x000fe20000010000 */
[-C--:B------:R-:W-:Y:S01]  /*0ea0*/  FFMA.FTZ R71, R158, R116.reuse, R71 ;  /* 0x000000749e477223 */ /* 0x080fe20000010047 */
        /* <DEDUP_REMOVED lines=20> */
.L_x_486:
[----:B--23--:R-:W-:Y:S05]  /*0ff0*/  BSYNC.RECONVERGENT B0 ;  /* 0x0000000000007941 */ /* 0x00cfea0003800200 */
.L_x_485:
        /* <DEDUP_REMOVED lines=16> */
[C---:B---3--:R-:W-:Y:S02]  /*1100*/  PRMT R144, R140.reuse, 0x7632, R144 ;  /* 0x000076328c907816 */ /* 0x048fe40000000090 */
[----:B------:R-:W-:Y:S02]  /*1110*/  SHF.L.U32 R140, R140, 0x10, RZ ;  /* 0x000000108c8c7819 */ /* 0x000fe400000006ff */
[C---:B------:R-:W-:Y:S02]  /*1120*/  PRMT R145, R141.reuse, 0x7632, R145 ;  /* 0x000076328d917816 */ /* 0x040fe40000000091 */
[----:B------:R-:W-:Y:S01]  /*1130*/  SHF.L.U32 R146, R141, 0x10, RZ ;  /* 0x000000108d927819 */ /* 0x000fe200000006ff */
[----:B------:R-:W-:Y:S01]  /*1140*/  FADD.FTZ R141, -R157, R140 ;  /* 0x0000008c9d8d7221 */ /* 0x000fe20000010100 */
[----:B0-----:R-:W-:Y:S02]  /*1150*/  SHF.L.U32 R138, R145, 0x10, RZ ;  /* 0x00000010918a7819 */ /* 0x001fe400000006ff */
[----:B----4-:R-:W-:Y:S01]  /*1160*/  SHF.L.U32 R145, R116, 0x10, RZ ;  /* 0x0000001074917819 */ /* 0x010fe200000006ff */
[----:B-----5:R-:W-:Y:S01]  /*1170*/  FMUL.FTZ R139, R152, R141 ;  /* 0x0000008d988b7220 */ /* 0x020fe20000410000 */
[----:B------:R-:W-:-:S02]  /*1180*/  PRMT R148, R143, 0x7632, R148 ;  /* 0x000076328f947816 */ /* 0x000fc40000000094 */
[----:B------:R-:W-:Y:S01]  /*1190*/  SHF.L.U32 R150, R143, 0x10, RZ ;  /* 0x000000108f967819 */ /* 0x000fe200000006ff */
[-C--:B------:R-:W-:Y:S01]  /*11a0*/  FMUL.FTZ R141, R80, R145.reuse ;  /* 0x00000091508d7220 */ /* 0x080fe20000410000 */
[----:B--2---:R-:W-:Y:S01]  /*11b0*/  SHF.L.U32 R143, R120, 0x10, RZ ;  /* 0x00000010788f7819 */ /* 0x004fe200000006ff */
[----:B------:R-:W-:Y:S01]  /*11c0*/  FADD.FTZ R16, R16, R145 ;  /* 0x0000009110107221 */ /* 0x000fe20000010000 */
[----:B------:R-:W-:Y:S01]  /*11d0*/  PRMT R147, R142, 0x7632, R147 ;  /* 0x000076328e937816 */ /* 0x000fe20000000093 */
[----:B------:R-:W-:Y:S01]  /*11e0*/  FFMA.FTZ R32, R139, R145, R32 ;  /* 0x000000918b207223 */ /* 0x000fe20000010020 */
[----:B------:R-:W-:Y:S01]  /*11f0*/  FADD.FTZ R149, -R157, R146 ;  /* 0x000000929d957221 */ /* 0x000fe20000010100 */
[----:B------:R-:W-:Y:S01]  /*1200*/  SHF.L.U32 R145, R117, 0x10, RZ ;  /* 0x0000001075917819 */ /* 0x000fe200000006ff */
[----:B------:R-:W-:Y:S01]  /*1210*/  FADD.FTZ R151, -R157, R138 ;  /* 0x0000008a9d977221 */ /* 0x000fe20000010100 */
[----:B------:R-:W-:Y:S01]  /*1220*/  SHF.L.U32 R140, R147, 0x10, RZ ;  /* 0x00000010938c7819 */ /* 0x000fe200000006ff */
[----:B------:R-:W-:Y:S01]  /*1230*/  FADD.FTZ R48, R48, R143 ;  /* 0x0000008f30307221 */ /* 0x000fe20000010000 */
[-C--:B------:R-:W-:Y:S01]  /*1240*/  FFMA.FTZ R64, R139, R143.reuse, R64 ;  /* 0x0000008f8b407223 */ /* 0x080fe20000010040 */
[----:B------:R-:W-:Y:S01]  /*1250*/  FFMA.FTZ R138, R88, R143, R141 ;  /* 0x0000008f588a7223 */ /* 0x000fe2000001008d */
[----:B------:R-:W-:Y:S01]  /*1260*/  SHF.L.U32 R143, R121, 0x10, RZ ;  /* 0x00000010798f7819 */ /* 0x000fe200000006ff */
[----:B------:R-:W-:Y:S01]  /*1270*/  FMUL.FTZ R141, R152, R149 ;  /* 0x00000095988d7220 */ /* 0x000fe20000410000 */
[----:B------:R-:W-:Y:S01]  /*1280*/  SHF.L.U32 R142, R142, 0x10, RZ ;  /* 0x000000108e8e7819 */ /* 0x000fe200000006ff */
[----:B------:R-:W-:Y:S01]  /*1290*/  FMUL.FTZ R149, R82, R145 ;  /* 0x0000009152957220 */ /* 0x000fe20000410000 */
[----:B------:R-:W-:Y:S01]  /*12a0*/  SHF.L.U32 R144, R144, 0x10, RZ ;  /* 0x0000001090907819 */ /* 0x000fe200000006ff */
[C---:B------:R-:W-:Y:S01]  /*12b0*/  FADD.FTZ R161, -R157.reuse, R140 ;  /* 0x0000008c9da17221 */ /* 0x040fe20000010100 */
[----:B------:R-:W-:Y:S01]  /*12c0*/  PRMT R116, R116, 0x7632, R116 ;  /* 0x0000763274747816 */ /* 0x000fe20000000074 */
[----:B------:R-:W-:Y:S01]  /*12d0*/  FFMA.FTZ R140, R90, R143, R149 ;  /* 0x0000008f5a8c7223 */ /* 0x000fe20000010095 */
[----:B------:R-:W-:Y:S01]  /*12e0*/  FADD.FTZ R153, -R157, R142 ;  /* 0x0000008e9d997221 */ /* 0x000fe20000010100 */
[----:B------:R-:W-:-:S02]  /*12f0*/  SHF.L.U32 R148, R148, 0x10, RZ ;  /* 0x0000001094947819 */ /* 0x000fc400000006ff */
[----:B------:R-:W-:Y:S01]  /*1300*/  SHF.L.U32 R149, R118, 0x10, RZ ;  /* 0x0000001076957819 */ /* 0x000fe200000006ff */
[----:B------:R-:W-:Y:S01]  /*1310*/  FADD.FTZ R147, -R157, R144 ;  /* 0x000000909d937221 */ /* 0x000fe20000010100 */
[----:B------:R-:W-:Y:S02]  /*1320*/  PRMT R120, R120, 0x7632, R120 ;  /* 0x0000763278787816 */ /* 0x000fe40000000078 */
[----:B------:R-:W-:Y:S01]  /*1330*/  SHF.L.U32 R116, R116, 0x10, RZ ;  /* 0x0000001074747819 */ /* 0x000fe200000006ff */
[----:B------:R-:W-:Y:S01]  /*1340*/  FADD.FTZ R50, R50, R143 ;  /* 0x0000008f32327221 */ /* 0x000fe20000010000 */
[C---:B------:R-:W-:Y:S01]  /*1350*/  FFMA.FTZ R66, R141.reuse, R143, R66 ;  /* 0x0000008f8d427223 */ /* 0x040fe20000010042 */
[----:B------:R-:W-:Y:S01]  /*1360*/  FADD.FTZ R18, R18, R145 ;  /* 0x0000009112127221 */ /* 0x000fe20000010000 */
[----:B------:R-:W-:Y:S01]  /*1370*/  FFMA.FTZ R34, R141, R145, R34 ;  /* 0x000000918d227223 */ /* 0x000fe20000010022 */
[----:B------:R-:W-:Y:S01]  /*1380*/  SHF.L.U32 R145, R122, 0x10, RZ ;  /* 0x000000107a917819 */ /* 0x000fe200000006ff */
[----:B------:R-:W-:Y:S01]  /*1390*/  FMUL.FTZ R143, R152, R153 ;  /* 0x00000099988f7220 */ /* 0x000fe20000410000 */
[----:B------:R-:W-:Y:S01]  /*13a0*/  FADD.FTZ R165, -R157, R148 ;  /* 0x000000949da57221 */ /* 0x000fe20000010100 */
[----:B------:R-:W-:Y:S01]  /*13b0*/  FMUL.FTZ R153, R76, R149 ;  /* 0x000000954c997220 */ /* 0x000fe20000410000 */
[----:B------:R-:W-:Y:S01]  /*13c0*/  SHF.L.U32 R120, R120, 0x10, RZ ;  /* 0x0000001078787819 */ /* 0x000fe200000006ff */
[----:B------:R-:W-:Y:S01]  /*13d0*/  FMUL.FTZ R146, R152, R147 ;  /* 0x0000009398927220 */ /* 0x000fe20000410000 */
[----:B------:R-:W-:Y:S01]  /*13e0*/  FMUL.FTZ R148, R81, R116 ;  /* 0x0000007451947220 */ /* 0x000fe20000410000 */
[----:B------:R-:W-:Y:S01]  /*13f0*/  PRMT R117, R117, 0x7632, R117 ;  /* 0x0000763275757816 */ /* 0x000fe20000000075 */
[----:B------:R-:W-:Y:S01]  /*1400*/  FFMA.FTZ R142, R84, R145, R153 ;  /* 0x00000091548e7223 */ /* 0x000fe20000010099 */
[----:B------:R-:W-:Y:S01]  /*1410*/  SHF.L.U32 R153, R119, 0x10, RZ ;  /* 0x0000001077997819 */ /* 0x000fe200000006ff */
[----:B------:R-:W-:Y:S01]  /*1420*/  FADD.FTZ R49, R49, R120 ;  /* 0x0000007831317221 */ /* 0x000fe20000010000 */
[-C--:B------:R-:W-:Y:S01]  /*1430*/  FFMA.FTZ R65, R146, R120.reuse, R65 ;  /* 0x0000007892417223 */ /* 0x080fe20000010041 */
[----:B------:R-:W-:Y:S01]  /*1440*/  FFMA.FTZ R147, R89, R120, R148 ;  /* 0x0000007859937223 */ /* 0x000fe20000010094 */
[----:B------:R-:W-:Y:S01]  /*1450*/  FADD.FTZ R163, -R157, R150 ;  /* 0x000000969da37221 */ /* 0x000fe20000010100 */
[----:B------:R-:W-:-:S02]  /*1460*/  PRMT R121, R121, 0x7632, R121 ;  /* 0x0000763279797816 */ /* 0x000fc40000000079 */
[----:B------:R-:W-:Y:S01]  /*1470*/  SHF.L.U32 R120, R117, 0x10, RZ ;  /* 0x0000001075787819 */ /* 0x000fe200000006ff */
[----:B------:R-:W-:Y:S01]  /*1480*/  FADD.FTZ R12, R12, R149 ;  /* 0x000000950c0c7221 */ /* 0x000fe20000010000 */
[C---:B------:R-:W-:Y:S01]  /*1490*/  FFMA.FTZ R28, R143.reuse, R149, R28 ;  /* 0x000000958f1c7223 */ /* 0x040fe2000001001c */
[----:B------:R-:W-:Y:S01]  /*14a0*/  FADD.FTZ R44, R44, R145 ;  /* 0x000000912c2c7221 */ /* 0x000fe20000010000 */
[----:B------:R-:W-:Y:S01]  /*14b0*/  FFMA.FTZ R60, R143, R145, R60 ;  /* 0x000000918f3c7223 */ /* 0x000fe2000001003c */
[----:B------:R-:W-:Y:S01]  /*14c0*/  SHF.L.U32 R149, R123, 0x10, RZ ;  /* 0x000000107b957819 */ /* 0x000fe200000006ff */
[----:B------:R-:W-:Y:S01]  /*14d0*/  FADD.FTZ R17, R17, R116 ;  /* 0x0000007411117221 */ /* 0x000fe20000010000 */
[----:B------:R-:W-:Y:S01]  /*14e0*/  FFMA.FTZ R33, R146, R116, R33 ;  /* 0x0000007492217223 */ /* 0x000fe20000010021 */
[----:B------:R-:W-:Y:S01]  /*14f0*/  FMUL.FTZ R145, R152, R163 ;  /* 0x000000a398917220 */ /* 0x000fe20000410000 */
[----:B------:R-:W-:Y:S01]  /*1500*/  FMUL.FTZ R157, R78, R153 ;  /* 0x000000994e9d7220 */ /* 0x000fe20000410000 */
[----:B------:R-:W-:Y:S01]  /*1510*/  SHF.L.U32 R116, R121, 0x10, RZ ;  /* 0x0000001079747819 */ /* 0x000fe200000006ff */
[----:B------:R-:W-:Y:S01]  /*1520*/  FMUL.FTZ R150, R83, R120 ;  /* 0x0000007853967220 */ /* 0x000fe20000410000 */
[----:B------:R-:W-:Y:S01]  /*1530*/  PRMT R118, R118, 0x7632, R118 ;  /* 0x0000763276767816 */ /* 0x000fe20000000076 */
[----:B------:R-:W-:Y:S01]  /*1540*/  FADD.FTZ R46, R46, R149 ;  /* 0x000000952e2e7221 */ /* 0x000fe20000010000 */
[-C--:B------:R-:W-:Y:S01]  /*1550*/  FFMA.FTZ R62, R145, R149.reuse, R62 ;  /* 0x00000095913e7223 */ /* 0x080fe2000001003e */
[----:B------:R-:W-:Y:S01]  /*1560*/  FFMA.FTZ R144, R86, R149, R157 ;  /* 0x0000009556907223 */ /* 0x000fe2000001009d */
[----:B------:R-:W-:Y:S01]  /*1570*/  FMUL.FTZ R148, R152, R151 ;  /* 0x0000009798947220 */ /* 0x000fe20000410000 */
[----:B------:R-:W-:Y:S01]  /*1580*/  FFMA.FTZ R149, R91, R116, R150 ;  /* 0x000000745b957223 */ /* 0x000fe20000010096 */
[----:B------:R-:W-:Y:S01]  /*1590*/  PRMT R122, R122, 0x7632, R122 ;  /* 0x000076327a7a7816 */ /* 0x000fe2000000007a */
[----:B------:R-:W-:Y:S01]  /*15a0*/  FMUL.FTZ R150, R152, R161 ;  /* 0x000000a198967220 */ /* 0x000fe20000410000 */
[----:B------:R-:W-:-:S02]  /*15b0*/  SHF.L.U32 R118, R118, 0x10, RZ ;  /* 0x0000001076767819 */ /* 0x000fc400000006ff */
[----:B------:R-:W-:Y:S01]  /*15c0*/  PRMT R119, R119, 0x7632, R119 ;  /* 0x0000763277777816 */ /* 0x000fe20000000077 */
[----:B------:R-:W-:Y:S01]  /*15d0*/  FADD.FTZ R51, R51, R116 ;  /* 0x0000007433337221 */ /* 0x000fe20000010000 */
[----:B------:R-:W-:Y:S01]  /*15e0*/  FFMA.FTZ R67, R148, R116, R67 ;  /* 0x0000007494437223 */ /* 0x000fe20000010043 */
[----:B------:R-:W-:Y:S01]  /*15f0*/  SHF.L.U32 R122, R122, 0x10, RZ ;  /* 0x000000107a7a7819 */ /* 0x000fe200000006ff */
[-C--:B------:R-:W-:Y:S01]  /*1600*/  FMUL.FTZ R116, R77, R118.reuse ;  /* 0x000000764d747220 */ /* 0x080fe20000410000 */
[----:B------:R-:W-:Y:S01]  /*1610*/  FADD.FTZ R13, R13, R118 ;  /* 0x000000760d0d7221 */ /* 0x000fe20000010000 */
[----:B------:R-:W-:Y:S01]  /*1620*/  FFMA.FTZ R29, R150, R118, R29 ;  /* 0x00000076961d7223 */ /* 0x000fe2000001001d */
[----:B------:R-:W-:Y:S02]  /*1630*/  PRMT R123, R123, 0x7632, R123 ;  /* 0x000076327b7b7816 */ /* 0x000fe4000000007b */
[----:B------:R-:W-:Y:S01]  /*1640*/  SHF.L.U32 R118, R119, 0x10, RZ ;  /* 0x0000001077767819 */ /* 0x000fe200000006ff */
[----:B------:R-:W-:Y:S01]  /*1650*/  FFMA.FTZ R151, R85, R122, R116 ;  /* 0x0000007a55977223 */ /* 0x000fe20000010074 */
[----:B------:R-:W-:Y:S01]  /*1660*/  FADD.FTZ R19, R19, R120 ;  /* 0x0000007813137221 */ /* 0x000fe20000010000 */
[----:B------:R-:W-:Y:S01]  /*1670*/  FFMA.FTZ R35, R148, R120, R35 ;  /* 0x0000007894237223 */ /* 0x000fe20000010023 */
[----:B------:R-:W-:Y:S01]  /*1680*/  SHF.L.U32 R116, R123, 0x10, RZ ;  /* 0x000000107b747819 */ /* 0x000fe200000006ff */
[----:B------:R-:W-:Y:S01]  /*1690*/  FMUL.FTZ R154, R152, R165 ;  /* 0x000000a5989a7220 */ /* 0x000fe20000410000 */
[----:B------:R-:W-:Y:S01]  /*16a0*/  FMUL.FTZ R120, R79, R118 ;  /* 0x000000764f787220 */ /* 0x000fe20000410000 */
[----:B------:R-:W-:Y:S01]  /*16b0*/  FADD.FTZ R14, R14, R153 ;  /* 0x000000990e0e7221 */ /* 0x000fe20000010000 */
[----:B------:R-:W-:Y:S01]  /*16c0*/  FFMA.FTZ R30, R145, R153, R30 ;  /* 0x00000099911e7223 */ /* 0x000fe2000001001e */
[----:B------:R-:W-:Y:S01]  /*16d0*/  FADD.FTZ R47, R47, R116 ;  /* 0x000000742f2f7221 */ /* 0x000fe20000010000 */
[-C--:B------:R-:W-:Y:S01]  /*16e0*/  FFMA.FTZ R63, R154, R116.reuse, R63 ;  /* 0x000000749a3f7223 */ /* 0x080fe2000001003f */
[----:B------:R-:W-:Y:S01]  /*16f0*/  FFMA.FTZ R153, R87, R116, R120 ;  /* 0x0000007457997223 */ /* 0x000fe20000010078 */
[----:B------:R-:W-:Y:S01]  /*1700*/  FADD.FTZ R116, R159, R138 ;  /* 0x0000008a9f747221 */ /* 0x000fe20000010000 */
[----:B------:R-:W-:-:S03]  /*1710*/  FFMA.FTZ R117, R139, R138, R160 ;  /* 0x0000008a8b757223 */ /* 0x000fc600000100a0 */
        /* <DEDUP_REMOVED lines=18> */
.L_x_488:
[----:B------:R-:W-:Y:S05]  /*1840*/  BSYNC.RECONVERGENT B0 ;  /* 0x0000000000007941 */ /* 0x000fea0003800200 */
.L_x_487:
        /* <DEDUP_REMOVED lines=32> */
.L_x_490:
[----:B------:R-:W-:Y:S05]  /*1a50*/  BSYNC.RECONVERGENT B0 ;  /* 0x0000000000007941 */ /* 0x000fea0003800200 */
.L_x_489:
        /* <DEDUP_REMOVED lines=78> */
[----:B------:R-:W-:-:S03]  /*1f40*/  FMUL.FTZ R122, R152, R159 ;  /* 0x0000009f987a7220 */ /* 0x000fc60000410000 */
[----:B------:R-:W-:Y:S02]  /*1f50*/  F2FP.BF16.F32.PACK_AB R117, R118, R117 ;  /* 0x000000757675723e */ /* 0x000fe400000010ff */
[----:B------:R-:W-:Y:S02]  /*1f60*/  F2FP.BF16.F32.PACK_AB R118, R122, R123 ;  /* 0x0000007b7a76723e */ /* 0x000fe400000010ff */
[----:B------:R-:W-:Y:S01]  /*1f70*/  F2FP.BF16.F32.PACK_AB R119, R160, R119 ;  /* 0x00000077a077723e */ /* 0x000fe200000010ff */
[----:B------:R-:W-:Y:S06]  /*1f80*/  BRA `(.L_x_496) ;  /* 0x0000001000a07947 */ /* 0x000fec0003800000 */
.L_x_495:
        /* <DEDUP_REMOVED lines=8> */
[C---:B-----5:R-:W-:Y:S01]  /*2010*/  FMUL.FTZ R109, R152.reuse, R109 ;  /* 0x0000006d986d7220 */ /* 0x060fe20000410000 */
[----:B------:R-:W-:Y:S01]  /*2020*/  FMUL.FTZ R108, R152, R111 ;  /* 0x0000006f986c7220 */ /* 0x000fe20000410000 */
[----:B------:R-:W-:Y:S01]  /*2030*/  FADD.FTZ R159, R134, -R159 ;  /* 0x8000009f869f7221 */ /* 0x000fe20000010000 */
[----:B------:R-:W-:Y:S01]  /*2040*/  FADD.FTZ R161, R155, -R110 ;  /* 0x8000006e9ba17221 */ /* 0x000fe20000010000 */
[----:B------:R-:W-:-:S02]  /*2050*/  FMUL.FTZ R117, R152, R117 ;  /* 0x0000007598757220 */ /* 0x000fc40000410000 */
[----:B------:R-:W-:Y:S01]  /*2060*/  F2FP.BF16.F32.PACK_AB R119, R108, R109 ;  /* 0x0000006d6c77723e */ /* 0x000fe200000010ff */
[-CC-:B------:R-:W-:Y:S01]  /*2070*/  FFMA.FTZ R108, R124, R120.reuse, R121.reuse ;  /* 0x000000787c6c7223 */ /* 0x180fe20000010079 */
[-CC-:B------:R-:W-:Y:S01]  /*2080*/  FFMA.FTZ R109, R3, R120.reuse, R121.reuse ;  /* 0x00000078036d7223 */ /* 0x180fe20000010079 */
[C---:B------:R-:W-:Y:S01]  /*2090*/  FMUL.FTZ R118, R152.reuse, R159 ;  /* 0x0000009f98767220 */ /* 0x040fe20000410000 */
[----:B------:R-:W-:Y:S01]  /*20a0*/  FMUL.FTZ R161, R152, R161 ;  /* 0x000000a198a17220 */ /* 0x000fe20000410000 */
[----:B------:R-:W-:Y:S01]  /*20b0*/  FADD.FTZ R111, R137, -R108 ;  /* 0x8000006c896f7221 */ /* 0x000fe20000010000 */
[----:B------:R-:W-:Y:S01]  /*20c0*/  FFMA.FTZ R108, R156, R120, R121 ;  /* 0x000000789c6c7223 */ /* 0x000fe20000010079 */
[----:B------:R-:W-:Y:S02]  /*20d0*/  FADD.FTZ R109, R130, -R109 ;  /* 0x8000006d826d7221 */ /* 0x000fe40000010000 */
[C---:B------:R-:W-:Y:S01]  /*20e0*/  FMUL.FTZ R116, R152.reuse, R111 ;  /* 0x0000006f98747220 */ /* 0x040fe20000410000 */
[----:B------:R-:W-:Y:S01]  /*20f0*/  FADD.FTZ R123, R125, -R108 ;  /* 0x8000006c7d7b7221 */ /* 0x000fe20000010000 */
[----:B------:R-:W-:Y:S01]  /*2100*/  FMUL.FTZ R109, R152, R109 ;  /* 0x0000006d986d7220 */ /* 0x000fe20000410000 */
[----:B------:R-:W-:-:S02]  /*2110*/  F2FP.BF16.F32.PACK_AB R118, R161, R118 ;  /* 0x00000076a176723e */ /* 0x000fc400000010ff */
[----:B------:R-:W-:Y:S01]  /*2120*/  FMUL.FTZ R108, R152, R123 ;  /* 0x0000007b986c7220 */ /* 0x000fe20000410000 */
[----:B------:R-:W-:Y:S02]  /*2130*/  MOV R111, R119 ;  /* 0x00000077006f7202 */ /* 0x000fe40000000f00 */
[----:B------:R-:W-:Y:S02]  /*2140*/  F2FP.BF16.F32.PACK_AB R116, R116, R109 ;  /* 0x0000006d7474723e */ /* 0x000fe400000010ff */
[----:B------:R-:W-:Y:S02]  /*2150*/  F2FP.BF16.F32.PACK_AB R117, R108, R117 ;  /* 0x000000756c75723e */ /* 0x000fe400000010ff */
[----:B------:R-:W-:Y:S02]  /*2160*/  MOV R110, R118 ;  /* 0x00000076006e7202 */ /* 0x000fe40000000f00 */
[----:B------:R-:W-:Y:S02]  /*2170*/  MOV R109, R117 ;  /* 0x00000075006d7202 */ /* 0x000fe40000000f00 */
[----:B------:R-:W-:Y:S01]  /*2180*/  MOV R108, R116 ;  /* 0x00000074006c7202 */ /* 0x000fe20000000f00 */
[----:B------:R-:W-:Y:S06]  /*2190*/  BRA `(.L_x_496) ;  /* 0x00000010001c7947 */ /* 0x000fec0003800000 */
.L_x_494:
        /* <DEDUP_REMOVED lines=36> */
.L_x_497:
        /* <DEDUP_REMOVED lines=8> */
[C---:B-----5:R-:W-:Y:S01]  /*2460*/  FMUL.FTZ R119, R152.reuse, R109 ;  /* 0x0000006d98777220 */ /* 0x060fe20000410000 */
[----:B------:R-:W-:Y:S01]  /*2470*/  FMUL.FTZ R110, R152, R111 ;  /* 0x0000006f986e7220 */ /* 0x000fe20000410000 */
[----:B------:R-:W-:Y:S01]  /*2480*/  FADD.FTZ R111, R137, -R108 ;  /* 0x8000006c896f7221 */ /* 0x000fe20000010000 */
[-CC-:B------:R-:W-:Y:S01]  /*2490*/  FFMA.FTZ R108, R126, R120.reuse, R121.reuse ;  /* 0x000000787e6c7223 */ /* 0x180fe20000010079 */
[-C--:B------:R-:W-:Y:S01]  /*24a0*/  FFMA.FTZ R109, R3, R120.reuse, R121 ;  /* 0x00000078036d7223 */ /* 0x080fe20000010079 */
[----:B------:R-:W-:Y:S01]  /*24b0*/  FADD.FTZ R113, R132, -R113 ;  /* 0x8000007184717221 */ /* 0x000fe20000010000 */
[----:B------:R-:W-:Y:S01]  /*24c0*/  F2FP.BF16.F32.PACK_AB R119, R110, R119 ;  /* 0x000000776e77723e */ /* 0x000fe200000010ff */
[----:B------:R-:W-:Y:S01]  /*24d0*/  FFMA.FTZ R110, R156, R120, R121 ;  /* 0x000000789c6e7223 */ /* 0x000fe20000010079 */
[----:B------:R-:W-:Y:S01]  /*24e0*/  FADD.FTZ R123, R155, -R108 ;  /* 0x8000006c9b7b7221 */ /* 0x000fe20000010000 */
[----:B------:R-:W-:Y:S01]  /*24f0*/  FADD.FTZ R109, R130, -R109 ;  /* 0x8000006d826d7221 */ /* 0x000fe20000010000 */
[C---:B------:R-:W-:Y:S01]  /*2500*/  FMUL.FTZ R117, R152.reuse, R117 ;  /* 0x0000007598757220 */ /* 0x040fe20000410000 */
[----:B------:R-:W-:Y:S01]  /*2510*/  FADD.FTZ R115, R125, -R110 ;  /* 0x8000006e7d737221 */ /* 0x000fe20000010000 */
[C---:B------:R-:W-:Y:S01]  /*2520*/  FMUL.FTZ R118, R152.reuse, R123 ;  /* 0x0000007b98767220 */ /* 0x040fe20000410000 */
[C---:B------:R-:W-:Y:S01]  /*2530*/  FMUL.FTZ R109, R152.reuse, R109 ;  /* 0x0000006d986d7220 */ /* 0x040fe20000410000 */
[C---:B------:R-:W-:Y:S01]  /*2540*/  FMUL.FTZ R113, R152.reuse, R113 ;  /* 0x0000007198717220 */ /* 0x040fe20000410000 */
[C---:B------:R-:W-:Y:S01]  /*2550*/  FMUL.FTZ R108, R152.reuse, R115 ;  /* 0x00000073986c7220 */ /* 0x040fe20000410000 */
[----:B------:R-:W-:Y:S01]  /*2560*/  FMUL.FTZ R116, R152, R111 ;  /* 0x0000006f98747220 */ /* 0x000fe20000410000 */
[----:B------:R-:W-:-:S02]  /*2570*/  F2FP.BF16.F32.PACK_AB R118, R118, R117 ;  /* 0x000000757676723e */ /* 0x000fc400000010ff */
[----:B------:R-:W-:Y:S02]  /*2580*/  MOV R111, R119 ;  /* 0x00000077006f7202 */ /* 0x000fe40000000f00 */
        /* <DEDUP_REMOVED lines=10> */
.L_x_493:
        /* <DEDUP_REMOVED lines=9> */
[-CC-:B------:R-:W-:Y:S01]  /*26c0*/  FFMA.FTZ R118, R158, R120.reuse, R121.reuse ;  /* 0x000000789e767223 */ /* 0x180fe20000010079 */
[-CC-:B------:R-:W-:Y:S02]  /*26d0*/  FFMA.FTZ R164, R124, R120.reuse, R121.reuse ;  /* 0x000000787ca47223 */ /* 0x180fe40000010079 */
[----:B------:R-:W-:Y:S01]  /*26e0*/  SHF.L.U32 R117, R116, 0x10, RZ ;  /* 0x0000001074757819 */ /* 0x000fe200000006ff */
[----:B------:R-:W-:Y:S01]  /*26f0*/  FADD.FTZ R118, R127, -R118 ;  /* 0x800000767f767221 */ /* 0x000fe20000010000 */
[----:B------:R-:W-:Y:S01]  /*2700*/  FFMA.FTZ R116, R126, R120, R121 ;  /* 0x000000787e747223 */ /* 0x000fe20000010079 */
[----:B------:R-:W-:Y:S02]  /*2710*/  FADD.FTZ R123, R137, -R164 ;  /* 0x800000a4897b7221 */ /* 0x000fe40000010000 */
[--C-:B-----5:R-:W-:Y:S01]  /*2720*/  FFMA.FTZ R163, R152, R118, R117.reuse ;  /* 0x0000007698a37223 */ /* 0x120fe20000010075 */
[--C-:B------:R-:W-:Y:S01]  /*2730*/  FADD.FTZ R161, R155, -R116.reuse ;  /* 0x800000749ba17221 */ /* 0x100fe20000010000 */
[----:B------:R-:W-:Y:S01]  /*2740*/  PRMT R117, R10, 0x7632, R117 ;  /* 0x000076320a757816 */ /* 0x000fe20000000075 */
[----:B------:R-:W-:Y:S01]  /*2750*/  FFMA.FTZ R118, R156, R120, R121 ;  /* 0x000000789c767223 */ /* 0x000fe20000010079 */
[----:B------:R-:W-:-:S02]  /*2760*/  PRMT R116, R9, 0x7632, R116 ;  /* 0x0000763209747816 */ /* 0x000fc40000000074 */
[----:B------:R-:W-:Y:S01]  /*2770*/  SHF.L.U32 R119, R117, 0x10, RZ ;  /* 0x0000001075777819 */ /* 0x000fe200000006ff */
[----:B------:R-:W-:Y:S01]  /*2780*/  FADD.FTZ R118, R125, -R118 ;  /* 0x800000767d767221 */ /* 0x000fe20000010000 */
[----:B------:R-:W-:-:S03]  /*2790*/  SHF.L.U32 R117, R116, 0x10, RZ ;  /* 0x0000001074757819 */ /* 0x000fc600000006ff */
[C---:B------:R-:W-:Y:S01]  /*27a0*/  FFMA.FTZ R161, R152.reuse, R161, R119 ;  /* 0x000000a198a17223 */ /* 0x040fe20000010077 */
[----:B------:R-:W-:Y:S01]  /*27b0*/  FFMA.FTZ R119, R133, R120, R121 ;  /* 0x0000007885777223 */ /* 0x000fe20000010079 */
[----:B------:R-:W-:Y:S01]  /*27c0*/  FFMA.FTZ R160, R152, R118, R117 ;  /* 0x0000007698a07223 */ /* 0x000fe20000010075 */
[----:B------:R-:W-:Y:S02]  /*27d0*/  FFMA.FTZ R117, R135, R120, R121 ;  /* 0x0000007887757223 */ /* 0x000fe40000010079 */
[----:B------:R-:W-:Y:S01]  /*27e0*/  FADD.FTZ R118, R134, -R119 ;  /* 0x8000007786767221 */ /* 0x000fe20000010000 */
[----:B------:R-:W-:Y:S01]  /*27f0*/  SHF.L.U32 R119, R10, 0x10, RZ ;  /* 0x000000100a777819 */ /* 0x000fe200000006ff */
[----:B------:R-:W-:Y:S01]  /*2800*/  FADD.FTZ R162, R136, -R117 ;  /* 0x8000007588a27221 */ /* 0x000fe20000010000 */
[----:B------:R-:W-:-:S03]  /*2810*/  SHF.L.U32 R117, R11, 0x10, RZ ;  /* 0x000000100b757819 */ /* 0x000fc600000006ff */
[C---:B------:R-:W-:Y:S02]  /*2820*/  FFMA.FTZ R118, R152.reuse, R118, R119 ;  /* 0x0000007698767223 */ /* 0x040fe40000010077 */
[----:B------:R-:W-:Y:S01]  /*2830*/  FFMA.FTZ R162, R152, R162, R117 ;  /* 0x000000a298a27223 */ /* 0x000fe20000010075 */
[----:B------:R-:W-:Y:S02]  /*2840*/  FFMA.FTZ R117, R131, R120, R121 ;  /* 0x0000007883757223 */ /* 0x000fe40000010079 */
[----:B------:R-:W-:Y:S02]  /*2850*/  F2FP.BF16.F32.PACK_AB R118, R161, R118 ;  /* 0x00000076a176723e */ /* 0x000fe400000010ff */
[----:B------:R-:W-:Y:S01]  /*2860*/  FADD.FTZ R116, R132, -R117 ;  /* 0x8000007584747221 */ /* 0x000fe20000010000 */
[----:B------:R-:W-:Y:S02]  /*2870*/  SHF.L.U32 R117, R9, 0x10, RZ ;  /* 0x0000001009757819 */ /* 0x000fe400000006ff */
[----:B------:R-:W-:-:S03]  /*2880*/  F2FP.BF16.F32.PACK_AB R119, R163, R162 ;  /* 0x000000a2a377723e */ /* 0x000fc600000010ff */
[----:B------:R-:W-:Y:S01]  /*2890*/  FFMA.FTZ R159, R152, R116, R117 ;  /* 0x00000074989f7223 */ /* 0x000fe20000010075 */
[----:B------:R-:W-:Y:S01]  /*28a0*/  FFMA.FTZ R117, R3, R120, R121 ;  /* 0x0000007803757223 */ /* 0x000fe20000010079 */
[----:B------:R-:W-:-:S03]  /*28b0*/  PRMT R116, R8, 0x7632, R116 ;  /* 0x0000763208747816 */ /* 0x000fc60000000074 */
[----:B------:R-:W-:Y:S01]  /*28c0*/  FADD.FTZ R122, R130, -R117 ;  /* 0x80000075827a7221 */ /* 0x000fe20000010000 */
[----:B------:R-:W-:-:S05]  /*28d0*/  SHF.L.U32 R117, R8, 0x10, RZ ;  /* 0x0000001008757819 */ /* 0x000fca00000006ff */
[----:B------:R-:W-:Y:S01]  /*28e0*/  FFMA.FTZ R122, R152, R122, R117 ;  /* 0x0000007a987a7223 */ /* 0x000fe20000010075 */
[----:B------:R-:W-:-:S05]  /*28f0*/  SHF.L.U32 R117, R116, 0x10, RZ ;  /* 0x0000001074757819 */ /* 0x000fca00000006ff */
[----:B------:R-:W-:Y:S01]  /*2900*/  FFMA.FTZ R123, R152, R123, R117 ;  /* 0x0000007b987b7223 */ /* 0x000fe20000010075 */
[----:B------:R-:W-:-:S04]  /*2910*/  F2FP.BF16.F32.PACK_AB R117, R160, R159 ;  /* 0x0000009fa075723e */ /* 0x000fc800000010ff */
[----:B------:R-:W-:Y:S01]  /*2920*/  F2FP.BF16.F32.PACK_AB R116, R123, R122 ;  /* 0x0000007a7b74723e */ /* 0x000fe200000010ff */
[----:B------:R-:W-:Y:S06]  /*2930*/  BRA `(.L_x_496) ;  /* 0x0000000800347947 */ /* 0x000fec0003800000 */
.L_x_499:
[-CC-:B------:R-:W-:Y:S01]  /*2940*/  FFMA.FTZ R108, R124, R120.reuse, R121.reuse ;  /* 0x000000787c6c7223 */ /* 0x180fe20000010079 */
[----:B------:R-:W-:Y:S01]  /*2950*/  PRMT R110, R9, 0x7632, R110 ;  /* 0x00007632096e7816 */ /* 0x000fe2000000006e */
[-CC-:B------:R-:W-:Y:S01]  /*2960*/  FFMA.FTZ R116, R156, R120.reuse, R121.reuse ;  /* 0x000000789c747223 */ /* 0x180fe20000010079 */
[-CC-:B------:R-:W-:Y:S01]  /*2970*/  FFMA.FTZ R118, R158, R120.reuse, R121.reuse ;  /* 0x000000789e767223 */ /* 0x180fe20000010079 */
[--C-:B------:R-:W-:Y:S01]  /*2980*/  FADD.FTZ R109, R137, -R108.reuse ;  /* 0x8000006c896d7221 */ /* 0x100fe20000010000 */
[----:B------:R-:W-:Y:S01]  /*2990*/  PRMT R108, R8, 0x7632, R108 ;  /* 0x00007632086c7816 */ /* 0x000fe2000000006c */
[----:B------:R-:W-:Y:S01]  /*29a0*/  FADD.FTZ R117, R125, -R116 ;  /* 0x800000747d757221 */ /* 0x000fe20000010000 */
[----:B------:R-:W-:Y:S01]  /*29b0*/  SHF.L.U32 R110, R110, 0x10, RZ ;  /* 0x000000106e6e7819 */ /* 0x000fe200000006ff */
[----:B------:R-:W-:Y:S01]  /*29c0*/  FADD.FTZ R119, R127, -R118 ;  /* 0x800000767f777221 */ /* 0x000fe20000010000 */
[----:B------:R-:W-:Y:S01]  /*29d0*/  SHF.L.U32 R111, R108, 0x10, RZ ;  /* 0x000000106c6f7819 */ /* 0x000fe200000006ff */
[----:B------:R-:W-:Y:S01]  /*29e0*/  FFMA.FTZ R108, R126, R120, R121 ;  /* 0x000000787e6c7223 */ /* 0x000fe20000010079 */
[----:B------:R-:W-:Y:S01]  /*29f0*/  PRMT R116, R11, 0x7632, R116 ;  /* 0x000076320b747816 */ /* 0x000fe20000000074 */
[----:B-----5:R-:W-:-:S02]  /*2a00*/  FFMA.FTZ R110, R152, R117, R110 ;  /* 0x00000075986e7223 */ /* 0x020fc4000001006e */
[----:B------:R-:W-:Y:S01]  /*2a10*/  FFMA.FTZ R111, R152, R109, R111 ;  /* 0x0000006d986f7223 */ /* 0x000fe2000001006f */
[--C-:B------:R-:W-:Y:S01]  /*2a20*/  FADD.FTZ R109, R155, -R108.reuse ;  /* 0x8000006c9b6d7221 */ /* 0x100fe20000010000 */
[----:B------:R-:W-:Y:S02]  /*2a30*/  PRMT R108, R10, 0x7632, R108 ;  /* 0x000076320a6c7816 */ /* 0x000fe4000000006c */
[----:B------:R-:W-:Y:S02]  /*2a40*/  SHF.L.U32 R116, R116, 0x10, RZ ;  /* 0x0000001074747819 */ /* 0x000fe400000006ff */
[----:B------:R-:W-:Y:S02]  /*2a50*/  SHF.L.U32 R117, R108, 0x10, RZ ;  /* 0x000000106c757819 */ /* 0x000fe400000006ff */
[----:B------:R-:W-:Y:S01]  /*2a60*/  SHF.L.U32 R108, R11, 0x10, RZ ;  /* 0x000000100b6c7819 */ /* 0x000fe200000006ff */
[C---:B------:R-:W-:Y:S02]  /*2a70*/  FFMA.FTZ R159, R152.reuse, R119, R116 ;  /* 0x00000077989f7223 */ /* 0x040fe40000010074 */
[----:B------:R-:W-:Y:S01]  /*2a80*/  FFMA.FTZ R123, R152, R109, R117 ;  /* 0x0000006d987b7223 */ /* 0x000fe20000010075 */
[-CC-:B------:R-:W-:Y:S01]  /*2a90*/  FFMA.FTZ R117, R135, R120.reuse, R121.reuse ;  /* 0x0000007887757223 */ /* 0x180fe20000010079 */
[----:B------:R-:W-:-:S03]  /*2aa0*/  FFMA.FTZ R109, R133, R120, R121 ;  /* 0x00000078856d7223 */ /* 0x000fc60000010079 */
[----:B------:R-:W-:Y:S01]  /*2ab0*/  FADD.FTZ R119, R136, -R117 ;  /* 0x8000007588777221 */ /* 0x000fe20000010000 */
[----:B------:R-:W-:Y:S01]  /*2ac0*/  SHF.L.U32 R117, R10, 0x10, RZ ;  /* 0x000000100a757819 */ /* 0x000fe200000006ff */
[----:B------:R-:W-:Y:S02]  /*2ad0*/  FADD.FTZ R109, R134, -R109 ;  /* 0x8000006d866d7221 */ /* 0x000fe40000010000 */
[C---:B------:R-:W-:Y:S01]  /*2ae0*/  FFMA.FTZ R116, R152.reuse, R119, R108 ;  /* 0x0000007798747223 */ /* 0x040fe2000001006c */
[----:B------:R-:W-:Y:S01]  /*2af0*/  SHF.L.U32 R119, R9, 0x10, RZ ;  /* 0x0000001009777819 */ /* 0x000fe200000006ff */
[----:B------:R-:W-:Y:S01]  /*2b00*/  FFMA.FTZ R118, R152, R109, R117 ;  /* 0x0000006d98767223 */ /* 0x000fe20000010075 */
[-CC-:B------:R-:W-:Y:S01]  /*2b10*/  FFMA.FTZ R109, R3, R120.reuse, R121.reuse ;  /* 0x00000078036d7223 */ /* 0x180fe20000010079 */
[----:B------:R-:W-:Y:S01]  /*2b20*/  FFMA.FTZ R117, R131, R120, R121 ;  /* 0x0000007883757223 */ /* 0x000fe20000010079 */
[----:B------:R-:W-:Y:S02]  /*2b30*/  SHF.L.U32 R108, R8, 0x10, RZ ;  /* 0x00000010086c7819 */ /* 0x000fe400000006ff */
[----:B------:R-:W-:Y:S01]  /*2b40*/  FADD.FTZ R109, R130, -R109 ;  /* 0x8000006d826d7221 */ /* 0x000fe20000010000 */
[----:B------:R-:W-:Y:S01]  /*2b50*/  FADD.FTZ R117, R132, -R117 ;  /* 0x8000007584757221 */ /* 0x000fe20000010000 */
[----:B------:R-:W-:-:S02]  /*2b60*/  F2FP.BF16.F32.PACK_AB R118, R123, R118 ;  /* 0x000000767b76723e */ /* 0x000fc400000010ff */
[C---:B------:R-:W-:Y:S01]  /*2b70*/  FFMA.FTZ R108, R152.reuse, R109, R108 ;  /* 0x0000006d986c7223 */ /* 0x040fe2000001006c */
[----:B------:R-:W-:Y:S01]  /*2b80*/  FFMA.FTZ R117, R152, R117, R119 ;  /* 0x0000007598757223 */ /* 0x000fe20000010077 */
        /* <DEDUP_REMOVED lines=8> */
.L_x_498:
[----:B------:R-:W-:-:S04]  /*2c10*/  UISETP.NE.U32.AND UP0, UPT, UR6, URZ, UPT ;  /* 0x000000ff0600728c */ /* 0x000fc8000bf05070 */
[----:B------:R-:W-:-:S09]  /*2c20*/  UISETP.NE.AND.EX UP0, UPT, UR7, URZ, UPT, UP0 ;  /* 0x000000ff0700728c */ /* 0x000fd2000bf05300 */
[----:B------:R-:W-:Y:S05]  /*2c30*/  BRA.U UP0, `(.L_x_500) ;  /* 0x0000000100b47547 */ /* 0x000fea000b800000 */
        /* <DEDUP_REMOVED lines=45> */
.L_x_500:
        /* <DEDUP_REMOVED lines=8> */
[----:B------:R-:W-:Y:S01]  /*2f90*/  PRMT R108, R10, 0x7632, R108 ;  /* 0x000076320a6c7816 */ /* 0x000fe2000000006c */
[-C--:B------:R-:W-:Y:S01]  /*2fa0*/  FFMA.FTZ R110, R126, R120.reuse, R121 ;  /* 0x000000787e6e7223 */ /* 0x080fe20000010079 */
[C---:B-----5:R-:W-:Y:S01]  /*2fb0*/  FFMA.FTZ R112, R152.reuse, R113, R112 ;  /* 0x0000007198707223 */ /* 0x060fe20000010070 */
[----:B------:R-:W-:Y:S01]  /*2fc0*/  FFMA.FTZ R111, R152, R109, R111 ;  /* 0x0000006d986f7223 */ /* 0x000fe2000001006f */
[----:B------:R-:W-:Y:S01]  /*2fd0*/  PRMT R114, R11, 0x7632, R114 ;  /* 0x000076320b727816 */ /* 0x000fe20000000072 */
[-C--:B------:R-:W-:Y:S01]  /*2fe0*/  FFMA.FTZ R116, R158, R120.reuse, R121 ;  /* 0x000000789e747223 */ /* 0x080fe20000010079 */
[----:B------:R-:W-:Y:S01]  /*2ff0*/  SHF.L.U32 R113, R108, 0x10, RZ ;  /* 0x000000106c717819 */ /* 0x000fe200000006ff */
[----:B------:R-:W-:Y:S01]  /*3000*/  FADD.FTZ R109, R155, -R110 ;  /* 0x8000006e9b6d7221 */ /* 0x000fe20000010000 */
[----:B------:R-:W-:Y:S01]  /*3010*/  SHF.L.U32 R114, R114, 0x10, RZ ;  /* 0x0000001072727819 */ /* 0x000fe200000006ff */
[----:B------:R-:W-:Y:S01]  /*3020*/  FADD.FTZ R115, R127, -R116 ;  /* 0x800000747f737221 */ /* 0x000fe20000010000 */
[----:B------:R-:W-:Y:S01]  /*3030*/  SHF.L.U32 R108, R11, 0x10, RZ ;  /* 0x000000100b6c7819 */ /* 0x000fe200000006ff */
[C---:B------:R-:W-:Y:S01]  /*3040*/  FFMA.FTZ R117, R152.reuse, R109, R113 ;  /* 0x0000006d98757223 */ /* 0x040fe20000010071 */
[-CC-:B------:R-:W-:Y:S01]  /*3050*/  FFMA.FTZ R113, R135, R120.reuse, R121.reuse ;  /* 0x0000007887717223 */ /* 0x180fe20000010079 */
[----:B------:R-:W-:Y:S01]  /*3060*/  FFMA.FTZ R109, R133, R120, R121 ;  /* 0x00000078856d7223 */ /* 0x000fe20000010079 */
[----:B------:R-:W-:-:S02]  /*3070*/  FFMA.FTZ R114, R152, R115, R114 ;  /* 0x0000007398727223 */ /* 0x000fc40000010072 */
        /* <DEDUP_REMOVED lines=24> */
[----:B------:R-:W-:-:S07]  /*3200*/  MOV R112, R116 ;  /* 0x0000007400707202 */ /* 0x000fce0000000f00 */
.L_x_496:
        /* <DEDUP_REMOVED lines=14> */
.L_x_492:
[----:B------:R-:W-:Y:S05]  /*32f0*/  BSYNC.RECONVERGENT B0 ;  /* 0x0000000000007941 */ /* 0x000fea0003800200 */
.L_x_491:
        /* <DEDUP_REMOVED lines=19> */
[----:B------:R-:W-:Y:S01]  /*3430*/  PRMT R108, R6, 0x7632, R108 ;  /* 0x00007632066c7816 */ /* 0x000fe2000000006c */
[-CC-:B------:R-:W-:Y:S01]  /*3440*/  FFMA.FTZ R113, R141, R120.reuse, R121.reuse ;  /* 0x000000788d717223 */ /* 0x180fe20000010079 */
[-CC-:B------:R-:W-:Y:S01]  /*3450*/  FFMA.FTZ R117, R143, R120.reuse, R121.reuse ;  /* 0x000000788f757223 */ /* 0x180fe20000010079 */
[-CC-:B------:R-:W-:Y:S01]  /*3460*/  FFMA.FTZ R112, R150, R120.reuse, R121.reuse ;  /* 0x0000007896707223 */ /* 0x180fe20000010079 */
[-CC-:B------:R-:W-:Y:S01]  /*3470*/  FFMA.FTZ R116, R154, R120.reuse, R121.reuse ;  /* 0x000000789a747223 */ /* 0x180fe20000010079 */
[----:B------:R-:W-:Y:S01]  /*3480*/  FFMA.FTZ R121, R145, R120, R121 ;  /* 0x0000007891797223 */ /* 0x000fe20000010079 */
[----:B-----5:R-:W-:Y:S01]  /*3490*/  FFMA.FTZ R115, R152, R111, R115 ;  /* 0x0000006f98737223 */ /* 0x020fe20000010073 */
[----:B------:R-:W-:Y:S01]  /*34a0*/  SHF.L.U32 R119, R108, 0x10, RZ ;  /* 0x000000106c777819 */ /* 0x000fe200000006ff */
[----:B------:R-:W-:Y:S01]  /*34b0*/  FADD.FTZ R111, R151, -R112 ;  /* 0x80000070976f7221 */ /* 0x000fe20000010000 */
[C---:B------:R-:W-:Y:S01]  /*34c0*/  SHF.L.U32 R108, R7.reuse, 0x10, RZ ;  /* 0x00000010076c7819 */ /* 0x040fe200000006ff */
[----:B------:R-:W-:Y:S01]  /*34d0*/  FADD.FTZ R121, R144, -R121 ;  /* 0x8000007990797221 */ /* 0x000fe20000010000 */
[----:B------:R-:W-:Y:S01]  /*34e0*/  PRMT R114, R7, 0x7632, R114 ;  /* 0x0000763207727816 */ /* 0x000fe20000000072 */
[----:B------:R-:W-:Y:S01]  /*34f0*/  FFMA.FTZ R118, R152, R111, R119 ;  /* 0x0000006f98767223 */ /* 0x000fe20000010077 */
[----:B------:R-:W-:Y:S01]  /*3500*/  SHF.L.U32 R111, R4, 0x10, RZ ;  /* 0x00000010046f7819 */ /* 0x000fe200000006ff */
[--C-:B------:R-:W-:Y:S01]  /*3510*/  FFMA.FTZ R121, R152, R121, R108.reuse ;  /* 0x0000007998797223 */ /* 0x100fe2000001006c */
[----:B------:R-:W-:Y:S01]  /*3520*/  FADD.FTZ R109, R138, -R109 ;  /* 0x8000006d8a6d7221 */ /* 0x000fe20000010000 */
[----:B------:R-:W-:Y:S01]  /*3530*/  PRMT R108, R4, 0x7632, R108 ;  /* 0x00007632046c7816 */ /* 0x000fe2000000006c */
[----:B------:R-:W-:Y:S01]  /*3540*/  FADD.FTZ R117, R142, -R117 ;  /* 0x800000758e757221 */ /* 0x000fe20000010000 */
[----:B------:R-:W-:Y:S01]  /*3550*/  SHF.L.U32 R119, R6, 0x10, RZ ;  /* 0x0000001006777819 */ /* 0x000fe200000006ff */
[----:B------:R-:W-:Y:S01]  /*3560*/  FFMA.FTZ R109, R152, R109, R111 ;  /* 0x0000006d986d7223 */ /* 0x000fe2000001006f */
[----:B------:R-:W-:Y:S01]  /*3570*/  SHF.L.U32 R114, R114, 0x10, RZ ;  /* 0x0000001072727819 */ /* 0x000fe200000006ff */
[----:B------:R-:W-:Y:S01]  /*3580*/  FADD.FTZ R123, R153, -R116 ;  /* 0x80000074997b7221 */ /* 0x000fe20000010000 */
[----:B------:R-:W-:Y:S01]  /*3590*/  SHF.L.U32 R108, R108, 0x10, RZ ;  /* 0x000000106c6c7819 */ /* 0x000fe200000006ff */
[----:B------:R-:W-:Y:S01]  /*35a0*/  FADD.FTZ R113, R140, -R113 ;  /* 0x800000718c717221 */ /* 0x000fe20000010000 */
[----:B------:R-:W-:Y:S01]  /*35b0*/  SHF.L.U32 R112, R5, 0x10, RZ ;  /* 0x0000001005707819 */ /* 0x000fe200000006ff */
[----:B------:R-:W-:Y:S01]  /*35c0*/  FADD.FTZ R111, R147, -R110 ;  /* 0x8000006e936f7221 */ /* 0x000fe20000010000 */
[C---:B------:R-:W-:Y:S01]  /*35d0*/  FFMA.FTZ R117, R152.reuse, R117, R119 ;  /* 0x0000007598757223 */ /* 0x040fe20000010077 */
[----:B------:R-:W-:-:S02]  /*35e0*/  FFMA.FTZ R114, R152, R123, R114 ;  /* 0x0000007b98727223 */ /* 0x000fc40000010072 */
[C---:B------:R-:W-:Y:S01]  /*35f0*/  FFMA.FTZ R112, R152.reuse, R113, R112 ;  /* 0x0000007198707223 */ /* 0x040fe20000010070 */
[----:B------:R-:W-:Y:S01]  /*3600*/  FFMA.FTZ R108, R152, R111, R108 ;  /* 0x0000006f986c7223 */ /* 0x000fe2000001006c */
[----:B------:R-:W-:Y:S02]  /*3610*/  F2FP.BF16.F32.PACK_AB R118, R118, R117 ;  /* 0x000000757676723e */ /* 0x000fe400000010ff */
[----:B------:R-:W-:Y:S02]  /*3620*/  F2FP.BF16.F32.PACK_AB R119, R114, R121 ;  /* 0x000000797277723e */ /* 0x000fe400000010ff */
        /* <DEDUP_REMOVED lines=8> */
[----:B------:R-:W-:-:S02]  /*36b0*/  MOV R113, R117 ;  /* 0x0000007500717202 */ /* 0x000fc40000000f00 */
[----:B------:R-:W-:Y:S01]  /*36c0*/  MOV R112, R116 ;  /* 0x0000007400707202 */ /* 0x000fe20000000f00 */
[----:B------:R-:W-:Y:S06]  /*36d0*/  BRA `(.L_x_506) ;  /* 0x0000001000587947 */ /* 0x000fec0003800000 */
.L_x_505:
        /* <DEDUP_REMOVED lines=45> */
.L_x_504:
        /* <DEDUP_REMOVED lines=49> */
.L_x_507:
[-CC-:B------:R-:W-:Y:S01]  /*3cc0*/  FFMA.FTZ R118, R154, R120.reuse, R121.reuse ;  /* 0x000000789a767223 */ /* 0x180fe20000010079 */
[----:B------:R-:W-:Y:S01]  /*3cd0*/  PRMT R116, R7, 0x7632, R116 ;  /* 0x0000763207747816 */ /* 0x000fe20000000074 */
[-CC-:B------:R-:W-:Y:S01]  /*3ce0*/  FFMA.FTZ R163, R145, R120.reuse, R121.reuse ;  /* 0x0000007891a37223 */ /* 0x180fe20000010079 */
[-CC-:B------:R-:W-:Y:S01]  /*3cf0*/  FFMA.FTZ R159, R143, R120.reuse, R121.reuse ;  /* 0x000000788f9f7223 */ /* 0x180fe20000010079 */
[----:B------:R-:W-:Y:S01]  /*3d00*/  FADD.FTZ R123, R153, -R118 ;  /* 0x80000076997b7221 */ /* 0x000fe20000010000 */
[----:B------:R-:W-:Y:S01]  /*3d10*/  SHF.L.U32 R161, R116, 0x10, RZ ;  /* 0x0000001074a17819 */ /* 0x000fe200000006ff */
[-CC-:B------:R-:W-:Y:S01]  /*3d20*/  FFMA.FTZ R122, R150, R120.reuse, R121.reuse ;  /* 0x00000078967a7223 */ /* 0x180fe20000010079 */
[-CC-:B------:R-:W-:Y:S01]  /*3d30*/  FFMA.FTZ R119, R141, R120.reuse, R121.reuse ;  /* 0x000000788d777223 */ /* 0x180fe20000010079 */
[-CC-:B------:R-:W-:Y:S01]  /*3d40*/  FFMA.FTZ R118, R148, R120.reuse, R121.reuse ;  /* 0x0000007894767223 */ /* 0x180fe20000010079 */
[-CC-:B------:R-:W-:Y:S01]  /*3d50*/  FFMA.FTZ R117, R139, R120.reuse, R121.reuse ;  /* 0x000000788b757223 */ /* 0x180fe20000010079 */
[--C-:B------:R-:W-:Y:S01]  /*3d60*/  FFMA.FTZ R120, R146, R120, R121.reuse ;  /* 0x0000007892787223 */ /* 0x100fe20000010079 */
[----:B------:R-:W-:Y:S01]  /*3d70*/  PRMT R121, R6, 0x7632, R121 ;  /* 0x0000763206797816 */ /* 0x000fe20000000079 */
[----:B-----5:R-:W-:Y:S01]  /*3d80*/  FFMA.FTZ R162, R152, R123, R161 ;  /* 0x0000007b98a27223 */ /* 0x020fe200000100a1 */
[----:B------:R-:W-:Y:S01]  /*3d90*/  PRMT R116, R5, 0x7632, R116 ;  /* 0x0000763205747816 */ /* 0x000fe20000000074 */
[----:B------:R-:W-:Y:S01]  /*3da0*/  FADD.FTZ R123, R151, -R122 ;  /* 0x8000007a977b7221 */ /* 0x000fe20000010000 */
[----:B------:R-:W-:Y:S01]  /*3db0*/  SHF.L.U32 R161, R121, 0x10, RZ ;  /* 0x0000001079a17819 */ /* 0x000fe200000006ff */
[----:B------:R-:W-:Y:S01]  /*3dc0*/  FADD.FTZ R121, R149, -R118 ;  /* 0x8000007695797221 */ /* 0x000fe20000010000 */
[----:B------:R-:W-:Y:S01]  /*3dd0*/  SHF.L.U32 R116, R116, 0x10, RZ ;  /* 0x0000001074747819 */ /* 0x000fe200000006ff */
[----:B------:R-:W-:Y:S01]  /*3de0*/  FADD.FTZ R163, R144, -R163 ;  /* 0x800000a390a37221 */ /* 0x000fe20000010000 */
[----:B------:R-:W-:Y:S01]  /*3df0*/  FADD.FTZ R119, R140, -R119 ;  /* 0x800000778c777221 */ /* 0x000fe20000010000 */
[----:B------:R-:W-:Y:S01]  /*3e00*/  FFMA.FTZ R160, R152, R123, R161 ;  /* 0x0000007b98a07223 */ /* 0x000fe200000100a1 */
[----:B------:R-:W-:Y:S01]  /*3e10*/  FADD.FTZ R159, R142, -R159 ;  /* 0x8000009f8e9f7221 */ /* 0x000fe20000010000 */
[----:B------:R-:W-:Y:S01]  /*3e20*/  FFMA.FTZ R123, R152, R121, R116 ;  /* 0x00000079987b7223 */ /* 0x000fe20000010074 */
[----:B------:R-:W-:Y:S01]  /*3e30*/  SHF.L.U32 R116, R7, 0x10, RZ ;  /* 0x0000001007747819 */ /* 0x000fe200000006ff */
[----:B------:R-:W-:Y:S01]  /*3e40*/  FADD.FTZ R117, R138, -R117 ;  /* 0x800000758a757221 */ /* 0x000fe20000010000 */
[----:B------:R-:W-:-:S03]  /*3e50*/  SHF.L.U32 R121, R6, 0x10, RZ ;  /* 0x0000001006797819 */ /* 0x000fc600000006ff */
[C---:B------:R-:W-:Y:S01]  /*3e60*/  FFMA.FTZ R163, R152.reuse, R163, R116 ;  /* 0x000000a398a37223 */ /* 0x040fe20000010074 */
[----:B------:R-:W-:Y:S01]  /*3e70*/  SHF.L.U32 R116, R5, 0x10, RZ ;  /* 0x0000001005747819 */ /* 0x000fe200000006ff */
[----:B------:R-:W-:Y:S01]  /*3e80*/  FFMA.FTZ R159, R152, R159, R121 ;  /* 0x0000009f989f7223 */ /* 0x000fe20000010079 */
[----:B------:R-:W-:-:S03]  /*3e90*/  FADD.FTZ R121, R147, -R120 ;  /* 0x8000007893797221 */ /* 0x000fc60000010000 */
[--C-:B------:R-:W-:Y:S01]  /*3ea0*/  FFMA.FTZ R122, R152, R119, R116.reuse ;  /* 0x00000077987a7223 */ /* 0x100fe20000010074 */
[C---:B------:R-:W-:Y:S02]  /*3eb0*/  PRMT R116, R4.reuse, 0x7632, R116 ;  /* 0x0000763204747816 */ /* 0x040fe40000000074 */
[----:B------:R-:W-:Y:S02]  /*3ec0*/  SHF.L.U32 R119, R4, 0x10, RZ ;  /* 0x0000001004777819 */ /* 0x000fe400000006ff */
[----:B------:R-:W-:-:S03]  /*3ed0*/  SHF.L.U32 R118, R116, 0x10, RZ ;  /* 0x0000001074767819 */ /* 0x000fc600000006ff */
[----:B------:R-:W-:Y:S01]  /*3ee0*/  FFMA.FTZ R116, R152, R117, R119 ;  /* 0x0000007598747223 */ /* 0x000fe20000010077 */
[----:B------:R-:W-:Y:S01]  /*3ef0*/  F2FP.BF16.F32.PACK_AB R119, R162, R163 ;  /* 0x000000a3a277723e */ /* 0x000fe200000010ff */
[----:B------:R-:W-:Y:S01]  /*3f00*/  FFMA.FTZ R121, R152, R121, R118 ;  /* 0x0000007998797223 */ /* 0x000fe20000010076 */
[----:B------:R-:W-:Y:S02]  /*3f10*/  F2FP.BF16.F32.PACK_AB R118, R160, R159 ;  /* 0x0000009fa076723e */ /* 0x000fe400000010ff */
[----:B------:R-:W-:Y:S02]  /*3f20*/  F2FP.BF16.F32.PACK_AB R117, R123, R122 ;  /* 0x0000007a7b75723e */ /* 0x000fe400000010ff */
[----:B------:R-:W-:Y:S01]  /*3f30*/  F2FP.BF16.F32.PACK_AB R116, R121, R116 ;  /* 0x000000747974723e */ /* 0x000fe200000010ff */
[----:B------:R-:W-:Y:S06]  /*3f40*/  BRA `(.L_x_506) ;  /* 0x00000008003c7947 */ /* 0x000fec0003800000 */
.L_x_503:
        /* <DEDUP_REMOVED lines=45> */
.L_x_509:
        /* <DEDUP_REMOVED lines=33> */
.L_x_508:
        /* <DEDUP_REMOVED lines=37> */
.L_x_510:
        /* <DEDUP_REMOVED lines=28> */
.L_x_506:
        /* <DEDUP_REMOVED lines=9> */
.L_x_502:
[----:B------:R-:W-:Y:S05]  /*48d0*/  BSYNC.RECONVERGENT B0 ;  /* 0x0000000000007941 */ /* 0x000fea0003800200 */
.L_x_501:
[----:B------:R-:W-:Y:S01]  /*48e0*/  UPLOP3.LUT UP1, UPT, UPT, UPT, UP1, 0x40, 0x4 ;  /* 0x000000000004789c */ /* 0x000fe20003f2e810 */
[----:B------:R-:W-:Y:S10]  /*48f0*/  @!P4 BRA `(.L_x_511) ;  /* 0xffffffbc0068c947 */ /* 0x000ff4000383ffff */
.L_x_484:
        /* <DEDUP_REMOVED lines=22> */
.L_x_513:
[----:B------:R-:W-:Y:S05]  /*4a60*/  BSYNC.RECONVERGENT B0 ;  /* 0x0000000000007941 */ /* 0x000fea0003800200 */
.L_x_512:
        /* <DEDUP_REMOVED lines=18> */
.L_x_514:
        /* <DEDUP_REMOVED lines=15> */
.L_x_2804:


//--------------------- .text._ZN10layer_norm31ln_parallel_residual_bwd_kernelINS_13Kernel_traitsIf13__nv_bfloat16S2_S2_fjLj4096ELj1ELj1ELj8ELj16ENS_18Kernel_traits_baseILj4096EfS2_S2_S2_fjLj256EEEEELb0ELb0ELb1EEEvNS_9BwdParamsE --------------------------
	.section	.text._ZN10layer_norm31ln_parallel_residual_bwd_kernelINS_13Kernel_traitsIf13__nv_bfloat16S2_S2_fjLj4096ELj1ELj1ELj8ELj16ENS_18Kernel_traits_baseILj4096EfS2_S2_S2_fjLj256EEEEELb0ELb0ELb1EEEvNS_9BwdParamsE,"ax",@progbits
	.align	128
        .global         _ZN10layer_norm31ln_parallel_residual_bwd_kernelINS_13Kernel_traitsIf13__nv_bfloat16S2_S2_fjLj4096ELj1ELj1ELj8ELj16ENS_18Kernel_traits_baseILj4096EfS2_S2_S2_fjLj256EEEEELb0ELb0ELb1EEEvNS_9BwdParamsE
        .type           _ZN10layer_norm31ln_parallel_residual_bwd_kernelINS_13Kernel_traitsIf13__nv_bfloat16S2_S2_fjLj4096ELj1ELj1ELj8ELj16ENS_18Kernel_traits_baseILj4096EfS2_S2_S2_fjLj256EEEEELb0ELb0ELb1EEEvNS_9BwdParamsE,@function
        .size           _ZN10layer_norm31ln_parallel_residual_bwd_kernelINS_13Kernel_traitsIf13__nv_bfloat16S2_S2_fjLj4096ELj1ELj1ELj8ELj16ENS_18Kernel_traits_baseILj4096EfS2_S2_S2_fjLj256EEEEELb0ELb0ELb1EEEvNS_9BwdParamsE,(.L_x_2805 - _ZN10layer_norm31ln_parallel_residual_bwd_kernelINS_13Kernel_traitsIf13__nv_bfloat16S2_S2_fjLj4096ELj1ELj1ELj8ELj16ENS_18Kernel_traits_baseILj4096EfS2_S2_S2_fjLj256EEEEELb0ELb0ELb1EEEvNS_9BwdParamsE)
        .other          _ZN10layer_norm31ln_parallel_residual_bwd_kernelINS_13Kernel_traitsIf13__nv_bfloat16S2_S2_fjLj4096ELj1ELj1ELj8ELj16ENS_18Kernel_traits_baseILj4096EfS2_S2_S2_fjLj256EEEEELb0ELb0ELb1EEEvNS_9BwdParamsE,@"STO_CUDA_ENTRY STV_DEFAULT"
_ZN10layer_norm31ln_parallel_residual_bwd_kernelINS_13Kernel_traitsIf13__nv_bfloat16S2_S2_fjLj4096ELj1ELj1ELj8ELj16ENS_18Kernel_traits_baseILj4096EfS2_S2_S2_fjLj256EEEEELb0ELb0ELb1EEEvNS_9BwdParamsE:
.text._ZN10layer_norm31ln_parallel_residual_bwd_kernelINS_13Kernel_traitsIf13__nv_bfloat16S2_S2_fjLj4096ELj1ELj1ELj8ELj16ENS_18Kernel_traits_baseILj4096EfS2_S2_S2_fjLj256EEEEELb0ELb0ELb1EEEvNS_9BwdParamsE:
        /* <DEDUP_REMOVED lines=61> */
[----:B0-----:R0:W5:Y:S01]  /*03d0*/  LDG.E.128 R32, desc[UR10][R2.64] ;  /* 0x0000000a02207981 */ /* 0x001162000c1e1d00 */
[----:B------:R-:W-:-:S02]  /*03e0*/  CS2R R98, SRZ ;  /* 0x0000000000627805 */ /* 0x000fc4000001ff00 */
[----:B------:R-:W-:Y:S01]  /*03f0*/  CS2R R96, SRZ ;  /* 0x0000000000607805 */ /* 0x000fe2000001ff00 */
[----:B--2---:R-:W-:Y:S01]  /*0400*/  IMAD.WIDE.U32 R36, R56, 0x20, R36 ;  /* 0x0000002038247825 */ /* 0x004fe200078e0024 */
[----:B------:R0:W5:Y:S01]  /*0410*/  LDG.E.128 R28, desc[UR10][R2.64+0x10] ;  /* 0x0000100a021c7981 */ /* 0x000162000c1e1d00 */
[----:B------:R-:W-:Y:S02]  /*0420*/  CS2R R100, SRZ ;  /* 0x0000000000647805 */ /* 0x000fe4000001ff00 */
[----:B------:R-:W-:Y:S02]  /*0430*/  CS2R R94, SRZ ;  /* 0x00000000005e7805 */ /* 0x000fe4000001ff00 */
[----:B------:R-:W-:Y:S01]  /*0440*/  CS2R R102, SRZ ;  /* 0x0000000000667805 */ /* 0x000fe2000001ff00 */
[----:B------:R0:W5:Y:S01]  /*0450*/  LDG.E.128 R24, desc[UR10][R2.64+0x2000] ;  /* 0x0020000a02187981 */ /* 0x000162000c1e1d00 */
[----:B------:R-:W-:Y:S02]  /*0460*/  CS2R R106, SRZ ;  /* 0x00000000006a7805 */ /* 0x000fe4000001ff00 */
[----:B------:R-:W-:-:S02]  /*0470*/  CS2R R114, SRZ ;  /* 0x0000000000727805 */ /* 0x000fc4000001ff00 */
[----:B------:R-:W-:Y:S01]  /*0480*/  CS2R R118, SRZ ;  /* 0x0000000000767805 */ /* 0x000fe2000001ff00 */
        /* <DEDUP_REMOVED lines=9> */
[----:B------:R-:W-:Y:S01]  /*0520*/  UPLOP3.LUT UP1, UPT, UPT, UPT, UPT, 0x40, 0x4 ;  /* 0x000000000004789c */ /* 0x000fe20003f2e870 */
[----:B------:R-:W1:Y:S02]  /*0530*/  LDCU UR13, c[0x0][0x388] ;  /* 0x00007100ff0d77ac */ /* 0x000e640008000800 */
[----:B------:R0:W5:Y:S01]  /*0540*/  LDG.E.128 R8, desc[UR10][R36.64+0x2000] ;  /* 0x0020000a24087981 */ /* 0x000162000c1e1d00 */
[----:B------:R-:W2:Y:S03]  /*0550*/  LDCU.U8 UR12, c[0x0][0x410] ;  /* 0x00008200ff0c77ac */ /* 0x000ea60008000000 */
[----:B------:R0:W5:Y:S01]  /*0560*/  LDG.E.128 R4, desc[UR10][R36.64+0x2010] ;  /* 0x0020100a24047981 */ /* 0x000162000c1e1d00 */
[----:B------:R-:W-:Y:S01]  /*0570*/  MOV R141, RZ ;  /* 0x000000ff008d7202 */ /* 0x000fe20000000f00 */
[----:B------:R-:W3:Y:S01]  /*0580*/  LDCU UR16, c[0x0][0x400] ;  /* 0x00008000ff1077ac */ /* 0x000ee20008000800 */
[----:B------:R-:W4:Y:S01]  /*0590*/  LDCU.64 UR6, c[0x0][0x470] ;  /* 0x00008e00ff0677ac */ /* 0x000f220008000a00 */
[----:B------:R-:W0:Y:S01]  /*05a0*/  LDCU.64 UR8, c[0x0][0x478] ;  /* 0x00008f00ff0877ac */ /* 0x000e220008000a00 */
[----:B------:R-:W0:Y:S03]  /*05b0*/  LDCU.64 UR14, c[0x0][0x438] ;  /* 0x00008700ff0e77ac */ /* 0x000e260008000a00 */
.L_x_534:
[----:B0-----:R-:W0:Y:S01]  /*05c0*/  LDC.64 R2, c[0x0][0x3c0] ;  /* 0x0000f000ff027b82 */ /* 0x001e220000000a00 */
[----:B-1----:R-:W-:-:S05]  /*05d0*/  IMAD R0, R138, UR13, RZ ;  /* 0x0000000d8a007c24 */ /* 0x002fca000f8e02ff */
[----:B------:R-:W-:Y:S02]  /*05e0*/  SHF.R.S32.HI R49, RZ, 0x1f, R0 ;  /* 0x0000001fff317819 */ /* 0x000fe40000011400 */
[----:B------:R-:W1:Y:S02]  /*05f0*/  LDC.64 R60, c[0x0][0x3a8] ;  /* 0x0000ea00ff3c7b82 */ /* 0x000e640000000a00 */
[----:B------:R-:W-:-:S04]  /*0600*/  LEA.HI R49, R49, R0, RZ, 0x3 ;  /* 0x0000000031317211 */ /* 0x000fc800078f18ff */
[----:B------:R-:W-:Y:S02]  /*0610*/  LEA.HI.SX32 R140, R49, R56, 0x1d ;  /* 0x00000038318c7211 */ /* 0x000fe400078feaff */
[----:B------:R-:W2:Y:S08]  /*0620*/  LDC.64 R144, c[0x0][0x3c8] ;  /* 0x0000f200ff907b82 */ /* 0x000eb00000000a00 */
[----:B------:R-:W3:Y:S01]  /*0630*/  LDC.64 R64, c[0x0][0x430] ;  /* 0x00010c00ff407b82 */ /* 0x000ee20000000a00 */
[----:B0-----:R-:W-:-:S06]  /*0640*/  IMAD.WIDE R2, R138, 0x4, R2 ;  /* 0x000000048a027825 */ /* 0x001fcc00078e0202 */
[----:B------:R-:W4:Y:S01]  /*0650*/  LDG.E R2, desc[UR10][R2.64] ;  /* 0x0000000a02027981 */ /* 0x000f22000c1e1900 */
[----:B------:R-:W0:Y:S01]  /*0660*/  LDC.64 R68, c[0x0][0x428] ;  /* 0x00010a00ff447b82 */ /* 0x000e220000000a00 */
[----:B-1----:R-:W-:-:S06]  /*0670*/  IMAD.WIDE.U32 R48, R140, 0x10, R60 ;  /* 0x000000108c307825 */ /* 0x002fcc00078e003c */
[----:B------:R-:W4:Y:S01]  /*0680*/  LDG.E.128 R48, desc[UR10][R48.64] ;  /* 0x0000000a30307981 */ /* 0x000f22000c1e1d00 */
[----:B--2---:R-:W-:-:S05]  /*0690*/  IMAD.WIDE R144, R138, 0x4, R144 ;  /* 0x000000048a907825 */ /* 0x004fca00078e0290 */
[----:B------:R-:W2:Y:S01]  /*06a0*/  LDG.E R143, desc[UR10][R144.64] ;  /* 0x0000000a908f7981 */ /* 0x000ea2000c1e1900 */
[----:B---3--:R-:W-:-:S06]  /*06b0*/  IMAD.WIDE.U32 R52, R140, 0x10, R64 ;  /* 0x000000108c347825 */ /* 0x008fcc00078e0040 */
[----:B------:R-:W3:Y:S01]  /*06c0*/  LDG.E.128 R52, desc[UR10][R52.64] ;  /* 0x0000000a34347981 */ /* 0x000ee2000c1e1d00 */
[----:B0-----:R-:W-:-:S06]  /*06d0*/  IMAD.WIDE.U32 R56, R140, 0x10, R68 ;  /* 0x000000108c387825 */ /* 0x001fcc00078e0044 */
[----:B------:R-:W3:Y:S01]  /*06e0*/  LDG.E.128 R56, desc[UR10][R56.64] ;  /* 0x0000000a38387981 */ /* 0x000ee2000c1e1d00 */
        /* <DEDUP_REMOVED lines=11> */
[----:B------:R-:W-:Y:S02]  /*07a0*/  SHF.L.U32 R2, R49, 0x10, RZ ;  /* 0x0000001031027819 */ /* 0x000fe400000006ff */
[----:B------:R-:W-:-:S03]  /*07b0*/  SHF.L.U32 R0, R48, 0x10, RZ ;  /* 0x0000001030007819 */ /* 0x000fc600000006ff */
[----:B------:R-:W-:-:S04]  /*07c0*/  FADD.FTZ R2, -R157, R2 ;  /* 0x000000029d027221 */ /* 0x000fc80000010100 */
[----:B--2---:R-:W-:Y:S01]  /*07d0*/  FMUL.FTZ R144, R143, R2 ;  /* 0x000000028f907220 */ /* 0x004fe20000410000 */
[----:B------:R-:W-:Y:S01]  /*07e0*/  SHF.L.U32 R2, R50, 0x10, RZ ;  /* 0x0000001032027819 */ /* 0x000fe200000006ff */
[----:B------:R-:W-:-:S04]  /*07f0*/  FADD.FTZ R0, -R157, R0 ;  /* 0x000000009d007221 */ /* 0x000fc80000010100 */
[----:B------:R-:W-:Y:S01]  /*0800*/  FADD.FTZ R2, -R157, R2 ;  /* 0x000000029d027221 */ /* 0x000fe20000010100 */
[----:B---3--:R-:W-:Y:S01]  /*0810*/  SHF.L.U32 R3, R52, 0x10, RZ ;  /* 0x0000001034037819 */ /* 0x008fe200000006ff */
[C---:B------:R-:W-:Y:S02]  /*0820*/  FMUL.FTZ R0, R143.reuse, R0 ;  /* 0x000000008f007220 */ /* 0x040fe40000410000 */
[----:B------:R-:W-:Y:S01]  /*0830*/  FMUL.FTZ R146, R143, R2 ;  /* 0x000000028f927220 */ /* 0x000fe20000410000 */
[----:B------:R-:W-:Y:S01]  /*0840*/  SHF.L.U32 R2, R51, 0x10, RZ ;  /* 0x0000001033027819 */ /* 0x000fe200000006ff */
[-C--:B-----5:R-:W-:Y:S01]  /*0850*/  FMUL.FTZ R147, R16, R3.reuse ;  /* 0x0000000310937220 */ /* 0x0a0fe20000410000 */
[----:B------:R-:W-:Y:S01]  /*0860*/  SHF.L.U32 R145, R56, 0x10, RZ ;  /* 0x0000001038917819 */ /* 0x000fe200000006ff */
[----:B------:R-:W-:Y:S01]  /*0870*/  FADD.FTZ R136, R3, R136 ;  /* 0x0000008803887221 */ /* 0x000fe20000010000 */
[----:B------:R-:W-:Y:S01]  /*0880*/  SHF.L.U32 R151, R53, 0x10, RZ ;  /* 0x0000001035977819 */ /* 0x000fe200000006ff */
[----:B------:R-:W-:Y:S01]  /*0890*/  FFMA.FTZ R137, R0, R3, R137 ;  /* 0x0000000300897223 */ /* 0x000fe20000010089 */
[----:B------:R-:W-:Y:S01]  /*08a0*/  SHF.L.U32 R3, R54, 0x10, RZ ;  /* 0x0000001036037819 */ /* 0x000fe200000006ff */
[----:B------:R-:W-:Y:S01]  /*08b0*/  FADD.FTZ R139, R145, R139 ;  /* 0x0000008b918b7221 */ /* 0x000fe20000010000 */
[-C--:B------:R-:W-:Y:S01]  /*08c0*/  FFMA.FTZ R141, R0, R145.reuse, R141 ;  /* 0x00000091008d7223 */ /* 0x080fe2000001008d */
[----:B------:R-:W-:Y:S01]  /*08d0*/  FFMA.FTZ R145, R32, R145, R147 ;  /* 0x0000009120917223 */ /* 0x000fe20000010093 */
[----:B------:R-:W-:Y:S01]  /*08e0*/  FADD.FTZ R2, -R157, R2 ;  /* 0x000000029d027221 */ /* 0x000fe20000010100 */
[----:B------:R-:W-:Y:S01]  /*08f0*/  SHF.L.U32 R149, R57, 0x10, RZ ;  /* 0x0000001039957819 */ /* 0x000fe200000006ff */
[-C--:B------:R-:W-:Y:S01]  /*0900*/  FMUL.FTZ R147, R18, R151.reuse ;  /* 0x0000009712937220 */ /* 0x080fe20000410000 */
[----:B------:R-:W-:Y:S01]  /*0910*/  FADD.FTZ R128, R151, R128 ;  /* 0x0000008097807221 */ /* 0x000fe20000010000 */
[----:B------:R-:W-:Y:S01]  /*0920*/  FFMA.FTZ R129, R144, R151, R129 ;  /* 0x0000009790817223 */ /* 0x000fe20000010081 */
[----:B------:R-:W-:Y:S01]  /*0930*/  PRMT R49, R49, 0x7632, R49 ;  /* 0x0000763231317816 */ /* 0x000fe20000000031 */
[-C--:B------:R-:W-:Y:S01]  /*0940*/  FMUL.FTZ R151, R12, R3.reuse ;  /* 0x000000030c977220 */ /* 0x080fe20000410000 */
[----:B------:R-:W-:Y:S01]  /*0950*/  FADD.FTZ R120, R3, R120 ;  /* 0x0000007803787221 */ /* 0x000fe20000010000 */
[----:B------:R-:W-:Y:S01]  /*0960*/  FFMA.FTZ R121, R146, R3, R121 ;  /* 0x0000000392797223 */ /* 0x000fe20000010079 */
[----:B------:R-:W-:Y:S01]  /*0970*/  SHF.L.U32 R3, R55, 0x10, RZ ;  /* 0x0000001037037819 */ /* 0x000fe200000006ff */
[----:B------:R-:W-:Y:S01]  /*0980*/  FMUL.FTZ R148, R143, R2 ;  /* 0x000000028f947220 */ /* 0x000fe20000410000 */
[----:B------:R-:W-:Y:S01]  /*0990*/  SHF.L.U32 R49, R49, 0x10, RZ ;  /* 0x0000001031317819 */ /* 0x000fe200000006ff */
[----:B------:R-:W-:Y:S01]  /*09a0*/  FADD.FTZ R130, R149, R130 ;  /* 0x0000008295827221 */ /* 0x000fe20000010000 */
[-C--:B------:R-:W-:Y:S01]  /*09b0*/  FFMA.FTZ R131, R144, R149.reuse, R131 ;  /* 0x0000009590837223 */ /* 0x080fe20000010083 */
[----:B------:R-:W-:Y:S01]  /*09c0*/  FFMA.FTZ R147, R34, R149, R147 ;  /* 0x0000009522937223 */ /* 0x000fe20000010093 */
[----:B------:R-:W-:Y:S01]  /*09d0*/  PRMT R53, R53, 0x7632, R53 ;  /* 0x0000763235357816 */ /* 0x000fe20000000035 */
[-C--:B------:R-:W-:Y:S01]  /*09e0*/  FMUL.FTZ R153, R14, R3.reuse ;  /* 0x000000030e997220 */ /* 0x080fe20000410000 */
[----:B------:R-:W-:Y:S01]  /*09f0*/  SHF.L.U32 R149, R58, 0x10, RZ ;  /* 0x000000103a957819 */ /* 0x000fe200000006ff */
[----:B------:R-:W-:Y:S01]  /*0a00*/  FADD.FTZ R112, R3, R112 ;  /* 0x0000007003707221 */ /* 0x000fe20000010000 */
[----:B------:R-:W-:Y:S01]  /*0a10*/  PRMT R48, R48, 0x7632, R48 ;  /* 0x0000763230307816 */ /* 0x000fe20000000030 */
[----:B------:R-:W-:Y:S01]  /*0a20*/  FFMA.FTZ R113, R148, R3, R113 ;  /* 0x0000000394717223 */ /* 0x000fe20000010071 */
[----:B------:R-:W-:-:S02]  /*0a30*/  PRMT R50, R50, 0x7632, R50 ;  /* 0x0000763232327816 */ /* 0x000fc40000000032 */
[----:B------:R-:W-:Y:S02]  /*0a40*/  PRMT R57, R57, 0x7632, R57 ;  /* 0x0000763239397816 */ /* 0x000fe40000000039 */
[----:B------:R-:W-:Y:S01]  /*0a50*/  PRMT R3, R58, 0x7632, R3 ;  /* 0x000076323a037816 */ /* 0x000fe20000000003 */
[----:B------:R-:W-:Y:S01]  /*0a60*/  FADD.FTZ R58, -R157, R49 ;  /* 0x000000319d3a7221 */ /* 0x000fe20000010100 */
[----:B------:R-:W-:Y:S01]  /*0a70*/  SHF.L.U32 R53, R53, 0x10, RZ ;  /* 0x0000001035357819 */ /* 0x000fe200000006ff */
[----:B------:R-:W-:Y:S01]  /*0a80*/  FADD.FTZ R122, R149, R122 ;  /* 0x0000007a957a7221 */ /* 0x000fe20000010000 */
[----:B------:R-:W-:Y:S01]  /*0a90*/  SHF.L.U32 R48, R48, 0x10, RZ ;  /* 0x0000001030307819 */ /* 0x000fe200000006ff */
[-C--:B------:R-:W-:Y:S01]  /*0aa0*/  FFMA.FTZ R123, R146, R149.reuse, R123 ;  /* 0x00000095927b7223 */ /* 0x080fe2000001007b */
[----:B------:R-:W-:Y:S01]  /*0ab0*/  PRMT R54, R54, 0x7632, R54 ;  /* 0x0000763236367816 */ /* 0x000fe20000000036 */
[----:B------:R-:W-:Y:S01]  /*0ac0*/  FFMA.FTZ R149, R28, R149, R151 ;  /* 0x000000951c957223 */ /* 0x000fe20000010097 */
[----:B------:R-:W-:Y:S01]  /*0ad0*/  SHF.L.U32 R50, R50, 0x10, RZ ;  /* 0x0000001032327819 */ /* 0x000fe200000006ff */
[----:B------:R-:W-:Y:S01]  /*0ae0*/  FMUL.FTZ R58, R143, R58 ;  /* 0x0000003a8f3a7220 */ /* 0x000fe20000410000 */
[----:B------:R-:W-:Y:S01]  /*0af0*/  SHF.L.U32 R57, R57, 0x10, RZ ;  /* 0x0000001039397819 */ /* 0x000fe200000006ff */
[----:B------:R-:W-:Y:S01]  /*0b00*/  FMUL.FTZ R2, R19, R53 ;  /* 0x0000003513027220 */ /* 0x000fe20000410000 */
[----:B------:R-:W-:Y:S01]  /*0b10*/  SHF.L.U32 R151, R59, 0x10, RZ ;  /* 0x000000103b977819 */ /* 0x000fe200000006ff */
[C---:B------:R-:W-:Y:S01]  /*0b20*/  FADD.FTZ R48, -R157.reuse, R48 ;  /* 0x000000309d307221 */ /* 0x040fe20000010100 */
[----:B------:R-:W-:Y:S01]  /*0b30*/  SHF.L.U32 R54, R54, 0x10, RZ ;  /* 0x0000001036367819 */ /* 0x000fe200000006ff */
[----:B------:R-:W-:Y:S01]  /*0b40*/  FADD.FTZ R50, -R157, R50 ;  /* 0x000000329d327221 */ /* 0x000fe20000010100 */
[----:B------:R-:W-:Y:S01]  /*0b50*/  FADD.FTZ R126, R57, R126 ;  /* 0x0000007e397e7221 */ /* 0x000fe20000010000 */
[----:B------:R-:W-:Y:S01]  /*0b60*/  FFMA.FTZ R127, R58, R57, R127 ;  /* 0x000000393a7f7223 */ /* 0x000fe2000001007f */
[----:B------:R-:W-:Y:S01]  /*0b70*/  FADD.FTZ R115, R151, R115 ;  /* 0x0000007397737221 */ /* 0x000fe20000010000 */
[----:B------:R-:W-:Y:S01]  /*0b80*/  FFMA.FTZ R114, R148, R151, R114 ;  /* 0x0000009794727223 */ /* 0x000fe20000010072 */
[----:B------:R-:W-:Y:S01]  /*0b90*/  FFMA.FTZ R57, R35, R57, R2 ;  /* 0x0000003923397223 */ /* 0x000fe20000010002 */
[----:B------:R-:W-:Y:S01]  /*0ba0*/  FFMA.FTZ R151, R30, R151, R153 ;  /* 0x000000971e977223 */ /* 0x000fe20000010099 */
[----:B------:R-:W-:Y:S01]  /*0bb0*/  SHF.L.U32 R3, R3, 0x10, RZ ;  /* 0x0000001003037819 */ /* 0x000fe200000006ff */
[----:B------:R-:W-:Y:S01]  /*0bc0*/  FMUL.FTZ R2, R13, R54 ;  /* 0x000000360d027220 */ /* 0x000fe20000410000 */
[C---:B------:R-:W-:Y:S01]  /*0bd0*/  FMUL.FTZ R153, R143.reuse, R48 ;  /* 0x000000308f997220 */ /* 0x040fe20000410000 */
[----:B------:R-:W-:Y:S01]  /*0be0*/  FMUL.FTZ R152, R143, R50 ;  /* 0x000000328f987220 */ /* 0x000fe20000410000 */
[----:B------:R-:W0:Y:S01]  /*0bf0*/  @P1 LDC.64 R48, c[0x0][0x438] ;  /* 0x00010e00ff301b82 */ /* 0x000e220000000a00 */
[----:B------:R-:W-:Y:S01]  /*0c00*/  FADD.FTZ R118, R3, R118 ;  /* 0x0000007603767221 */ /* 0x000fe20000010000 */
[-C--:B------:R-:W-:Y:S01]  /*0c10*/  FFMA.FTZ R155, R29, R3.reuse, R2 ;  /* 0x000000031d9b7223 */ /* 0x080fe20000010002 */
[----:B------:R-:W-:Y:S01]  /*0c20*/  FFMA.FTZ R119, R152, R3, R119 ;  /* 0x0000000398777223 */ /* 0x000fe20000010077 */
[----:B------:R-:W-:-:S02]  /*0c30*/  PRMT R52, R52, 0x7632, R52 ;  /* 0x0000763234347816 */ /* 0x000fc40000000034 */
[----:B------:R-:W-:Y:S02]  /*0c40*/  PRMT R51, R51, 0x7632, R51 ;  /* 0x0000763233337816 */ /* 0x000fe40000000033 */
[----:B------:R-:W1:Y:S01]  /*0c50*/  @P1 LDC.64 R2, c[0x0][0x438] ;  /* 0x00010e00ff021b82 */ /* 0x000e620000000a00 */
[----:B------:R-:W-:Y:S02]  /*0c60*/  SHF.L.U32 R52, R52, 0x10, RZ ;  /* 0x0000001034347819 */ /* 0x000fe400000006ff */
[----:B------:R-:W-:Y:S02]  /*0c70*/  SHF.L.U32 R51, R51, 0x10, RZ ;  /* 0x0000001033337819 */ /* 0x000fe400000006ff */
[----:B------:R-:W-:Y:S01]  /*0c80*/  PRMT R55, R55, 0x7632, R55 ;  /* 0x0000763237377816 */ /* 0x000fe20000000037 */
[-C--:B------:R-:W-:Y:S01]  /*0c90*/  FMUL.FTZ R150, R17, R52.reuse ;  /* 0x0000003411967220 */ /* 0x080fe20000410000 */
[----:B------:R-:W-:Y:S01]  /*0ca0*/  FADD.FTZ R133, R52, R133 ;  /* 0x0000008534857221 */ /* 0x000fe20000010000 */
[----:B------:R-:W-:Y:S01]  /*0cb0*/  FFMA.FTZ R132, R153, R52, R132 ;  /* 0x0000003499847223 */ /* 0x000fe20000010084 */
[----:B------:R-:W-:Y:S01]  /*0cc0*/  PRMT R59, R59, 0x7632, R59 ;  /* 0x000076323b3b7816 */ /* 0x000fe2000000003b */
[----:B------:R-:W-:Y:S01]  /*0cd0*/  FADD.FTZ R50, -R157, R51 ;  /* 0x000000339d327221 */ /* 0x000fe20000010100 */
[----:B------:R-:W-:-:S02]  /*0ce0*/  SHF.L.U32 R52, R55, 0x10, RZ ;  /* 0x0000001037347819 */ /* 0x000fc400000006ff */
[----:B------:R-:W-:Y:S01]  /*0cf0*/  SHF.L.U32 R154, R59, 0x10, RZ ;  /* 0x000000103b9a7819 */ /* 0x000fe200000006ff */
[----:B------:R-:W-:Y:S02]  /*0d00*/  FMUL.FTZ R59, R143, R50 ;  /* 0x000000328f3b7220 */ /* 0x000fe40000410000 */
[----:B------:R-:W-:Y:S01]  /*0d10*/  FMUL.FTZ R50, R15, R52 ;  /* 0x000000340f327220 */ /* 0x000fe20000410000 */
[----:B------:R-:W-:Y:S01]  /*0d20*/  FADD.FTZ R124, R53, R124 ;  /* 0x0000007c357c7221 */ /* 0x000fe20000010000 */
[----:B------:R-:W-:Y:S01]  /*0d30*/  FADD.FTZ R107, R154, R107 ;  /* 0x0000006b9a6b7221 */ /* 0x000fe20000010000 */
[-C--:B------:R-:W-:Y:S01]  /*0d40*/  FFMA.FTZ R106, R59, R154.reuse, R106 ;  /* 0x0000009a3b6a7223 */ /* 0x080fe2000001006a */
[----:B------:R-:W-:Y:S01]  /*0d50*/  FFMA.FTZ R125, R58, R53, R125 ;  /* 0x000000353a7d7223 */ /* 0x000fe2000001007d */
[----:B------:R-:W-:Y:S01]  /*0d60*/  FFMA.FTZ R154, R31, R154, R50 ;  /* 0x0000009a1f9a7223 */ /* 0x000fe20000010032 */
[----:B0-----:R-:W-:Y:S01]  /*0d70*/  @P1 IMAD.WIDE.U32 R48, R140, 0x10, R48 ;  /* 0x000000108c301825 */ /* 0x001fe200078e0030 */
[----:B------:R-:W-:-:S02]  /*0d80*/  PRMT R50, R60, 0x7632, R50 ;  /* 0x000076323c327816 */ /* 0x000fc40000000032 */
[----:B------:R-:W-:Y:S02]  /*0d90*/  PRMT R51, R61, 0x7632, R51 ;  /* 0x000076323d337816 */ /* 0x000fe40000000033 */
[----:B------:R-:W-:Y:S01]  /*0da0*/  PRMT R53, R63, 0x7632, R53 ;  /* 0x000076323f357816 */ /* 0x000fe20000000035 */
[----:B-1----:R-:W-:Y:S01]  /*0db0*/  @P1 IMAD.WIDE.U32 R2, R142, 0x10, R2 ;  /* 0x000000108e021825 */ /* 0x002fe200078e0002 */
[----:B------:R-:W-:Y:S01]  /*0dc0*/  SHF.L.U32 R60, R60, 0x10, RZ ;  /* 0x000000103c3c7819 */ /* 0x000fe200000006ff */
[----:B------:R0:W5:Y:S01]  /*0dd0*/  @P1 LDG.E.128 R108, desc[UR10][R48.64] ;  /* 0x0000000a306c1981 */ /* 0x000162000c1e1d00 */
[----:B------:R-:W-:Y:S01]  /*0de0*/  SHF.L.U32 R61, R61, 0x10, RZ ;  /* 0x000000103d3d7819 */ /* 0x000fe200000006ff */
[----:B------:R-:W-:Y:S01]  /*0df0*/  FADD.FTZ R105, R52, R105 ;  /* 0x0000006934697221 */ /* 0x000fe20000010000 */
[----:B------:R-:W-:Y:S01]  /*0e00*/  SHF.L.U32 R51, R51, 0x10, RZ ;  /* 0x0000001033337819 */ /* 0x000fe200000006ff */
[----:B------:R-:W-:Y:S01]  /*0e10*/  FFMA.FTZ R104, R59, R52, R104 ;  /* 0x000000343b687223 */ /* 0x000fe20000010068 */
[----:B------:R-:W-:Y:S01]  /*0e20*/  SHF.L.U32 R53, R53, 0x10, RZ ;  /* 0x0000001035357819 */ /* 0x000fe200000006ff */
[----:B------:R-:W-:Y:S01]  /*0e30*/  FADD.FTZ R60, -R157, R60 ;  /* 0x0000003c9d3c7221 */ /* 0x000fe20000010100 */
[----:B------:R-:W-:Y:S01]  /*0e40*/  PRMT R52, R62, 0x7632, R52 ;  /* 0x000076323e347816 */ /* 0x000fe20000000034 */
[----:B------:R1:W5:Y:S01]  /*0e50*/  @P1 LDG.E.128 R36, desc[UR10][R2.64] ;  /* 0x0000000a02241981 */ /* 0x000362000c1e1d00 */
[----:B0-----:R-:W-:-:S02]  /*0e60*/  SHF.L.U32 R49, R64, 0x10, RZ ;  /* 0x0000001040317819 */ /* 0x001fc400000006ff */
[----:B------:R-:W-:Y:S01]  /*0e70*/  SHF.L.U32 R62, R62, 0x10, RZ ;  /* 0x000000103e3e7819 */ /* 0x000fe200000006ff */
[----:B------:R-:W-:Y:S01]  /*0e80*/  FADD.FTZ R158, -R157, R51 ;  /* 0x000000339d9e7221 */ /* 0x000fe20000010100 */
[----:B------:R-:W-:Y:S01]  /*0e90*/  SHF.L.U32 R63, R63, 0x10, RZ ;  /* 0x000000103f3f7819 */ /* 0x000fe200000006ff */
[----:B------:R-:W-:Y:S01]  /*0ea0*/  FADD.FTZ R160, -R157, R53 ;  /* 0x000000359da07221 */ /* 0x000fe20000010100 */
[----:B------:R-:W-:Y:S01]  /*0eb0*/  FMUL.FTZ R51, R8, R49 ;  /* 0x0000003108337220 */ /* 0x000fe20000410000 */
[----:B------:R-:W-:Y:S01]  /*0ec0*/  SHF.L.U32 R53, R65, 0x10, RZ ;  /* 0x0000001041357819 */ /* 0x000fe200000006ff */
[----:B-1----:R-:W-:Y:S01]  /*0ed0*/  FADD.FTZ R2, -R157, R61 ;  /* 0x0000003d9d027221 */ /* 0x002fe20000010100 */
[----:B------:R-:W-:Y:S01]  /*0ee0*/  SHF.L.U32 R3, R68, 0x10, RZ ;  /* 0x0000001044037819 */ /* 0x000fe200000006ff */
[----:B------:R-:W-:Y:S01]  /*0ef0*/  FMUL.FTZ R61, R143, R60 ;  /* 0x0000003c8f3d7220 */ /* 0x000fe20000410000 */
[----:B------:R-:W-:Y:S01]  /*0f00*/  FADD.FTZ R116, R54, R116 ;  /* 0x0000007436747221 */ /* 0x000fe20000010000 */
[----:B------:R-:W-:Y:S01]  /*0f10*/  FFMA.FTZ R117, R152, R54, R117 ;  /* 0x0000003698757223 */ /* 0x000fe20000010075 */
[C---:B------:R-:W-:Y:S01]  /*0f20*/  FADD.FTZ R48, -R157.reuse, R62 ;  /* 0x0000003e9d307221 */ /* 0x040fe20000010100 */
[----:B------:R-:W-:Y:S01]  /*0f30*/  SHF.L.U32 R50, R50, 0x10, RZ ;  /* 0x0000001032327819 */ /* 0x000fe200000006ff */
[----:B------:R-:W-:Y:S01]  /*0f40*/  FADD.FTZ R54, -R157, R63 ;  /* 0x0000003f9d367221 */ /* 0x000fe20000010100 */
[----:B------:R-:W-:Y:S01]  /*0f50*/  SHF.L.U32 R52, R52, 0x10, RZ ;  /* 0x0000001034347819 */ /* 0x000fe200000006ff */
[----:B------:R-:W-:Y:S01]  /*0f60*/  FADD.FTZ R102, R3, R102 ;  /* 0x0000006603667221 */ /* 0x000fe20000010000 */
[----:B------:R-:W-:Y:S01]  /*0f70*/  SHF.L.U32 R62, R69, 0x10, RZ ;  /* 0x00000010453e7819 */ /* 0x000fe200000006ff */
[-C--:B------:R-:W-:Y:S01]  /*0f80*/  FFMA.FTZ R96, R61, R3.reuse, R96 ;  /* 0x000000033d607223 */ /* 0x080fe20000010060 */
[----:B------:R-:W-:Y:S01]  /*0f90*/  FFMA.FTZ R60, R24, R3, R51 ;  /* 0x00000003183c7223 */ /* 0x000fe20000010033 */
[----:B------:R-:W-:Y:S01]  /*0fa0*/  FMUL.FTZ R63, R143, R2 ;  /* 0x000000028f3f7220 */ /* 0x000fe20000410000 */
[----:B------:R-:W-:Y:S01]  /*0fb0*/  FMUL.FTZ R3, R10, R53 ;  /* 0x000000350a037220 */ /* 0x000fe20000410000 */
[----:B------:R-:W-:Y:S01]  /*0fc0*/  SHF.L.U32 R55, R66, 0x10, RZ ;  /* 0x0000001042377819 */ /* 0x000fe200000006ff */
[C---:B------:R-:W-:Y:S01]  /*0fd0*/  FADD.FTZ R50, -R157.reuse, R50 ;  /* 0x000000329d327221 */ /* 0x040fe20000010100 */
[----:B------:R-:W-:Y:S01]  /*0fe0*/  FADD.FTZ R52, -R157, R52 ;  /* 0x000000349d347221 */ /* 0x000fe20000010100 */
[----:B------:R-:W-:Y:S01]  /*0ff0*/  FADD.FTZ R101, R62, R101 ;  /* 0x000000653e657221 */ /* 0x000fe20000010000 */
[-C--:B------:R-:W-:Y:S01]  /*1000*/  FFMA.FTZ R94, R63, R62.reuse, R94 ;  /* 0x0000003e3f5e7223 */ /* 0x080fe2000001005e */
[----:B------:R-:W-:Y:S01]  /*1010*/  SHF.L.U32 R156, R70, 0x10, RZ ;  /* 0x00000010469c7819 */ /* 0x000fe200000006ff */
[----:B------:R-:W-:Y:S01]  /*1020*/  FFMA.FTZ R62, R26, R62, R3 ;  /* 0x0000003e1a3e7223 */ /* 0x000fe20000010003 */
[----:B------:R-:W-:Y:S01]  /*1030*/  FMUL.FTZ R157, R143, R48 ;  /* 0x000000308f9d7220 */ /* 0x000fe20000410000 */
[----:B------:R-:W-:Y:S01]  /*1040*/  FMUL.FTZ R3, R4, R55 ;  /* 0x0000003704037220 */ /* 0x000fe20000410000 */
[----:B------:R-:W-:Y:S01]  /*1050*/  SHF.L.U32 R163, R67, 0x10, RZ ;  /* 0x0000001043a37819 */ /* 0x000fe200000006ff */
[----:B------:R-:W-:Y:S01]  /*1060*/  FADD.FTZ R99, R156, R99 ;  /* 0x000000639c637221 */ /* 0x000fe20000010000 */
[----:B------:R-:W-:Y:S01]  /*1070*/  PRMT R56, R56, 0x7632, R56 ;  /* 0x0000763238387816 */ /* 0x000fe20000000038 */
[-C--:B------:R-:W-:Y:S01]  /*1080*/  FFMA.FTZ R92, R157, R156.reuse, R92 ;  /* 0x0000009c9d5c7223 */ /* 0x080fe2000001005c */
[----:B------:R-:W-:Y:S01]  /*1090*/  FFMA.FTZ R156, R20, R156, R3 ;  /* 0x0000009c149c7223 */ /* 0x000fe20000010003 */
[----:B------:R-:W-:Y:S01]  /*10a0*/  SHF.L.U32 R3, R71, 0x10, RZ ;  /* 0x0000001047037819 */ /* 0x000fe200000006ff */
[----:B------:R-:W-:Y:S01]  /*10b0*/  FMUL.FTZ R159, R143, R54 ;  /* 0x000000368f9f7220 */ /* 0x000fe20000410000 */
[----:B------:R-:W-:Y:S01]  /*10c0*/  SHF.L.U32 R56, R56, 0x10, RZ ;  /* 0x0000001038387819 */ /* 0x000fe200000006ff */
[----:B------:R-:W-:Y:S01]  /*10d0*/  FMUL.FTZ R51, R6, R163 ;  /* 0x000000a306337220 */ /* 0x000fe20000410000 */
[----:B------:R-:W-:Y:S01]  /*10e0*/  PRMT R2, R64, 0x7632, R2 ;  /* 0x0000763240027816 */ /* 0x000fe20000000002 */
[----:B------:R-:W-:Y:S01]  /*10f0*/  FADD.FTZ R98, R3, R98 ;  /* 0x0000006203627221 */ /* 0x000fe20000010000 */
[-C--:B------:R-:W-:Y:S01]  /*1100*/  FFMA.FTZ R90, R159, R3.reuse, R90 ;  /* 0x000000039f5a7223 */ /* 0x080fe2000001005a */
[----:B------:R-:W-:Y:S01]  /*1110*/  FFMA.FTZ R64, R22, R3, R51 ;  /* 0x0000000316407223 */ /* 0x000fe20000010033 */
[----:B------:R-:W-:Y:S01]  /*1120*/  FFMA.FTZ R150, R33, R56, R150 ;  /* 0x0000003821967223 */ /* 0x000fe20000010096 */
[----:B------:R-:W-:Y:S01]  /*1130*/  FADD.FTZ R3, RZ, R145 ;  /* 0x00000091ff037221 */ /* 0x000fe20000010000 */
[----:B------:R-:W-:-:S03]  /*1140*/  SHF.L.U32 R162, R2, 0x10, RZ ;  /* 0x0000001002a27819 */ /* 0x000fc600000006ff */
[----:B------:R-:W-:-:S04]  /*1150*/  FADD.FTZ R2, R150, R3 ;  /* 0x0000000396027221 */ /* 0x000fc80000010000 */
[----:B------:R-:W-:-:S04]  /*1160*/  FADD.FTZ R2, R147, R2 ;  /* 0x0000000293027221 */ /* 0x000fc80000010000 */
[----:B------:R-:W-:-:S04]  /*1170*/  FADD.FTZ R2, R57, R2 ;  /* 0x0000000239027221 */ /* 0x000fc80000010000 */
[----:B------:R-:W-:-:S04]  /*1180*/  FADD.FTZ R2, R149, R2 ;  /* 0x0000000295027221 */ /* 0x000fc80000010000 */
[----:B------:R-:W-:Y:S01]  /*1190*/  FADD.FTZ R2, R155, R2 ;  /* 0x000000029b027221 */ /* 0x000fe20000010000 */
[----:B------:R-:W-:-:S03]  /*11a0*/  PRMT R68, R68, 0x7632, R68 ;  /* 0x0000763244447816 */ /* 0x000fc60000000044 */
[----:B------:R-:W-:Y:S01]  /*11b0*/  FADD.FTZ R3, R151, R2 ;  /* 0x0000000297037221 */ /* 0x000fe20000010000 */
[----:B------:R-:W-:Y:S01]  /*11c0*/  FFMA.FTZ R2, R0, R145, RZ ;  /* 0x0000009100027223 */ /* 0x000fe200000100ff */
[----:B------:R-:W-:Y:S01]  /*11d0*/  SHF.L.U32 R48, R68, 0x10, RZ ;  /* 0x0000001044307819 */ /* 0x000fe200000006ff */
[----:B------:R-:W-:Y:S02]  /*11e0*/  FMUL.FTZ R68, R143, R50 ;  /* 0x000000328f447220 */ /* 0x000fe40000410000 */
[----:B------:R-:W-:Y:S01]  /*11f0*/  FFMA.FTZ R51, R153, R150, R2 ;  /* 0x0000009699337223 */ /* 0x000fe20000010002 */
[----:B------:R-:W-:Y:S01]  /*1200*/  PRMT R65, R65, 0x7632, R65 ;  /* 0x0000763241417816 */ /* 0x000fe20000000041 */
[----:B------:R-:W-:Y:S01]  /*1210*/  FMUL.FTZ R50, R9, R162 ;  /* 0x000000a209327220 */ /* 0x000fe20000410000 */
[----:B------:R-:W-:Y:S01]  /*1220*/  FADD.FTZ R3, R154, R3 ;  /* 0x000000039a037221 */ /* 0x000fe20000010000 */
[----:B------:R-:W-:Y:S01]  /*1230*/  FFMA.FTZ R51, R144, R147, R51 ;  /* 0x0000009390337223 */ /* 0x000fe20000010033 */
[----:B------:R-:W-:Y:S01]  /*1240*/  PRMT R69, R69, 0x7632, R69 ;  /* 0x0000763245457816 */ /* 0x000fe20000000045 */
[-C--:B------:R-:W-:Y:S01]  /*1250*/  FFMA.FTZ R161, R25, R48.reuse, R50 ;  /* 0x0000003019a17223 */ /* 0x080fe20000010032 */
[----:B------:R-:W-:Y:S01]  /*1260*/  SHF.L.U32 R164, R65, 0x10, RZ ;  /* 0x0000001041a47819 */ /* 0x000fe200000006ff */
[----:B------:R-:W-:Y:S01]  /*1270*/  FADD.FTZ R2, R60, R3 ;  /* 0x000000033c027221 */ /* 0x000fe20000010000 */
[----:B------:R-:W-:Y:S01]  /*1280*/  FFMA.FTZ R51, R58, R57, R51 ;  /* 0x000000393a337223 */ /* 0x000fe20000010033 */
[----:B------:R-:W-:Y:S01]  /*1290*/  FADD.FTZ R95, R48, R95 ;  /* 0x0000005f305f7221 */ /* 0x000fe20000010000 */
[----:B------:R-:W-:Y:S01]  /*12a0*/  FFMA.FTZ R103, R68, R48, R103 ;  /* 0x0000003044677223 */ /* 0x000fe20000010067 */
[----:B------:R-:W-:Y:S01]  /*12b0*/  SHF.L.U32 R69, R69, 0x10, RZ ;  /* 0x0000001045457819 */ /* 0x000fe200000006ff */
[----:B------:R-:W-:Y:S01]  /*12c0*/  FMUL.FTZ R48, R11, R164 ;  /* 0x000000a40b307220 */ /* 0x000fe20000410000 */
[----:B------:R-:W-:Y:S01]  /*12d0*/  PRMT R66, R66, 0x7632, R66 ;  /* 0x0000763242427816 */ /* 0x000fe20000000042 */
[----:B------:R-:W-:Y:S01]  /*12e0*/  FADD.FTZ R3, R2, R161 ;  /* 0x000000a102037221 */ /* 0x000fe20000010000 */
[----:B------:R-:W-:Y:S01]  /*12f0*/  FFMA.FTZ R51, R146, R149, R51 ;  /* 0x0000009592337223 */ /* 0x000fe20000010033 */
[----:B------:R-:W-:Y:S01]  /*1300*/  PRMT R70, R70, 0x7632, R70 ;  /* 0x0000763246467816 */ /* 0x000fe20000000046 */
[----:B------:R-:W-:Y:S01]  /*1310*/  FFMA.FTZ R65, R27, R69, R48 ;  /* 0x000000451b417223 */ /* 0x000fe20000010030 */
[----:B------:R-:W-:Y:S01]  /*1320*/  SHF.L.U32 R166, R66, 0x10, RZ ;  /* 0x0000001042a67819 */ /* 0x000fe200000006ff */
[----:B------:R-:W-:Y:S01]  /*1330*/  FADD.FTZ R2, R3, R62 ;  /* 0x0000003e03027221 */ /* 0x000fe20000010000 */
[----:B------:R-:W-:Y:S01]  /*1340*/  FFMA.FTZ R51, R152, R155, R51 ;  /* 0x0000009b98337223 */ /* 0x000fe20000010033 */
[----:B------:R-:W-:-:S02]  /*1350*/  SHF.L.U32 R48, R70, 0x10, RZ ;  /* 0x0000001046307819 */ /* 0x000fc400000006ff */
[----:B------:R-:W-:Y:S01]  /*1360*/  FADD.FTZ R3, R2, R65 ;  /* 0x0000004102037221 */ /* 0x000fe20000010000 */
[----:B------:R-:W-:Y:S01]  /*1370*/  FMUL.FTZ R66, R5, R166 ;  /* 0x000000a605427220 */ /* 0x000fe20000410000 */
[----:B------:R-:W-:Y:S02]  /*1380*/  FFMA.FTZ R2, R148, R151, R51 ;  /* 0x0000009794027223 */ /* 0x000fe40000010033 */
[----:B------:R-:W-:Y:S01]  /*1390*/  FADD.FTZ R3, R3, R156 ;  /* 0x0000009c03037221 */ /* 0x000fe20000010000 */
[----:B------:R-:W-:Y:S01]  /*13a0*/  FFMA.FTZ R66, R21, R48, R66 ;  /* 0x0000003015427223 */ /* 0x000fe20000010042 */
[----:B------:R-:W-:-:S03]  /*13b0*/  FFMA.FTZ R2, R59, R154, R2 ;  /* 0x0000009a3b027223 */ /* 0x000fc60000010002 */
[----:B------:R-:W-:Y:S01]  /*13c0*/  FADD.FTZ R51, R3, R66 ;  /* 0x0000004203337221 */ /* 0x000fe20000010000 */
[----:B------:R-:W-:-:S04]  /*13d0*/  FFMA.FTZ R3, R61, R60, R2 ;  /* 0x0000003c3d037223 */ /* 0x000fc80000010002 */
[----:B------:R-:W-:Y:S01]  /*13e0*/  FFMA.FTZ R2, R68, R161, R3 ;  /* 0x000000a144027223 */ /* 0x000fe20000010003 */
[----:B------:R-:W-:Y:S01]  /*13f0*/  FMUL.FTZ R158, R143, R158 ;  /* 0x0000009e8f9e7220 */ /* 0x000fe20000410000 */
[----:B------:R-:W-:Y:S02]  /*1400*/  PRMT R67, R67, 0x7632, R67 ;  /* 0x0000763243437816 */ /* 0x000fe40000000043 */
[----:B------:R-:W-:Y:S01]  /*1410*/  FFMA.FTZ R3, R63, R62, R2 ;  /* 0x0000003e3f037223 */ /* 0x000fe20000010002 */
[----:B------:R-:W-:-:S03]  /*1420*/  PRMT R71, R71, 0x7632, R71 ;  /* 0x0000763247477816 */ /* 0x000fc60000000047 */
[----:B------:R-:W-:Y:S01]  /*1430*/  FFMA.FTZ R2, R158, R65, R3 ;  /* 0x000000419e027223 */ /* 0x000fe20000010003 */
[----:B------:R-:W-:Y:S01]  /*1440*/  SHF.L.U32 R168, R67, 0x10, RZ ;  /* 0x0000001043a87819 */ /* 0x000fe200000006ff */
[----:B------:R-:W-:Y:S02]  /*1450*/  FMUL.FTZ R70, R143, R52 ;  /* 0x000000348f467220 */ /* 0x000fe40000410000 */
[----:B------:R-:W-:Y:S01]  /*1460*/  FFMA.FTZ R3, R157, R156, R2 ;  /* 0x0000009c9d037223 */ /* 0x000fe20000010002 */
[----:B------:R-:W-:Y:S01]  /*1470*/  SHF.L.U32 R71, R71, 0x10, RZ ;  /* 0x0000001047477819 */ /* 0x000fe200000006ff */
[----:B------:R-:W-:Y:S02]  /*1480*/  FMUL.FTZ R50, R7, R168 ;  /* 0x000000a807327220 */ /* 0x000fe40000410000 */
[----:B------:R-:W-:Y:S01]  /*1490*/  FFMA.FTZ R2, R70, R66, R3 ;  /* 0x0000004246027223 */ /* 0x000fe20000010003 */
[----:B------:R-:W-:Y:S01]  /*14a0*/  FMUL.FTZ R160, R143, R160 ;  /* 0x000000a08fa07220 */ /* 0x000fe20000410000 */
[----:B------:R-:W-:Y:S01]  /*14b0*/  FFMA.FTZ R67, R23, R71, R50 ;  /* 0x0000004717437223 */ /* 0x000fe20000010032 */
[----:B------:R-:W-:Y:S01]  /*14c0*/  FADD.FTZ R50, R51, R64 ;  /* 0x0000004033327221 */ /* 0x000fe20000010000 */
[----:B------:R-:W-:-:S03]  /*14d0*/  FFMA.FTZ R3, R159, R64, R2 ;  /* 0x000000409f037223 */ /* 0x000fc60000010002 */
[----:B------:R-:W-:Y:S01]  /*14e0*/  FADD.FTZ R50, R50, R67 ;  /* 0x0000004332327221 */ /* 0x000fe20000010000 */
[----:B------:R-:W-:-:S04]  /*14f0*/  FFMA.FTZ R3, R160, R67, R3 ;  /* 0x00000043a0037223 */ /* 0x000fc80000010003 */
[----:B------:R-:W0:Y:S04]  /*1500*/  SHFL.DOWN PT, R51, R50, 0x10, 0x1f ;  /* 0x0a001f0032337f89 */ /* 0x000e2800000e0000 */
[----:B------:R-:W1:Y:S01]  /*1510*/  SHFL.DOWN PT, R2, R3, 0x10, 0x1f ;  /* 0x0a001f0003027f89 */ /* 0x000e6200000e0000 */
[----:B------:R-:W-:Y:S01]  /*1520*/  FADD.FTZ R100, R69, R100 ;  /* 0x0000006445647221 */ /* 0x000fe20000010000 */
[----:B------:R-:W-:Y:S01]  /*1530*/  FFMA.FTZ R93, R158, R69, R93 ;  /* 0x000000459e5d7223 */ /* 0x000fe2000001005d */
        /* <DEDUP_REMOVED lines=10> */
[----:B------:R-:W-:Y:S01]  /*15e0*/  FADD.FTZ R135, R56, R135 ;  /* 0x0000008738877221 */ /* 0x000fe20000010000 */
[----:B------:R-:W-:Y:S02]  /*15f0*/  FFMA.FTZ R134, R153, R56, R134 ;  /* 0x0000003899867223 */ /* 0x000fe40000010086 */
[----:B------:R-:W2:Y:S01]  /*1600*/  S2R R56, SR_TID.X ;  /* 0x0000000000387919 */ /* 0x000ea20000002100 */
        /* <DEDUP_REMOVED lines=10> */
[----:B--2---:R-:W-:Y:S01]  /*16b0*/  LOP3.LUT P2, RZ, R56, 0x1f, RZ, 0xc0, !PT ;  /* 0x0000001f38ff7812 */ /* 0x004fe2000784c0ff */
[----:B------:R-:W-:Y:S01]  /*16c0*/  BSSY.RECONVERGENT B0, `(.L_x_516) ;  /* 0x000000c000007945 */ /* 0x000fe20003800200 */
[----:B0-----:R-:W-:Y:S01]  /*16d0*/  FADD.FTZ R2, R52, R71 ;  /* 0x0000004734027221 */ /* 0x001fe20000010000 */
[----:B-1----:R-:W-:-:S10]  /*16e0*/  FADD.FTZ R3, R51, R48 ;  /* 0x0000003033037221 */ /* 0x002fd40000010000 */
        /* <DEDUP_REMOVED lines=9> */
.L_x_517:
[----:B------:R-:W-:Y:S05]  /*1780*/  BSYNC.RECONVERGENT B0 ;  /* 0x0000000000007941 */ /* 0x000fea0003800200 */
.L_x_516:
        /* <DEDUP_REMOVED lines=94> */
.L_x_520:
        /* <DEDUP_REMOVED lines=33> */
.L_x_519:
        /* <DEDUP_REMOVED lines=36> */
.L_x_522:
        /* <DEDUP_REMOVED lines=37> */
.L_x_518:
        /* <DEDUP_REMOVED lines=11> */
[----:B-----5:R-:W-:Y:S01]  /*24c0*/  SHF.L.U32 R2, R111, 0x10, RZ ;  /* 0x000000106f027819 */ /* 0x020fe200000006ff */
[--C-:B------:R-:W-:Y:S01]  /*24d0*/  FADD.FTZ R145, R145, -R0.reuse ;  /* 0x8000000091917221 */ /* 0x100fe20000010000 */
[----:B------:R-:W-:Y:S01]  /*24e0*/  PRMT R0, R111, 0x7632, R0 ;  /* 0x000076326f007816 */ /* 0x000fe20000000000 */
[----:B------:R-:W-:Y:S01]  /*24f0*/  FADD.FTZ R51, R151, -R148 ;  /* 0x8000009497337221 */ /* 0x000fe20000010000 */
[-C--:B------:R-:W-:Y:S01]  /*2500*/  FFMA.FTZ R59, R59, R53.reuse, R52 ;  /* 0x000000353b3b7223 */ /* 0x080fe20000010034 */
[----:B------:R-:W-:Y:S01]  /*2510*/  FADD.FTZ R149, R149, -R146 ;  /* 0x8000009295957221 */ /* 0x000fe20000010000 */
[----:B------:R-:W-:Y:S01]  /*2520*/  SHF.L.U32 R48, R0, 0x10, RZ ;  /* 0x0000001000307819 */ /* 0x000fe200000006ff */
[----:B------:R-:W-:Y:S01]  /*2530*/  FFMA.FTZ R144, R144, R53, R52 ;  /* 0x0000003590907223 */ /* 0x000fe20000010034 */
[----:B------:R-:W-:Y:S01]  /*2540*/  SHF.L.U32 R0, R110, 0x10, RZ ;  /* 0x000000106e007819 */ /* 0x000fe200000006ff */
[----:B------:R-:W-:Y:S01]  /*2550*/  FADD.FTZ R59, R154, -R59 ;  /* 0x8000003b9a3b7221 */ /* 0x000fe20000010000 */
[----:B------:R-:W-:Y:S01]  /*2560*/  FFMA.FTZ R51, R143, R51, R2 ;  /* 0x000000338f337223 */ /* 0x000fe20000010002 */
[----:B------:R-:W-:Y:S01]  /*2570*/  FFMA.FTZ R58, R58, R53, R52 ;  /* 0x000000353a3a7223 */ /* 0x000fe20000010034 */
[----:B------:R-:W-:Y:S01]  /*2580*/  PRMT R2, R109, 0x7632, R2 ;  /* 0x000076326d027816 */ /* 0x000fe20000000002 */
[----:B------:R-:W-:Y:S01]  /*2590*/  FFMA.FTZ R54, R143, R149, R0 ;  /* 0x000000958f367223 */ /* 0x000fe20000010000 */
[----:B------:R-:W-:Y:S01]  /*25a0*/  PRMT R3, R110, 0x7632, R3 ;  /* 0x000076326e037816 */ /* 0x000fe20000000003 */
[-C--:B------:R-:W-:Y:S01]  /*25b0*/  FFMA.FTZ R153, R153, R53.reuse, R52 ;  /* 0x0000003599997223 */ /* 0x080fe20000010034 */
[----:B------:R-:W-:Y:S01]  /*25c0*/  PRMT R0, R108, 0x7632, R0 ;  /* 0x000076326c007816 */ /* 0x000fe20000000000 */
[----:B------:R-:W-:Y:S01]  /*25d0*/  FADD.FTZ R147, R147, -R144 ;  /* 0x8000009093937221 */ /* 0x000fe20000010000 */
[----:B------:R-:W-:Y:S01]  /*25e0*/  FFMA.FTZ R152, R152, R53, R52 ;  /* 0x0000003598987223 */ /* 0x000fe20000010034 */
[----:B------:R-:W-:Y:S01]  /*25f0*/  FFMA.FTZ R144, R143, R59, R48 ;  /* 0x0000003b8f907223 */ /* 0x000fe20000010030 */
[----:B------:R-:W-:Y:S01]  /*2600*/  FADD.FTZ R49, R57, -R58 ;  /* 0x8000003a39317221 */ /* 0x000fe20000010000 */
[----:B------:R-:W-:Y:S01]  /*2610*/  SHF.L.U32 R48, R109, 0x10, RZ ;  /* 0x000000106d307819 */ /* 0x000fe200000006ff */
[----:B------:R-:W-:Y:S01]  /*2620*/  FADD.FTZ R153, R150, -R153 ;  /* 0x8000009996997221 */ /* 0x000fe20000010000 */
[----:B------:R-:W-:Y:S01]  /*2630*/  SHF.L.U32 R50, R2, 0x10, RZ ;  /* 0x0000001002327819 */ /* 0x000fe200000006ff */
[----:B------:R-:W-:Y:S01]  /*2640*/  FADD.FTZ R55, R155, -R152 ;  /* 0x800000989b377221 */ /* 0x000fe20000010000 */
[----:B------:R-:W-:Y:S01]  /*2650*/  SHF.L.U32 R58, R3, 0x10, RZ ;  /* 0x00000010033a7819 */ /* 0x000fe200000006ff */
[C---:B------:R-:W-:Y:S01]  /*2660*/  FFMA.FTZ R48, R143.reuse, R147, R48 ;  /* 0x000000938f307223 */ /* 0x040fe20000010030 */
[----:B------:R-:W-:Y:S01]  /*2670*/  SHF.L.U32 R2, R108, 0x10, RZ ;  /* 0x000000106c027819 */ /* 0x000fe200000006ff */
[C---:B------:R-:W-:Y:S01]  /*2680*/  FFMA.FTZ R49, R143.reuse, R49, R50 ;  /* 0x000000318f317223 */ /* 0x040fe20000010032 */
[----:B------:R-:W-:Y:S01]  /*2690*/  SHF.L.U32 R0, R0, 0x10, RZ ;  /* 0x0000001000007819 */ /* 0x000fe200000006ff */
[C---:B------:R-:W-:Y:S01]  /*26a0*/  FFMA.FTZ R55, R143.reuse, R55, R58 ;  /* 0x000000378f377223 */ /* 0x040fe2000001003a */
[----:B------:R-:W-:Y:S01]  /*26b0*/  F2FP.BF16.F32.PACK_AB R51, R144, R51 ;  /* 0x000000339033723e */ /* 0x000fe200000010ff */
[----:B------:R-:W-:Y:S01]  /*26c0*/  FFMA.FTZ R2, R143, R145, R2 ;  /* 0x000000918f027223 */ /* 0x000fe20000010002 */
[----:B------:R-:W-:Y:S01]  /*26d0*/  F2FP.BF16.F32.PACK_AB R49, R49, R48 ;  /* 0x000000303131723e */ /* 0x000fe200000010ff */
[----:B------:R-:W-:Y:S01]  /*26e0*/  FFMA.FTZ R3, R143, R153, R0 ;  /* 0x000000998f037223 */ /* 0x000fe20000010000 */
[----:B------:R-:W-:-:S04]  /*26f0*/  F2FP.BF16.F32.PACK_AB R50, R55, R54 ;  /* 0x000000363732723e */ /* 0x000fc800000010ff */
[----:B------:R-:W-:Y:S01]  /*2700*/  F2FP.BF16.F32.PACK_AB R48, R3, R2 ;  /* 0x000000020330723e */ /* 0x000fe200000010ff */
[----:B------:R-:W-:Y:S06]  /*2710*/  BRA `(.L_x_521) ;  /* 0x0000000800347947 */ /* 0x000fec0003800000 */
.L_x_524:
[-CC-:B------:R-:W-:Y:S01]  /*2720*/  FFMA.FTZ R146, R146, R53.reuse, R52.reuse ;  /* 0x0000003592927223 */ /* 0x180fe20000010034 */
[-CC-:B------:R-:W-:Y:S01]  /*2730*/  FFMA.FTZ R144, R144, R53.reuse, R52.reuse ;  /* 0x0000003590907223 */ /* 0x180fe20000010034 */
[-C--:B------:R-:W-:Y:S01]  /*2740*/  FFMA.FTZ R0, R0, R53.reuse, R52 ;  /* 0x0000003500007223 */ /* 0x080fe20000010034 */
[----:B-----5:R-:W-:Y:S01]  /*2750*/  SHF.L.U32 R41, R110, 0x10, RZ ;  /* 0x000000106e297819 */ /* 0x020fe200000006ff */
[----:B------:R-:W-:Y:S01]  /*2760*/  FADD.FTZ R146, R149, -R146 ;  /* 0x8000009295927221 */ /* 0x000fe20000010000 */
[----:B------:R-:W-:Y:S01]  /*2770*/  SHF.L.U32 R3, R109, 0x10, RZ ;  /* 0x000000106d037819 */ /* 0x000fe200000006ff */
[----:B------:R-:W-:Y:S01]  /*2780*/  FADD.FTZ R144, R147, -R144 ;  /* 0x8000009093907221 */ /* 0x000fe20000010000 */
[C---:B------:R-:W-:Y:S01]  /*2790*/  SHF.L.U32 R2, R108.reuse, 0x10, RZ ;  /* 0x000000106c027819 */ /* 0x040fe200000006ff */
[----:B------:R-:W-:Y:S01]  /*27a0*/  FADD.FTZ R0, R145, -R0 ;  /* 0x8000000091007221 */ /* 0x000fe20000010000 */
[C---:B------:R-:W-:Y:S01]  /*27b0*/  FFMA.FTZ R50, R143.reuse, R146, R41 ;  /* 0x000000928f327223 */ /* 0x040fe20000010029 */
[----:B------:R-:W-:Y:S01]  /*27c0*/  FFMA.FTZ R49, R143, R144, R3 ;  /* 0x000000908f317223 */ /* 0x000fe20000010003 */
[----:B------:R-:W-:Y:S01]  /*27d0*/  PRMT R41, R111, 0x7632, R41 ;  /* 0x000076326f297816 */ /* 0x000fe20000000029 */
[----:B------:R-:W-:Y:S01]  /*27e0*/  FFMA.FTZ R2, R143, R0, R2 ;  /* 0x000000008f027223 */ /* 0x000fe20000010002 */
[----:B------:R-:W-:Y:S01]  /*27f0*/  PRMT R3, R109, 0x7632, R3 ;  /* 0x000076326d037816 */ /* 0x000fe20000000003 */
[-C--:B------:R-:W-:Y:S01]  /*2800*/  FFMA.FTZ R153, R153, R53.reuse, R52 ;  /* 0x0000003599997223 */ /* 0x080fe20000010034 */
[----:B------:R-:W-:Y:S01]  /*2810*/  PRMT R0, R108, 0x7632, R0 ;  /* 0x000076326c007816 */ /* 0x000fe20000000000 */
[-C--:B------:R-:W-:Y:S01]  /*2820*/  FFMA.FTZ R58, R58, R53.reuse, R52 ;  /* 0x000000353a3a7223 */ /* 0x080fe20000010034 */
[----:B------:R-:W-:Y:S01]  /*2830*/  PRMT R40, R110, 0x7632, R40 ;  /* 0x000076326e287816 */ /* 0x000fe20000000028 */
[-CC-:B------:R-:W-:Y:S01]  /*2840*/  FFMA.FTZ R152, R152, R53.reuse, R52.reuse ;  /* 0x0000003598987223 */ /* 0x180fe20000010034 */
        /* <DEDUP_REMOVED lines=26> */
.L_x_523:
        /* <DEDUP_REMOVED lines=48> */
.L_x_525:
        /* <DEDUP_REMOVED lines=48> */
.L_x_521:
        /* <DEDUP_REMOVED lines=18> */
[-CC-:B------:R-:W-:Y:S01]  /*3110*/  FFMA.FTZ R61, R61, R53.reuse, R52.reuse ;  /* 0x000000353d3d7223 */ /* 0x180fe20000010034 */
[----:B-----5:R-:W-:Y:S01]  /*3120*/  SHF.L.U32 R0, R36, 0x10, RZ ;  /* 0x0000001024007819 */ /* 0x020fe200000006ff */
[----:B------:R-:W-:Y:S01]  /*3130*/  FADD.FTZ R66, R66, -R41 ;  /* 0x8000002942427221 */ /* 0x000fe20000010000 */
[----:B------:R-:W-:Y:S01]  /*3140*/  SHF.L.U32 R41, R37, 0x10, RZ ;  /* 0x0000001025297819 */ /* 0x000fe200000006ff */
[----:B------:R-:W-:Y:S01]  /*3150*/  FADD.FTZ R62, R62, -R63 ;  /* 0x8000003f3e3e7221 */ /* 0x000fe20000010000 */
[-C--:B------:R-:W-:Y:S01]  /*3160*/  FFMA.FTZ R157, R157, R53.reuse, R52 ;  /* 0x000000359d9d7223 */ /* 0x080fe20000010034 */
[----:B------:R-:W-:Y:S01]  /*3170*/  FADD.FTZ R60, R60, -R61 ;  /* 0x8000003d3c3c7221 */ /* 0x000fe20000010000 */
[----:B------:R-:W-:Y:S01]  /*3180*/  SHF.L.U32 R43, R38, 0x10, RZ ;  /* 0x00000010262b7819 */ /* 0x000fe200000006ff */
[C---:B------:R-:W-:Y:S01]  /*3190*/  FFMA.FTZ R49, R143.reuse, R62, R41 ;  /* 0x0000003e8f317223 */ /* 0x040fe20000010029 */
[----:B------:R-:W-:Y:S01]  /*31a0*/  FADD.FTZ R156, R156, -R157 ;  /* 0x8000009d9c9c7221 */ /* 0x000fe20000010000 */
[----:B------:R-:W-:Y:S01]  /*31b0*/  FFMA.FTZ R48, R143, R60, R0 ;  /* 0x0000003c8f307223 */ /* 0x000fe20000010000 */
[----:B------:R-:W-:Y:S01]  /*31c0*/  PRMT R41, R38, 0x7632, R41 ;  /* 0x0000763226297816 */ /* 0x000fe20000000029 */
[-CC-:B------:R-:W-:Y:S01]  /*31d0*/  FFMA.FTZ R68, R68, R53.reuse, R52.reuse ;  /* 0x0000003544447223 */ /* 0x180fe20000010034 */
[-CC-:B------:R-:W-:Y:S01]  /*31e0*/  FFMA.FTZ R158, R158, R53.reuse, R52.reuse ;  /* 0x000000359e9e7223 */ /* 0x180fe20000010034 */
[-C--:B------:R-:W-:Y:S01]  /*31f0*/  FFMA.FTZ R159, R159, R53.reuse, R52 ;  /* 0x000000359f9f7223 */ /* 0x080fe20000010034 */
[----:B------:R-:W-:Y:S01]  /*3200*/  PRMT R42, R39, 0x7632, R42 ;  /* 0x00007632272a7816 */ /* 0x000fe2000000002a */
[----:B------:R-:W-:Y:S01]  /*3210*/  FFMA.FTZ R52, R160, R53, R52 ;  /* 0x00000035a0347223 */ /* 0x000fe20000010034 */
[----:B------:R-:W-:Y:S01]  /*3220*/  PRMT R0, R36, 0x7632, R0 ;  /* 0x0000763224007816 */ /* 0x000fe20000000000 */
        /* <DEDUP_REMOVED lines=13> */
[C---:B------:R-:W-:Y:S01]  /*3300*/  FFMA.FTZ R47, R143.reuse, R64, R47 ;  /* 0x000000408f2f7223 */ /* 0x040fe2000001002f */
[----:B------:R-:W-:Y:S01]  /*3310*/  FFMA.FTZ R158, R143, R158, R43 ;  /* 0x0000009e8f9e7223 */ /* 0x000fe2000001002b */
        /* <DEDUP_REMOVED lines=14> */
.L_x_528:
        /* <DEDUP_REMOVED lines=45> */
.L_x_527:
        /* <DEDUP_REMOVED lines=46> */
.L_x_530:
[-CC-:B------:R-:W-:Y:S01]  /*39b0*/  FFMA.FTZ R61, R61, R53.reuse, R52.reuse ;  /* 0x000000353d3d7223 */ /* 0x180fe20000010034 */
[-CC-:B------:R-:W-:Y:S01]  /*39c0*/  FFMA.FTZ R68, R68, R53.reuse, R52.reuse ;  /* 0x0000003544447223 */ /* 0x180fe20000010034 */
[-CC-:B------:R-:W-:Y:S01]  /*39d0*/  FFMA.FTZ R63, R63, R53.reuse, R52.reuse ;  /* 0x000000353f3f7223 */ /* 0x180fe20000010034 */
[-CC-:B------:R-:W-:Y:S01]  /*39e0*/  FFMA.FTZ R158, R158, R53.reuse, R52.reuse ;  /* 0x000000359e9e7223 */ /* 0x180fe20000010034 */
[-CC-:B------:R-:W-:Y:S01]  /*39f0*/  FFMA.FTZ R157, R157, R53.reuse, R52.reuse ;  /* 0x000000359d9d7223 */ /* 0x180fe20000010034 */
[-CC-:B0-----:R-:W-:Y:S01]  /*3a00*/  FFMA.FTZ R49, R70, R53.reuse, R52.reuse ;  /* 0x0000003546317223 */ /* 0x181fe20000010034 */
[-C--:B------:R-:W-:Y:S01]  /*3a10*/  FFMA.FTZ R159, R159, R53.reuse, R52 ;  /* 0x000000359f9f7223 */ /* 0x080fe20000010034 */
[C---:B-----5:R-:W-:Y:S01]  /*3a20*/  PRMT R0, R39.reuse, 0x7632, R0 ;  /* 0x0000763227007816 */ /* 0x060fe20000000000 */
[----:B------:R-:W-:Y:S01]  /*3a30*/  FFMA.FTZ R52, R160, R53, R52 ;  /* 0x00000035a0347223 */ /* 0x000fe20000010034 */
[----:B------:R-:W-:Y:S01]  /*3a40*/  SHF.L.U32 R53, R39, 0x10, RZ ;  /* 0x0000001027357819 */ /* 0x000fe200000006ff */
[----:B------:R-:W-:Y:S01]  /*3a50*/  FADD.FTZ R66, R66, -R49 ;  /* 0x8000003142427221 */ /* 0x000fe20000010000 */
[----:B------:R-:W-:Y:S01]  /*3a60*/  SHF.L.U32 R0, R0, 0x10, RZ ;  /* 0x0000001000007819 */ /* 0x000fe200000006ff */
[----:B------:R-:W-:Y:S01]  /*3a70*/  FADD.FTZ R52, R67, -R52 ;  /* 0x8000003443347221 */ /* 0x000fe20000010000 */
[----:B------:R-:W-:Y:S01]  /*3a80*/  FADD.FTZ R64, R64, -R159 ;  /* 0x8000009f40407221 */ /* 0x000fe20000010000 */
[----:B------:R-:W-:Y:S01]  /*3a90*/  SHF.L.U32 R51, R38, 0x10, RZ ;  /* 0x0000001026337819 */ /* 0x000fe200000006ff */
[----:B------:R-:W-:Y:S01]  /*3aa0*/  FADD.FTZ R156, R156, -R157 ;  /* 0x8000009d9c9c7221 */ /* 0x000fe20000010000 */
[----:B------:R-:W-:Y:S01]  /*3ab0*/  PRMT R49, R38, 0x7632, R49 ;  /* 0x0000763226317816 */ /* 0x000fe20000000031 */
[----:B------:R-:W-:Y:S01]  /*3ac0*/  FFMA.FTZ R59, R143, R52, R0 ;  /* 0x000000348f3b7223 */ /* 0x000fe20000010000 */
[----:B------:R-:W-:Y:S01]  /*3ad0*/  PRMT R48, R37, 0x7632, R48 ;  /* 0x0000763225307816 */ /* 0x000fe20000000030 */
        /* <DEDUP_REMOVED lines=22> */
.L_x_526:
[----:B------:R-:W-:Y:S05]  /*3c40*/  @!P0 BRA `(.L_x_531) ;  /* 0x00000004001c8947 */ /* 0x000fea0003800000 */
[----:B------:R-:W-:Y:S05]  /*3c50*/  @!P2 BRA `(.L_x_532) ;  /* 0x000000000094a947 */ /* 0x000fea0003800000 */
[-CC-:B------:R-:W-:Y:S01]  /*3c60*/  FFMA.FTZ R61, R61, R53.reuse, R52.reuse ;  /* 0x000000353d3d7223 */ /* 0x180fe20000010034 */
[-CC-:B------:R-:W-:Y:S01]  /*3c70*/  FFMA.FTZ R68, R68, R53.reuse, R52.reuse ;  /* 0x0000003544447223 */ /* 0x180fe20000010034 */
[-CC-:B------:R-:W-:Y:S01]  /*3c80*/  FFMA.FTZ R63, R63, R53.reuse, R52.reuse ;  /* 0x000000353f3f7223 */ /* 0x180fe20000010034 */
[-CC-:B------:R-:W-:Y:S01]  /*3c90*/  FFMA.FTZ R158, R158, R53.reuse, R52.reuse ;  /* 0x000000359e9e7223 */ /* 0x180fe20000010034 */
[-CC-:B------:R-:W-:Y:S01]  /*3ca0*/  FFMA.FTZ R157, R157, R53.reuse, R52.reuse ;  /* 0x000000359d9d7223 */ /* 0x180fe20000010034 */
[-CC-:B0-----:R-:W-:Y:S01]  /*3cb0*/  FFMA.FTZ R41, R70, R53.reuse, R52.reuse ;  /* 0x0000003546297223 */ /* 0x181fe20000010034 */
        /* <DEDUP_REMOVED lines=31> */
.L_x_532:
        /* <DEDUP_REMOVED lines=33> */
.L_x_531:
        /* <DEDUP_REMOVED lines=34> */
.L_x_533:
        /* <DEDUP_REMOVED lines=28> */
.L_x_529:
        /* <DEDUP_REMOVED lines=67> */
[----:B------:R-:W-:-:S07]  /*48d0*/  MOV R79, R73 ;  /* 0x00000049004f7202 */ /* 0x000fce0000000f00 */
.L_x_515:
[----:B------:R-:W1:Y:S08]  /*48e0*/  S2UR UR4, SR_CTAID.X ;  /* 0x00000000000479c3 */ /* 0x000e700000002500 */
[----:B-----5:R-:W1:Y:S08]  /*48f0*/  LDC R39, c[0x0][0x388] ;  /* 0x0000e200ff277b82 */ /* 0x020e700000000800 */
        /* <DEDUP_REMOVED lines=27> */
.L_x_535:
        /* <DEDUP_REMOVED lines=13> */
.L_x_2805:


//--------------------- .text._ZN10layer_norm31ln_parallel_residual_bwd_kernelINS_13Kernel_traitsIf13__nv_bfloat16S2_S2_fjLj4096ELj1ELj1ELj8ELj16ENS_18Kernel_traits_baseILj4096EfS2_S2_S2_fjLj256EEEEELb0ELb1ELb0EEEvNS_9BwdParamsE --------------------------
	.section	.text._ZN10layer_norm31ln_parallel_residual_bwd_kernelINS_13Kernel_traitsIf13__nv_bfloat16S2_S2_fjLj4096ELj1ELj1ELj8ELj16ENS_18Kernel_traits_baseILj4096EfS2_S2_S2_fjLj256EEEEELb0ELb1ELb0EEEvNS_9BwdParamsE,"ax",@progbits
	.align	128
        .global         _ZN10layer_norm31ln_parallel_residual_bwd_kernelINS_13Kernel_traitsIf13__nv_bfloat16S2_S2_fjLj4096ELj1ELj1ELj8ELj16ENS_18Kernel_traits_baseILj4096EfS2_S2_S2_fjLj256EEEEELb0ELb1ELb0EEEvNS_9BwdParamsE
        .type           _ZN10layer_norm31ln_parallel_residual_bwd_kernelINS_13Kernel_traitsIf13__nv_bfloat16S2_S2_fjLj4096ELj1ELj1ELj8ELj16ENS_18Kernel_traits_baseILj4096EfS2_S2_S2_fjLj256EEEEELb0ELb1ELb0EEEvNS_9BwdParamsE,@function
        .size           _ZN10layer_norm31ln_parallel_residual_bwd_kernelINS_13Kernel_traitsIf13__nv_bfloat16S2_S2_fjLj4096ELj1ELj1ELj8ELj16ENS_18Kernel_traits_baseILj4096EfS2_S2_S2_fjLj256EEEEELb0ELb1ELb0EEEvNS_9BwdParamsE,(.L_x_2806 - _ZN10layer_norm31ln_parallel_residual_bwd_kernelINS_13Kernel_traitsIf13__nv_bfloat16S2_S2_fjLj4096ELj1ELj1ELj8ELj16ENS_18Kernel_traits_baseILj4096EfS2_S2_S2_fjLj256EEEEELb0ELb1ELb0EEEvNS_9BwdParamsE)
        .other          _ZN10layer_norm31ln_parallel_residual_bwd_kernelINS_13Kernel_traitsIf13__nv_bfloat16S2_S2_fjLj4096ELj1ELj1ELj8ELj16ENS_18Kernel_traits_baseILj4096EfS2_S2_S2_fjLj256EEEEELb0ELb1ELb0EEEvNS_9BwdParamsE,@"STO_CUDA_ENTRY STV_DEFAULT"
_ZN10layer_norm31ln_parallel_residual_bwd_kernelINS_13Kernel_traitsIf13__nv_bfloat16S2_S2_fjLj4096ELj1ELj1ELj8ELj16ENS_18Kernel_traits_baseILj4096EfS2_S2_S2_fjLj256EEEEELb0ELb1ELb0EEEvNS_9BwdParamsE:
.text._ZN10layer_norm31ln_parallel_residual_bwd_kernelINS_13Kernel_traitsIf13__nv_bfloat16S2_S2_fjLj4096ELj1ELj1ELj8ELj16ENS_18Kernel_traits_baseILj4096EfS2_S2_S2_fjLj256EEEEELb0ELb1ELb0EEEvNS_9BwdParamsE:
        /* <DEDUP_REMOVED lines=19> */
[----:B---3--:R-:W-:-:S03]  /*0130*/  @P3 IMAD.WIDE.U32 R4, R7, 0x20, R4 ;  /* 0x0000002007043825 */ /* 0x008fc600078e0004 */
[----:B------:R1:W5:Y:S04]  /*0140*/  @P4 LDG.E.128 R60, desc[UR18][R2.64+0x10] ;  /* 0x00001012023c4981 */ /* 0x000368000c1e1d00 */
[----:B------:R1:W5:Y:S04]  /*0150*/  @P3 LDG.E.128 R56, desc[UR18][R4.64] ;  /* 0x0000001204383981 */ /* 0x000368000c1e1d00 */
[----:B------:R1:W5:Y:S01]  /*0160*/  @P3 LDG.E.128 R52, desc[UR18][R4.64+0x10] ;  /* 0x0000101204343981 */ /* 0x000362000c1e1d00 */
[----:B0-----:R-:W-:Y:S01]  /*0170*/  UISETP.GE.AND UP0, UPT, UR9, UR4, UPT ;  /* 0x000000040900728c */ /* 0x001fe2000bf06270 */
        /* <DEDUP_REMOVED lines=38> */
[----:B------:R-:W1:Y:S01]  /*03e0*/  LDCU.U8 UR27, c[0x0][0x410] ;  /* 0x00008200ff1b77ac */ /* 0x000e620008000000 */
[----:B------:R-:W2:Y:S01]  /*03f0*/  LDCU UR26, c[0x0][0x400] ;  /* 0x00008000ff1a77ac */ /* 0x000ea20008000800 */
[----:B------:R-:W3:Y:S01]  /*0400*/  LDCU.64 UR16, c[0x0][0x470] ;  /* 0x00008e00ff1077ac */ /* 0x000ee20008000a00 */
[----:B------:R-:W4:Y:S01]  /*0410*/  LDCU.64 UR24, c[0x0][0x438] ;  /* 0x00008700ff1877ac */ /* 0x000f220008000a00 */
[----:B------:R-:W0:Y:S01]  /*0420*/  LDCU.64 UR10, c[0x0][0x478] ;  /* 0x00008f00ff0a77ac */ /* 0x000e220008000a00 */
[----:B------:R-:W0:Y:S01]  /*0430*/  LDCU.128 UR12, c[0x0][0x3c0] ;  /* 0x00007800ff0c77ac */ /* 0x000e220008000c00 */
[----:B------:R-:W0:Y:S06]  /*0440*/  LDCU.64 UR22, c[0x0][0x380] ;  /* 0x00007000ff1677ac */ /* 0x000e2c0008000a00 */
.L_x_563:
[----:B0-----:R-:W-:Y:S02]  /*0450*/  UIMAD.WIDE UR20, UR9, 0x4, UR14 ;  /* 0x00000004091478a5 */ /* 0x001fe4000f8e020e */
[----:B------:R-:W-:-:S04]  /*0460*/  UIMAD.WIDE UR4, UR9, 0x4, UR12 ;  /* 0x00000004090478a5 */ /* 0x000fc8000f8e020c */
[----:B---3--:R-:W-:Y:S02]  /*0470*/  MOV R76, UR20 ;  /* 0x00000014004c7c02 */ /* 0x008fe40008000f00 */
[----:B------:R-:W-:Y:S02]  /*0480*/  MOV R77, UR21 ;  /* 0x00000015004d7c02 */ /* 0x000fe40008000f00 */
[----:B------:R-:W-:Y:S02]  /*0490*/  MOV R78, UR4 ;  /* 0x00000004004e7c02 */ /* 0x000fe40008000f00 */
[----:B------:R-:W-:Y:S01]  /*04a0*/  MOV R79, UR5 ;  /* 0x00000005004f7c02 */ /* 0x000fe20008000f00 */
[----:B------:R0:W2:Y:S04]  /*04b0*/  LDG.E R76, desc[UR18][R76.64] ;  /* 0x000000124c4c7981 */ /* 0x0000a8000c1e1900 */
[----:B------:R-:W3:Y:S01]  /*04c0*/  LDG.E R78, desc[UR18][R78.64] ;  /* 0x000000124e4e7981 */ /* 0x000ee2000c1e1900 */
[----:B------:R-:W-:Y:S01]  /*04d0*/  UIMAD UR4, UR9, UR6, URZ ;  /* 0x00000006090472a4 */ /* 0x000fe2000f8e02ff */
[----:B------:R-:W-:Y:S01]  /*04e0*/  BSSY.RECONVERGENT B0, `(.L_x_537) ;  /* 0x0000068000007945 */ /* 0x000fe20003800200 */
[----:B------:R-:W-:-:S02]  /*04f0*/  ISETP.GE.U32.AND P3, PT, R0, 0x200, PT ;  /* 0x000002000000780c */ /* 0x000fc40003f66070 */
[----:B------:R-:W-:-:S04]  /*0500*/  USHF.R.S32.HI UR5, URZ, 0x1f, UR4 ;  /* 0x0000001fff057899 */ /* 0x000fc80008011404 */
[----:B------:R-:W-:-:S06]  /*0510*/  ULEA.HI UR5, UR5, UR4, URZ, 0x3 ;  /* 0x0000000405057291 */ /* 0x000fcc000f8f18ff */
[----:B------:R-:W-:-:S04]  /*0520*/  MOV R81, UR5 ;  /* 0x0000000500517c02 */ /* 0x000fc80008000f00 */
[----:B------:R-:W-:Y:S01]  /*0530*/  LEA.HI.SX32 R2, R81, R114, 0x1d ;  /* 0x0000007251027211 */ /* 0x000fe200078feaff */
[----:B------:R-:W-:-:S03]  /*0540*/  HFMA2 R81, -RZ, RZ, 0, 0 ;  /* 0x00000000ff517431 */ /* 0x000fc600000001ff */
[----:B0-----:R-:W-:Y:S02]  /*0550*/  MOV R77, R2 ;  /* 0x00000002004d7202 */ /* 0x001fe40000000f00 */
[----:B--2---:R-:W-:Y:S02]  /*0560*/  R2UR UR20, R76 ;  /* 0x000000004c1472ca */ /* 0x004fe400000e0000 */
[----:B------:R-:W-:Y:S02]  /*0570*/  MOV R76, RZ ;  /* 0x000000ff004c7202 */ /* 0x000fe40000000f00 */
[----:B---3--:R-:W-:Y:S01]  /*0580*/  FSEL R84, R78, RZ, !P2 ;  /* 0x000000ff4e547208 */ /* 0x008fe20005000000 */
[----:B------:R-:W-:Y:S10]  /*0590*/  @!P4 BRA `(.L_x_538) ;  /* 0x000000040070c947 */ /* 0x000ff40003800000 */
        /* <DEDUP_REMOVED lines=8> */
[----:B------:R-:W0:Y:S02]  /*0620*/  @P0 LDC.64 R86, c[0x0][0x438] ;  /* 0x00010e00ff560b82 */ /* 0x000e240000000a00 */
[----:B0-----:R-:W-:-:S05]  /*0630*/  @P0 IMAD.WIDE.U32 R86, R2, 0x10, R86 ;  /* 0x0000001002560825 */ /* 0x001fca00078e0056 */
[----:B------:R0:W5:Y:S01]  /*0640*/  @P0 LDG.E.128 R16, desc[UR18][R86.64] ;  /* 0x0000001256100981 */ /* 0x000162000c1e1d00 */
[C---:B---3--:R-:W-:Y:S02]  /*0650*/  PRMT R85, R76.reuse, 0x7632, R85 ;  /* 0x000076324c557816 */ /* 0x048fe40000000055 */
[----:B------:R-:W-:Y:S02]  /*0660*/  SHF.L.U32 R89, R76, 0x10, RZ ;  /* 0x000000104c597819 */ /* 0x000fe400000006ff */
[----:B------:R-:W-:Y:S02]  /*0670*/  PRMT R88, R77, 0x7632, R88 ;  /* 0x000076324d587816 */ /* 0x000fe40000000058 */
[----:B------:R-:W-:Y:S01]  /*0680*/  SHF.L.U32 R85, R85, 0x10, RZ ;  /* 0x0000001055557819 */ /* 0x000fe200000006ff */
[----:B------:R-:W-:Y:S01]  /*0690*/  FADD.FTZ R89, -R84, R89 ;  /* 0x0000005954597221 */ /* 0x000fe20000010100 */
[----:B------:R-:W-:Y:S02]  /*06a0*/  SHF.L.U32 R77, R77, 0x10, RZ ;  /* 0x000000104d4d7819 */ /* 0x000fe400000006ff */
[C---:B--2---:R-:W-:Y:S01]  /*06b0*/  PRMT R76, R80.reuse, 0x7632, R76 ;  /* 0x00007632504c7816 */ /* 0x044fe2000000004c */
[----:B------:R-:W-:Y:S01]  /*06c0*/  FMUL.FTZ R115, R89, UR20 ;  /* 0x0000001459737c20 */ /* 0x000fe20008410000 */
[----:B------:R-:W-:Y:S01]  /*06d0*/  SHF.L.U32 R113, R80, 0x10, RZ ;  /* 0x0000001050717819 */ /* 0x000fe200000006ff */
[C---:B------:R-:W-:Y:S01]  /*06e0*/  FADD.FTZ R85, -R84.reuse, R85 ;  /* 0x0000005554557221 */ /* 0x040fe20000010100 */
[----:B------:R-:W-:Y:S01]  /*06f0*/  FADD.FTZ R111, -R84, R77 ;  /* 0x0000004d546f7221 */ /* 0x000fe20000010100 */
[----:B------:R-:W-:-:S02]  /*0700*/  PRMT R90, R78, 0x7632, R90 ;  /* 0x000076324e5a7816 */ /* 0x000fc4000000005a */
[----:B------:R-:W-:Y:S01]  /*0710*/  SHF.L.U32 R91, R78, 0x10, RZ ;  /* 0x000000104e5b7819 */ /* 0x000fe200000006ff */
[----:B------:R-:W-:Y:S01]  /*0720*/  FADD.FTZ R32, R32, R113 ;  /* 0x0000007120207221 */ /* 0x000fe20000010000 */
[----:B------:R-:W-:Y:S01]  /*0730*/  PRMT R98, R79, 0x7632, R98 ;  /* 0x000076324f627816 */ /* 0x000fe20000000062 */
[-C--:B------:R-:W-:Y:S01]  /*0740*/  FFMA.FTZ R48, R115, R113.reuse, R48 ;  /* 0x0000007173307223 */ /* 0x080fe20000010030 */
[----:B------:R-:W-:Y:S01]  /*0750*/  SHF.L.U32 R101, R79, 0x10, RZ ;  /* 0x000000104f657819 */ /* 0x000fe200000006ff */
[----:B------:R-:W-:Y:S01]  /*0760*/  FMUL.FTZ R112, R85, UR20 ;  /* 0x0000001455707c20 */ /* 0x000fe20008410000 */
[----:B------:R-:W-:Y:S01]  /*0770*/  PRMT R78, R81, 0x7632, R78 ;  /* 0x00007632514e7816 */ /* 0x000fe2000000004e */
[----:B-----5:R-:W-:Y:S01]  /*0780*/  FMUL.FTZ R113, R64, R113 ;  /* 0x0000007140717220 */ /* 0x020fe20000410000 */
[----:B------:R-:W-:Y:S01]  /*0790*/  SHF.L.U32 R79, R88, 0x10, RZ ;  /* 0x00000010584f7819 */ /* 0x000fe200000006ff */
[----:B------:R-:W-:Y:S01]  /*07a0*/  FMUL.FTZ R111, R111, UR20 ;  /* 0x000000146f6f7c20 */ /* 0x000fe20008410000 */
[----:B------:R-:W-:Y:S01]  /*07b0*/  SHF.L.U32 R110, R76, 0x10, RZ ;  /* 0x000000104c6e7819 */ /* 0x000fe200000006ff */
[C---:B------:R-:W-:Y:S01]  /*07c0*/  FADD.FTZ R91, -R84.reuse, R91 ;  /* 0x0000005b545b7221 */ /* 0x040fe20000010100 */
[----:B------:R-:W-:Y:S01]  /*07d0*/  SHF.L.U32 R81, R81, 0x10, RZ ;  /* 0x0000001051517819 */ /* 0x000fe200000006ff */
[----:B------:R-:W-:Y:S01]  /*07e0*/  FADD.FTZ R104, -R84, R79 ;  /* 0x0000004f54687221 */ /* 0x000fe20000010100 */
[----:B------:R-:W-:Y:S01]  /*07f0*/  FADD.FTZ R79, RZ, R113 ;  /* 0x00000071ff4f7221 */ /* 0x000fe20000010000 */
[----:B------:R-:W-:Y:S01]  /*0800*/  FADD.FTZ R33, R33, R110 ;  /* 0x0000006e21217221 */ /* 0x000fe20000010000 */
[-C--:B------:R-:W-:Y:S01]  /*0810*/  FFMA.FTZ R49, R112, R110.reuse, R49 ;  /* 0x0000006e70317223 */ /* 0x080fe20000010031 */
[----:B------:R-:W-:Y:S01]  /*0820*/  FADD.FTZ R34, R34, R81 ;  /* 0x0000005122227221 */ /* 0x000fe20000010000 */
[-C--:B------:R-:W-:Y:S01]  /*0830*/  FFMA.FTZ R50, R111, R81.reuse, R50 ;  /* 0x000000516f327223 */ /* 0x080fe20000010032 */
[----:B------:R-:W-:Y:S01]  /*0840*/  FMUL.FTZ R108, R66, R81 ;  /* 0x00000051426c7220 */ /* 0x000fe20000410000 */
[----:B------:R-:W-:Y:S01]  /*0850*/  FMUL.FTZ R110, R65, R110 ;  /* 0x0000006e416e7220 */ /* 0x000fe20000410000 */
[----:B------:R-:W-:Y:S01]  /*0860*/  FFMA.FTZ R81, R115, R113, RZ ;  /* 0x0000007173517223 */ /* 0x000fe200000100ff */
[----:B------:R-:W-:Y:S01]  /*0870*/  SHF.L.U32 R80, R78, 0x10, RZ ;  /* 0x000000104e507819 */ /* 0x000fe200000006ff */
[----:B------:R-:W-:Y:S01]  /*0880*/  FMUL.FTZ R104, R104, UR20 ;  /* 0x0000001468687c20 */ /* 0x000fe20008410000 */
[----:B------:R-:W-:Y:S01]  /*0890*/  FADD.FTZ R79, R79, R110 ;  /* 0x0000006e4f4f7221 */ /* 0x000fe20000010000 */
[----:B------:R-:W-:Y:S01]  /*08a0*/  FFMA.FTZ R78, R112, R110, R81 ;  /* 0x0000006e704e7223 */ /* 0x000fe20000010051 */
[C---:B0-----:R-:W-:Y:S01]  /*08b0*/  PRMT R86, R82.reuse, 0x7632, R86 ;  /* 0x0000763252567816 */ /* 0x041fe20000000056 */
[----:B------:R-:W-:Y:S01]  /*08c0*/  FADD.FTZ R35, R35, R80 ;  /* 0x0000005023237221 */ /* 0x000fe20000010000 */
[----:B------:R-:W-:Y:S01]  /*08d0*/  SHF.L.U32 R87, R82, 0x10, RZ ;  /* 0x0000001052577819 */ /* 0x000fe200000006ff */
[-C--:B------:R-:W-:Y:S01]  /*08e0*/  FFMA.FTZ R51, R104, R80.reuse, R51 ;  /* 0x0000005068337223 */ /* 0x080fe20000010033 */
[----:B------:R-:W-:Y:S01]  /*08f0*/  PRMT R82, R83, 0x7632, R82 ;  /* 0x0000763253527816 */ /* 0x000fe20000000052 */
[----:B------:R-:W-:Y:S01]  /*0900*/  FMUL.FTZ R103, R67, R80 ;  /* 0x0000005043677220 */ /* 0x000fe20000410000 */
[----:B------:R-:W-:Y:S01]  /*0910*/  SHF.L.U32 R105, R83, 0x10, RZ ;  /* 0x0000001053697819 */ /* 0x000fe200000006ff */
[----:B------:R-:W-:Y:S01]  /*0920*/  FADD.FTZ R80, R79, R108 ;  /* 0x0000006c4f507221 */ /* 0x000fe20000010000 */
[----:B------:R-:W-:Y:S01]  /*0930*/  SHF.L.U32 R83, R90, 0x10, RZ ;  /* 0x000000105a537819 */ /* 0x000fe200000006ff */
[----:B------:R-:W-:Y:S01]  /*0940*/  FFMA.FTZ R79, R111, R108, R78 ;  /* 0x0000006c6f4f7223 */ /* 0x000fe2000001004e */
[----:B------:R-:W-:Y:S01]  /*0950*/  FADD.FTZ R101, -R84, R101 ;  /* 0x0000006554657221 */ /* 0x000fe20000010100 */
[----:B------:R-:W-:Y:S01]  /*0960*/  SHF.L.U32 R86, R86, 0x10, RZ ;  /* 0x0000001056567819 */ /* 0x000fe200000006ff */
[----:B------:R-:W-:Y:S01]  /*0970*/  FMUL.FTZ R109, R91, UR20 ;  /* 0x000000145b6d7c20 */ /* 0x000fe20008410000 */
[----:B------:R-:W-:Y:S01]  /*0980*/  FMUL.FTZ R106, R60, R87 ;  /* 0x000000573c6a7220 */ /* 0x000fe20000410000 */
[----:B------:R-:W-:Y:S01]  /*0990*/  FADD.FTZ R83, -R84, R83 ;  /* 0x0000005354537221 */ /* 0x000fe20000010100 */
[----:B------:R-:W-:Y:S01]  /*09a0*/  FADD.FTZ R81, R80, R103 ;  /* 0x0000006750517221 */ /* 0x000fe20000010000 */
[----:B------:R-:W-:Y:S01]  /*09b0*/  FFMA.FTZ R78, R104, R103, R79 ;  /* 0x00000067684e7223 */ /* 0x000fe2000001004f */
[----:B------:R-:W-:Y:S01]  /*09c0*/  SHF.L.U32 R77, R98, 0x10, RZ ;  /* 0x00000010624d7819 */ /* 0x000fe200000006ff */
[----:B------:R-:W-:Y:S01]  /*09d0*/  FMUL.FTZ R107, R101, UR20 ;  /* 0x00000014656b7c20 */ /* 0x000fe20008410000 */
[----:B------:R-:W-:Y:S01]  /*09e0*/  FMUL.FTZ R102, R83, UR20 ;  /* 0x0000001453667c20 */ /* 0x000fe20008410000 */
[----:B------:R-:W-:Y:S01]  /*09f0*/  FMUL.FTZ R100, R61, R86 ;  /* 0x000000563d647220 */ /* 0x000fe20000410000 */
[----:B------:R-:W-:Y:S01]  /*0a00*/  FADD.FTZ R81, R81, R106 ;  /* 0x0000006a51517221 */ /* 0x000fe20000010000 */
[----:B------:R-:W-:Y:S01]  /*0a10*/  FFMA.FTZ R79, R109, R106, R78 ;  /* 0x0000006a6d4f7223 */ /* 0x000fe2000001004e */
[----:B------:R-:W-:Y:S01]  /*0a20*/  SHF.L.U32 R76, R82, 0x10, RZ ;  /* 0x00000010524c7819 */ /* 0x000fe200000006ff */
[----:B------:R-:W-:Y:S01]  /*0a30*/  FADD.FTZ R30, R30, R105 ;  /* 0x000000691e1e7221 */ /* 0x000fe20000010000 */
[-C--:B------:R-:W-:Y:S01]  /*0a40*/  FFMA.FTZ R46, R107, R105.reuse, R46 ;  /* 0x000000696b2e7223 */ /* 0x080fe2000001002e */
[----:B------:R-:W-:Y:S01]  /*0a50*/  FADD.FTZ R77, -R84, R77 ;  /* 0x0000004d544d7221 */ /* 0x000fe20000010100 */
[----:B------:R-:W-:Y:S01]  /*0a60*/  FMUL.FTZ R105, R62, R105 ;  /* 0x000000693e697220 */ /* 0x000fe20000410000 */
[----:B------:R-:W-:Y:S01]  /*0a70*/  FADD.FTZ R78, R81, R100 ;  /* 0x00000064514e7221 */ /* 0x000fe20000010000 */
[----:B------:R-:W-:Y:S01]  /*0a80*/  FFMA.FTZ R80, R102, R100, R79 ;  /* 0x0000006466507223 */ /* 0x000fe2000001004f */
[----:B------:R-:W-:Y:S01]  /*0a90*/  FMUL.FTZ R98, R77, UR20 ;  /* 0x000000144d627c20 */ /* 0x000fe20008410000 */
[-C--:B------:R-:W-:Y:S01]  /*0aa0*/  FMUL.FTZ R101, R63, R76.reuse ;  /* 0x0000004c3f657220 */ /* 0x080fe20000410000 */
        /* <DEDUP_REMOVED lines=11> */
.L_x_538:
[----:B-1--4-:R-:W-:Y:S05]  /*0b60*/  BSYNC.RECONVERGENT B0 ;  /* 0x0000000000007941 */ /* 0x012fea0003800200 */
.L_x_537:
        /* <DEDUP_REMOVED lines=10> */
[----:B------:R-:W0:Y:S02]  /*0c10*/  @P0 LDC.64 R78, c[0x0][0x438] ;  /* 0x00010e00ff4e0b82 */ /* 0x000e240000000a00 */
[----:B0-----:R-:W-:-:S05]  /*0c20*/  @P0 IMAD.WIDE.U32 R78, R77, 0x10, R78 ;  /* 0x000000104d4e0825 */ /* 0x001fca00078e004e */
[----:B------:R0:W5:Y:S01]  /*0c30*/  @P0 LDG.E.128 R12, desc[UR18][R78.64] ;  /* 0x000000124e0c0981 */ /* 0x000162000c1e1d00 */
[C---:B--2---:R-:W-:Y:S02]  /*0c40*/  PRMT R80, R9.reuse, 0x7632, R80 ;  /* 0x0000763209507816 */ /* 0x044fe40000000050 */
[----:B------:R-:W-:Y:S02]  /*0c50*/  SHF.L.U32 R9, R9, 0x10, RZ ;  /* 0x0000001009097819 */ /* 0x000fe400000006ff */
[C---:B------:R-:W-:Y:S02]  /*0c60*/  PRMT R3, R8.reuse, 0x7632, R3 ;  /* 0x0000763208037816 */ /* 0x040fe40000000003 */
[----:B------:R-:W-:Y:S01]  /*0c70*/  SHF.L.U32 R77, R8, 0x10, RZ ;  /* 0x00000010084d7819 */ /* 0x000fe200000006ff */
[----:B------:R-:W-:Y:S01]  /*0c80*/  FADD.FTZ R99, -R84, R9 ;  /* 0x0000000954637221 */ /* 0x000fe20000010100 */
[C---:B------:R-:W-:Y:S02]  /*0c90*/  PRMT R8, R10.reuse, 0x7632, R8 ;  /* 0x000076320a087816 */ /* 0x040fe40000000008 */
[----:B------:R-:W-:Y:S01]  /*0ca0*/  SHF.L.U32 R83, R10, 0x10, RZ ;  /* 0x000000100a537819 */ /* 0x000fe200000006ff */
[C---:B------:R-:W-:Y:S01]  /*0cb0*/  FADD.FTZ R77, -R84.reuse, R77 ;  /* 0x0000004d544d7221 */ /* 0x040fe20000010100 */
[----:B------:R-:W-:Y:S01]  /*0cc0*/  PRMT R10, R11, 0x7632, R10 ;  /* 0x000076320b0a7816 */ /* 0x000fe2000000000a */
[----:B------:R-:W-:Y:S01]  /*0cd0*/  FMUL.FTZ R99, R99, UR20 ;  /* 0x0000001463637c20 */ /* 0x000fe20008410000 */
[----:B------:R-:W-:Y:S01]  /*0ce0*/  SHF.L.U32 R85, R11, 0x10, RZ ;  /* 0x000000100b557819 */ /* 0x000fe200000006ff */
[----:B------:R-:W-:Y:S01]  /*0cf0*/  FADD.FTZ R83, -R84, R83 ;  /* 0x0000005354537221 */ /* 0x000fe20000010100 */
[----:B------:R-:W-:-:S02]  /*0d00*/  SHF.L.U32 R9, R80, 0x10, RZ ;  /* 0x0000001050097819 */ /* 0x000fc400000006ff */
[----:B------:R-:W-:Y:S01]  /*0d10*/  SHF.L.U32 R11, R8, 0x10, RZ ;  /* 0x00000010080b7819 */ /* 0x000fe200000006ff */
[----:B------:R-:W-:Y:S01]  /*0d20*/  FADD.FTZ R93, -R84, R85 ;  /* 0x00000055545d7221 */ /* 0x000fe20000010100 */
[----:B------:R-:W-:Y:S01]  /*0d30*/  SHF.L.U32 R3, R3, 0x10, RZ ;  /* 0x0000001003037819 */ /* 0x000fe200000006ff */
[----:B------:R-:W-:Y:S01]  /*0d40*/  FMUL.FTZ R97, R83, UR20 ;  /* 0x0000001453617c20 */ /* 0x000fe20008410000 */
[----:B0-----:R-:W-:Y:S01]  /*0d50*/  SHF.L.U32 R79, R10, 0x10, RZ ;  /* 0x000000100a4f7819 */ /* 0x001fe200000006ff */
[C---:B------:R-:W-:Y:S01]  /*0d60*/  FADD.FTZ R10, -R84.reuse, R9 ;  /* 0x00000009540a7221 */ /* 0x040fe20000010100 */
[----:B------:R-:W-:Y:S01]  /*0d70*/  FADD.FTZ R8, -R84, R11 ;  /* 0x0000000b54087221 */ /* 0x000fe20000010100 */
[----:B---3--:R-:W-:Y:S01]  /*0d80*/  PRMT R9, R4, 0x7632, R9 ;  /* 0x0000763204097816 */ /* 0x008fe20000000009 */
[----:B------:R-:W-:Y:S01]  /*0d90*/  FADD.FTZ R92, -R84, R3 ;  /* 0x00000003545c7221 */ /* 0x000fe20000010100 */
[----:B------:R-:W-:Y:S01]  /*0da0*/  SHF.L.U32 R11, R4, 0x10, RZ ;  /* 0x00000010040b7819 */ /* 0x000fe200000006ff */
[--C-:B------:R-:W-:Y:S01]  /*0db0*/  FADD.FTZ R84, -R84, R79.reuse ;  /* 0x0000004f54547221 */ /* 0x100fe20000010100 */
[C---:B------:R-:W-:Y:S01]  /*0dc0*/  PRMT R79, R6.reuse, 0x7632, R79 ;  /* 0x00007632064f7816 */ /* 0x040fe2000000004f */
[----:B------:R-:W-:Y:S01]  /*0dd0*/  FMUL.FTZ R3, R77, UR20 ;  /* 0x000000144d037c20 */ /* 0x000fe20008410000 */
[----:B------:R-:W-:Y:S01]  /*0de0*/  SHF.L.U32 R85, R6, 0x10, RZ ;  /* 0x0000001006557819 */ /* 0x000fe200000006ff */
[-C--:B-----5:R-:W-:Y:S01]  /*0df0*/  FMUL.FTZ R96, R56, R11.reuse ;  /* 0x0000000b38607220 */ /* 0x0a0fe20000410000 */
[----:B------:R-:W-:Y:S01]  /*0e00*/  PRMT R4, R5, 0x7632, R4 ;  /* 0x0000763205047816 */ /* 0x000fe20000000004 */
[----:B------:R-:W-:Y:S01]  /*0e10*/  FADD.FTZ R24, R24, R11 ;  /* 0x0000000b18187221 */ /* 0x000fe20000010000 */
[----:B------:R-:W-:Y:S01]  /*0e20*/  SHF.L.U32 R6, R9, 0x10, RZ ;  /* 0x0000001009067819 */ /* 0x000fe200000006ff */
[----:B------:R-:W-:Y:S01]  /*0e30*/  FFMA.FTZ R40, R3, R11, R40 ;  /* 0x0000000b03287223 */ /* 0x000fe20000010028 */
[----:B------:R-:W-:Y:S01]  /*0e40*/  SHF.L.U32 R95, R5, 0x10, RZ ;  /* 0x00000010055f7819 */ /* 0x000fe200000006ff */
[----:B------:R-:W-:Y:S01]  /*0e50*/  FMUL.FTZ R92, R92, UR20 ;  /* 0x000000145c5c7c20 */ /* 0x000fe20008410000 */
[----:B------:R-:W-:Y:S01]  /*0e60*/  SHF.L.U32 R78, R4, 0x10, RZ ;  /* 0x00000010044e7819 */ /* 0x000fe200000006ff */
[----:B------:R-:W-:Y:S01]  /*0e70*/  FADD.FTZ R4, R81, R96 ;  /* 0x0000006051047221 */ /* 0x000fe20000010000 */
[----:B------:R-:W-:Y:S01]  /*0e80*/  PRMT R82, R7, 0x7632, R82 ;  /* 0x0000763207527816 */ /* 0x000fe20000000052 */
[----:B------:R-:W-:Y:S01]  /*0e90*/  FMUL.FTZ R11, R57, R6 ;  /* 0x00000006390b7220 */ /* 0x000fe20000410000 */
[----:B------:R-:W-:Y:S01]  /*0ea0*/  SHF.L.U32 R5, R7, 0x10, RZ ;  /* 0x0000001007057819 */ /* 0x000fe200000006ff */
[----:B------:R-:W-:Y:S01]  /*0eb0*/  FFMA.FTZ R7, R3, R96, R76 ;  /* 0x0000006003077223 */ /* 0x000fe2000001004c */
[----:B------:R-:W-:Y:S01]  /*0ec0*/  FADD.FTZ R26, R26, R95 ;  /* 0x0000005f1a1a7221 */ /* 0x000fe20000010000 */
[-C--:B------:R-:W-:Y:S01]  /*0ed0*/  FFMA.FTZ R42, R99, R95.reuse, R42 ;  /* 0x0000005f632a7223 */ /* 0x080fe2000001002a */
        /* <DEDUP_REMOVED lines=9> */
[----:B------:R-:W-:Y:S01]  /*0f70*/  SHF.L.U32 R80, R79, 0x10, RZ ;  /* 0x000000104f507819 */ /* 0x000fe200000006ff */
[----:B------:R-:W-:Y:S01]  /*0f80*/  FMUL.FTZ R94, R52, R85 ;  /* 0x00000055345e7220 */ /* 0x000fe20000410000 */
[----:B------:R-:W-:Y:S01]  /*0f90*/  FADD.FTZ R77, R4, R9 ;  /* 0x00000009044d7221 */ /* 0x000fe20000010000 */
[----:B------:R-:W-:Y:S01]  /*0fa0*/  FFMA.FTZ R4, R10, R9, R7 ;  /* 0x000000090a047223 */ /* 0x000fe20000010007 */
[----:B------:R-:W-:Y:S01]  /*0fb0*/  FMUL.FTZ R8, R8, UR20 ;  /* 0x0000001408087c20 */ /* 0x000fe20008410000 */
[----:B------:R-:W-:Y:S01]  /*0fc0*/  FMUL.FTZ R7, R53, R80 ;  /* 0x0000005035077220 */ /* 0x000fe20000410000 */
[----:B------:R-:W-:Y:S01]  /*0fd0*/  FADD.FTZ R76, R77, R94 ;  /* 0x0000005e4d4c7221 */ /* 0x000fe20000010000 */
[----:B------:R-:W-:Y:S01]  /*0fe0*/  FFMA.FTZ R77, R97, R94, R4 ;  /* 0x0000005e614d7223 */ /* 0x000fe20000010004 */
[----:B------:R-:W-:Y:S01]  /*0ff0*/  SHF.L.U32 R82, R82, 0x10, RZ ;  /* 0x0000001052527819 */ /* 0x000fe200000006ff */
[----:B------:R-:W-:Y:S01]  /*1000*/  FMUL.FTZ R93, R93, UR20 ;  /* 0x000000145d5d7c20 */ /* 0x000fe20008410000 */
[----:B------:R-:W-:Y:S01]  /*1010*/  FADD.FTZ R79, R76, R7 ;  /* 0x000000074c4f7221 */ /* 0x000fe20000010000 */
[----:B------:R-:W-:Y:S01]  /*1020*/  FMUL.FTZ R6, R54, R5 ;  /* 0x0000000536067220 */ /* 0x000fe20000410000 */
[----:B------:R-:W-:Y:S01]  /*1030*/  FFMA.FTZ R76, R8, R7, R77 ;  /* 0x00000007084c7223 */ /* 0x000fe2000001004d */
[----:B------:R-:W-:Y:S01]  /*1040*/  FADD.FTZ R22, R22, R5 ;  /* 0x0000000516167221 */ /* 0x000fe20000010000 */
[----:B------:R-:W-:Y:S01]  /*1050*/  FADD.FTZ R27, R27, R78 ;  /* 0x0000004e1b1b7221 */ /* 0x000fe20000010000 */
[----:B------:R-:W-:Y:S01]  /*1060*/  FFMA.FTZ R43, R10, R78, R43 ;  /* 0x0000004e0a2b7223 */ /* 0x000fe2000001002b */
        /* <DEDUP_REMOVED lines=13> */
.L_x_540:
[----:B------:R-:W-:Y:S05]  /*1140*/  BSYNC.RECONVERGENT B0 ;  /* 0x0000000000007941 */ /* 0x000fea0003800200 */
.L_x_539:
        /* <DEDUP_REMOVED lines=32> */
.L_x_542:
[----:B------:R-:W-:Y:S05]  /*1350*/  BSYNC.RECONVERGENT B0 ;  /* 0x0000000000007941 */ /* 0x000fea0003800200 */
.L_x_541:
        /* <DEDUP_REMOVED lines=84> */
.L_x_547:
        /* <DEDUP_REMOVED lines=33> */
.L_x_546:
        /* <DEDUP_REMOVED lines=38> */
.L_x_549:
        /* <DEDUP_REMOVED lines=37> */
.L_x_545:
        /* <DEDUP_REMOVED lines=10> */
[----:B------:R-:W-:Y:S01]  /*2000*/  FFMA.FTZ R80, R107, UR21, R86 ;  /* 0x000000156b507c23 */ /* 0x000fe20008010056 */
[----:B------:R-:W-:Y:S01]  /*2010*/  PRMT R78, R19, 0x7632, R78 ;  /* 0x00007632134e7816 */ /* 0x000fe2000000004e */
[--C-:B------:R-:W-:Y:S01]  /*2020*/  FFMA.FTZ R84, R98, UR21, R86.reuse ;  /* 0x0000001562547c23 */ /* 0x100fe20008010056 */
        /* <DEDUP_REMOVED lines=11> */
[--C-:B------:R-:W-:Y:S01]  /*20e0*/  FFMA.FTZ R76, R85, UR20, R80.reuse ;  /* 0x00000014554c7c23 */ /* 0x100fe20008010050 */
[----:B------:R-:W-:Y:S01]  /*20f0*/  FFMA.FTZ R84, R84, UR20, R77 ;  /* 0x0000001454547c23 */ /* 0x000fe2000801004d */
[----:B------:R-:W-:Y:S01]  /*2100*/  PRMT R80, R17, 0x7632, R80 ;  /* 0x0000763211507816 */ /* 0x000fe20000000050 */
[----:B------:R-:W-:Y:S01]  /*2110*/  FFMA.FTZ R79, R82, UR20, R79 ;  /* 0x00000014524f7c23 */ /* 0x000fe2000801004f */
[----:B------:R-:W-:Y:S01]  /*2120*/  FFMA.FTZ R85, R83, UR20, R78 ;  /* 0x0000001453557c23 */ /* 0x000fe2000801004e */
[--C-:B------:R-:W-:Y:S01]  /*2130*/  FFMA.FTZ R87, R111, UR21, R86.reuse ;  /* 0x000000156f577c23 */ /* 0x100fe20008010056 */
[--C-:B------:R-:W-:Y:S01]  /*2140*/  FFMA.FTZ R88, R104, UR21, R86.reuse ;  /* 0x0000001568587c23 */ /* 0x100fe20008010056 */
[----:B------:R-:W-:Y:S01]  /*2150*/  PRMT R77, R16, 0x7632, R77 ;  /* 0x00007632104d7816 */ /* 0x000fe2000000004d */
        /* <DEDUP_REMOVED lines=19> */
.L_x_551:
[--C-:B------:R-:W-:Y:S01]  /*2290*/  FFMA.FTZ R71, R111, UR21, R86.reuse ;  /* 0x000000156f477c23 */ /* 0x100fe20008010056 */
        /* <DEDUP_REMOVED lines=11> */
[--C-:B------:R-:W-:Y:S01]  /*2350*/  FFMA.FTZ R77, R71, UR20, R70.reuse ;  /* 0x00000014474d7c23 */ /* 0x100fe20008010046 */
[----:B------:R-:W-:Y:S01]  /*2360*/  FFMA.FTZ R80, R78, UR20, R79 ;  /* 0x000000144e507c23 */ /* 0x000fe2000801004f */
[----:B------:R-:W-:Y:S01]  /*2370*/  PRMT R70, R17, 0x7632, R70 ;  /* 0x0000763211467816 */ /* 0x000fe20000000046 */
[----:B------:R-:W-:Y:S01]  /*2380*/  FFMA.FTZ R76, R68, UR20, R69 ;  /* 0x00000014444c7c23 */ /* 0x000fe20008010045 */
[----:B------:R-:W-:Y:S01]  /*2390*/  FFMA.FTZ R83, R81, UR20, R82 ;  /* 0x0000001451537c23 */ /* 0x000fe20008010052 */
[----:B------:R-:W-:Y:S01]  /*23a0*/  PRMT R79, R18, 0x7632, R79 ;  /* 0x00007632124f7816 */ /* 0x000fe2000000004f */
[----:B------:R-:W-:Y:S01]  /*23b0*/  FFMA.FTZ R81, R102, UR21, R86 ;  /* 0x0000001566517c23 */ /* 0x000fe20008010056 */
[----:B------:R-:W-:Y:S01]  /*23c0*/  PRMT R68, R16, 0x7632, R68 ;  /* 0x0000763210447816 */ /* 0x000fe20000000044 */
[----:B------:R-:W-:Y:S01]  /*23d0*/  FFMA.FTZ R69, R112, UR21, R86 ;  /* 0x0000001570457c23 */ /* 0x000fe20008010056 */
        /* <DEDUP_REMOVED lines=24> */
.L_x_550:
        /* <DEDUP_REMOVED lines=50> */
.L_x_552:
        /* <DEDUP_REMOVED lines=48> */
.L_x_548:
        /* <DEDUP_REMOVED lines=14> */
.L_x_544:
[----:B------:R-:W-:Y:S05]  /*2c60*/  BSYNC.RECONVERGENT B0 ;  /* 0x0000000000007941 */ /* 0x000fea0003800200 */
.L_x_543:
        /* <DEDUP_REMOVED lines=62> */
.L_x_557:
[--C-:B0-----:R-:W-:Y:S01]  /*3050*/  FFMA.FTZ R75, R97, UR21, R86.reuse ;  /* 0x00000015614b7c23 */ /* 0x101fe20008010056 */
[--C-:B------:R-:W-:Y:S01]  /*3060*/  FFMA.FTZ R79, R93, UR21, R86.reuse ;  /* 0x000000155d4f7c23 */ /* 0x100fe20008010056 */
[--C-:B------:R-:W-:Y:S01]  /*3070*/  FFMA.FTZ R72, R99, UR21, R86.reuse ;  /* 0x0000001563487c23 */ /* 0x100fe20008010056 */
[----:B------:R-:W-:Y:S01]  /*3080*/  SHF.L.U32 R74, R14, 0x10, RZ ;  /* 0x000000100e4a7819 */ /* 0x000fe200000006ff */
        /* <DEDUP_REMOVED lines=41> */
.L_x_556:
[----:B0-----:R-:W0:Y:S02]  /*3320*/  LDC.64 R76, c[0x0][0x470] ;  /* 0x00011c00ff4c7b82 */ /* 0x001e240000000a00 */
[----:B0-----:R-:W-:-:S04]  /*3330*/  ISETP.NE.U32.AND P1, PT, R76, RZ, PT ;  /* 0x000000ff4c00720c */ /* 0x001fc80003f25070 */
[----:B------:R-:W-:-:S13]  /*3340*/  ISETP.NE.AND.EX P1, PT, R77, RZ, PT, P1 ;  /* 0x000000ff4d00720c */ /* 0x000fda0003f25310 */
[----:B------:R-:W-:Y:S05]  /*3350*/  @!P1 BRA `(.L_x_559) ;  /* 0x0000000000b49947 */ /* 0x000fea0003800000 */
[--C-:B------:R-:W-:Y:S01]  /*3360*/  FFMA.FTZ R71, R97, UR21, R86.reuse ;  /* 0x0000001561477c23 */ /* 0x100fe20008010056 */
        /* <DEDUP_REMOVED lines=44> */
.L_x_559:
        /* <DEDUP_REMOVED lines=19> */
[--C-:B------:R-:W-:Y:S01]  /*3760*/  FFMA.FTZ R82, R99, UR21, R86.reuse ;  /* 0x0000001563527c23 */ /* 0x100fe20008010056 */
[--C-:B------:R-:W-:Y:S01]  /*3770*/  FFMA.FTZ R84, R10, UR21, R86.reuse ;  /* 0x000000150a547c23 */ /* 0x100fe20008010056 */
        /* <DEDUP_REMOVED lines=20> */
.L_x_555:
        /* <DEDUP_REMOVED lines=45> */
.L_x_561:
        /* <DEDUP_REMOVED lines=33> */
.L_x_560:
        /* <DEDUP_REMOVED lines=37> */
.L_x_562:
        /* <DEDUP_REMOVED lines=28> */
.L_x_558:
        /* <DEDUP_REMOVED lines=9> */
.L_x_554:
[----:B------:R-:W-:Y:S05]  /*4240*/  BSYNC.RECONVERGENT B0 ;  /* 0x0000000000007941 */ /* 0x000fea0003800200 */
.L_x_553:
[----:B------:R-:W-:Y:S01]  /*4250*/  UPLOP3.LUT UP1, UPT, UPT, UPT, UP1, 0x40, 0x4 ;  /* 0x000000000004789c */ /* 0x000fe20003f2e810 */
[----:B------:R-:W-:Y:S10]  /*4260*/  BRA.U !UP2, `(.L_x_563) ;  /* 0xffffffc10a787547 */ /* 0x000ff4000b83ffff */
.L_x_536:
        /* <DEDUP_REMOVED lines=23> */
.L_x_564:
        /* <DEDUP_REMOVED lines=10> */
.L_x_2806:


//--------------------- .text._ZN10layer_norm31ln_parallel_residual_bwd_kernelINS_13Kernel_traitsIf13__nv_bfloat16S2_S2_fjLj4096ELj1ELj1ELj8ELj16ENS_18Kernel_traits_baseILj4096EfS2_S2_S2_fjLj256EEEEELb0ELb1ELb1EEEvNS_9BwdParamsE --------------------------
	.section	.text._ZN10layer_norm31ln_parallel_residual_bwd_kernelINS_13Kernel_traitsIf13__nv_bfloat16S2_S2_fjLj4096ELj1ELj1ELj8ELj16ENS_18Kernel_traits_baseILj4096EfS2_S2_S2_fjLj256EEEEELb0ELb1ELb1EEEvNS_9BwdParamsE,"ax",@progbits
	.align	128
        .global         _ZN10layer_norm31ln_parallel_residual_bwd_kernelINS_13Kernel_traitsIf13__nv_bfloat16S2_S2_fjLj4096ELj1ELj1ELj8ELj16ENS_18Kernel_traits_baseILj4096EfS2_S2_S2_fjLj256EEEEELb0ELb1ELb1EEEvNS_9BwdParamsE
        .type           _ZN10layer_norm31ln_parallel_residual_bwd_kernelINS_13Kernel_traitsIf13__nv_bfloat16S2_S2_fjLj4096ELj1ELj1ELj8ELj16ENS_18Kernel_traits_baseILj4096EfS2_S2_S2_fjLj256EEEEELb0ELb1ELb1EEEvNS_9BwdParamsE,@function
        .size           _ZN10layer_norm31ln_parallel_residual_bwd_kernelINS_13Kernel_traitsIf13__nv_bfloat16S2_S2_fjLj4096ELj1ELj1ELj8ELj16ENS_18Kernel_traits_baseILj4096EfS2_S2_S2_fjLj256EEEEELb0ELb1ELb1EEEvNS_9BwdParamsE,(.L_x_2807 - _ZN10layer_norm31ln_parallel_residual_bwd_kernelINS_13Kernel_traitsIf13__nv_bfloat16S2_S2_fjLj4096ELj1ELj1ELj8ELj16ENS_18Kernel_traits_baseILj4096EfS2_S2_S2_fjLj256EEEEELb0ELb1ELb1EEEvNS_9BwdParamsE)
        .other          _ZN10layer_norm31ln_parallel_residual_bwd_kernelINS_13Kernel_traitsIf13__nv_bfloat16S2_S2_fjLj4096ELj1ELj1ELj8ELj16ENS_18Kernel_traits_baseILj4096EfS2_S2_S2_fjLj256EEEEELb0ELb1ELb1EEEvNS_9BwdParamsE,@"STO_CUDA_ENTRY STV_DEFAULT"
_ZN10layer_norm31ln_parallel_residual_bwd_kernelINS_13Kernel_traitsIf13__nv_bfloat16S2_S2_fjLj4096ELj1ELj1ELj8ELj16ENS_18Kernel_traits_baseILj4096EfS2_S2_S2_fjLj256EEEEELb0ELb1ELb1EEEvNS_9BwdParamsE:
.text._ZN10layer_norm31ln_parallel_residual_bwd_kernelINS_13Kernel_traitsIf13__nv_bfloat16S2_S2_fjLj4096ELj1ELj1ELj8ELj16ENS_18Kernel_traits_baseILj4096EfS2_S2_S2_fjLj256EEEEELb0ELb1ELb1EEEvNS_9BwdParamsE:
        /* <DEDUP_REMOVED lines=39> */
[----:B-1----:R-:W-:Y:S01]  /*0270*/  UISETP.NE.U32.AND UP0, UPT, UR6, URZ, UPT ;  /* 0x000000ff0600728c */ /* 0x002fe2000bf05070 */
[----:B------:R-:W-:Y:S02]  /*0280*/  CS2R R8, SRZ ;  /* 0x0000000000087805 */ /* 0x000fe4000001ff00 */
[----:B------:R-:W-:Y:S01]  /*0290*/  CS2R R6, SRZ ;  /* 0x0000000000067805 */ /* 0x000fe2000001ff00 */
[----:B------:R-:W-:Y:S01]  /*02a0*/  UPLOP3.LUT UP1, UPT, UPT, UPT, UPT, 0x40, 0x4 ;  /* 0x000000000004789c */ /* 0x000fe20003f2e870 */
[----:B0-----:R-:W-:Y:S01]  /*02b0*/  IMAD.WIDE.U32 R2, R64, 0x20, R2 ;  /* 0x0000002040027825 */ /* 0x001fe200078e0002 */
[----:B------:R-:W-:Y:S02]  /*02c0*/  UISETP.NE.AND.EX UP0, UPT, UR7, URZ, UPT, UP0 ;  /* 0x000000ff0700728c */ /* 0x000fe4000bf05300 */
[----:B---3--:R-:W-:Y:S01]  /*02d0*/  UISETP.NE.AND UP2, UPT, UR5, URZ, UPT ;  /* 0x000000ff0500728c */ /* 0x008fe2000bf45270 */
[----:B------:R-:W-:Y:S01]  /*02e0*/  CS2R R4, SRZ ;  /* 0x0000000000047805 */ /* 0x000fe2000001ff00 */
[----:B--2---:R-:W5:Y:S01]  /*02f0*/  LDG.E.128 R24, desc[UR12][R2.64] ;  /* 0x0000000c02187981 */ /* 0x004f62000c1e1d00 */
[----:B------:R-:W-:Y:S01]  /*0300*/  MOV R83, RZ ;  /* 0x000000ff00537202 */ /* 0x000fe20000000f00 */
[----:B------:R-:W0:Y:S01]  /*0310*/  LDCU UR11, c[0x0][0x388] ;  /* 0x00007100ff0b77ac */ /* 0x000e220008000800 */
[----:B------:R-:W-:Y:S01]  /*0320*/  PLOP3.LUT P0, PT, PT, PT, UP0, 0x80, 0x8 ;  /* 0x000000000008781c */ /* 0x000fe20003f0f008 */
[----:B------:R-:W5:Y:S01]  /*0330*/  LDG.E.128 R28, desc[UR12][R2.64+0x10] ;  /* 0x0000100c021c7981 */ /* 0x000f62000c1e1d00 */
[----:B------:R-:W-:Y:S01]  /*0340*/  PLOP3.LUT P3, PT, PT, PT, UP2, 0x80, 0x8 ;  /* 0x000000000008781c */ /* 0x000fe20003f6f028 */
[----:B------:R-:W1:Y:S02]  /*0350*/  LDCU UR14, c[0x0][0x400] ;  /* 0x00008000ff0e77ac */ /* 0x000e640008000800 */
[----:B------:R-:W5:Y:S01]  /*0360*/  LDG.E.128 R32, desc[UR12][R2.64+0x2000] ;  /* 0x0020000c02207981 */ /* 0x000f62000c1e1d00 */
[----:B------:R-:W2:Y:S03]  /*0370*/  LDCU.64 UR6, c[0x0][0x470] ;  /* 0x00008e00ff0677ac */ /* 0x000ea60008000a00 */
[----:B------:R3:W5:Y:S01]  /*0380*/  LDG.E.128 R36, desc[UR12][R2.64+0x2010] ;  /* 0x0020100c02247981 */ /* 0x000762000c1e1d00 */
[----:B------:R-:W4:Y:S01]  /*0390*/  LDCU.64 UR8, c[0x0][0x478] ;  /* 0x00008f00ff0877ac */ /* 0x000f220008000a00 */
[----:B0--3--:R-:W-:-:S07]  /*03a0*/  CS2R R2, SRZ ;  /* 0x0000000000027805 */ /* 0x009fce000001ff00 */
.L_x_584:
[----:B0-----:R-:W0:Y:S01]  /*03b0*/  LDC.64 R60, c[0x0][0x3a8] ;  /* 0x0000ea00ff3c7b82 */ /* 0x001e220000000a00 */
[----:B------:R-:W-:-:S05]  /*03c0*/  IMAD R0, R82, UR11, RZ ;  /* 0x0000000b52007c24 */ /* 0x000fca000f8e02ff */
[----:B------:R-:W-:Y:S02]  /*03d0*/  SHF.R.S32.HI R53, RZ, 0x1f, R0 ;  /* 0x0000001fff357819 */ /* 0x000fe40000011400 */
[----:B------:R-:W3:Y:S02]  /*03e0*/  LDC.64 R66, c[0x0][0x428] ;  /* 0x00010a00ff427b82 */ /* 0x000ee40000000a00 */
[----:B------:R-:W-:-:S04]  /*03f0*/  LEA.HI R53, R53, R0, RZ, 0x3 ;  /* 0x0000000035357211 */ /* 0x000fc800078f18ff */
[----:B------:R-:W-:Y:S02]  /*0400*/  LEA.HI.SX32 R85, R53, R64, 0x1d ;  /* 0x0000004035557211 */ /* 0x000fe400078feaff */
[----:B------:R-:W1:Y:S02]  /*0410*/  LDC.64 R92, c[0x0][0x3c0] ;  /* 0x0000f000ff5c7b82 */ /* 0x000e640000000a00 */
[C---:B------:R-:W-:Y:S01]  /*0420*/  IADD3 R81, PT, PT, R85.reuse, 0x100, RZ ;  /* 0x0000010055517810 */ /* 0x040fe20007ffe0ff */
[----:B0-----:R-:W-:-:S05]  /*0430*/  IMAD.WIDE.U32 R52, R85, 0x10, R60 ;  /* 0x0000001055347825 */ /* 0x001fca00078e003c */
[----:B------:R-:W0:Y:S01]  /*0440*/  LDC.64 R94, c[0x0][0x3c8] ;  /* 0x0000f200ff5e7b82 */ /* 0x000e220000000a00 */
[----:B------:R-:W-:Y:S01]  /*0450*/  IMAD.WIDE.U32 R60, R81, 0x10, R60 ;  /* 0x00000010513c7825 */ /* 0x000fe200078e003c */
[----:B------:R-:W2:Y:S03]  /*0460*/  LDG.E.128 R52, desc[UR12][R52.64] ;  /* 0x0000000c34347981 */ /* 0x000ea6000c1e1d00 */
[----:B---3--:R-:W-:-:S03]  /*0470*/  IMAD.WIDE.U32 R56, R85, 0x10, R66 ;  /* 0x0000001055387825 */ /* 0x008fc600078e0042 */
[----:B------:R-:W3:Y:S01]  /*0480*/  @P0 LDC.64 R90, c[0x0][0x438] ;  /* 0x00010e00ff5a0b82 */ /* 0x000ee20000000a00 */
[----:B------:R-:W4:Y:S04]  /*0490*/  LDG.E.128 R60, desc[UR12][R60.64] ;  /* 0x0000000c3c3c7981 */ /* 0x000f28000c1e1d00 */
[----:B------:R-:W4:Y:S01]  /*04a0*/  LDG.E.128 R56, desc[UR12][R56.64] ;  /* 0x0000000c38387981 */ /* 0x000f22000c1e1d00 */
[----:B-1----:R-:W-:Y:S02]  /*04b0*/  IMAD.WIDE R92, R82, 0x4, R92 ;  /* 0x00000004525c7825 */ /* 0x002fe400078e025c */
[----:B------:R-:W1:Y:S04]  /*04c0*/  LDC.64 R88, c[0x0][0x380] ;  /* 0x0000e000ff587b82 */ /* 0x000e680000000a00 */
[----:B------:R-:W4:Y:S01]  /*04d0*/  LDG.E R92, desc[UR12][R92.64] ;  /* 0x0000000c5c5c7981 */ /* 0x000f22000c1e1900 */
[----:B------:R-:W-:-:S03]  /*04e0*/  IMAD.WIDE.U32 R66, R81, 0x10, R66 ;  /* 0x0000001051427825 */ /* 0x000fc600078e0042 */
[----:B------:R-:W1:Y:S03]  /*04f0*/  LDC.64 R86, c[0x0][0x438] ;  /* 0x00010e00ff567b82 */ /* 0x000e660000000a00 */
[----:B------:R-:W4:Y:S01]  /*0500*/  LDG.E.128 R64, desc[UR12][R66.64] ;  /* 0x0000000c42407981 */ /* 0x000f22000c1e1d00 */
[----:B0-----:R-:W-:-:S05]  /*0510*/  IMAD.WIDE R94, R82, 0x4, R94 ;  /* 0x00000004525e7825 */ /* 0x001fca00078e025e */
[----:B------:R-:W4:Y:S01]  /*0520*/  LDG.E R84, desc[UR12][R94.64] ;  /* 0x0000000c5e547981 */ /* 0x000f22000c1e1900 */
[----:B---3--:R-:W-:Y:S01]  /*0530*/  @P0 IMAD.WIDE.U32 R90, R85, 0x10, R90 ;  /* 0x00000010555a0825 */ /* 0x008fe200078e005a */
[----:B-1----:R-:W-:-:S04]  /*0540*/  IADD3 R82, PT, PT, R82, R88, RZ ;  /* 0x0000005852527210 */ /* 0x002fc80007ffe0ff */
[----:B-----5:R0:W5:Y:S01]  /*0550*/  @P0 LDG.E.128 R20, desc[UR12][R90.64] ;  /* 0x0000000c5a140981 */ /* 0x020162000c1e1d00 */
[----:B------:R-:W-:Y:S02]  /*0560*/  ISETP.GE.AND P4, PT, R82, R89, PT ;  /* 0x000000595200720c */ /* 0x000fe40003f86270 */
[----:B------:R-:W-:-:S04]  /*0570*/  ISETP.NE.U32.AND P0, PT, R86, RZ, PT ;  /* 0x000000ff5600720c */ /* 0x000fc80003f05070 */
[----:B------:R-:W-:Y:S01]  /*0580*/  ISETP.NE.AND.EX P0, PT, R87, RZ, PT, P0 ;  /* 0x000000ff5700720c */ /* 0x000fe20003f05300 */
[----:B------:R-:W-:Y:S01]  /*0590*/  BSSY.RECONVERGENT B0, `(.L_x_566) ;  /* 0x00000a6000007945 */ /* 0x000fe20003800200 */
[C---:B--2---:R-:W-:Y:S02]  /*05a0*/  PRMT R89, R52.reuse, 0x7632, R89 ;  /* 0x0000763234597816 */ /* 0x044fe40000000059 */
[----:B------:R-:W-:Y:S02]  /*05b0*/  SHF.L.U32 R52, R52, 0x10, RZ ;  /* 0x0000001034347819 */ /* 0x000fe400000006ff */
[----:B------:R-:W-:Y:S02]  /*05c0*/  SHF.L.U32 R98, R54, 0x10, RZ ;  /* 0x0000001036627819 */ /* 0x000fe400000006ff */
[C---:B----4-:R-:W-:Y:S02]  /*05d0*/  PRMT R0, R59.reuse, 0x7632, R0 ;  /* 0x000076323b007816 */ /* 0x050fe40000000000 */
[----:B------:R-:W-:-:S02]  /*05e0*/  SHF.L.U32 R123, R59, 0x10, RZ ;  /* 0x000000103b7b7819 */ /* 0x000fc400000006ff */
[C---:B------:R-:W-:Y:S02]  /*05f0*/  PRMT R125, R58.reuse, 0x7632, R125 ;  /* 0x000076323a7d7816 */ /* 0x040fe4000000007d */
[----:B------:R-:W-:Y:S02]  /*0600*/  SHF.L.U32 R121, R58, 0x10, RZ ;  /* 0x000000103a797819 */ /* 0x000fe400000006ff */
[----:B------:R-:W-:Y:S02]  /*0610*/  FSEL R59, R92, RZ, !P3 ;  /* 0x000000ff5c3b7208 */ /* 0x000fe40005800000 */
[C---:B------:R-:W-:Y:S02]  /*0620*/  PRMT R58, R60.reuse, 0x7632, R58 ;  /* 0x000076323c3a7816 */ /* 0x040fe4000000003a */
[----:B------:R-:W-:Y:S02]  /*0630*/  SHF.L.U32 R60, R60, 0x10, RZ ;  /* 0x000000103c3c7819 */ /* 0x000fe400000006ff */
[----:B0-----:R-:W-:-:S02]  /*0640*/  PRMT R90, R61, 0x7632, R90 ;  /* 0x000076323d5a7816 */ /* 0x001fc4000000005a */
[----:B------:R-:W-:Y:S02]  /*0650*/  SHF.L.U32 R92, R61, 0x10, RZ ;  /* 0x000000103d5c7819 */ /* 0x000fe400000006ff */
[----:B------:R-:W-:Y:S02]  /*0660*/  PRMT R93, R53, 0x7632, R93 ;  /* 0x00007632355d7816 */ /* 0x000fe4000000005d */
[----:B------:R-:W-:Y:S02]  /*0670*/  PRMT R94, R54, 0x7632, R94 ;  /* 0x00007632365e7816 */ /* 0x000fe4000000005e */
[----:B------:R-:W-:Y:S02]  /*0680*/  PRMT R95, R55, 0x7632, R95 ;  /* 0x00007632375f7816 */ /* 0x000fe4000000005f */
[----:B------:R-:W-:Y:S01]  /*0690*/  PRMT R61, R62, 0x7632, R61 ;  /* 0x000076323e3d7816 */ /* 0x000fe2000000003d */
[----:B------:R-:W-:Y:S01]  /*06a0*/  FADD.FTZ R109, -R59, R52 ;  /* 0x000000343b6d7221 */ /* 0x000fe20000010100 */
[----:B------:R-:W-:Y:S01]  /*06b0*/  PRMT R99, R63, 0x7632, R99 ;  /* 0x000076323f637816 */ /* 0x000fe20000000063 */
[----:B------:R-:W-:Y:S01]  /*06c0*/  FADD.FTZ R52, -R59, R98 ;  /* 0x000000623b347221 */ /* 0x000fe20000010100 */
[----:B------:R-:W-:Y:S01]  /*06d0*/  SHF.L.U32 R96, R53, 0x10, RZ ;  /* 0x0000001035607819 */ /* 0x000fe200000006ff */
[----:B------:R-:W-:Y:S01]  /*06e0*/  FADD.FTZ R91, -R59, R60 ;  /* 0x0000003c3b5b7221 */ /* 0x000fe20000010100 */
        /* <DEDUP_REMOVED lines=10> */
[----:B------:R-:W-:Y:S01]  /*0790*/  SHF.L.U32 R60, R99, 0x10, RZ ;  /* 0x00000010633c7819 */ /* 0x000fe200000006ff */
[C---:B------:R-:W-:Y:S01]  /*07a0*/  FADD.FTZ R111, -R59.reuse, R96 ;  /* 0x000000603b6f7221 */ /* 0x040fe20000010100 */
[C---:B------:R-:W-:Y:S02]  /*07b0*/  PRMT R88, R56.reuse, 0x7632, R88 ;  /* 0x0000763238587816 */ /* 0x040fe40000000058 */
[----:B------:R-:W-:Y:S01]  /*07c0*/  SHF.L.U32 R53, R56, 0x10, RZ ;  /* 0x0000001038357819 */ /* 0x000fe200000006ff */
[----:B------:R-:W-:Y:S01]  /*07d0*/  FADD.FTZ R107, -R59, R100 ;  /* 0x000000643b6b7221 */ /* 0x000fe20000010100 */
[----:B------:R-:W-:Y:S01]  /*07e0*/  PRMT R54, R57, 0x7632, R54 ;  /* 0x0000763239367816 */ /* 0x000fe20000000036 */
[----:B------:R-:W-:Y:S01]  /*07f0*/  FADD.FTZ R108, -R59, R108 ;  /* 0x0000006c3b6c7221 */ /* 0x000fe20000010100 */
[----:B------:R-:W-:Y:S01]  /*0800*/  SHF.L.U32 R55, R57, 0x10, RZ ;  /* 0x0000001039377819 */ /* 0x000fe200000006ff */
[C---:B------:R-:W-:Y:S01]  /*0810*/  FADD.FTZ R106, -R59.reuse, R106 ;  /* 0x0000006a3b6a7221 */ /* 0x040fe20000010100 */
[----:B------:R-:W0:Y:S01]  /*0820*/  @P0 LDC.64 R56, c[0x0][0x438] ;  /* 0x00010e00ff380b82 */ /* 0x000e220000000a00 */
        /* <DEDUP_REMOVED lines=9> */
[----:B------:R-:W-:Y:S01]  /*08c0*/  SHF.L.U32 R60, R88, 0x10, RZ ;  /* 0x00000010583c7819 */ /* 0x000fe200000006ff */
[----:B------:R-:W-:Y:S01]  /*08d0*/  FMUL.FTZ R101, R24, R53 ;  /* 0x0000003518657220 */ /* 0x000fe20000410000 */
[----:B------:R-:W-:-:S03]  /*08e0*/  SHF.L.U32 R62, R54, 0x10, RZ ;  /* 0x00000010363e7819 */ /* 0x000fc600000006ff */
[----:B------:R-:W-:Y:S01]  /*08f0*/  FMUL.FTZ R104, R25, R60 ;  /* 0x0000003c19687220 */ /* 0x000fe20000410000 */
[----:B------:R-:W-:Y:S01]  /*0900*/  FADD.FTZ R63, RZ, R101 ;  /* 0x00000065ff3f7221 */ /* 0x000fe20000010000 */
[----:B------:R-:W-:-:S03]  /*0910*/  FMUL.FTZ R102, R26, R55 ;  /* 0x000000371a667220 */ /* 0x000fc60000410000 */
[----:B------:R-:W-:Y:S01]  /*0920*/  FADD.FTZ R63, R104, R63 ;  /* 0x0000003f683f7221 */ /* 0x000fe20000010000 */
[----:B------:R-:W-:-:S03]  /*0930*/  FMUL.FTZ R113, R27, R62 ;  /* 0x0000003e1b717220 */ /* 0x000fc60000410000 */
[----:B------:R-:W-:Y:S01]  /*0940*/  FADD.FTZ R54, R102, R63 ;  /* 0x0000003f66367221 */ /* 0x000fe20000010000 */
[C---:B------:R-:W-:Y:S01]  /*0950*/  PRMT R117, R65.reuse, 0x7632, R117 ;  /* 0x0000763241757816 */ /* 0x040fe20000000075 */
[----:B------:R-:W-:Y:S01]  /*0960*/  FMUL.FTZ R116, R28, R121 ;  /* 0x000000791c747220 */ /* 0x000fe20000410000 */
[----:B------:R-:W-:Y:S01]  /*0970*/  SHF.L.U32 R103, R65, 0x10, RZ ;  /* 0x0000001041677819 */ /* 0x000fe200000006ff */
[----:B------:R-:W-:Y:S01]  /*0980*/  FADD.FTZ R65, R113, R54 ;  /* 0x0000003671417221 */ /* 0x000fe20000010000 */
[----:B------:R-:W-:Y:S01]  /*0990*/  SHF.L.U32 R125, R125, 0x10, RZ ;  /* 0x000000107d7d7819 */ /* 0x000fe200000006ff */
[----:B0-----:R-:W-:-:S04]  /*09a0*/  @P0 IMAD.WIDE.U32 R56, R81, 0x10, R56 ;  /* 0x0000001051380825 */ /* 0x001fc800078e0038 */
[----:B------:R-:W-:Y:S01]  /*09b0*/  FADD.FTZ R65, R116, R65 ;  /* 0x0000004174417221 */ /* 0x000fe20000010000 */
[----:B------:R-:W-:Y:S01]  /*09c0*/  FMUL.FTZ R112, R29, R125 ;  /* 0x0000007d1d707220 */ /* 0x000fe20000410000 */
[----:B------:R-:W-:Y:S01]  /*09d0*/  SHF.L.U32 R63, R0, 0x10, RZ ;  /* 0x00000010003f7819 */ /* 0x000fe200000006ff */
[----:B------:R-:W-:Y:S01]  /*09e0*/  FMUL.FTZ R0, R84, R109 ;  /* 0x0000006d54007220 */ /* 0x000fe20000410000 */
[----:B------:R-:W-:Y:S01]  /*09f0*/  FMUL.FTZ R114, R30, R123 ;  /* 0x0000007b1e727220 */ /* 0x000fe20000410000 */
[----:B------:R-:W-:Y:S01]  /*0a00*/  FADD.FTZ R65, R112, R65 ;  /* 0x0000004170417221 */ /* 0x000fe20000010000 */
[----:B------:R0:W5:Y:S01]  /*0a10*/  @P0 LDG.E.128 R48, desc[UR12][R56.64] ;  /* 0x0000000c38300981 */ /* 0x000162000c1e1d00 */
[----:B------:R-:W-:Y:S01]  /*0a20*/  FMUL.FTZ R110, R84, R111 ;  /* 0x0000006f546e7220 */ /* 0x000fe20000410000 */
[----:B------:R-:W-:Y:S01]  /*0a30*/  PRMT R119, R64, 0x7632, R119 ;  /* 0x0000763240777816 */ /* 0x000fe20000000077 */
[----:B------:R-:W-:Y:S01]  /*0a40*/  FMUL.FTZ R111, R84, R52 ;  /* 0x00000034546f7220 */ /* 0x000fe20000410000 */
[----:B------:R-:W-:Y:S01]  /*0a50*/  SHF.L.U32 R61, R64, 0x10, RZ ;  /* 0x00000010403d7819 */ /* 0x000fe200000006ff */
[----:B------:R-:W-:Y:S01]  /*0a60*/  FMUL.FTZ R108, R84, R108 ;  /* 0x0000006c546c7220 */ /* 0x000fe20000410000 */
[----:B------:R-:W-:Y:S01]  /*0a70*/  FMUL.FTZ R109, R31, R63 ;  /* 0x0000003f1f6d7220 */ /* 0x000fe20000410000 */
[----:B------:R-:W-:Y:S01]  /*0a80*/  FADD.FTZ R52, R114, R65 ;  /* 0x0000004172347221 */ /* 0x000fe20000010000 */
[----:B0-----:R-:W-:Y:S01]  /*0a90*/  FFMA.FTZ R57, R0, R101, RZ ;  /* 0x0000006500397223 */ /* 0x001fe200000100ff */
[----:B------:R-:W-:Y:S01]  /*0aa0*/  SHF.L.U32 R119, R119, 0x10, RZ ;  /* 0x0000001077777819 */ /* 0x000fe200000006ff */
[----:B------:R-:W-:Y:S01]  /*0ab0*/  FMUL.FTZ R65, R32, R61 ;  /* 0x0000003d20417220 */ /* 0x000fe20000410000 */
[----:B------:R-:W-:Y:S01]  /*0ac0*/  FADD.FTZ R52, R109, R52 ;  /* 0x000000346d347221 */ /* 0x000fe20000010000 */
[----:B------:R-:W-:Y:S01]  /*0ad0*/  FFMA.FTZ R57, R108, R104, R57 ;  /* 0x000000686c397223 */ /* 0x000fe20000010039 */
[C---:B------:R-:W-:Y:S01]  /*0ae0*/  PRMT R120, R67.reuse, 0x7632, R120 ;  /* 0x0000763243787816 */ /* 0x040fe20000000078 */
[----:B------:R-:W-:Y:S01]  /*0af0*/  FMUL.FTZ R106, R84, R106 ;  /* 0x0000006a546a7220 */ /* 0x000fe20000410000 */
[----:B------:R-:W-:Y:S01]  /*0b00*/  SHF.L.U32 R115, R67, 0x10, RZ ;  /* 0x0000001043737819 */ /* 0x000fe200000006ff */
[----:B------:R-:W-:Y:S01]  /*0b10*/  FFMA.FTZ R67, R110, R102, R57 ;  /* 0x000000666e437223 */ /* 0x000fe20000010039 */
[C---:B------:R-:W-:Y:S01]  /*0b20*/  PRMT R124, R66.reuse, 0x7632, R124 ;  /* 0x00007632427c7816 */ /* 0x040fe2000000007c */
[----:B------:R-:W-:Y:S01]  /*0b30*/  FADD.FTZ R57, R65, R52 ;  /* 0x0000003441397221 */ /* 0x000fe20000010000 */
[----:B------:R-:W-:Y:S01]  /*0b40*/  SHF.L.U32 R105, R66, 0x10, RZ ;  /* 0x0000001042697819 */ /* 0x000fe200000006ff */
[----:B------:R-:W-:Y:S01]  /*0b50*/  FMUL.FTZ R66, R33, R119 ;  /* 0x0000007721427220 */ /* 0x000fe20000410000 */
[----:B------:R-:W-:Y:S01]  /*0b60*/  SHF.L.U32 R117, R117, 0x10, RZ ;  /* 0x0000001075757819 */ /* 0x000fe200000006ff */
[----:B------:R-:W-:Y:S01]  /*0b70*/  FFMA.FTZ R52, R106, R113, R67 ;  /* 0x000000716a347223 */ /* 0x000fe20000010043 */
[----:B------:R-:W-:Y:S01]  /*0b80*/  FMUL.FTZ R67, R34, R103 ;  /* 0x0000006722437220 */ /* 0x000fe20000410000 */
[----:B------:R-:W-:Y:S01]  /*0b90*/  FADD.FTZ R54, R57, R66 ;  /* 0x0000004239367221 */ /* 0x000fe20000010000 */
[----:B------:R-:W-:Y:S01]  /*0ba0*/  FMUL.FTZ R118, R84, R89 ;  /* 0x0000005954767220 */ /* 0x000fe20000410000 */
[----:B------:R-:W-:Y:S01]  /*0bb0*/  FFMA.FTZ R57, R111, R116, R52 ;  /* 0x000000746f397223 */ /* 0x000fe20000010034 */
[----:B------:R-:W-:Y:S01]  /*0bc0*/  FMUL.FTZ R88, R35, R117 ;  /* 0x0000007523587220 */ /* 0x000fe20000410000 */
[----:B------:R-:W-:Y:S01]  /*0bd0*/  FADD.FTZ R89, R54, R67 ;  /* 0x0000004336597221 */ /* 0x000fe20000010000 */
        /* <DEDUP_REMOVED lines=50> */
[----:B------:R-:W2:Y:S01]  /*0f00*/  S2R R64, SR_TID.X ;  /* 0x0000000000407919 */ /* 0x000ea20000002100 */
[----:B0-----:R-:W-:Y:S01]  /*0f10*/  FADD.FTZ R59, R58, R59 ;  /* 0x0000003b3a3b7221 */ /* 0x001fe20000010000 */
[----:B-1----:R-:W-:-:S04]  /*0f20*/  FADD.FTZ R52, R54, R53 ;  /* 0x0000003536347221 */ /* 0x002fc80000010000 */
[----:B------:R-:W0:Y:S01]  /*0f30*/  SHFL.DOWN PT, R53, R59, 0x1, 0x1f ;  /* 0x08201f003b357f89 */ /* 0x000e2200000e0000 */
[----:B--2---:R-:W-:Y:S01]  /*0f40*/  LOP3.LUT P1, RZ, R64, 0x1f, RZ, 0xc0, !PT ;  /* 0x0000001f40ff7812 */ /* 0x004fe2000782c0ff */
[----:B0-----:R-:W-:-:S12]  /*0f50*/  FADD.FTZ R53, R59, R53 ;  /* 0x000000353b357221 */ /* 0x001fd80000010000 */
        /* <DEDUP_REMOVED lines=9> */
.L_x_567:
[----:B------:R-:W-:Y:S05]  /*0ff0*/  BSYNC.RECONVERGENT B0 ;  /* 0x0000000000007941 */ /* 0x000fea0003800200 */
.L_x_566:
[----:B------:R-:W1:Y:S08]  /*1000*/  S2UR UR5, SR_CgaCtaId ;  /* 0x00000000000579c3 */ /* 0x000e700000008800 */
[----:B------:R-:W-:Y:S01]  /*1010*/  BAR.SYNC.DEFER_BLOCKING 0x0 ;  /* 0x0000000000007b1d */ /* 0x000fe20000010000 */
[----:B------:R-:W-:Y:S01]  /*1020*/  FADD.FTZ R76, R55, R76 ;  /* 0x0000004c374c7221 */ /* 0x000fe20000010000 */
[----:B------:R-:W-:Y:S01]  /*1030*/  FFMA.FTZ R77, R110, R55, R77 ;  /* 0x000000376e4d7223 */ /* 0x000fe2000001004d */
[----:B------:R-:W-:Y:S01]  /*1040*/  FADD.FTZ R17, R63, R17 ;  /* 0x000000113f117221 */ /* 0x000fe20000010000 */
[----:B------:R-:W-:Y:S01]  /*1050*/  FFMA.FTZ R5, R122, R63, R5 ;  /* 0x0000003f7a057223 */ /* 0x000fe20000010005 */
[----:B------:R-:W-:Y:S01]  /*1060*/  ISETP.NE.U32.AND P1, PT, R86, RZ, PT ;  /* 0x000000ff5600720c */ /* 0x000fe20003f25070 */
[----:B------:R-:W-:Y:S01]  /*1070*/  UMOV UR4, 0x400 ;  /* 0x0000040000047882 */ /* 0x000fe20000000000 */
[----:B------:R-:W-:Y:S01]  /*1080*/  FADD.FTZ R78, R60, R78 ;  /* 0x0000004e3c4e7221 */ /* 0x000fe20000010000 */
[----:B------:R-:W-:Y:S01]  /*1090*/  FFMA.FTZ R79, R108, R60, R79 ;  /* 0x0000003c6c4f7223 */ /* 0x000fe2000001004f */
        /* <DEDUP_REMOVED lines=97> */
.L_x_570:
        /* <DEDUP_REMOVED lines=33> */
.L_x_569:
        /* <DEDUP_REMOVED lines=36> */
.L_x_572:
        /* <DEDUP_REMOVED lines=37> */
.L_x_568:
        /* <DEDUP_REMOVED lines=49> */
.L_x_574:
        /* <DEDUP_REMOVED lines=45> */
.L_x_573:
        /* <DEDUP_REMOVED lines=48> */
.L_x_575:
        /* <DEDUP_REMOVED lines=48> */
.L_x_571:
        /* <DEDUP_REMOVED lines=65> */
.L_x_578:
        /* <DEDUP_REMOVED lines=45> */
.L_x_577:
        /* <DEDUP_REMOVED lines=46> */
.L_x_580:
        /* <DEDUP_REMOVED lines=41> */
.L_x_576:
        /* <DEDUP_REMOVED lines=39> */
.L_x_582:
        /* <DEDUP_REMOVED lines=33> */
.L_x_581:
        /* <DEDUP_REMOVED lines=34> */
.L_x_583:
        /* <DEDUP_REMOVED lines=28> */
.L_x_579:
        /* <DEDUP_REMOVED lines=18> */
[----:B-----5:R-:W-:Y:S02]  /*3f00*/  MOV R20, R83 ;  /* 0x0000005300147202 */ /* 0x020fe40000000f00 */
        /* <DEDUP_REMOVED lines=15> */
[----:B0-----:R-:W-:Y:S02]  /*4000*/  MOV R40, R10 ;  /* 0x0000000a00287202 */ /* 0x001fe40000000f00 */
[----:B------:R-:W-:Y:S02]  /*4010*/  MOV R16, R70 ;  /* 0x0000004600107202 */ /* 0x000fe40000000f00 */
[----:B------:R-:W-:Y:S02]  /*4020*/  MOV R41, R11 ;  /* 0x0000000b00297202 */ /* 0x000fe40000000f00 */
[----:B------:R-:W-:Y:S02]  /*4030*/  MOV R17, R71 ;  /* 0x0000004700117202 */ /* 0x000fe40000000f00 */
[----:B------:R-:W-:Y:S02]  /*4040*/  MOV R42, R12 ;  /* 0x0000000c002a7202 */ /* 0x000fe40000000f00 */
[----:B------:R-:W-:-:S02]  /*4050*/  MOV R18, R72 ;  /* 0x0000004800127202 */ /* 0x000fc40000000f00 */
[----:B------:R-:W-:Y:S02]  /*4060*/  MOV R43, R13 ;  /* 0x0000000d002b7202 */ /* 0x000fe40000000f00 */
[----:B------:R-:W-:-:S07]  /*4070*/  MOV R19, R73 ;  /* 0x0000004900137202 */ /* 0x000fce0000000f00 */
.L_x_565:
        /* <DEDUP_REMOVED lines=17> */
.L_x_585:
        /* <DEDUP_REMOVED lines=15> */
.L_x_2807:


//--------------------- .text._ZN10layer_norm31ln_parallel_residual_bwd_kernelINS_13Kernel_traitsIf13__nv_bfloat16S2_S2_fjLj4096ELj1ELj1ELj8ELj16ENS_18Kernel_traits_baseILj4096EfS2_S2_S2_fjLj256EEEEELb1ELb0ELb0EEEvNS_9BwdParamsE --------------------------
	.section	.text._ZN10layer_norm31ln_parallel_residual_bwd_kernelINS_13Kernel_traitsIf13__nv_bfloat16S2_S2_fjLj4096ELj1ELj1ELj8ELj16ENS_18Kernel_traits_baseILj4096EfS2_S2_S2_fjLj256EEEEELb1ELb0ELb0EEEvNS_9BwdParamsE,"ax",@progbits
	.align	128
        .global         _ZN10layer_norm31ln_parallel_residual_bwd_kernelINS_13Kernel_traitsIf13__nv_bfloat16S2_S2_fjLj4096ELj1ELj1ELj8ELj16ENS_18Kernel_traits_baseILj4096EfS2_S2_S2_fjLj256EEEEELb1ELb0ELb0EEEvNS_9BwdParamsE
        .type           _ZN10layer_norm31ln_parallel_residual_bwd_kernelINS_13Kernel_traitsIf13__nv_bfloat16S2_S2_fjLj4096ELj1ELj1ELj8ELj16ENS_18Kernel_traits_baseILj4096EfS2_S2_S2_fjLj256EEEEELb1ELb0ELb0EEEvNS_9BwdParamsE,@function
        .size           _ZN10layer_norm31ln_parallel_residual_bwd_kernelINS_13Kernel_traitsIf13__nv_bfloat16S2_S2_fjLj4096ELj1ELj1ELj8ELj16ENS_18Kernel_traits_baseILj4096EfS2_S2_S2_fjLj256EEEEELb1ELb0ELb0EEEvNS_9BwdParamsE,(.L_x_2808 - _ZN10layer_norm31ln_parallel_residual_bwd_kernelINS_13Kernel_traitsIf13__nv_bfloat16S2_S2_fjLj4096ELj1ELj1ELj8ELj16ENS_18Kernel_traits_baseILj4096EfS2_S2_S2_fjLj256EEEEELb1ELb0ELb0EEEvNS_9BwdParamsE)
        .other          _ZN10layer_norm31ln_parallel_residual_bwd_kernelINS_13Kernel_traitsIf13__nv_bfloat16S2_S2_fjLj4096ELj1ELj1ELj8ELj16ENS_18Kernel_traits_baseILj4096EfS2_S2_S2_fjLj256EEEEELb1ELb0ELb0EEEvNS_9BwdParamsE,@"STO_CUDA_ENTRY STV_DEFAULT"
_ZN10layer_norm31ln_parallel_residual_bwd_kernelINS_13Kernel_traitsIf13__nv_bfloat16S2_S2_fjLj4096ELj1ELj1ELj8ELj16ENS_18Kernel_traits_baseILj4096EfS2_S2_S2_fjLj256EEEEELb1ELb0ELb0EEEvNS_9BwdParamsE:
.text._ZN10layer_norm31ln_parallel_residual_bwd_kernelINS_13Kernel_traitsIf13__nv_bfloat16S2_S2_fjLj4096ELj1ELj1ELj8ELj16ENS_18Kernel_traits_baseILj4096EfS2_S2_S2_fjLj256EEEEELb1ELb0ELb0EEEvNS_9BwdParamsE:
        /* <DEDUP_REMOVED lines=25> */
[----:B------:R2:W5:Y:S04]  /*0190*/  @P2 LDG.E.128 R96, desc[UR6][R8.64] ;  /* 0x0000000608602981 */ /* 0x000568000c1e1d00 */
[----:B------:R2:W5:Y:S04]  /*01a0*/  @P2 LDG.E.128 R92, desc[UR6][R8.64+0x10] ;  /* 0x00001006085c2981 */ /* 0x000568000c1e1d00 */
[----:B------:R2:W5:Y:S04]  /*01b0*/  @P1 LDG.E.128 R88, desc[UR6][R2.64] ;  /* 0x0000000602581981 */ /* 0x000568000c1e1d00 */
        /* <DEDUP_REMOVED lines=38> */
[----:B------:R-:W-:Y:S01]  /*0420*/  PLOP3.LUT P3, PT, PT, PT, PT, 0x8, 0x80 ;  /* 0x000000000080781c */ /* 0x000fe20003f6e170 */
[----:B------:R-:W-:Y:S01]  /*0430*/  IMAD.U32 R139, RZ, RZ, UR8 ;  /* 0x00000008ff8b7e24 */ /* 0x000fe2000f8e00ff */
        /* <DEDUP_REMOVED lines=15> */
[----:B0-----:R-:W-:Y:S01]  /*0530*/  UISETP.NE.AND UP0, UPT, UR9, URZ, UPT ;  /* 0x000000ff0900728c */ /* 0x001fe2000bf05270 */
        /* <DEDUP_REMOVED lines=24> */
.L_x_611:
        /* <DEDUP_REMOVED lines=10> */
[----:B------:R-:W-:Y:S02]  /*0760*/  ISETP.GE.U32.AND P2, PT, R135, 0x200, PT ;  /* 0x000002008700780c */ /* 0x000fe40003f46070 */
[----:B------:R-:W-:Y:S02]  /*0770*/  MOV R131, RZ ;  /* 0x000000ff00837202 */ /* 0x000fe40000000f00 */
        /* <DEDUP_REMOVED lines=18> */
[----:B------:R-:W-:-:S04]  /*08a0*/  ISETP.NE.U32.AND P0, PT, RZ, UR14, PT ;  /* 0x0000000eff007c0c */ /* 0x000fc8000bf05070 */
[----:B------:R-:W-:Y:S02]  /*08b0*/  ISETP.NE.AND.EX P0, PT, RZ, UR15, PT, P0 ;  /* 0x0000000fff007c0c */ /* 0x000fe4000bf05300 */
[----:B----4-:R-:W-:-:S04]  /*08c0*/  ISETP.NE.U32.AND P1, PT, RZ, UR10, PT ;  /* 0x0000000aff007c0c */ /* 0x010fc8000bf25070 */
[----:B------:R-:W-:-:S07]  /*08d0*/  ISETP.NE.AND.EX P1, PT, RZ, UR11, PT, P1 ;  /* 0x0000000bff007c0c */ /* 0x000fce000bf25310 */
[----:B------:R-:W0:Y:S08]  /*08e0*/  @P0 LDC.64 R130, c[0x0][0x438] ;  /* 0x00010e00ff820b82 */ /* 0x000e300000000a00 */
[----:B------:R-:W1:Y:S01]  /*08f0*/  @P1 LDC.64 R158, c[0x0][0x3b8] ;  /* 0x0000ee00ff9e1b82 */ /* 0x000e620000000a00 */
[----:B0-----:R-:W-:-:S05]  /*0900*/  @P0 IMAD.WIDE.U32 R130, R138, 0x10, R130 ;  /* 0x000000108a820825 */ /* 0x001fca00078e0082 */
[----:B------:R0:W5:Y:S01]  /*0910*/  @P0 LDG.E.128 R8, desc[UR6][R130.64] ;  /* 0x0000000682080981 */ /* 0x000162000c1e1d00 */
[----:B-1----:R-:W-:-:S05]  /*0920*/  @P1 IMAD.WIDE.U32 R158, R138, 0x8, R158 ;  /* 0x000000088a9e1825 */ /* 0x002fca00078e009e */
[----:B------:R1:W5:Y:S01]  /*0930*/  @P1 LDG.E.64 R172, desc[UR6][R158.64] ;  /* 0x000000069eac1981 */ /* 0x000362000c1e1b00 */
[----:B---3--:R-:W-:Y:S02]  /*0940*/  SHF.L.U32 R157, R116, 0x10, RZ ;  /* 0x00000010749d7819 */ /* 0x008fe400000006ff */
[C---:B------:R-:W-:Y:S02]  /*0950*/  PRMT R170, R119.reuse, 0x7632, R170 ;  /* 0x0000763277aa7816 */ /* 0x040fe400000000aa */
[----:B------:R-:W-:Y:S01]  /*0960*/  SHF.L.U32 R167, R119, 0x10, RZ ;  /* 0x0000001077a77819 */ /* 0x000fe200000006ff */
[----:B------:R-:W-:Y:S01]  /*0970*/  FADD.FTZ R157, -R128, R157 ;  /* 0x0000009d809d7221 */ /* 0x000fe20000010100 */
[----:B------:R-:W-:Y:S01]  /*0980*/  PRMT R129, R116, 0x7632, R129 ;  /* 0x0000763274817816 */ /* 0x000fe20000000081 */
[----:B------:R-:W-:Y:S01]  /*0990*/  IMAD.U32 R119, R124, 0x10000, RZ ;  /* 0x000100007c777824 */ /* 0x000fe200078e00ff */
[C---:B------:R-:W-:Y:S02]  /*09a0*/  PRMT R164, R117.reuse, 0x7632, R164 ;  /* 0x0000763275a47816 */ /* 0x040fe400000000a4 */
[----:B------:R-:W-:Y:S01]  /*09b0*/  SHF.L.U32 R161, R117, 0x10, RZ ;  /* 0x0000001075a17819 */ /* 0x000fe200000006ff */
[----:B-----5:R-:W-:Y:S01]  /*09c0*/  FMUL.FTZ R157, R140, R157 ;  /* 0x0000009d8c9d7220 */ /* 0x020fe20000410000 */
[----:B------:R-:W-:-:S02]  /*09d0*/  SHF.L.U32 R177, R126, 0x10, RZ ;  /* 0x000000107eb17819 */ /* 0x000fc400000006ff */
[C---:B--2---:R-:W-:Y:S01]  /*09e0*/  PRMT R116, R120.reuse, 0x7632, R116 ;  /* 0x0000763278747816 */ /* 0x044fe20000000074 */
[C---:B0-----:R-:W-:Y:S01]  /*09f0*/  IMAD.U32 R131, R121.reuse, 0x10000, RZ ;  /* 0x0001000079837824 */ /* 0x041fe200078e00ff */
[----:B------:R-:W-:Y:S02]  /*0a00*/  SHF.L.U32 R117, R120, 0x10, RZ ;  /* 0x0000001078757819 */ /* 0x000fe400000006ff */
[----:B------:R-:W-:Y:S01]  /*0a10*/  PRMT R120, R121, 0x7632, R120 ;  /* 0x0000763279787816 */ /* 0x000fe20000000078 */
[----:B------:R-:W-:Y:S01]  /*0a20*/  FMUL.FTZ R121, R80, R119 ;  /* 0x0000007750797220 */ /* 0x000fe20000410000 */
[----:B------:R-:W-:Y:S01]  /*0a30*/  SHF.L.U32 R165, R122, 0x10, RZ ;  /* 0x000000107aa57819 */ /* 0x000fe200000006ff */
[----:B------:R-:W-:Y:S01]  /*0a40*/  FADD.FTZ R56, R56, R117 ;  /* 0x0000007538387221 */ /* 0x000fe20000010000 */
[-C--:B------:R-:W-:Y:S01]  /*0a50*/  FFMA.FTZ R72, R157, R117.reuse, R72 ;  /* 0x000000759d487223 */ /* 0x080fe20000010048 */
[----:B------:R-:W-:Y:S01]  /*0a60*/  FFMA.FTZ R0, R88, R117, R121 ;  /* 0x0000007558007223 */ /* 0x000fe20000010079 */
[----:B------:R-:W-:Y:S01]  /*0a70*/  FMUL.FTZ R117, R76, R177 ;  /* 0x000000b14c757220 */ /* 0x000fe20000410000 */
[----:B------:R-:W-:-:S02]  /*0a80*/  PRMT R130, R122, 0x7632, R130 ;  /* 0x000076327a827816 */ /* 0x000fc40000000082 */
[----:B------:R-:W-:Y:S01]  /*0a90*/  PRMT R122, R125, 0x7632, R122 ;  /* 0x000076327d7a7816 */ /* 0x000fe2000000007a */
[----:B------:R-:W-:Y:S01]  /*0aa0*/  FFMA.FTZ R160, R84, R165, R117 ;  /* 0x000000a554a07223 */ /* 0x000fe20000010075 */
[----:B------:R-:W-:Y:S01]  /*0ab0*/  SHF.L.U32 R117, R164, 0x10, RZ ;  /* 0x00000010a4757819 */ /* 0x000fe200000006ff */
[C---:B------:R-:W-:Y:S01]  /*0ac0*/  IMAD.U32 R163, R118.reuse, 0x10000, RZ ;  /* 0x0001000076a37824 */ /* 0x040fe200078e00ff */
[----:B------:R-:W-:Y:S02]  /*0ad0*/  PRMT R168, R118, 0x7632, R168 ;  /* 0x0000763276a87816 */ /* 0x000fe400000000a8 */
[----:B------:R-:W-:Y:S01]  /*0ae0*/  PRMT R118, R124, 0x7632, R118 ;  /* 0x000076327c767816 */ /* 0x000fe20000000076 */
[----:B------:R-:W-:Y:S01]  /*0af0*/  FADD.FTZ R117, -R128, R117 ;  /* 0x0000007580757221 */ /* 0x000fe20000010100 */
[----:B------:R-:W-:Y:S02]  /*0b00*/  SHF.L.U32 R124, R122, 0x10, RZ ;  /* 0x000000107a7c7819 */ /* 0x000fe400000006ff */
[----:B------:R-:W-:Y:S01]  /*0b10*/  SHF.L.U32 R129, R129, 0x10, RZ ;  /* 0x0000001081817819 */ /* 0x000fe200000006ff */
[----:B-1----:R-:W-:Y:S01]  /*0b20*/  FADD.FTZ R159, -R128, R161 ;  /* 0x000000a1809f7221 */ /* 0x002fe20000010100 */
[----:B------:R-:W-:Y:S01]  /*0b30*/  PRMT R169, R126, 0x7632, R169 ;  /* 0x000076327ea97816 */ /* 0x000fe200000000a9 */
[----:B------:R-:W-:Y:S01]  /*0b40*/  FADD.FTZ R161, -R128, R163 ;  /* 0x000000a380a17221 */ /* 0x000fe20000010100 */
[----:B------:R-:W-:Y:S01]  /*0b50*/  PRMT R176, R127, 0x7632, R176 ;  /* 0x000076327fb07816 */ /* 0x000fe200000000b0 */
[----:B------:R-:W-:Y:S01]  /*0b60*/  IMAD.U32 R122, R120, 0x10000, RZ ;  /* 0x00010000787a7824 */ /* 0x000fe200078e00ff */
[----:B------:R-:W-:Y:S01]  /*0b70*/  SHF.L.U32 R118, R118, 0x10, RZ ;  /* 0x0000001076767819 */ /* 0x000fe200000006ff */
[----:B------:R-:W-:Y:S01]  /*0b80*/  FMUL.FTZ R126, R83, R124 ;  /* 0x0000007c537e7220 */ /* 0x000fe20000410000 */
[----:B------:R-:W-:Y:S01]  /*0b90*/  FMUL.FTZ R166, R140, R117 ;  /* 0x000000758ca67220 */ /* 0x000fe20000410000 */
[----:B------:R-:W-:-:S02]  /*0ba0*/  IMAD.U32 R127, R127, 0x10000, RZ ;  /* 0x000100007f7f7824 */ /* 0x000fc400078e00ff */
[C---:B------:R-:W-:Y:S01]  /*0bb0*/  FADD.FTZ R129, -R128.reuse, R129 ;  /* 0x0000008180817221 */ /* 0x040fe20000010100 */
[----:B------:R-:W-:Y:S01]  /*0bc0*/  FADD.FTZ R163, -R128, R167 ;  /* 0x000000a780a37221 */ /* 0x000fe20000010100 */
[----:B------:R-:W-:Y:S01]  /*0bd0*/  SHF.L.U32 R179, R123, 0x10, RZ ;  /* 0x000000107bb37819 */ /* 0x000fe200000006ff */
[----:B------:R-:W-:Y:S01]  /*0be0*/  FMUL.FTZ R161, R140, R161 ;  /* 0x000000a18ca17220 */ /* 0x000fe20000410000 */
[----:B------:R-:W-:Y:S01]  /*0bf0*/  FADD.FTZ R59, R59, R122 ;  /* 0x0000007a3b3b7221 */ /* 0x000fe20000010000 */
[-C--:B------:R-:W-:Y:S01]  /*0c00*/  FFMA.FTZ R167, R91, R122.reuse, R126 ;  /* 0x0000007a5ba77223 */ /* 0x080fe2000001007e */
[----:B------:R-:W-:Y:S01]  /*0c10*/  FFMA.FTZ R75, R166, R122, R75 ;  /* 0x0000007aa64b7223 */ /* 0x000fe2000001004b */
[----:B------:R-:W-:Y:S01]  /*0c20*/  FMUL.FTZ R121, R78, R127 ;  /* 0x0000007f4e797220 */ /* 0x000fe20000410000 */
[----:B------:R-:W-:Y:S02]  /*0c30*/  IMAD.U32 R116, R116, 0x10000, RZ ;  /* 0x0001000074747824 */ /* 0x000fe400078e00ff */
[----:B------:R-:W-:Y:S01]  /*0c40*/  FMUL.FTZ R120, R81, R118 ;  /* 0x0000007651787220 */ /* 0x000fe20000410000 */
[----:B------:R-:W-:Y:S01]  /*0c50*/  FMUL.FTZ R164, R140, R129 ;  /* 0x000000818ca47220 */ /* 0x000fe20000410000 */
[----:B------:R-:W-:-:S02]  /*0c60*/  SHF.L.U32 R122, R169, 0x10, RZ ;  /* 0x00000010a97a7819 */ /* 0x000fc400000006ff */
[----:B------:R-:W-:Y:S01]  /*0c70*/  SHF.L.U32 R117, R168, 0x10, RZ ;  /* 0x00000010a8757819 */ /* 0x000fe200000006ff */
[----:B------:R-:W-:Y:S01]  /*0c80*/  FADD.FTZ R52, R52, R165 ;  /* 0x000000a534347221 */ /* 0x000fe20000010000 */
[----:B------:R-:W-:Y:S01]  /*0c90*/  FFMA.FTZ R68, R161, R165, R68 ;  /* 0x000000a5a1447223 */ /* 0x000fe20000010044 */
[----:B------:R-:W-:Y:S01]  /*0ca0*/  FFMA.FTZ R162, R86, R179, R121 ;  /* 0x000000b356a27223 */ /* 0x000fe20000010079 */
[----:B------:R-:W-:Y:S01]  /*0cb0*/  FADD.FTZ R57, R57, R116 ;  /* 0x0000007439397221 */ /* 0x000fe20000010000 */
[-C--:B------:R-:W-:Y:S01]  /*0cc0*/  FFMA.FTZ R165, R89, R116.reuse, R120 ;  /* 0x0000007459a57223 */ /* 0x080fe20000010078 */
[----:B------:R-:W-:Y:S01]  /*0cd0*/  FFMA.FTZ R73, R164, R116, R73 ;  /* 0x00000074a4497223 */ /* 0x000fe20000010049 */
[----:B------:R-:W-:Y:S01]  /*0ce0*/  SHF.L.U32 R121, R170, 0x10, RZ ;  /* 0x00000010aa797819 */ /* 0x000fe200000006ff */
[----:B------:R-:W-:Y:S02]  /*0cf0*/  IMAD.U32 R130, R130, 0x10000, RZ ;  /* 0x0001000082827824 */ /* 0x000fe400078e00ff */
[----:B------:R-:W-:Y:S01]  /*0d00*/  FMUL.FTZ R116, R77, R122 ;  /* 0x0000007a4d747220 */ /* 0x000fe20000410000 */
[----:B------:R-:W-:Y:S01]  /*0d10*/  SHF.L.U32 R125, R125, 0x10, RZ ;  /* 0x000000107d7d7819 */ /* 0x000fe200000006ff */
[----:B------:R-:W-:Y:S01]  /*0d20*/  FADD.FTZ R117, -R128, R117 ;  /* 0x0000007580757221 */ /* 0x000fe20000010100 */
[----:B------:R-:W-:Y:S01]  /*0d30*/  PRMT R171, R123, 0x7632, R171 ;  /* 0x000076327bab7816 */ /* 0x000fe200000000ab */
[----:B------:R-:W-:Y:S01]  /*0d40*/  FFMA.FTZ R169, R85, R130, R116 ;  /* 0x0000008255a97223 */ /* 0x000fe20000010074 */
[----:B------:R-:W-:Y:S01]  /*0d50*/  SHF.L.U32 R176, R176, 0x10, RZ ;  /* 0x00000010b0b07819 */ /* 0x000fe200000006ff */
[----:B------:R-:W-:Y:S01]  /*0d60*/  FADD.FTZ R121, -R128, R121 ;  /* 0x0000007980797221 */ /* 0x000fe20000010100 */
[----:B------:R-:W-:Y:S01]  /*0d70*/  FMUL.FTZ R168, R140, R117 ;  /* 0x000000758ca87220 */ /* 0x000fe20000410000 */
[----:B------:R-:W-:Y:S01]  /*0d80*/  FADD.FTZ R116, RZ, R0 ;  /* 0x00000000ff747221 */ /* 0x000fe20000010000 */
[----:B------:R-:W-:Y:S01]  /*0d90*/  FMUL.FTZ R123, R82, R125 ;  /* 0x0000007d527b7220 */ /* 0x000fe20000410000 */
[C---:B------:R-:W-:Y:S01]  /*0da0*/  FFMA.FTZ R117, R157.reuse, R0, RZ ;  /* 0x000000009d757223 */ /* 0x040fe200000100ff */
[----:B------:R-:W-:Y:S01]  /*0db0*/  FADD.FTZ R24, R24, R119 ;  /* 0x0000007718187221 */ /* 0x000fe20000010000 */
[----:B------:R-:W-:Y:S01]  /*0dc0*/  FFMA.FTZ R40, R157, R119, R40 ;  /* 0x000000779d287223 */ /* 0x000fe20000010028 */
[----:B------:R-:W-:-:S02]  /*0dd0*/  IMAD.U32 R120, R171, 0x10000, RZ ;  /* 0x00010000ab787824 */ /* 0x000fc400078e00ff */
[----:B------:R-:W-:Y:S01]  /*0de0*/  FMUL.FTZ R126, R79, R176 ;  /* 0x000000b04f7e7220 */ /* 0x000fe20000410000 */
[----:B------:R-:W-:Y:S01]  /*0df0*/  FMUL.FTZ R170, R140, R121 ;  /* 0x000000798caa7220 */ /* 0x000fe20000410000 */
[----:B------:R-:W-:Y:S01]  /*0e00*/  FADD.FTZ R119, R116, R165 ;  /* 0x000000a574777221 */ /* 0x000fe20000010000 */
[----:B------:R-:W-:Y:S01]  /*0e10*/  FMUL.FTZ R159, R140, R159 ;  /* 0x0000009f8c9f7220 */ /* 0x000fe20000410000 */
[----:B------:R-:W-:Y:S01]  /*0e20*/  FFMA.FTZ R158, R90, R131, R123 ;  /* 0x000000835a9e7223 */ /* 0x000fe2000001007b */
        /* <DEDUP_REMOVED lines=11> */
[----:B------:R-:W-:Y:S01]  /*0ee0*/  FFMA.FTZ R117, R161, R160, R116 ;  /* 0x000000a0a1757223 */ /* 0x000fe20000010074 */
[----:B------:R-:W-:Y:S02]  /*0ef0*/  FMUL.FTZ R163, R140, R163 ;  /* 0x000000a38ca37220 */ /* 0x000fe40000410000 */
        /* <DEDUP_REMOVED lines=25> */
.L_x_588:
[----:B----4-:R-:W-:Y:S05]  /*1090*/  BSYNC.RECONVERGENT B0 ;  /* 0x0000000000007941 */ /* 0x010fea0003800200 */
.L_x_587:
        /* <DEDUP_REMOVED lines=20> */
[----:B0-----:R-:W-:-:S05]  /*11e0*/  @P0 IMAD.WIDE.U32 R142, R177, 0x10, R142 ;  /* 0x00000010b18e0825 */ /* 0x001fca00078e008e */
[----:B------:R0:W5:Y:S01]  /*11f0*/  @P0 LDG.E.128 R4, desc[UR6][R142.64] ;  /* 0x000000068e040981 */ /* 0x000162000c1e1d00 */
[----:B-1----:R-:W-:-:S05]  /*1200*/  @P1 IMAD.WIDE.U32 R144, R177, 0x8, R144 ;  /* 0x00000008b1901825 */ /* 0x002fca00078e0090 */
[----:B------:R1:W5:Y:S01]  /*1210*/  @P1 LDG.E.64 R174, desc[UR6][R144.64] ;  /* 0x0000000690ae1981 */ /* 0x000362000c1e1b00 */
[C---:B---3--:R-:W-:Y:S01]  /*1220*/  PRMT R130, R116.reuse, 0x7632, R130 ;  /* 0x0000763274827816 */ /* 0x048fe20000000082 */
[C---:B------:R-:W-:Y:S01]  /*1230*/  IMAD.U32 R147, R117.reuse, 0x10000, RZ ;  /* 0x0001000075937824 */ /* 0x040fe200078e00ff */
[----:B------:R-:W-:Y:S02]  /*1240*/  SHF.L.U32 R141, R116, 0x10, RZ ;  /* 0x00000010748d7819 */ /* 0x000fe400000006ff */
[C---:B------:R-:W-:Y:S02]  /*1250*/  PRMT R146, R118.reuse, 0x7632, R146 ;  /* 0x0000763276927816 */ /* 0x040fe40000000092 */
[----:B------:R-:W-:Y:S02]  /*1260*/  SHF.L.U32 R149, R118, 0x10, RZ ;  /* 0x0000001076957819 */ /* 0x000fe400000006ff */
[----:B------:R-:W-:Y:S02]  /*1270*/  PRMT R116, R117, 0x7632, R116 ;  /* 0x0000763275747816 */ /* 0x000fe40000000074 */
[C---:B------:R-:W-:Y:S01]  /*1280*/  PRMT R118, R119.reuse, 0x7632, R118 ;  /* 0x0000763277767816 */ /* 0x040fe20000000076 */
[----:B0-----:R-:W-:Y:S01]  /*1290*/  FADD.FTZ R143, -R128, R147 ;  /* 0x00000093808f7221 */ /* 0x001fe20000010100 */
[----:B------:R-:W-:Y:S01]  /*12a0*/  SHF.L.U32 R151, R119, 0x10, RZ ;  /* 0x0000001077977819 */ /* 0x000fe200000006ff */
[----:B------:R-:W-:Y:S01]  /*12b0*/  IMAD.U32 R117, R130, 0x10000, RZ ;  /* 0x0001000082757824 */ /* 0x000fe200078e00ff */
[----:B------:R-:W-:Y:S01]  /*12c0*/  SHF.L.U32 R119, R116, 0x10, RZ ;  /* 0x0000001074777819 */ /* 0x000fe200000006ff */
[----:B------:R-:W-:Y:S01]  /*12d0*/  IMAD.U32 R177, R118, 0x10000, RZ ;  /* 0x0001000076b17824 */ /* 0x000fe200078e00ff */
[----:B------:R-:W-:-:S02]  /*12e0*/  SHF.L.U32 R147, R146, 0x10, RZ ;  /* 0x0000001092937819 */ /* 0x000fc400000006ff */
[----:B----4-:R-:W-:Y:S01]  /*12f0*/  PRMT R118, R120, 0x7632, R118 ;  /* 0x0000763278767816 */ /* 0x010fe20000000076 */
[C---:B-1----:R-:W-:Y:S01]  /*1300*/  FADD.FTZ R145, -R128.reuse, R149 ;  /* 0x0000009580917221 */ /* 0x042fe20000010100 */
[C---:B------:R-:W-:Y:S01]  /*1310*/  FADD.FTZ R155, -R128.reuse, R151 ;  /* 0x00000097809b7221 */ /* 0x040fe20000010100 */
[C---:B------:R-:W-:Y:S01]  /*1320*/  FADD.FTZ R141, -R128.reuse, R141 ;  /* 0x0000008d808d7221 */ /* 0x040fe20000010100 */
[C---:B------:R-:W-:Y:S01]  /*1330*/  FADD.FTZ R149, -R128.reuse, R117 ;  /* 0x0000007580957221 */ /* 0x040fe20000010100 */
[C---:B------:R-:W-:Y:S01]  /*1340*/  FADD.FTZ R151, -R128.reuse, R119 ;  /* 0x0000007780977221 */ /* 0x040fe20000010100 */
[C---:B------:R-:W-:Y:S01]  /*1350*/  FADD.FTZ R153, -R128.reuse, R147 ;  /* 0x0000009380997221 */ /* 0x040fe20000010100 */
[----:B------:R-:W-:Y:S01]  /*1360*/  FADD.FTZ R181, -R128, R177 ;  /* 0x000000b180b57221 */ /* 0x000fe20000010100 */
[----:B--2---:R-:W-:Y:S01]  /*1370*/  PRMT R116, R124, 0x7632, R116 ;  /* 0x000076327c747816 */ /* 0x004fe20000000074 */
[C---:B------:R-:W-:Y:S01]  /*1380*/  IMAD.U32 R147, R126.reuse, 0x10000, RZ ;  /* 0x000100007e937824 */ /* 0x040fe200078e00ff */
[----:B------:R-:W-:Y:S01]  /*1390*/  PRMT R128, R126, 0x7632, R128 ;  /* 0x000076327e807816 */ /* 0x000fe20000000080 */
[----:B------:R-:W-:Y:S01]  /*13a0*/  IMAD.U32 R118, R118, 0x10000, RZ ;  /* 0x0001000076767824 */ /* 0x000fe200078e00ff */
[----:B------:R-:W-:Y:S01]  /*13b0*/  PRMT R126, R121, 0x7632, R126 ;  /* 0x00007632797e7816 */ /* 0x000fe2000000007e */
[----:B-----5:R-:W-:Y:S01]  /*13c0*/  FMUL.FTZ R150, R140, R149 ;  /* 0x000000958c967220 */ /* 0x020fe20000410000 */
[----:B------:R-:W-:-:S02]  /*13d0*/  SHF.L.U32 R117, R124, 0x10, RZ ;  /* 0x000000107c757819 */ /* 0x000fc400000006ff */
[----:B------:R-:W-:Y:S01]  /*13e0*/  SHF.L.U32 R119, R120, 0x10, RZ ;  /* 0x0000001078777819 */ /* 0x000fe200000006ff */
[----:B------:R-:W-:Y:S01]  /*13f0*/  FMUL.FTZ R120, R97, R118 ;  /* 0x0000007661787220 */ /* 0x000fe20000410000 */
[----:B------:R-:W-:Y:S02]  /*1400*/  SHF.L.U32 R116, R116, 0x10, RZ ;  /* 0x0000001074747819 */ /* 0x000fe400000006ff */
[----:B------:R-:W-:Y:S02]  /*1410*/  PRMT R124, R125, 0x7632, R124 ;  /* 0x000076327d7c7816 */ /* 0x000fe4000000007c */
[----:B------:R-:W-:Y:S02]  /*1420*/  SHF.L.U32 R126, R126, 0x10, RZ ;  /* 0x000000107e7e7819 */ /* 0x000fe400000006ff */
[----:B------:R-:W-:Y:S02]  /*1430*/  PRMT R130, R122, 0x7632, R130 ;  /* 0x000076327a827816 */ /* 0x000fe40000000082 */
[----:B------:R-:W-:-:S02]  /*1440*/  PRMT R154, R127, 0x7632, R154 ;  /* 0x000076327f9a7816 */ /* 0x000fc4000000009a */
[----:B------:R-:W-:Y:S01]  /*1450*/  SHF.L.U32 R179, R127, 0x10, RZ ;  /* 0x000000107fb37819 */ /* 0x000fe200000006ff */
[----:B------:R-:W-:Y:S02]  /*1460*/  IMAD.U32 R127, R121, 0x10000, RZ ;  /* 0x00010000797f7824 */ /* 0x000fe400078e00ff */
[----:B------:R-:W-:Y:S01]  /*1470*/  FMUL.FTZ R121, R96, R119 ;  /* 0x0000007760797220 */ /* 0x000fe20000410000 */
[----:B------:R-:W-:Y:S01]  /*1480*/  FMUL.FTZ R141, R140, R141 ;  /* 0x0000008d8c8d7220 */ /* 0x000fe20000410000 */
[----:B------:R-:W-:Y:S01]  /*1490*/  FADD.FTZ R49, R49, R116 ;  /* 0x0000007431317221 */ /* 0x000fe20000010000 */
[-C--:B------:R-:W-:Y:S01]  /*14a0*/  FFMA.FTZ R149, R105, R116.reuse, R120 ;  /* 0x0000007469957223 */ /* 0x080fe20000010078 */
[----:B------:R-:W-:Y:S01]  /*14b0*/  FFMA.FTZ R65, R150, R116, R65 ;  /* 0x0000007496417223 */ /* 0x000fe20000010041 */
[----:B------:R-:W-:Y:S01]  /*14c0*/  IMAD.U32 R124, R124, 0x10000, RZ ;  /* 0x000100007c7c7824 */ /* 0x000fe200078e00ff */
[----:B------:R-:W-:Y:S01]  /*14d0*/  SHF.L.U32 R130, R130, 0x10, RZ ;  /* 0x0000001082827819 */ /* 0x000fe200000006ff */
[----:B------:R-:W-:Y:S01]  /*14e0*/  FMUL.FTZ R116, R99, R126 ;  /* 0x0000007e63747220 */ /* 0x000fe20000410000 */
[----:B------:R-:W-:Y:S01]  /*14f0*/  SHF.L.U32 R177, R122, 0x10, RZ ;  /* 0x000000107ab17819 */ /* 0x000fe200000006ff */
[----:B------:R-:W-:Y:S01]  /*1500*/  FADD.FTZ R48, R48, R117 ;  /* 0x0000007530307221 */ /* 0x000fe20000010000 */
[----:B------:R-:W-:Y:S01]  /*1510*/  SHF.L.U32 R125, R125, 0x10, RZ ;  /* 0x000000107d7d7819 */ /* 0x000fe200000006ff */
[-C--:B------:R-:W-:Y:S01]  /*1520*/  FFMA.FTZ R142, R104, R117.reuse, R121 ;  /* 0x00000075688e7223 */ /* 0x080fe20000010079 */
[----:B------:R-:W-:Y:S01]  /*1530*/  PRMT R122, R123, 0x7632, R122 ;  /* 0x000076327b7a7816 */ /* 0x000fe2000000007a */
[----:B------:R-:W-:Y:S01]  /*1540*/  FFMA.FTZ R64, R141, R117, R64 ;  /* 0x000000758d407223 */ /* 0x000fe20000010040 */
[----:B------:R-:W-:Y:S01]  /*1550*/  FMUL.FTZ R152, R140, R151 ;  /* 0x000000978c987220 */ /* 0x000fe20000410000 */
[----:B------:R-:W-:Y:S01]  /*1560*/  SHF.L.U32 R123, R123, 0x10, RZ ;  /* 0x000000107b7b7819 */ /* 0x000fe200000006ff */
[----:B------:R-:W-:Y:S01]  /*1570*/  FMUL.FTZ R117, R98, R127 ;  /* 0x0000007f62757220 */ /* 0x000fe20000410000 */
[----:B------:R-:W-:Y:S01]  /*1580*/  FFMA.FTZ R151, R107, R124, R116 ;  /* 0x0000007c6b977223 */ /* 0x000fe20000010074 */
[----:B------:R-:W-:-:S02]  /*1590*/  IMAD.U32 R128, R128, 0x10000, RZ ;  /* 0x0001000080807824 */ /* 0x000fc400078e00ff */
[----:B------:R-:W-:Y:S01]  /*15a0*/  FMUL.FTZ R116, R93, R130 ;  /* 0x000000825d747220 */ /* 0x000fe20000410000 */
[----:B------:R-:W-:Y:S01]  /*15b0*/  SHF.L.U32 R120, R154, 0x10, RZ ;  /* 0x000000109a787819 */ /* 0x000fe200000006ff */
[----:B------:R-:W-:Y:S01]  /*15c0*/  FFMA.FTZ R144, R106, R125, R117 ;  /* 0x0000007d6a907223 */ /* 0x000fe20000010075 */
[----:B------:R-:W-:Y:S01]  /*15d0*/  SHF.L.U32 R122, R122, 0x10, RZ ;  /* 0x000000107a7a7819 */ /* 0x000fe200000006ff */
[----:B------:R-:W-:Y:S01]  /*15e0*/  FMUL.FTZ R154, R140, R153 ;  /* 0x000000998c9a7220 */ /* 0x000fe20000410000 */
[----:B------:R-:W-:Y:S01]  /*15f0*/  FMUL.FTZ R117, R94, R123 ;  /* 0x0000007b5e757220 */ /* 0x000fe20000410000 */
[----:B------:R-:W-:Y:S01]  /*1600*/  FFMA.FTZ R153, R101, R128, R116 ;  /* 0x0000008065997223 */ /* 0x000fe20000010074 */
[----:B------:R-:W-:Y:S01]  /*1610*/  FADD.FTZ R116, R129, R142 ;  /* 0x0000008e81747221 */ /* 0x000fe20000010000 */
[----:B------:R-:W-:Y:S01]  /*1620*/  FMUL.FTZ R121, R92, R177 ;  /* 0x000000b15c797220 */ /* 0x000fe20000410000 */
[----:B------:R-:W-:Y:S01]  /*1630*/  FMUL.FTZ R145, R140, R145 ;  /* 0x000000918c917220 */ /* 0x000fe20000410000 */
[----:B------:R-:W-:Y:S01]  /*1640*/  FFMA.FTZ R131, R141, R142, R131 ;  /* 0x0000008e8d837223 */ /* 0x000fe20000010083 */
[----:B------:R-:W-:Y:S01]  /*1650*/  FADD.FTZ R51, R51, R124 ;  /* 0x0000007c33337221 */ /* 0x000fe20000010000 */
[----:B------:R-:W-:Y:S01]  /*1660*/  FFMA.FTZ R67, R152, R124, R67 ;  /* 0x0000007c98437223 */ /* 0x000fe20000010043 */
[----:B------:R-:W-:Y:S01]  /*1670*/  FFMA.FTZ R148, R102, R179, R117 ;  /* 0x000000b366947223 */ /* 0x000fe20000010075 */
[----:B------:R-:W-:Y:S01]  /*1680*/  FMUL.FTZ R124, R95, R122 ;  /* 0x0000007a5f7c7220 */ /* 0x000fe20000410000 */
[----:B------:R-:W-:Y:S01]  /*1690*/  FMUL.FTZ R156, R140, R181 ;  /* 0x000000b58c9c7220 */ /* 0x000fe20000410000 */
[----:B------:R-:W-:Y:S01]  /*16a0*/  FADD.FTZ R117, R116, R149 ;  /* 0x0000009574757221 */ /* 0x000fe20000010000 */
[----:B------:R-:W-:Y:S01]  /*16b0*/  FMUL.FTZ R143, R140, R143 ;  /* 0x0000008f8c8f7220 */ /* 0x000fe20000410000 */
[----:B------:R-:W-:Y:S01]  /*16c0*/  FADD.FTZ R44, R44, R147 ;  /* 0x000000932c2c7221 */ /* 0x000fe20000010000 */
[-C--:B------:R-:W-:Y:S01]  /*16d0*/  FFMA.FTZ R146, R100, R147.reuse, R121 ;  /* 0x0000009364927223 */ /* 0x080fe20000010079 */
[----:B------:R-:W-:Y:S01]  /*16e0*/  FFMA.FTZ R60, R145, R147, R60 ;  /* 0x00000093913c7223 */ /* 0x000fe2000001003c */
[----:B------:R-:W-:Y:S01]  /*16f0*/  FFMA.FTZ R116, R150, R149, R131 ;  /* 0x0000009596747223 */ /* 0x000fe20000010083 */
[----:B------:R-:W-:Y:S01]  /*1700*/  FMUL.FTZ R147, R140, R155 ;  /* 0x0000009b8c937220 */ /* 0x000fe20000410000 */
[----:B------:R-:W-:Y:S01]  /*1710*/  FADD.FTZ R47, R47, R120 ;  /* 0x000000782f2f7221 */ /* 0x000fe20000010000 */
[-C--:B------:R-:W-:Y:S01]  /*1720*/  FFMA.FTZ R155, R103, R120.reuse, R124 ;  /* 0x00000078679b7223 */ /* 0x080fe2000001007c */
        /* <DEDUP_REMOVED lines=35> */
.L_x_590:
[----:B------:R-:W-:Y:S05]  /*1960*/  BSYNC.RECONVERGENT B0 ;  /* 0x0000000000007941 */ /* 0x000fea0003800200 */
.L_x_589:
        /* <DEDUP_REMOVED lines=24> */
[C---:B------:R-:W-:Y:S02]  /*1af0*/  @!P3 IADD3 R124, PT, PT, R128.reuse, 0x4020, RZ ;  /* 0x00004020807cb810 */ /* 0x040fe40007ffe0ff */
[C---:B------:R-:W-:Y:S01]  /*1b00*/  IADD3 R129, PT, PT, R128.reuse, 0x4070, RZ ;  /* 0x0000407080817810 */ /* 0x040fe20007ffe0ff */
[----:B------:R-:W-:Y:S01]  /*1b10*/  @!P1 IMAD.MOV.U32 R117, RZ, RZ, R119 ;  /* 0x000000ffff759224 */ /* 0x000fe200078e0077 */
[C---:B------:R-:W-:Y:S01]  /*1b20*/  @!P0 IADD3 R117, PT, PT, R128.reuse, 0x4000, RZ ;  /* 0x0000400080758810 */ /* 0x040fe20007ffe0ff */
[C---:B------:R-:W-:Y:S02]  /*1b30*/  @!P3 VIADD R119, R128.reuse, 0x4000 ;  /* 0x000040008077b836 */ /* 0x040fe40000000000 */
[----:B------:R-:W-:Y:S01]  /*1b40*/  @!P3 VIADD R129, R128, 0x4030 ;  /* 0x000040308081b836 */ /* 0x000fe20000000000 */
[----:B------:R-:W-:Y:S01]  /*1b50*/  @!P1 LEA R176, R137, R117, 0x3 ;  /* 0x0000007589b09211 */ /* 0x000fe200078e18ff */
[----:B0-----:R-:W-:Y:S01]  /*1b60*/  FADD.FTZ R121, R120, R121 ;  /* 0x0000007978797221 */ /* 0x001fe20000010000 */
[----:B------:R-:W-:-:S02]  /*1b70*/  IADD3 R120, PT, PT, R128, 0x4050, RZ ;  /* 0x0000405080787810 */ /* 0x000fc40007ffe0ff */
[----:B------:R-:W-:Y:S01]  /*1b80*/  @!P3 IADD3 R120, PT, PT, R128, 0x4010, RZ ;  /* 0x000040108078b810 */ /* 0x000fe20007ffe0ff */
[----:B-1----:R-:W-:Y:S01]  /*1b90*/  FADD.FTZ R123, R122, R123 ;  /* 0x0000007b7a7b7221 */ /* 0x002fe20000010000 */
[----:B------:R-:W0:Y:S04]  /*1ba0*/  SHFL.DOWN PT, R116, R121, 0x1, 0x1f ;  /* 0x08201f0079747f89 */ /* 0x000e2800000e0000 */
[----:B------:R-:W1:Y:S01]  /*1bb0*/  SHFL.DOWN PT, R118, R123, 0x1, 0x1f ;  /* 0x08201f007b767f89 */ /* 0x000e6200000e0000 */
[----:B0-----:R-:W-:Y:S01]  /*1bc0*/  FADD.FTZ R178, R121, R116 ;  /* 0x0000007479b27221 */ /* 0x001fe20000010000 */
        /* <DEDUP_REMOVED lines=10> */
[----:B------:R-:W-:-:S04]  /*1c70*/  ISETP.GE.AND P0, PT, R139, R179, PT ;  /* 0x000000b38b00720c */ /* 0x000fc80003f06270 */
[----:B------:R-:W-:Y:S01]  /*1c80*/  P2R R176, PR, RZ, 0x1 ;  /* 0x00000001ffb07803 */ /* 0x000fe20000000000 */
[----:B-1----:R-:W-:Y:S01]  /*1c90*/  FADD.FTZ R177, RZ, R116 ;  /* 0x00000074ffb17221 */ /* 0x002fe20000010000 */
[--C-:B------:R-:W-:Y:S01]  /*1ca0*/  FADD.FTZ R116, RZ, R117.reuse ;  /* 0x00000075ff747221 */ /* 0x100fe20000010000 */
[----:B------:R-:W-:Y:S02]  /*1cb0*/  PRMT R117, R11, 0x7632, R117 ;  /* 0x000076320b757816 */ /* 0x000fe40000000075 */
[----:B------:R-:W-:Y:S01]  /*1cc0*/  FADD.FTZ R177, R118, R177 ;  /* 0x000000b176b17221 */ /* 0x000fe20000010000 */
[----:B------:R-:W-:Y:S01]  /*1cd0*/  FADD.FTZ R116, R119, R116 ;  /* 0x0000007477747221 */ /* 0x000fe20000010000 */
[----:B------:R-:W-:Y:S02]  /*1ce0*/  PRMT R118, R10, 0x7632, R118 ;  /* 0x000076320a767816 */ /* 0x000fe40000000076 */
[----:B--2---:R-:W-:Y:S01]  /*1cf0*/  FADD.FTZ R177, R177, R120 ;  /* 0x00000078b1b17221 */ /* 0x004fe20000010000 */
[----:B------:R-:W-:Y:S01]  /*1d00*/  FADD.FTZ R116, R116, R121 ;  /* 0x0000007974747221 */ /* 0x000fe20000010000 */
[----:B------:R-:W-:-:S02]  /*1d10*/  PRMT R119, R9, 0x7632, R119 ;  /* 0x0000763209777816 */ /* 0x000fc40000000077 */
[----:B------:R-:W-:Y:S01]  /*1d20*/  FADD.FTZ R177, R122, R177 ;  /* 0x000000b17ab17221 */ /* 0x000fe20000010000 */
[----:B------:R-:W-:Y:S01]  /*1d30*/  FADD.FTZ R116, R123, R116 ;  /* 0x000000747b747221 */ /* 0x000fe20000010000 */
[----:B------:R-:W-:Y:S02]  /*1d40*/  PRMT R120, R7, 0x7632, R120 ;  /* 0x0000763207787816 */ /* 0x000fe40000000078 */
[----:B---3--:R-:W-:Y:S01]  /*1d50*/  FADD.FTZ R177, R177, R124 ;  /* 0x0000007cb1b17221 */ /* 0x008fe20000010000 */
[----:B------:R-:W-:Y:S01]  /*1d60*/  FADD.FTZ R116, R116, R125 ;  /* 0x0000007d74747221 */ /* 0x000fe20000010000 */
[----:B------:R-:W-:Y:S02]  /*1d70*/  PRMT R121, R6, 0x7632, R121 ;  /* 0x0000763206797816 */ /* 0x000fe40000000079 */
[----:B------:R-:W-:Y:S01]  /*1d80*/  FADD.FTZ R177, R126, R177 ;  /* 0x000000b17eb17221 */ /* 0x000fe20000010000 */
[----:B------:R-:W-:Y:S01]  /*1d90*/  FADD.FTZ R116, R127, R116 ;  /* 0x000000747f747221 */ /* 0x000fe20000010000 */
[----:B------:R-:W-:-:S02]  /*1da0*/  PRMT R126, R10, 0x7632, R126 ;  /* 0x000076320a7e7816 */ /* 0x000fc4000000007e */
[----:B0-----:R-:W-:Y:S01]  /*1db0*/  FADD.FTZ R177, R177, R128 ;  /* 0x00000080b1b17221 */ /* 0x001fe20000010000 */
[--C-:B------:R-:W-:Y:S01]  /*1dc0*/  FADD.FTZ R116, R116, R129.reuse ;  /* 0x0000008174747221 */ /* 0x100fe20000010000 */
[----:B------:R-:W-:Y:S02]  /*1dd0*/  PRMT R129, R11, 0x7632, R129 ;  /* 0x000076320b817816 */ /* 0x000fe40000000081 */
[----:B------:R-:W-:Y:S01]  /*1de0*/  FADD.FTZ R130, R130, R177 ;  /* 0x000000b182827221 */ /* 0x000fe20000010000 */
[--C-:B------:R-:W-:Y:S01]  /*1df0*/  FADD.FTZ R124, R131, R116.reuse ;  /* 0x00000074837c7221 */ /* 0x100fe20000010000 */
[----:B------:R-:W-:Y:S02]  /*1e00*/  PRMT R131, R9, 0x7632, R131 ;  /* 0x0000763209837816 */ /* 0x000fe40000000083 */
[----:B------:R-:W-:Y:S01]  /*1e10*/  FMUL.FTZ R125, R130, UR12 ;  /* 0x0000000c827d7c20 */ /* 0x000fe20008410000 */
[----:B------:R-:W-:Y:S01]  /*1e20*/  PRMT R177, R8, 0x7632, R177 ;  /* 0x0000763208b17816 */ /* 0x000fe200000000b1 */
[----:B------:R-:W-:Y:S01]  /*1e30*/  FMUL.FTZ R124, R124, UR12 ;  /* 0x0000000c7c7c7c20 */ /* 0x000fe20008410000 */
[----:B------:R-:W-:-:S02]  /*1e40*/  PRMT R116, R8, 0x7632, R116 ;  /* 0x0000763208747816 */ /* 0x000fc40000000074 */
        /* <DEDUP_REMOVED lines=16> */
[----:B------:R-:W-:Y:S01]  /*1f50*/  ISETP.GE.U32.AND P0, PT, R2, RZ, PT ;  /* 0x000000ff0200720c */ /* 0x000fe20003f06070 */
[----:B------:R-:W-:Y:S01]  /*1f60*/  FADD.FTZ R119, R162, -R119 ;  /* 0x80000077a2777221 */ /* 0x000fe20000010000 */
[----:B------:R-:W-:Y:S01]  /*1f70*/  FADD.FTZ R127, R171, -R116 ;  /* 0x80000074ab7f7221 */ /* 0x000fe20000010000 */
[----:B------:R-:W-:Y:S01]  /*1f80*/  FADD.FTZ R117, R160, -R117 ;  /* 0x80000075a0757221 */ /* 0x000fe20000010000 */
[C---:B------:R-:W-:Y:S01]  /*1f90*/  LOP3.LUT P5, RZ, R3.reuse, 0xff0000, RZ, 0xc0, !PT ;  /* 0x00ff000003ff7812 */ /* 0x040fe200078ac0ff */
        /* <DEDUP_REMOVED lines=10> */
[----:B------:R-:W-:Y:S02]  /*2040*/  LOP3.LUT P5, RZ, R3, 0xff, RZ, 0xc0, !PT ;  /* 0x000000ff03ff7812 */ /* 0x000fe400078ac0ff */
[----:B------:R-:W-:Y:S01]  /*2050*/  FSEL R177, R127, RZ, P0 ;  /* 0x000000ff7fb17208 */ /* 0x000fe20000000000 */
[----:B------:R-:W-:Y:S01]  /*2060*/  FADD.FTZ R127, R169, -R116 ;  /* 0x80000074a97f7221 */ /* 0x000fe20000010000 */
[----:B------:R-:W-:Y:S01]  /*2070*/  FSEL R128, R117, RZ, P5 ;  /* 0x000000ff75807208 */ /* 0x000fe20002800000 */
[-CC-:B------:R-:W-:Y:S01]  /*2080*/  FFMA.FTZ R117, R159, R124.reuse, R125.reuse ;  /* 0x0000007c9f757223 */ /* 0x180fe2000001007d */
[-C--:B------:R-:W-:Y:S01]  /*2090*/  FFMA.FTZ R116, R164, R124.reuse, R125 ;  /* 0x0000007ca4747223 */ /* 0x080fe2000001007d */
[----:B------:R-:W-:Y:S01]  /*20a0*/  FMUL.FTZ R126, R140, R127 ;  /* 0x0000007f8c7e7220 */ /* 0x000fe20000410000 */
[----:B------:R-:W-:Y:S01]  /*20b0*/  FADD.FTZ R127, R167, -R118 ;  /* 0x80000076a77f7221 */ /* 0x000fe20000010000 */
[----:B------:R-:W-:Y:S01]  /*20c0*/  FADD.FTZ R119, R158, -R117 ;  /* 0x800000759e777221 */ /* 0x000fe20000010000 */
[----:B------:R-:W-:Y:S01]  /*20d0*/  FFMA.FTZ R117, R157, R124, R125 ;  /* 0x0000007c9d757223 */ /* 0x000fe2000001007d */
[----:B------:R-:W-:Y:S01]  /*20e0*/  FMUL.FTZ R126, R126, UR13 ;  /* 0x0000000d7e7e7c20 */ /* 0x000fe20008410000 */
[----:B------:R-:W-:Y:S01]  /*20f0*/  LOP3.LUT P0, RZ, R3, 0xff00, RZ, 0xc0, !PT ;  /* 0x0000ff0003ff7812 */ /* 0x000fe2000780c0ff */
[C---:B------:R-:W-:Y:S01]  /*2100*/  FMUL.FTZ R118, R140.reuse, R119 ;  /* 0x000000778c767220 */ /* 0x040fe20000410000 */
[----:B------:R-:W-:Y:S01]  /*2110*/  FMUL.FTZ R127, R140, R127 ;  /* 0x0000007f8c7f7220 */ /* 0x000fe20000410000 */
        /* <DEDUP_REMOVED lines=13> */
[----:B------:R-:W-:-:S02]  /*21f0*/  LOP3.LUT P5, RZ, R2, 0xff00, RZ, 0xc0, !PT ;  /* 0x0000ff0002ff7812 */ /* 0x000fc400078ac0ff */
[----:B------:R-:W-:Y:S02]  /*2200*/  LOP3.LUT P0, RZ, R2, 0xff, RZ, 0xc0, !PT ;  /* 0x000000ff02ff7812 */ /* 0x000fe4000780c0ff */
[----:B------:R-:W-:Y:S02]  /*2210*/  FSEL R127, R119, RZ, P5 ;  /* 0x000000ff777f7208 */ /* 0x000fe40002800000 */
[----:B------:R-:W-:Y:S02]  /*2220*/  FSEL R116, R117, RZ, P0 ;  /* 0x000000ff75747208 */ /* 0x000fe40000000000 */
[----:B------:R-:W-:Y:S02]  /*2230*/  F2FP.BF16.F32.PACK_AB R119, R177, R130 ;  /* 0x00000082b177723e */ /* 0x000fe400000010ff */
[----:B------:R-:W-:Y:S02]  /*2240*/  F2FP.BF16.F32.PACK_AB R118, R131, R128 ;  /* 0x000000808376723e */ /* 0x000fe400000010ff */
[----:B------:R-:W-:-:S02]  /*2250*/  F2FP.BF16.F32.PACK_AB R117, R129, R126 ;  /* 0x0000007e8175723e */ /* 0x000fc400000010ff */
[----:B------:R-:W-:Y:S01]  /*2260*/  F2FP.BF16.F32.PACK_AB R116, R127, R116 ;  /* 0x000000747f74723e */ /* 0x000fe200000010ff */
[----:B------:R-:W-:Y:S06]  /*2270*/  BRA `(.L_x_596) ;  /* 0x0000002000247947 */ /* 0x000fec0003800000 */
.L_x_595:
[-CC-:B------:R-:W-:Y:S01]  /*2280*/  FFMA.FTZ R109, R163, R124.reuse, R125.reuse ;  /* 0x0000007ca36d7223 */ /* 0x180fe2000001007d */
[-C--:B------:R-:W-:Y:S01]  /*2290*/  FFMA.FTZ R108, R170, R124.reuse, R125 ;  /* 0x0000007caa6c7223 */ /* 0x080fe2000001007d */
[----:B------:R-:W-:Y:S02]  /*22a0*/  ISETP.GE.U32.AND P0, PT, R2, RZ, PT ;  /* 0x000000ff0200720c */ /* 0x000fe40003f06070 */
[----:B------:R-:W-:Y:S01]  /*22b0*/  FADD.FTZ R111, R162, -R109 ;  /* 0x8000006da26f7221 */ /* 0x000fe20000010000 */
[-C--:B------:R-:W-:Y:S01]  /*22c0*/  FFMA.FTZ R109, R161, R124.reuse, R125 ;  /* 0x0000007ca16d7223 */ /* 0x080fe2000001007d */
[----:B------:R-:W-:Y:S01]  /*22d0*/  FADD.FTZ R117, R171, -R108 ;  /* 0x8000006cab757221 */ /* 0x000fe20000010000 */
[C---:B------:R-:W-:Y:S01]  /*22e0*/  ISETP.GE.U32.AND.EX P0, PT, R3.reuse, 0x1000000, PT, P0 ;  /* 0x010000000300780c */ /* 0x040fe20003f06100 */
[----:B-----5:R-:W-:Y:S01]  /*22f0*/  FMUL.FTZ R111, R140, R111 ;  /* 0x0000006f8c6f7220 */ /* 0x020fe20000410000 */
[----:B------:R-:W-:Y:S01]  /*2300*/  FADD.FTZ R109, R160, -R109 ;  /* 0x8000006da06d7221 */ /* 0x000fe20000010000 */
[C---:B------:R-:W-:Y:S01]  /*2310*/  FMUL.FTZ R110, R140.reuse, R117 ;  /* 0x000000758c6e7220 */ /* 0x040fe20000410000 */
[----:B------:R-:W-:Y:S01]  /*2320*/  LOP3.LUT P5, RZ, R3, 0xff0000, RZ, 0xc0, !PT ;  /* 0x00ff000003ff7812 */ /* 0x000fe200078ac0ff */
[----:B------:R-:W-:Y:S01]  /*2330*/  FMUL.FTZ R108, R111, UR13 ;  /* 0x0000000d6f6c7c20 */ /* 0x000fe20008410000 */
[----:B------:R-:W-:Y:S01]  /*2340*/  FMUL.FTZ R116, R140, R109 ;  /* 0x0000006d8c747220 */ /* 0x000fe20000410000 */
[C---:B------:R-:W-:Y:S01]  /*2350*/  FMUL.FTZ R109, R110.reuse, UR13 ;  /* 0x0000000d6e6d7c20 */ /* 0x040fe20008410000 */
[----:B------:R-:W-:Y:S01]  /*2360*/  F2FP.BF16.F32.PACK_AB R111, R110, R111 ;  /* 0x0000006f6e6f723e */ /* 0x000fe200000010ff */
[-CC-:B------:R-:W-:Y:S01]  /*2370*/  FFMA.FTZ R110, R168, R124.reuse, R125.reuse ;  /* 0x0000007ca86e7223 */ /* 0x180fe2000001007d */
[----:B------:R-:W-:Y:S01]  /*2380*/  FSEL R177, R108, RZ, P5 ;  /* 0x000000ff6cb17208 */ /* 0x000fe20002800000 */
[----:B------:R-:W-:Y:S01]  /*2390*/  FMUL.FTZ R108, R116, UR13 ;  /* 0x0000000d746c7c20 */ /* 0x000fe20008410000 */
[----:B------:R-:W-:Y:S01]  /*23a0*/  FSEL R178, R109, RZ, P0 ;  /* 0x000000ff6db27208 */ /* 0x000fe20000000000 */
[----:B------:R-:W-:Y:S01]  /*23b0*/  FADD.FTZ R119, R169, -R110 ;  /* 0x8000006ea9777221 */ /* 0x000fe20000010000 */
[-CC-:B------:R-:W-:Y:S01]  /*23c0*/  FFMA.FTZ R109, R159, R124.reuse, R125.reuse ;  /* 0x0000007c9f6d7223 */ /* 0x180fe2000001007d */
[----:B------:R-:W-:Y:S01]  /*23d0*/  LOP3.LUT P5, RZ, R3, 0xff, RZ, 0xc0, !PT ;  /* 0x000000ff03ff7812 */ /* 0x000fe200078ac0ff */
[-C--:B------:R-:W-:Y:S01]  /*23e0*/  FFMA.FTZ R110, R166, R124.reuse, R125 ;  /* 0x0000007ca66e7223 */ /* 0x080fe2000001007d */
[----:B------:R-:W-:Y:S01]  /*23f0*/  FMUL.FTZ R129, R140, R119 ;  /* 0x000000778c817220 */ /* 0x000fe20000410000 */
[----:B------:R-:W-:Y:S01]  /*2400*/  FADD.FTZ R117, R158, -R109 ;  /* 0x8000006d9e757221 */ /* 0x000fe20000010000 */
[-CC-:B------:R-:W-:Y:S01]  /*2410*/  FFMA.FTZ R109, R157, R124.reuse, R125.reuse ;  /* 0x0000007c9d6d7223 */ /* 0x180fe2000001007d */
[----:B------:R-:W-:Y:S01]  /*2420*/  FSEL R130, R108, RZ, P5 ;  /* 0x000000ff6c827208 */ /* 0x000fe20002800000 */
        /* <DEDUP_REMOVED lines=31> */
.L_x_594:
[----:B------:R-:W-:-:S04]  /*2620*/  UISETP.NE.U32.AND UP0, UPT, UR4, URZ, UPT ;  /* 0x000000ff0400728c */ /* 0x000fc8000bf05070 */
[----:B------:R-:W-:-:S09]  /*2630*/  UISETP.NE.AND.EX UP0, UPT, UR5, URZ, UPT, UP0 ;  /* 0x000000ff0500728c */ /* 0x000fd2000bf05300 */
[----:B------:R-:W-:Y:S05]  /*2640*/  BRA.U UP0, `(.L_x_597) ;  /* 0x0000000100f87547 */ /* 0x000fea000b800000 */
[-CC-:B------:R-:W-:Y:S01]  /*2650*/  FFMA.FTZ R118, R170, R124.reuse, R125.reuse ;  /* 0x0000007caa767223 */ /* 0x180fe2000001007d */
[-CC-:B------:R-:W-:Y:S01]  /*2660*/  FFMA.FTZ R179, R161, R124.reuse, R125.reuse ;  /* 0x0000007ca1b37223 */ /* 0x180fe2000001007d */
[----:B------:R-:W-:Y:S01]  /*2670*/  SHF.L.U32 R119, R126, 0x10, RZ ;  /* 0x000000107e777819 */ /* 0x000fe200000006ff */
[-CC-:B------:R-:W-:Y:S01]  /*2680*/  FFMA.FTZ R181, R163, R124.reuse, R125.reuse ;  /* 0x0000007ca3b57223 */ /* 0x180fe2000001007d */
[----:B------:R-:W-:Y:S01]  /*2690*/  SHF.L.U32 R117, R10, 0x10, RZ ;  /* 0x000000100a757819 */ /* 0x000fe200000006ff */
[----:B------:R-:W-:Y:S01]  /*26a0*/  FFMA.FTZ R116, R168, R124, R125 ;  /* 0x0000007ca8747223 */ /* 0x000fe2000001007d */
[----:B------:R-:W-:Y:S01]  /*26b0*/  FADD.FTZ R126, R171, -R118 ;  /* 0x80000076ab7e7221 */ /* 0x000fe20000010000 */
[----:B------:R-:W-:Y:S01]  /*26c0*/  FADD.FTZ R118, R160, -R179 ;  /* 0x800000b3a0767221 */ /* 0x000fe20000010000 */
[----:B------:R-:W-:Y:S01]  /*26d0*/  SHF.L.U32 R127, R11, 0x10, RZ ;  /* 0x000000100b7f7819 */ /* 0x000fe200000006ff */
[----:B------:R-:W-:Y:S02]  /*26e0*/  IMAD.U32 R129, R129, 0x10000, RZ ;  /* 0x0001000081817824 */ /* 0x000fe400078e00ff */
[----:B------:R-:W-:Y:S01]  /*26f0*/  FADD.FTZ R128, R162, -R181 ;  /* 0x800000b5a2807221 */ /* 0x000fe20000010000 */
[----:B------:R-:W-:Y:S01]  /*2700*/  FADD.FTZ R116, R169, -R116 ;  /* 0x80000074a9747221 */ /* 0x000fe20000010000 */
[C---:B-----5:R-:W-:Y:S01]  /*2710*/  FFMA.FTZ R118, R140.reuse, R118, R117 ;  /* 0x000000768c767223 */ /* 0x060fe20000010075 */
[----:B------:R-:W-:Y:S01]  /*2720*/  FFMA.FTZ R117, R159, R124, R125 ;  /* 0x0000007c9f757223 */ /* 0x000fe2000001007d */
[C---:B------:R-:W-:Y:S01]  /*2730*/  FFMA.FTZ R128, R140.reuse, R128, R127 ;  /* 0x000000808c807223 */ /* 0x040fe2000001007f */
[C---:B------:R-:W-:Y:S01]  /*2740*/  FFMA.FTZ R129, R140.reuse, R126, R129 ;  /* 0x0000007e8c817223 */ /* 0x040fe20000010081 */
[----:B------:R-:W-:Y:S01]  /*2750*/  FFMA.FTZ R126, R140, R116, R119 ;  /* 0x000000748c7e7223 */ /* 0x000fe20000010077 */
[----:B------:R-:W-:Y:S01]  /*2760*/  ISETP.GE.U32.AND P0, PT, R2, RZ, PT ;  /* 0x000000ff0200720c */ /* 0x000fe20003f06070 */
[-C--:B------:R-:W-:Y:S01]  /*2770*/  FFMA.FTZ R130, R166, R124.reuse, R125 ;  /* 0x0000007ca6827223 */ /* 0x080fe2000001007d */
[----:B------:R-:W-:Y:S01]  /*2780*/  SHF.L.U32 R119, R9, 0x10, RZ ;  /* 0x0000001009777819 */ /* 0x000fe200000006ff */
[----:B------:R-:W-:Y:S01]  /*2790*/  FADD.FTZ R116, R158, -R117 ;  /* 0x800000759e747221 */ /* 0x000fe20000010000 */
[----:B------:R-:W-:Y:S01]  /*27a0*/  FMUL.FTZ R128, R128, UR13 ;  /* 0x0000000d80807c20 */ /* 0x000fe20008410000 */
[----:B------:R-:W-:Y:S01]  /*27b0*/  FMUL.FTZ R129, R129, UR13 ;  /* 0x0000000d81817c20 */ /* 0x000fe20008410000 */
[----:B------:R-:W-:Y:S01]  /*27c0*/  LOP3.LUT P5, RZ, R3, 0xff0000, RZ, 0xc0, !PT ;  /* 0x00ff000003ff7812 */ /* 0x000fe200078ac0ff */
[----:B------:R-:W-:Y:S01]  /*27d0*/  IMAD.U32 R127, R131, 0x10000, RZ ;  /* 0x00010000837f7824 */ /* 0x000fe200078e00ff */
[----:B------:R-:W-:Y:S01]  /*27e0*/  ISETP.GE.U32.AND.EX P0, PT, R3, 0x1000000, PT, P0 ;  /* 0x010000000300780c */ /* 0x000fe20003f06100 */
[----:B------:R-:W-:Y:S01]  /*27f0*/  FADD.FTZ R180, R167, -R130 ;  /* 0x80000082a7b47221 */ /* 0x000fe20000010000 */
[----:B------:R-:W-:Y:S01]  /*2800*/  FFMA.FTZ R131, R157, R124, R125 ;  /* 0x0000007c9d837223 */ /* 0x000fe2000001007d */
[----:B------:R-:W-:Y:S01]  /*2810*/  FFMA.FTZ R116, R140, R116, R119 ;  /* 0x000000748c747223 */ /* 0x000fe20000010077 */
[----:B------:R-:W-:Y:S01]  /*2820*/  FFMA.FTZ R178, R164, R124, R125 ;  /* 0x0000007ca4b27223 */ /* 0x000fe2000001007d */
[----:B------:R-:W-:Y:S01]  /*2830*/  IMAD.U32 R119, R177, 0x10000, RZ ;  /* 0x00010000b1777824 */ /* 0x000fe200078e00ff */
[----:B------:R-:W-:Y:S01]  /*2840*/  FSEL R128, R128, RZ, P5 ;  /* 0x000000ff80807208 */ /* 0x000fe20002800000 */
[----:B------:R-:W-:Y:S01]  /*2850*/  FMUL.FTZ R118, R118, UR13 ;  /* 0x0000000d76767c20 */ /* 0x000fe20008410000 */
[----:B------:R-:W-:Y:S01]  /*2860*/  FMUL.FTZ R126, R126, UR13 ;  /* 0x0000000d7e7e7c20 */ /* 0x000fe20008410000 */
[----:B------:R-:W-:Y:S01]  /*2870*/  FSEL R177, R129, RZ, P0 ;  /* 0x000000ff81b17208 */ /* 0x000fe20000000000 */
[----:B------:R-:W-:Y:S01]  /*2880*/  FFMA.FTZ R127, R140, R180, R127 ;  /* 0x000000b48c7f7223 */ /* 0x000fe2000001007f */
[----:B------:R-:W-:Y:S01]  /*2890*/  SHF.L.U32 R117, R8, 0x10, RZ ;  /* 0x0000001008757819 */ /* 0x000fe200000006ff */
[----:B------:R-:W-:Y:S01]  /*28a0*/  FADD.FTZ R130, R0, -R131 ;  /* 0x8000008300827221 */ /* 0x000fe20000010000 */
[----:B------:R-:W-:Y:S01]  /*28b0*/  LOP3.LUT P5, RZ, R3, 0xff, RZ, 0xc0, !PT ;  /* 0x000000ff03ff7812 */ /* 0x000fe200078ac0ff */
[----:B------:R-:W-:Y:S01]  /*28c0*/  FADD.FTZ R178, R165, -R178 ;  /* 0x800000b2a5b27221 */ /* 0x000fe20000010000 */
[----:B------:R-:W-:Y:S01]  /*28d0*/  LOP3.LUT P0, RZ, R3, 0xff00, RZ, 0xc0, !PT ;  /* 0x0000ff0003ff7812 */ /* 0x000fe2000780c0ff */
[----:B------:R-:W-:Y:S01]  /*28e0*/  FMUL.FTZ R116, R116, UR13 ;  /* 0x0000000d74747c20 */ /* 0x000fe20008410000 */
[----:B------:R-:W-:Y:S01]  /*28f0*/  FSEL R118, R118, RZ, P5 ;  /* 0x000000ff76767208 */ /* 0x000fe20002800000 */
[----:B------:R-:W-:Y:S01]  /*2900*/  FMUL.FTZ R127, R127, UR13 ;  /* 0x0000000d7f7f7c20 */ /* 0x000fe20008410000 */
[----:B------:R-:W-:Y:S01]  /*2910*/  FSEL R131, R126, RZ, P0 ;  /* 0x000000ff7e837208 */ /* 0x000fe20000000000 */
[C---:B------:R-:W-:Y:S01]  /*2920*/  FFMA.FTZ R117, R140.reuse, R130, R117 ;  /* 0x000000828c757223 */ /* 0x040fe20000010075 */
[----:B------:R-:W-:Y:S01]  /*2930*/  FFMA.FTZ R119, R140, R178, R119 ;  /* 0x000000b28c777223 */ /* 0x000fe20000010077 */
[----:B------:R-:W-:-:S02]  /*2940*/  LOP3.LUT P5, RZ, R2, 0xff0000, RZ, 0xc0, !PT ;  /* 0x00ff000002ff7812 */ /* 0x000fc400078ac0ff */
[----:B------:R-:W-:Y:S01]  /*2950*/  LOP3.LUT P0, RZ, R2, 0xff000000, RZ, 0xc0, !PT ;  /* 0xff00000002ff7812 */ /* 0x000fe2000780c0ff */
[----:B------:R-:W-:Y:S01]  /*2960*/  FMUL.FTZ R117, R117, UR13 ;  /* 0x0000000d75757c20 */ /* 0x000fe20008410000 */
[----:B------:R-:W-:Y:S01]  /*2970*/  FSEL R126, R116, RZ, P5 ;  /* 0x000000ff747e7208 */ /* 0x000fe20002800000 */
[----:B------:R-:W-:Y:S01]  /*2980*/  FMUL.FTZ R119, R119, UR13 ;  /* 0x0000000d77777c20 */ /* 0x000fe20008410000 */
[----:B------:R-:W-:Y:S02]  /*2990*/  FSEL R129, R127, RZ, P0 ;  /* 0x000000ff7f817208 */ /* 0x000fe40000000000 */
[C---:B------:R-:W-:Y:S02]  /*29a0*/  LOP3.LUT P5, RZ, R2.reuse, 0xff00, RZ, 0xc0, !PT ;  /* 0x0000ff0002ff7812 */ /* 0x040fe400078ac0ff */
[----:B------:R-:W-:Y:S02]  /*29b0*/  LOP3.LUT P0, RZ, R2, 0xff, RZ, 0xc0, !PT ;  /* 0x000000ff02ff7812 */ /* 0x000fe4000780c0ff */
[----:B------:R-:W-:-:S02]  /*29c0*/  FSEL R127, R119, RZ, P5 ;  /* 0x000000ff777f7208 */ /* 0x000fc40002800000 */
[----:B------:R-:W-:Y:S02]  /*29d0*/  FSEL R116, R117, RZ, P0 ;  /* 0x000000ff75747208 */ /* 0x000fe40000000000 */
[----:B------:R-:W-:Y:S02]  /*29e0*/  F2FP.BF16.F32.PACK_AB R119, R177, R128 ;  /* 0x00000080b177723e */ /* 0x000fe400000010ff */
[----:B------:R-:W-:Y:S02]  /*29f0*/  F2FP.BF16.F32.PACK_AB R118, R131, R118 ;  /* 0x000000768376723e */ /* 0x000fe400000010ff */
[----:B------:R-:W-:Y:S02]  /*2a00*/  F2FP.BF16.F32.PACK_AB R117, R129, R126 ;  /* 0x0000007e8175723e */ /* 0x000fe400000010ff */
[----:B------:R-:W-:Y:S01]  /*2a10*/  F2FP.BF16.F32.PACK_AB R116, R127, R116 ;  /* 0x000000747f74723e */ /* 0x000fe200000010ff */
[----:B------:R-:W-:Y:S06]  /*2a20*/  BRA `(.L_x_596) ;  /* 0x0000001800387947 */ /* 0x000fec0003800000 */
.L_x_597:
[-CC-:B------:R-:W-:Y:S01]  /*2a30*/  FFMA.FTZ R109, R163, R124.reuse, R125.reuse ;  /* 0x0000007ca36d7223 */ /* 0x180fe2000001007d */
[----:B------:R-:W-:Y:S01]  /*2a40*/  SHF.L.U32 R127, R11, 0x10, RZ ;  /* 0x000000100b7f7819 */ /* 0x000fe200000006ff */
[-C--:B------:R-:W-:Y:S01]  /*2a50*/  FFMA.FTZ R126, R170, R124.reuse, R125 ;  /* 0x0000007caa7e7223 */ /* 0x080fe2000001007d */
[----:B------:R-:W-:Y:S02]  /*2a60*/  IMAD.U32 R117, R117, 0x10000, RZ ;  /* 0x0001000075757824 */ /* 0x000fe400078e00ff */
[----:B------:R-:W-:Y:S01]  /*2a70*/  FADD.FTZ R111, R162, -R109 ;  /* 0x8000006da26f7221 */ /* 0x000fe20000010000 */
[----:B------:R-:W-:Y:S01]  /*2a80*/  SHF.L.U32 R109, R118, 0x10, RZ ;  /* 0x00000010766d7819 */ /* 0x000fe200000006ff */
[-C--:B------:R-:W-:Y:S01]  /*2a90*/  FFMA.FTZ R118, R168, R124.reuse, R125 ;  /* 0x0000007ca8767223 */ /* 0x080fe2000001007d */
[----:B------:R-:W-:Y:S01]  /*2aa0*/  SHF.L.U32 R108, R9, 0x10, RZ ;  /* 0x00000010096c7819 */ /* 0x000fe200000006ff */
[----:B-----5:R-:W-:Y:S01]  /*2ab0*/  FFMA.FTZ R128, R140, R111, R127 ;  /* 0x0000006f8c807223 */ /* 0x020fe2000001007f */
[-CC-:B------:R-:W-:Y:S01]  /*2ac0*/  FFMA.FTZ R127, R161, R124.reuse, R125.reuse ;  /* 0x0000007ca17f7223 */ /* 0x180fe2000001007d */
[----:B------:R-:W-:Y:S01]  /*2ad0*/  FFMA.FTZ R111, R159, R124, R125 ;  /* 0x0000007c9f6f7223 */ /* 0x000fe2000001007d */
[----:B------:R-:W-:Y:S01]  /*2ae0*/  FADD.FTZ R130, R171, -R126 ;  /* 0x8000007eab827221 */ /* 0x000fe20000010000 */
[----:B------:R-:W-:Y:S01]  /*2af0*/  SHF.L.U32 R110, R10, 0x10, RZ ;  /* 0x000000100a6e7819 */ /* 0x000fe200000006ff */
[----:B------:R-:W-:Y:S01]  /*2b00*/  FADD.FTZ R129, R160, -R127 ;  /* 0x8000007fa0817221 */ /* 0x000fe20000010000 */
[----:B------:R-:W-:Y:S01]  /*2b10*/  FADD.FTZ R127, R158, -R111 ;  /* 0x8000006f9e7f7221 */ /* 0x000fe20000010000 */
[----:B------:R-:W-:Y:S01]  /*2b20*/  FADD.FTZ R126, R169, -R118 ;  /* 0x80000076a97e7221 */ /* 0x000fe20000010000 */
[C---:B------:R-:W-:Y:S01]  /*2b30*/  FFMA.FTZ R111, R140.reuse, R130, R117 ;  /* 0x000000828c6f7223 */ /* 0x040fe20000010075 */
[C---:B------:R-:W-:Y:S01]  /*2b40*/  FFMA.FTZ R118, R140.reuse, R129, R110 ;  /* 0x000000818c767223 */ /* 0x040fe2000001006e */
[----:B------:R-:W-:Y:S01]  /*2b50*/  FFMA.FTZ R130, R140, R127, R108 ;  /* 0x0000007f8c827223 */ /* 0x000fe2000001006c */
[----:B------:R-:W-:Y:S01]  /*2b60*/  FFMA.FTZ R108, R166, R124, R125 ;  /* 0x0000007ca66c7223 */ /* 0x000fe2000001007d */
[----:B------:R-:W-:Y:S01]  /*2b70*/  FFMA.FTZ R117, R140, R126, R109 ;  /* 0x0000007e8c757223 */ /* 0x000fe2000001006d */
[----:B------:R-:W-:Y:S01]  /*2b80*/  FFMA.FTZ R127, R157, R124, R125 ;  /* 0x0000007c9d7f7223 */ /* 0x000fe2000001007d */
[----:B------:R-:W-:-:S02]  /*2b90*/  IMAD.U32 R109, R116, 0x10000, RZ ;  /* 0x00010000746d7824 */ /* 0x000fc400078e00ff */
[----:B------:R-:W-:Y:S01]  /*2ba0*/  FFMA.FTZ R110, R164, R124, R125 ;  /* 0x0000007ca46e7223 */ /* 0x000fe2000001007d */
[----:B------:R-:W-:Y:S01]  /*2bb0*/  FADD.FTZ R116, R167, -R108 ;  /* 0x8000006ca7747221 */ /* 0x000fe20000010000 */
[----:B------:R-:W-:Y:S01]  /*2bc0*/  SHF.L.U32 R108, R8, 0x10, RZ ;  /* 0x00000010086c7819 */ /* 0x000fe200000006ff */
[----:B------:R-:W-:Y:S01]  /*2bd0*/  FADD.FTZ R127, R0, -R127 ;  /* 0x8000007f007f7221 */ /* 0x000fe20000010000 */
[----:B------:R-:W-:Y:S01]  /*2be0*/  FADD.FTZ R110, R165, -R110 ;  /* 0x8000006ea56e7221 */ /* 0x000fe20000010000 */
[----:B------:R-:W-:Y:S02]  /*2bf0*/  ISETP.GE.U32.AND P0, PT, R2, RZ, PT ;  /* 0x000000ff0200720c */ /* 0x000fe40003f06070 */
[C---:B------:R-:W-:Y:S01]  /*2c00*/  FFMA.FTZ R127, R140.reuse, R127, R108 ;  /* 0x0000007f8c7f7223 */ /* 0x040fe2000001006c */
[----:B------:R-:W-:Y:S01]  /*2c10*/  FFMA.FTZ R108, R140, R110, R109 ;  /* 0x0000006e8c6c7223 */ /* 0x000fe2000001006d */
[----:B------:R-:W-:Y:S01]  /*2c20*/  FMUL.FTZ R109, R111, UR13 ;  /* 0x0000000d6f6d7c20 */ /* 0x000fe20008410000 */
[----:B------:R-:W-:-:S02]  /*2c30*/  ISETP.GE.U32.AND.EX P0, PT, R3, 0x1000000, PT, P0 ;  /* 0x010000000300780c */ /* 0x000fc40003f06100 */
[----:B------:R-:W-:Y:S01]  /*2c40*/  F2FP.BF16.F32.PACK_AB R111, R111, R128 ;  /* 0x000000806f6f723e */ /* 0x000fe200000010ff */
[----:B------:R-:W-:Y:S01]  /*2c50*/  FMUL.FTZ R128, R128, UR13 ;  /* 0x0000000d80807c20 */ /* 0x000fe20008410000 */
[----:B------:R-:W-:Y:S02]  /*2c60*/  SHF.L.U32 R119, R119, 0x10, RZ ;  /* 0x0000001077777819 */ /* 0x000fe400000006ff */
[----:B------:R-:W-:Y:S02]  /*2c70*/  LOP3.LUT P5, RZ, R3, 0xff0000, RZ, 0xc0, !PT ;  /* 0x00ff000003ff7812 */ /* 0x000fe400078ac0ff */
[----:B------:R-:W-:Y:S01]  /*2c80*/  FSEL R126, R109, RZ, P0 ;  /* 0x000000ff6d7e7208 */ /* 0x000fe20000000000 */
[----:B------:R-:W-:Y:S01]  /*2c90*/  FMUL.FTZ R109, R118, UR13 ;  /* 0x0000000d766d7c20 */ /* 0x000fe20008410000 */
[C---:B------:R-:W-:Y:S01]  /*2ca0*/  F2FP.BF16.F32.PACK_AB R110, R117.reuse, R118 ;  /* 0x00000076756e723e */ /* 0x040fe200000010ff */
[----:B------:R-:W-:Y:S01]  /*2cb0*/  FMUL.FTZ R117, R117, UR13 ;  /* 0x0000000d75757c20 */ /* 0x000fe20008410000 */
[C---:B------:R-:W-:Y:S01]  /*2cc0*/  LOP3.LUT P0, RZ, R3.reuse, 0xff, RZ, 0xc0, !PT ;  /* 0x000000ff03ff7812 */ /* 0x040fe2000780c0ff */
[----:B------:R-:W-:Y:S01]  /*2cd0*/  FFMA.FTZ R119, R140, R116, R119 ;  /* 0x000000748c777223 */ /* 0x000fe20000010077 */
[----:B------:R-:W-:Y:S01]  /*2ce0*/  FSEL R131, R128, RZ, P5 ;  /* 0x000000ff80837208 */ /* 0x000fe20002800000 */
[----:B------:R-:W-:Y:S01]  /*2cf0*/  FMUL.FTZ R116, R130, UR13 ;  /* 0x0000000d82747c20 */ /* 0x000fe20008410000 */
[----:B------:R-:W-:Y:S01]  /*2d00*/  LOP3.LUT P5, RZ, R3, 0xff00, RZ, 0xc0, !PT ;  /* 0x0000ff0003ff7812 */ /* 0x000fe200078ac0ff */
[----:B------:R-:W-:Y:S01]  /*2d10*/  FMUL.FTZ R128, R127, UR13 ;  /* 0x0000000d7f807c20 */ /* 0x000fe20008410000 */
[----:B------:R-:W-:Y:S01]  /*2d20*/  FSEL R129, R109, RZ, P0 ;  /* 0x000000ff6d817208 */ /* 0x000fe20000000000 */
[----:B------:R-:W-:Y:S01]  /*2d30*/  FMUL.FTZ R109, R119, UR13 ;  /* 0x0000000d776d7c20 */ /* 0x000fe20008410000 */
[----:B------:R-:W-:-:S02]  /*2d40*/  LOP3.LUT P0, RZ, R2, 0xff0000, RZ, 0xc0, !PT ;  /* 0x00ff000002ff7812 */ /* 0x000fc4000780c0ff */
[----:B------:R-:W-:Y:S02]  /*2d50*/  FSEL R118, R117, RZ, P5 ;  /* 0x000000ff75767208 */ /* 0x000fe40002800000 */
[----:B------:R-:W-:Y:S02]  /*2d60*/  LOP3.LUT P5, RZ, R2, 0xff000000, RZ, 0xc0, !PT ;  /* 0xff00000002ff7812 */ /* 0x000fe400078ac0ff */
[----:B------:R-:W-:Y:S01]  /*2d70*/  FSEL R178, R116, RZ, P0 ;  /* 0x000000ff74b27208 */ /* 0x000fe20000000000 */
[----:B------:R-:W-:Y:S01]  /*2d80*/  FMUL.FTZ R116, R108, UR13 ;  /* 0x0000000d6c747c20 */ /* 0x000fe20008410000 */
[----:B------:R-:W-:Y:S02]  /*2d90*/  FSEL R117, R109, RZ, P5 ;  /* 0x000000ff6d757208 */ /* 0x000fe40002800000 */
[C---:B------:R-:W-:Y:S02]  /*2da0*/  LOP3.LUT P0, RZ, R2.reuse, 0xff, RZ, 0xc0, !PT ;  /* 0x000000ff02ff7812 */ /* 0x040fe4000780c0ff */
[----:B------:R-:W-:-:S02]  /*2db0*/  LOP3.LUT P5, RZ, R2, 0xff00, RZ, 0xc0, !PT ;  /* 0x0000ff0002ff7812 */ /* 0x000fc400078ac0ff */
[----:B------:R-:W-:Y:S02]  /*2dc0*/  F2FP.BF16.F32.PACK_AB R108, R108, R127 ;  /* 0x0000007f6c6c723e */ /* 0x000fe400000010ff */
[----:B------:R-:W-:Y:S02]  /*2dd0*/  FSEL R127, R128, RZ, P0 ;  /* 0x000000ff807f7208 */ /* 0x000fe40000000000 */
[----:B------:R-:W-:Y:S02]  /*2de0*/  FSEL R116, R116, RZ, P5 ;  /* 0x000000ff74747208 */ /* 0x000fe40002800000 */
[----:B------:R-:W-:Y:S02]  /*2df0*/  F2FP.BF16.F32.PACK_AB R109, R119, R130 ;  /* 0x00000082776d723e */ /* 0x000fe400000010ff */
[----:B------:R-:W-:Y:S02]  /*2e00*/  F2FP.BF16.F32.PACK_AB R119, R126, R131 ;  /* 0x000000837e77723e */ /* 0x000fe400000010ff */
[----:B------:R-:W-:-:S02]  /*2e10*/  F2FP.BF16.F32.PACK_AB R118, R118, R129 ;  /* 0x000000817676723e */ /* 0x000fc400000010ff */
[----:B------:R-:W-:Y:S02]  /*2e20*/  F2FP.BF16.F32.PACK_AB R117, R117, R178 ;  /* 0x000000b27575723e */ /* 0x000fe400000010ff */
[----:B------:R-:W-:Y:S01]  /*2e30*/  F2FP.BF16.F32.PACK_AB R116, R116, R127 ;  /* 0x0000007f7474723e */ /* 0x000fe200000010ff */
[----:B------:R-:W-:Y:S06]  /*2e40*/  BRA `(.L_x_596) ;  /* 0x0000001400307947 */ /* 0x000fec0003800000 */
.L_x_593:
[----:B------:R-:W-:-:S04]  /*2e50*/  UISETP.NE.U32.AND UP0, UPT, UR14, URZ, UPT ;  /* 0x000000ff0e00728c */ /* 0x000fc8000bf05070 */
[----:B------:R-:W-:-:S09]  /*2e60*/  UISETP.NE.AND.EX UP0, UPT, UR15, URZ, UPT, UP0 ;  /* 0x000000ff0f00728c */ /* 0x000fd2000bf05300 */
[----:B------:R-:W-:Y:S05]  /*2e70*/  BRA.U UP0, `(.L_x_598) ;  /* 0x0000000900747547 */ /* 0x000fea000b800000 */
[----:B------:R-:W-:-:S04]  /*2e80*/  UISETP.NE.U32.AND UP0, UPT, UR4, URZ, UPT ;  /* 0x000000ff0400728c */ /* 0x000fc8000bf05070 */
[----:B------:R-:W-:-:S09]  /*2e90*/  UISETP.NE.AND.EX UP0, UPT, UR5, URZ, UPT, UP0 ;  /* 0x000000ff0500728c */ /* 0x000fd2000bf05300 */
[----:B------:R-:W-:Y:S05]  /*2ea0*/  BRA.U UP0, `(.L_x_599) ;  /* 0x00000005002c7547 */ /* 0x000fea000b800000 */
        /* <DEDUP_REMOVED lines=12> */
[----:B------:R-:W-:Y:S01]  /*2f70*/  FFMA.FTZ R113, R161, R124, R125 ;  /* 0x0000007ca1717223 */ /* 0x000fe2000001007d */
[----:B------:R-:W-:Y:S02]  /*2f80*/  ISETP.GE.U32.AND P5, PT, R172, RZ, PT ;  /* 0x000000ffac00720c */ /* 0x000fe40003fa6070 */
[----:B------:R-:W-:Y:S01]  /*2f90*/  ISETP.GE.U32.AND P0, PT, R2, RZ, PT ;  /* 0x000000ff0200720c */ /* 0x000fe20003f06070 */
[----:B------:R-:W-:Y:S01]  /*2fa0*/  FADD.FTZ R113, R160, -R113 ;  /* 0x80000071a0717221 */ /* 0x000fe20000010000 */
[----:B------:R-:W-:Y:S02]  /*2fb0*/  ISETP.GE.U32.AND.EX P5, PT, R173, 0x1000000, PT, P5 ;  /* 0x01000000ad00780c */ /* 0x000fe40003fa6150 */
[----:B------:R-:W-:Y:S01]  /*2fc0*/  ISETP.GE.U32.AND.EX P0, PT, R3, 0x1000000, PT, P0 ;  /* 0x010000000300780c */ /* 0x000fe20003f06100 */
[----:B------:R-:W-:Y:S01]  /*2fd0*/  FMUL.FTZ R113, R140, R113 ;  /* 0x000000718c717220 */ /* 0x000fe20000410000 */
[----:B------:R-:W-:-:S02]  /*2fe0*/  FSEL R112, R114, RZ, P5 ;  /* 0x000000ff72707208 */ /* 0x000fc40002800000 */
[----:B------:R-:W-:Y:S01]  /*2ff0*/  FSEL R116, R114, RZ, P0 ;  /* 0x000000ff72747208 */ /* 0x000fe20000000000 */
[-CC-:B------:R-:W-:Y:S01]  /*3000*/  FFMA.FTZ R114, R168, R124.reuse, R125.reuse ;  /* 0x0000007ca8727223 */ /* 0x180fe2000001007d */
[----:B------:R-:W-:Y:S02]  /*3010*/  LOP3.LUT P0, RZ, R3, 0xff, RZ, 0xc0, !PT ;  /* 0x000000ff03ff7812 */ /* 0x000fe4000780c0ff */
[----:B------:R-:W-:Y:S01]  /*3020*/  F2FP.BF16.F32.PACK_AB R119, R116, R119 ;  /* 0x000000777477723e */ /* 0x000fe200000010ff */
[----:B------:R-:W-:Y:S01]  /*3030*/  FADD.FTZ R117, R169, -R114 ;  /* 0x80000072a9757221 */ /* 0x000fe20000010000 */
[----:B------:R-:W-:Y:S01]  /*3040*/  FMUL.FTZ R114, R113, UR13 ;  /* 0x0000000d71727c20 */ /* 0x000fe20008410000 */
[-CC-:B------:R-:W-:Y:S01]  /*3050*/  FFMA.FTZ R113, R159, R124.reuse, R125.reuse ;  /* 0x0000007c9f717223 */ /* 0x180fe2000001007d */
[----:B------:R-:W-:Y:S01]  /*3060*/  LOP3.LUT P5, RZ, R173, 0xff, RZ, 0xc0, !PT ;  /* 0x000000ffadff7812 */ /* 0x000fe200078ac0ff */
[----:B------:R-:W-:Y:S01]  /*3070*/  FMUL.FTZ R117, R140, R117 ;  /* 0x000000758c757220 */ /* 0x000fe20000410000 */
[-C--:B------:R-:W-:Y:S01]  /*3080*/  FFMA.FTZ R116, R166, R124.reuse, R125 ;  /* 0x0000007ca6747223 */ /* 0x080fe2000001007d */
[----:B------:R-:W-:Y:S01]  /*3090*/  FADD.FTZ R113, R158, -R113 ;  /* 0x800000719e717221 */ /* 0x000fe20000010000 */
[----:B------:R-:W-:Y:S01]  /*30a0*/  FSEL R130, R114, RZ, P0 ;  /* 0x000000ff72827208 */ /* 0x000fe20000000000 */
[----:B------:R-:W-:Y:S01]  /*30b0*/  FMUL.FTZ R117, R117, UR13 ;  /* 0x0000000d75757c20 */ /* 0x000fe20008410000 */
[----:B------:R-:W-:Y:S01]  /*30c0*/  F2FP.BF16.F32.PACK_AB R115, R112, R115 ;  /* 0x000000737073723e */ /* 0x000fe200000010ff */
[----:B------:R-:W-:Y:S01]  /*30d0*/  FMUL.FTZ R113, R140, R113 ;  /* 0x000000718c717220 */ /* 0x000fe20000410000 */
[----:B------:R-:W-:Y:S01]  /*30e0*/  LOP3.LUT P0, RZ, R3, 0xff00, RZ, 0xc0, !PT ;  /* 0x0000ff0003ff7812 */ /* 0x000fe2000780c0ff */
[-CC-:B------:R-:W-:Y:S01]  /*30f0*/  FFMA.FTZ R112, R164, R124.reuse, R125.reuse ;  /* 0x0000007ca4707223 */ /* 0x180fe2000001007d */
[----:B------:R-:W-:Y:S01]  /*3100*/  FSEL R114, R114, RZ, P5 ;  /* 0x000000ff72727208 */ /* 0x000fe20002800000 */
[----:B------:R-:W-:Y:S01]  /*3110*/  FADD.FTZ R127, R167, -R116 ;  /* 0x80000074a77f7221 */ /* 0x000fe20000010000 */
[----:B------:R-:W-:Y:S01]  /*3120*/  LOP3.LUT P5, RZ, R173, 0xff00, RZ, 0xc0, !PT ;  /* 0x0000ff00adff7812 */ /* 0x000fe200078ac0ff */
[----:B------:R-:W-:Y:S01]  /*3130*/  FMUL.FTZ R116, R113, UR13 ;  /* 0x0000000d71747c20 */ /* 0x000fe20008410000 */
[----:B------:R-:W-:Y:S01]  /*3140*/  FSEL R177, R117, RZ, P0 ;  /* 0x000000ff75b17208 */ /* 0x000fe20000000000 */
[----:B------:R-:W-:Y:S01]  /*3150*/  FADD.FTZ R113, R165, -R112 ;  /* 0x80000070a5717221 */ /* 0x000fe20000010000 */
[----:B------:R-:W-:Y:S01]  /*3160*/  LOP3.LUT P0, RZ, R2, 0xff0000, RZ, 0xc0, !PT ;  /* 0x00ff000002ff7812 */ /* 0x000fe2000780c0ff */
[----:B------:R-:W-:Y:S01]  /*3170*/  FMUL.FTZ R118, R140, R127 ;  /* 0x0000007f8c767220 */ /* 0x000fe20000410000 */
[----:B------:R-:W-:Y:S01]  /*3180*/  FSEL R117, R117, RZ, P5 ;  /* 0x000000ff75757208 */ /* 0x000fe20002800000 */
        /* <DEDUP_REMOVED lines=29> */
.L_x_599:
[-CC-:B------:R-:W-:Y:S01]  /*3360*/  FFMA.FTZ R109, R163, R124.reuse, R125.reuse ;  /* 0x0000007ca36d7223 */ /* 0x180fe2000001007d */
[----:B------:R-:W-:Y:S01]  /*3370*/  FFMA.FTZ R110, R170, R124, R125 ;  /* 0x0000007caa6e7223 */ /* 0x000fe2000001007d */
[----:B------:R-:W-:Y:S02]  /*3380*/  LOP3.LUT P5, RZ, R3, 0xff0000, RZ, 0xc0, !PT ;  /* 0x00ff000003ff7812 */ /* 0x000fe400078ac0ff */
[----:B------:R-:W-:Y:S01]  /*3390*/  FADD.FTZ R109, R162, -R109 ;  /* 0x8000006da26d7221 */ /* 0x000fe20000010000 */
[----:B------:R-:W-:-:S03]  /*33a0*/  LOP3.LUT P0, RZ, R173, 0xff0000, RZ, 0xc0, !PT ;  /* 0x00ff0000adff7812 */ /* 0x000fc6000780c0ff */
[----:B-----5:R-:W-:Y:S01]  /*33b0*/  FMUL.FTZ R111, R140, R109 ;  /* 0x0000006d8c6f7220 */ /* 0x020fe20000410000 */
[----:B------:R-:W-:-:S03]  /*33c0*/  FADD.FTZ R109, R171, -R110 ;  /* 0x8000006eab6d7221 */ /* 0x000fc60000010000 */
[----:B------:R-:W-:Y:S01]  /*33d0*/  FMUL.FTZ R108, R111, UR13 ;  /* 0x0000000d6f6c7c20 */ /* 0x000fe20008410000 */
[----:B------:R-:W-:Y:S01]  /*33e0*/  FMUL.FTZ R110, R140, R109 ;  /* 0x0000006d8c6e7220 */ /* 0x000fe20000410000 */
[----:B------:R-:W-:-:S03]  /*33f0*/  FFMA.FTZ R109, R161, R124, R125 ;  /* 0x0000007ca16d7223 */ /* 0x000fc6000001007d */
[----:B------:R-:W-:Y:S01]  /*3400*/  FSEL R119, R108, RZ, P5 ;  /* 0x000000ff6c777208 */ /* 0x000fe20002800000 */
[----:B------:R-:W-:Y:S01]  /*3410*/  FADD.FTZ R109, R160, -R109 ;  /* 0x8000006da06d7221 */ /* 0x000fe20000010000 */
[----:B------:R-:W-:Y:S01]  /*3420*/  FSEL R115, R108, RZ, P0 ;  /* 0x000000ff6c737208 */ /* 0x000fe20000000000 */
[----:B------:R-:W-:Y:S01]  /*3430*/  FMUL.FTZ R108, R110, UR13 ;  /* 0x0000000d6e6c7c20 */ /* 0x000fe20008410000 */
[----:B------:R-:W-:Y:S02]  /*3440*/  ISETP.GE.U32.AND P5, PT, R172, RZ, PT ;  /* 0x000000ffac00720c */ /* 0x000fe40003fa6070 */
[----:B------:R-:W-:Y:S02]  /*3450*/  ISETP.GE.U32.AND P0, PT, R2, RZ, PT ;  /* 0x000000ff0200720c */ /* 0x000fe40003f06070 */
[----:B------:R-:W-:Y:S02]  /*3460*/  ISETP.GE.U32.AND.EX P5, PT, R173, 0x1000000, PT, P5 ;  /* 0x01000000ad00780c */ /* 0x000fe40003fa6150 */
[----:B------:R-:W-:-:S02]  /*3470*/  ISETP.GE.U32.AND.EX P0, PT, R3, 0x1000000, PT, P0 ;  /* 0x010000000300780c */ /* 0x000fc40003f06100 */
[C---:B------:R-:W-:Y:S02]  /*3480*/  FSEL R114, R108.reuse, RZ, P5 ;  /* 0x000000ff6c727208 */ /* 0x040fe40002800000 */
[----:B------:R-:W-:Y:S01]  /*3490*/  FSEL R112, R108, RZ, P0 ;  /* 0x000000ff6c707208 */ /* 0x000fe20000000000 */
[-CC-:B------:R-:W-:Y:S01]  /*34a0*/  FFMA.FTZ R108, R168, R124.reuse, R125.reuse ;  /* 0x0000007ca86c7223 */ /* 0x180fe2000001007d */
[----:B------:R-:W-:Y:S01]  /*34b0*/  F2FP.BF16.F32.PACK_AB R111, R110, R111 ;  /* 0x0000006f6e6f723e */ /* 0x000fe200000010ff */
[----:B------:R-:W-:Y:S01]  /*34c0*/  FMUL.FTZ R110, R140, R109 ;  /* 0x0000006d8c6e7220 */ /* 0x000fe20000410000 */
[-CC-:B------:R-:W-:Y:S01]  /*34d0*/  FFMA.FTZ R109, R159, R124.reuse, R125.reuse ;  /* 0x0000007c9f6d7223 */ /* 0x180fe2000001007d */
[----:B------:R-:W-:Y:S01]  /*34e0*/  FADD.FTZ R113, R169, -R108 ;  /* 0x8000006ca9717221 */ /* 0x000fe20000010000 */
[----:B------:R-:W-:Y:S01]  /*34f0*/  F2FP.BF16.F32.PACK_AB R115, R114, R115 ;  /* 0x000000737273723e */ /* 0x000fe200000010ff */
[----:B------:R-:W-:Y:S01]  /*3500*/  FMUL.FTZ R108, R110, UR13 ;  /* 0x0000000d6e6c7c20 */ /* 0x000fe20008410000 */
[----:B------:R-:W-:Y:S01]  /*3510*/  LOP3.LUT P0, RZ, R3, 0xff, RZ, 0xc0, !PT ;  /* 0x000000ff03ff7812 */ /* 0x000fe2000780c0ff */
[----:B------:R-:W-:Y:S01]  /*3520*/  FMUL.FTZ R113, R140, R113 ;  /* 0x000000718c717220 */ /* 0x000fe20000410000 */
[----:B------:R-:W-:Y:S01]  /*3530*/  LOP3.LUT P5, RZ, R173, 0xff, RZ, 0xc0, !PT ;  /* 0x000000ffadff7812 */ /* 0x000fe200078ac0ff */
[----:B------:R-:W-:Y:S01]  /*3540*/  FFMA.FTZ R114, R166, R124, R125 ;  /* 0x0000007ca6727223 */ /* 0x000fe2000001007d */
[----:B------:R-:W-:Y:S01]  /*3550*/  FADD.FTZ R109, R158, -R109 ;  /* 0x8000006d9e6d7221 */ /* 0x000fe20000010000 */
[C---:B------:R-:W-:Y:S01]  /*3560*/  FSEL R118, R108.reuse, RZ, P0 ;  /* 0x000000ff6c767208 */ /* 0x040fe20000000000 */
[C---:B------:R-:W-:Y:S01]  /*3570*/  FMUL.FTZ R117, R113.reuse, UR13 ;  /* 0x0000000d71757c20 */ /* 0x040fe20008410000 */
[----:B------:R-:W-:Y:S01]  /*3580*/  F2FP.BF16.F32.PACK_AB R110, R113, R110 ;  /* 0x0000006e716e723e */ /* 0x000fe200000010ff */
[----:B------:R-:W-:Y:S01]  /*3590*/  FADD.FTZ R113, R167, -R114 ;  /* 0x80000072a7717221 */ /* 0x000fe20000010000 */
[----:B------:R-:W-:Y:S01]  /*35a0*/  FSEL R116, R108, RZ, P5 ;  /* 0x000000ff6c747208 */ /* 0x000fe20002800000 */
[-CC-:B------:R-:W-:Y:S01]  /*35b0*/  FFMA.FTZ R108, R164, R124.reuse, R125.reuse ;  /* 0x0000007ca46c7223 */ /* 0x180fe2000001007d */
[----:B------:R-:W-:Y:S01]  /*35c0*/  F2FP.BF16.F32.PACK_AB R119, R112, R119 ;  /* 0x000000777077723e */ /* 0x000fe200000010ff */
[C---:B------:R-:W-:Y:S01]  /*35d0*/  FMUL.FTZ R112, R140.reuse, R109 ;  /* 0x0000006d8c707220 */ /* 0x040fe20000410000 */
[----:B------:R-:W-:Y:S01]  /*35e0*/  LOP3.LUT P0, RZ, R3, 0xff00, RZ, 0xc0, !PT ;  /* 0x0000ff0003ff7812 */ /* 0x000fe2000780c0ff */
[----:B------:R-:W-:Y:S01]  /*35f0*/  FADD.FTZ R109, R165, -R108 ;  /* 0x8000006ca56d7221 */ /* 0x000fe20000010000 */
[----:B------:R-:W-:Y:S01]  /*3600*/  LOP3.LUT P5, RZ, R173, 0xff00, RZ, 0xc0, !PT ;  /* 0x0000ff00adff7812 */ /* 0x000fe200078ac0ff */
        /* <DEDUP_REMOVED lines=36> */
.L_x_598:
[----:B------:R-:W-:-:S04]  /*3850*/  UISETP.NE.U32.AND UP0, UPT, UR4, URZ, UPT ;  /* 0x000000ff0400728c */ /* 0x000fc8000bf05070 */
[----:B------:R-:W-:-:S09]  /*3860*/  UISETP.NE.AND.EX UP0, UPT, UR5, URZ, UPT, UP0 ;  /* 0x000000ff0500728c */ /* 0x000fd2000bf05300 */
[----:B------:R-:W-:Y:S05]  /*3870*/  BRA.U UP0, `(.L_x_600) ;  /* 0x00000005004c7547 */ /* 0x000fea000b800000 */
[-CC-:B------:R-:W-:Y:S01]  /*3880*/  FFMA.FTZ R114, R170, R124.reuse, R125.reuse ;  /* 0x0000007caa727223 */ /* 0x180fe2000001007d */
[-C--:B------:R-:W-:Y:S01]  /*3890*/  FFMA.FTZ R113, R161, R124.reuse, R125 ;  /* 0x0000007ca1717223 */ /* 0x080fe2000001007d */
[----:B------:R-:W-:Y:S01]  /*38a0*/  IMAD.U32 R126, R117, 0x10000, RZ ;  /* 0x00010000757e7824 */ /* 0x000fe200078e00ff */
[----:B------:R-:W-:Y:S01]  /*38b0*/  SHF.L.U32 R112, R10, 0x10, RZ ;  /* 0x000000100a707819 */ /* 0x000fe200000006ff */
[----:B------:R-:W-:Y:S01]  /*38c0*/  FADD.FTZ R127, R171, -R114 ;  /* 0x80000072ab7f7221 */ /* 0x000fe20000010000 */
[----:B------:R-:W-:Y:S01]  /*38d0*/  FADD.FTZ R113, R160, -R113 ;  /* 0x80000071a0717221 */ /* 0x000fe20000010000 */
[-CC-:B------:R-:W-:Y:S01]  /*38e0*/  FFMA.FTZ R115, R163, R124.reuse, R125.reuse ;  /* 0x0000007ca3737223 */ /* 0x180fe2000001007d */
[----:B------:R-:W-:Y:S01]  /*38f0*/  SHF.L.U32 R117, R11, 0x10, RZ ;  /* 0x000000100b757819 */ /* 0x000fe200000006ff */
[C---:B-----5:R-:W-:Y:S01]  /*3900*/  FFMA.FTZ R131, R140.reuse, R127, R126 ;  /* 0x0000007f8c837223 */ /* 0x060fe2000001007e */
[----:B------:R-:W-:Y:S01]  /*3910*/  FFMA.FTZ R127, R140, R113, R112 ;  /* 0x000000718c7f7223 */ /* 0x000fe20000010070 */
[-C--:B------:R-:W-:Y:S01]  /*3920*/  FFMA.FTZ R113, R157, R124.reuse, R125 ;  /* 0x0000007c9d717223 */ /* 0x080fe2000001007d */
[----:B------:R-:W-:Y:S01]  /*3930*/  FADD.FTZ R115, R162, -R115 ;  /* 0x80000073a2737221 */ /* 0x000fe20000010000 */
[----:B------:R-:W-:Y:S01]  /*3940*/  SHF.L.U32 R129, R118, 0x10, RZ ;  /* 0x0000001076817819 */ /* 0x000fe200000006ff */
[----:B------:R-:W-:Y:S01]  /*3950*/  FFMA.FTZ R118, R166, R124, R125 ;  /* 0x0000007ca6767223 */ /* 0x000fe2000001007d */
[----:B------:R-:W-:-:S02]  /*3960*/  IMAD.U32 R112, R8, 0x10000, RZ ;  /* 0x0001000008707824 */ /* 0x000fc400078e00ff */
[----:B------:R-:W-:Y:S01]  /*3970*/  FADD.FTZ R113, R0, -R113 ;  /* 0x8000007100717221 */ /* 0x000fe20000010000 */
[----:B------:R-:W-:Y:S01]  /*3980*/  FFMA.FTZ R130, R140, R115, R117 ;  /* 0x000000738c827223 */ /* 0x000fe20000010075 */
[----:B------:R-:W-:Y:S01]  /*3990*/  ISETP.GE.U32.AND P0, PT, R172, RZ, PT ;  /* 0x000000ffac00720c */ /* 0x000fe20003f06070 */
[-CC-:B------:R-:W-:Y:S01]  /*39a0*/  FFMA.FTZ R128, R168, R124.reuse, R125.reuse ;  /* 0x0000007ca8807223 */ /* 0x180fe2000001007d */
[----:B------:R-:W-:Y:S01]  /*39b0*/  FADD.FTZ R117, R167, -R118 ;  /* 0x80000076a7757221 */ /* 0x000fe20000010000 */
[-CC-:B------:R-:W-:Y:S01]  /*39c0*/  FFMA.FTZ R115, R159, R124.reuse, R125.reuse ;  /* 0x0000007c9f737223 */ /* 0x180fe2000001007d */
[----:B------:R-:W-:Y:S01]  /*39d0*/  FFMA.FTZ R118, R140, R113, R112 ;  /* 0x000000718c767223 */ /* 0x000fe20000010070 */
[----:B------:R-:W-:Y:S01]  /*39e0*/  FFMA.FTZ R112, R164, R124, R125 ;  /* 0x0000007ca4707223 */ /* 0x000fe2000001007d */
[----:B------:R-:W-:Y:S01]  /*39f0*/  FMUL.FTZ R131, R131, UR13 ;  /* 0x0000000d83837c20 */ /* 0x000fe20008410000 */
[----:B------:R-:W-:Y:S01]  /*3a00*/  IMAD.U32 R126, R119, 0x10000, RZ ;  /* 0x00010000777e7824 */ /* 0x000fe200078e00ff */
[----:B------:R-:W-:Y:S01]  /*3a10*/  ISETP.GE.U32.AND.EX P0, PT, R173, 0x1000000, PT, P0 ;  /* 0x01000000ad00780c */ /* 0x000fe20003f06100 */
[----:B------:R-:W-:Y:S01]  /*3a20*/  FADD.FTZ R119, R169, -R128 ;  /* 0x80000080a9777221 */ /* 0x000fe20000010000 */
[----:B------:R-:W-:Y:S01]  /*3a30*/  SHF.L.U32 R114, R9, 0x10, RZ ;  /* 0x0000001009727819 */ /* 0x000fe200000006ff */
[----:B------:R-:W-:Y:S01]  /*3a40*/  FADD.FTZ R115, R158, -R115 ;  /* 0x800000739e737221 */ /* 0x000fe20000010000 */
[----:B------:R-:W-:Y:S01]  /*3a50*/  FMUL.FTZ R130, R130, UR13 ;  /* 0x0000000d82827c20 */ /* 0x000fe20008410000 */
[----:B------:R-:W-:Y:S01]  /*3a60*/  LOP3.LUT P5, RZ, R173, 0xff0000, RZ, 0xc0, !PT ;  /* 0x00ff0000adff7812 */ /* 0x000fe200078ac0ff */
[----:B------:R-:W-:Y:S01]  /*3a70*/  FADD.FTZ R113, R165, -R112 ;  /* 0x80000070a5717221 */ /* 0x000fe20000010000 */
[----:B------:R-:W-:Y:S01]  /*3a80*/  FSEL R112, R131, RZ, P0 ;  /* 0x000000ff83707208 */ /* 0x000fe20000000000 */
[----:B------:R-:W-:Y:S01]  /*3a90*/  FFMA.FTZ R129, R140, R119, R129 ;  /* 0x000000778c817223 */ /* 0x000fe20000010081 */
[----:B------:R-:W-:Y:S01]  /*3aa0*/  ISETP.GE.U32.AND P0, PT, R2, RZ, PT ;  /* 0x000000ff0200720c */ /* 0x000fe20003f06070 */
[----:B------:R-:W-:Y:S01]  /*3ab0*/  FFMA.FTZ R119, R140, R115, R114 ;  /* 0x000000738c777223 */ /* 0x000fe20000010072 */
[----:B------:R-:W-:Y:S01]  /*3ac0*/  FSEL R115, R130, RZ, P5 ;  /* 0x000000ff82737208 */ /* 0x000fe20002800000 */
[----:B------:R-:W-:Y:S01]  /*3ad0*/  FMUL.FTZ R127, R127, UR13 ;  /* 0x0000000d7f7f7c20 */ /* 0x000fe20008410000 */
[C---:B------:R-:W-:Y:S01]  /*3ae0*/  LOP3.LUT P5, RZ, R3.reuse, 0xff0000, RZ, 0xc0, !PT ;  /* 0x00ff000003ff7812 */ /* 0x040fe200078ac0ff */
[----:B------:R-:W-:Y:S01]  /*3af0*/  FFMA.FTZ R126, R140, R117, R126 ;  /* 0x000000758c7e7223 */ /* 0x000fe2000001007e */
[----:B------:R-:W-:Y:S01]  /*3b00*/  ISETP.GE.U32.AND.EX P0, PT, R3, 0x1000000, PT, P0 ;  /* 0x010000000300780c */ /* 0x000fe20003f06100 */
[----:B------:R-:W-:Y:S01]  /*3b10*/  FMUL.FTZ R129, R129, UR13 ;  /* 0x0000000d81817c20 */ /* 0x000fe20008410000 */
[----:B------:R-:W-:Y:S01]  /*3b20*/  FSEL R130, R130, RZ, P5 ;  /* 0x000000ff82827208 */ /* 0x000fe20002800000 */
[----:B------:R-:W-:Y:S01]  /*3b30*/  FMUL.FTZ R119, R119, UR13 ;  /* 0x0000000d77777c20 */ /* 0x000fe20008410000 */
[----:B------:R-:W-:Y:S01]  /*3b40*/  LOP3.LUT P5, RZ, R3, 0xff, RZ, 0xc0, !PT ;  /* 0x000000ff03ff7812 */ /* 0x000fe200078ac0ff */
[----:B------:R-:W-:Y:S01]  /*3b50*/  FMUL.FTZ R126, R126, UR13 ;  /* 0x0000000d7e7e7c20 */ /* 0x000fe20008410000 */
[----:B------:R-:W-:-:S02]  /*3b60*/  FSEL R179, R131, RZ, P0 ;  /* 0x000000ff83b37208 */ /* 0x000fc40000000000 */
[----:B------:R-:W-:Y:S02]  /*3b70*/  LOP3.LUT P0, RZ, R173, 0xff, RZ, 0xc0, !PT ;  /* 0x000000ffadff7812 */ /* 0x000fe4000780c0ff */
[----:B------:R-:W-:Y:S02]  /*3b80*/  F2FP.BF16.F32.PACK_AB R115, R112, R115 ;  /* 0x000000737073723e */ /* 0x000fe400000010ff */
[----:B------:R-:W-:Y:S02]  /*3b90*/  SHF.L.U32 R117, R116, 0x10, RZ ;  /* 0x0000001074757819 */ /* 0x000fe400000006ff */
[----:B------:R-:W-:Y:S02]  /*3ba0*/  FSEL R112, R127, RZ, P5 ;  /* 0x000000ff7f707208 */ /* 0x000fe40002800000 */
[----:B------:R-:W-:Y:S01]  /*3bb0*/  LOP3.LUT P5, RZ, R3, 0xff00, RZ, 0xc0, !PT ;  /* 0x0000ff0003ff7812 */ /* 0x000fe200078ac0ff */
[----:B------:R-:W-:Y:S01]  /*3bc0*/  FFMA.FTZ R116, R140, R113, R117 ;  /* 0x000000718c747223 */ /* 0x000fe20000010075 */
[----:B------:R-:W-:-:S02]  /*3bd0*/  FSEL R114, R127, RZ, P0 ;  /* 0x000000ff7f727208 */ /* 0x000fc40000000000 */
[----:B------:R-:W-:Y:S01]  /*3be0*/  LOP3.LUT P0, RZ, R173, 0xff00, RZ, 0xc0, !PT ;  /* 0x0000ff00adff7812 */ /* 0x000fe2000780c0ff */
[----:B------:R-:W-:Y:S01]  /*3bf0*/  FMUL.FTZ R127, R116, UR13 ;  /* 0x0000000d747f7c20 */ /* 0x000fe20008410000 */
[C---:B------:R-:W-:Y:S02]  /*3c00*/  FSEL R177, R129.reuse, RZ, P5 ;  /* 0x000000ff81b17208 */ /* 0x040fe40002800000 */
[----:B------:R-:W-:Y:S02]  /*3c10*/  LOP3.LUT P5, RZ, R2, 0xff0000, RZ, 0xc0, !PT ;  /* 0x00ff000002ff7812 */ /* 0x000fe400078ac0ff */
[----:B------:R-:W-:Y:S02]  /*3c20*/  FSEL R117, R129, RZ, P0 ;  /* 0x000000ff81757208 */ /* 0x000fe40000000000 */
[----:B------:R-:W-:Y:S02]  /*3c30*/  LOP3.LUT P0, RZ, R172, 0xff0000, RZ, 0xc0, !PT ;  /* 0x00ff0000acff7812 */ /* 0x000fe4000780c0ff */
[----:B------:R-:W-:-:S02]  /*3c40*/  FSEL R128, R119, RZ, P5 ;  /* 0x000000ff77807208 */ /* 0x000fc40002800000 */
[----:B------:R-:W-:Y:S02]  /*3c50*/  LOP3.LUT P5, RZ, R2, 0xff000000, RZ, 0xc0, !PT ;  /* 0xff00000002ff7812 */ /* 0x000fe400078ac0ff */
[----:B------:R-:W-:Y:S02]  /*3c60*/  FSEL R113, R119, RZ, P0 ;  /* 0x000000ff77717208 */ /* 0x000fe40000000000 */
[----:B------:R-:W-:Y:S02]  /*3c70*/  LOP3.LUT P0, RZ, R172, 0xff000000, RZ, 0xc0, !PT ;  /* 0xff000000acff7812 */ /* 0x000fe4000780c0ff */
[----:B------:R-:W-:Y:S02]  /*3c80*/  FSEL R131, R126, RZ, P5 ;  /* 0x000000ff7e837208 */ /* 0x000fe40002800000 */
[----:B------:R-:W-:Y:S02]  /*3c90*/  LOP3.LUT P5, RZ, R2, 0xff00, RZ, 0xc0, !PT ;  /* 0x0000ff0002ff7812 */ /* 0x000fe400078ac0ff */
[----:B------:R-:W-:Y:S01]  /*3ca0*/  FSEL R116, R126, RZ, P0 ;  /* 0x000000ff7e747208 */ /* 0x000fe20000000000 */
[----:B------:R-:W-:Y:S01]  /*3cb0*/  FMUL.FTZ R126, R118, UR13 ;  /* 0x0000000d767e7c20 */ /* 0x000fe20008410000 */
[----:B------:R-:W-:-:S02]  /*3cc0*/  LOP3.LUT P0, RZ, R172, 0xff00, RZ, 0xc0, !PT ;  /* 0x0000ff00acff7812 */ /* 0x000fc4000780c0ff */
[C---:B------:R-:W-:Y:S02]  /*3cd0*/  FSEL R129, R127.reuse, RZ, P5 ;  /* 0x000000ff7f817208 */ /* 0x040fe40002800000 */
[----:B------:R-:W-:Y:S02]  /*3ce0*/  LOP3.LUT P5, RZ, R172, 0xff, RZ, 0xc0, !PT ;  /* 0x000000ffacff7812 */ /* 0x000fe400078ac0ff */
[----:B------:R-:W-:Y:S02]  /*3cf0*/  FSEL R127, R127, RZ, P0 ;  /* 0x000000ff7f7f7208 */ /* 0x000fe40000000000 */
[----:B------:R-:W-:Y:S02]  /*3d00*/  LOP3.LUT P0, RZ, R2, 0xff, RZ, 0xc0, !PT ;  /* 0x000000ff02ff7812 */ /* 0x000fe4000780c0ff */
[----:B------:R-:W-:Y:S02]  /*3d10*/  F2FP.BF16.F32.PACK_AB R118, R177, R112 ;  /* 0x00000070b176723e */ /* 0x000fe400000010ff */
        /* <DEDUP_REMOVED lines=9> */
.L_x_600:
[-CC-:B------:R-:W-:Y:S01]  /*3db0*/  FFMA.FTZ R111, R163, R124.reuse, R125.reuse ;  /* 0x0000007ca36f7223 */ /* 0x180fe2000001007d */
[-C--:B------:R-:W-:Y:S01]  /*3dc0*/  FFMA.FTZ R110, R170, R124.reuse, R125 ;  /* 0x0000007caa6e7223 */ /* 0x080fe2000001007d */
[----:B------:R-:W-:Y:S01]  /*3dd0*/  IMAD.U32 R113, R11, 0x10000, RZ ;  /* 0x000100000b717824 */ /* 0x000fe200078e00ff */
[----:B------:R-:W-:Y:S01]  /*3de0*/  SHF.L.U32 R112, R129, 0x10, RZ ;  /* 0x0000001081707819 */ /* 0x000fe200000006ff */
[----:B------:R-:W-:Y:S01]  /*3df0*/  FADD.FTZ R111, R162, -R111 ;  /* 0x8000006fa26f7221 */ /* 0x000fe20000010000 */
[----:B------:R-:W-:Y:S01]  /*3e00*/  FADD.FTZ R115, R171, -R110 ;  /* 0x8000006eab737221 */ /* 0x000fe20000010000 */
[-CC-:B------:R-:W-:Y:S01]  /*3e10*/  FFMA.FTZ R118, R168, R124.reuse, R125.reuse ;  /* 0x0000007ca8767223 */ /* 0x180fe2000001007d */
[-C--:B------:R-:W-:Y:S01]  /*3e20*/  FFMA.FTZ R109, R161, R124.reuse, R125 ;  /* 0x0000007ca16d7223 */ /* 0x080fe2000001007d */
[C---:B-----5:R-:W-:Y:S01]  /*3e30*/  FFMA.FTZ R128, R140.reuse, R111, R113 ;  /* 0x0000006f8c807223 */ /* 0x060fe20000010071 */
[-C--:B------:R-:W-:Y:S01]  /*3e40*/  FFMA.FTZ R111, R159, R124.reuse, R125 ;  /* 0x0000007c9f6f7223 */ /* 0x080fe2000001007d */
[----:B------:R-:W-:Y:S01]  /*3e50*/  FFMA.FTZ R129, R140, R115, R112 ;  /* 0x000000738c817223 */ /* 0x000fe20000010070 */
[----:B------:R-:W-:Y:S01]  /*3e60*/  SHF.L.U32 R108, R10, 0x10, RZ ;  /* 0x000000100a6c7819 */ /* 0x000fe200000006ff */
[----:B------:R-:W-:Y:S01]  /*3e70*/  IMAD.U32 R117, R126, 0x10000, RZ ;  /* 0x000100007e757824 */ /* 0x000fe200078e00ff */
[----:B------:R-:W-:Y:S01]  /*3e80*/  SHF.L.U32 R110, R9, 0x10, RZ ;  /* 0x00000010096e7819 */ /* 0x000fe200000006ff */
[----:B------:R-:W-:Y:S01]  /*3e90*/  FADD.FTZ R115, R169, -R118 ;  /* 0x80000076a9737221 */ /* 0x000fe20000010000 */
[----:B------:R-:W-:Y:S01]  /*3ea0*/  FADD.FTZ R109, R160, -R109 ;  /* 0x8000006da06d7221 */ /* 0x000fe20000010000 */
[----:B------:R-:W-:Y:S01]  /*3eb0*/  FADD.FTZ R111, R158, -R111 ;  /* 0x8000006f9e6f7221 */ /* 0x000fe20000010000 */
[----:B------:R-:W-:Y:S01]  /*3ec0*/  LOP3.LUT P0, RZ, R3, 0xff0000, RZ, 0xc0, !PT ;  /* 0x00ff000003ff7812 */ /* 0x000fe2000780c0ff */
[C---:B------:R-:W-:Y:S01]  /*3ed0*/  FFMA.FTZ R126, R140.reuse, R115, R117 ;  /* 0x000000738c7e7223 */ /* 0x040fe20000010075 */
[C---:B------:R-:W-:Y:S01]  /*3ee0*/  FFMA.FTZ R127, R140.reuse, R109, R108 ;  /* 0x0000006d8c7f7223 */ /* 0x040fe2000001006c */
[----:B------:R-:W-:Y:S01]  /*3ef0*/  FFMA.FTZ R117, R140, R111, R110 ;  /* 0x0000006f8c757223 */ /* 0x000fe2000001006e */
[-CC-:B------:R-:W-:Y:S01]  /*3f00*/  FFMA.FTZ R109, R157, R124.reuse, R125.reuse ;  /* 0x0000007c9d6d7223 */ /* 0x180fe2000001007d */
[----:B------:R-:W-:Y:S01]  /*3f10*/  FMUL.FTZ R110, R128, UR13 ;  /* 0x0000000d806e7c20 */ /* 0x000fe20008410000 */
[----:B------:R-:W-:Y:S01]  /*3f20*/  LOP3.LUT P5, RZ, R173, 0xff0000, RZ, 0xc0, !PT ;  /* 0x00ff0000adff7812 */ /* 0x000fe200078ac0ff */
[-C--:B------:R-:W-:Y:S01]  /*3f30*/  FFMA.FTZ R112, R166, R124.reuse, R125 ;  /* 0x0000007ca6707223 */ /* 0x080fe2000001007d */
[----:B------:R-:W-:Y:S01]  /*3f40*/  SHF.L.U32 R108, R8, 0x10, RZ ;  /* 0x00000010086c7819 */ /* 0x000fe200000006ff */
[----:B------:R-:W-:Y:S01]  /*3f50*/  FADD.FTZ R109, R0, -R109 ;  /* 0x8000006d006d7221 */ /* 0x000fe20000010000 */
[----:B------:R-:W-:Y:S01]  /*3f60*/  SHF.L.U32 R114, R119, 0x10, RZ ;  /* 0x0000001077727819 */ /* 0x000fe200000006ff */
[----:B------:R-:W-:Y:S01]  /*3f70*/  IMAD.U32 R111, R116, 0x10000, RZ ;  /* 0x00010000746f7824 */ /* 0x000fe200078e00ff */
[----:B------:R-:W-:Y:S01]  /*3f80*/  FSEL R119, R110, RZ, P0 ;  /* 0x000000ff6e777208 */ /* 0x000fe20000000000 */
[----:B------:R-:W-:Y:S01]  /*3f90*/  FADD.FTZ R113, R167, -R112 ;  /* 0x80000070a7717221 */ /* 0x000fe20000010000 */
[----:B------:R-:W-:Y:S01]  /*3fa0*/  ISETP.GE.U32.AND P0, PT, R2, RZ, PT ;  /* 0x000000ff0200720c */ /* 0x000fe20003f06070 */
[----:B------:R-:W-:Y:S01]  /*3fb0*/  FFMA.FTZ R112, R140, R109, R108 ;  /* 0x0000006d8c707223 */ /* 0x000fe2000001006c */
[----:B------:R-:W-:Y:S01]  /*3fc0*/  FSEL R116, R110, RZ, P5 ;  /* 0x000000ff6e747208 */ /* 0x000fe20002800000 */
[----:B------:R-:W-:Y:S01]  /*3fd0*/  FFMA.FTZ R108, R164, R124, R125 ;  /* 0x0000007ca46c7223 */ /* 0x000fe2000001007d */
[----:B------:R-:W-:Y:S01]  /*3fe0*/  ISETP.GE.U32.AND P5, PT, R172, RZ, PT ;  /* 0x000000ffac00720c */ /* 0x000fe20003fa6070 */
[----:B------:R-:W-:Y:S01]  /*3ff0*/  FMUL.FTZ R115, R129, UR13 ;  /* 0x0000000d81737c20 */ /* 0x000fe20008410000 */
[----:B------:R-:W-:Y:S01]  /*4000*/  ISETP.GE.U32.AND.EX P0, PT, R3, 0x1000000, PT, P0 ;  /* 0x010000000300780c */ /* 0x000fe20003f06100 */
[----:B------:R-:W-:Y:S01]  /*4010*/  FADD.FTZ R109, R165, -R108 ;  /* 0x8000006ca56d7221 */ /* 0x000fe20000010000 */
[----:B------:R-:W-:Y:S01]  /*4020*/  ISETP.GE.U32.AND.EX P5, PT, R173, 0x1000000, PT, P5 ;  /* 0x01000000ad00780c */ /* 0x000fe20003fa6150 */
[----:B------:R-:W-:Y:S01]  /*4030*/  FMUL.FTZ R108, R127, UR13 ;  /* 0x0000000d7f6c7c20 */ /* 0x000fe20008410000 */
[----:B------:R-:W-:Y:S01]  /*4040*/  FSEL R178, R115, RZ, P0 ;  /* 0x000000ff73b27208 */ /* 0x000fe20000000000 */
[----:B------:R-:W-:Y:S01]  /*4050*/  FFMA.FTZ R118, R140, R113, R114 ;  /* 0x000000718c767223 */ /* 0x000fe20000010072 */
[----:B------:R-:W-:Y:S01]  /*4060*/  LOP3.LUT P0, RZ, R3, 0xff, RZ, 0xc0, !PT ;  /* 0x000000ff03ff7812 */ /* 0x000fe2000780c0ff */
[----:B------:R-:W-:Y:S01]  /*4070*/  FMUL.FTZ R114, R126, UR13 ;  /* 0x0000000d7e727c20 */ /* 0x000fe20008410000 */
[----:B------:R-:W-:Y:S01]  /*4080*/  FSEL R115, R115, RZ, P5 ;  /* 0x000000ff73737208 */ /* 0x000fe20002800000 */
[----:B------:R-:W-:Y:S01]  /*4090*/  FFMA.FTZ R113, R140, R109, R111 ;  /* 0x0000006d8c717223 */ /* 0x000fe2000001006f */
[----:B------:R-:W-:-:S02]  /*40a0*/  LOP3.LUT P5, RZ, R173, 0xff, RZ, 0xc0, !PT ;  /* 0x000000ffadff7812 */ /* 0x000fc400078ac0ff */
[----:B------:R-:W-:Y:S02]  /*40b0*/  F2FP.BF16.F32.PACK_AB R110, R126, R127 ;  /* 0x0000007f7e6e723e */ /* 0x000fe400000010ff */
[C---:B------:R-:W-:Y:S02]  /*40c0*/  FSEL R126, R108.reuse, RZ, P0 ;  /* 0x000000ff6c7e7208 */ /* 0x040fe40000000000 */
[----:B------:R-:W-:Y:S02]  /*40d0*/  LOP3.LUT P0, RZ, R3, 0xff00, RZ, 0xc0, !PT ;  /* 0x0000ff0003ff7812 */ /* 0x000fe4000780c0ff */
[----:B------:R-:W-:Y:S01]  /*40e0*/  FSEL R177, R108, RZ, P5 ;  /* 0x000000ff6cb17208 */ /* 0x000fe20002800000 */
[----:B------:R-:W-:Y:S01]  /*40f0*/  FMUL.FTZ R108, R117, UR13 ;  /* 0x0000000d756c7c20 */ /* 0x000fe20008410000 */
[----:B------:R-:W-:Y:S02]  /*4100*/  LOP3.LUT P5, RZ, R173, 0xff00, RZ, 0xc0, !PT ;  /* 0x0000ff00adff7812 */ /* 0x000fe400078ac0ff */
[----:B------:R-:W-:-:S02]  /*4110*/  FSEL R179, R114, RZ, P0 ;  /* 0x000000ff72b37208 */ /* 0x000fc40000000000 */
[----:B------:R-:W-:Y:S02]  /*4120*/  FSEL R114, R114, RZ, P5 ;  /* 0x000000ff72727208 */ /* 0x000fe40002800000 */
[----:B------:R-:W-:Y:S02]  /*4130*/  LOP3.LUT P0, RZ, R2, 0xff0000, RZ, 0xc0, !PT ;  /* 0x00ff000002ff7812 */ /* 0x000fe4000780c0ff */
[----:B------:R-:W-:Y:S02]  /*4140*/  LOP3.LUT P5, RZ, R172, 0xff0000, RZ, 0xc0, !PT ;  /* 0x00ff0000acff7812 */ /* 0x000fe400078ac0ff */
[----:B------:R-:W-:Y:S02]  /*4150*/  F2FP.BF16.F32.PACK_AB R111, R129, R128 ;  /* 0x00000080816f723e */ /* 0x000fe400000010ff */
[C---:B------:R-:W-:Y:S01]  /*4160*/  F2FP.BF16.F32.PACK_AB R109, R118.reuse, R117 ;  /* 0x00000075766d723e */ /* 0x040fe200000010ff */
[----:B------:R-:W-:Y:S01]  /*4170*/  FMUL.FTZ R118, R118, UR13 ;  /* 0x0000000d76767c20 */ /* 0x000fe20008410000 */
[----:B------:R-:W-:-:S02]  /*4180*/  FSEL R117, R108, RZ, P0 ;  /* 0x000000ff6c757208 */ /* 0x000fc40000000000 */
[----:B------:R-:W-:Y:S02]  /*4190*/  FSEL R128, R108, RZ, P5 ;  /* 0x000000ff6c807208 */ /* 0x000fe40002800000 */
[----:B------:R-:W-:Y:S02]  /*41a0*/  LOP3.LUT P0, RZ, R2, 0xff000000, RZ, 0xc0, !PT ;  /* 0xff00000002ff7812 */ /* 0x000fe4000780c0ff */
[----:B------:R-:W-:Y:S02]  /*41b0*/  LOP3.LUT P5, RZ, R172, 0xff000000, RZ, 0xc0, !PT ;  /* 0xff000000acff7812 */ /* 0x000fe400078ac0ff */
[----:B------:R-:W-:Y:S01]  /*41c0*/  F2FP.BF16.F32.PACK_AB R115, R115, R116 ;  /* 0x000000747373723e */ /* 0x000fe200000010ff */
[----:B------:R-:W-:Y:S01]  /*41d0*/  FMUL.FTZ R116, R113, UR13 ;  /* 0x0000000d71747c20 */ /* 0x000fe20008410000 */
[C---:B------:R-:W-:Y:S02]  /*41e0*/  FSEL R130, R118.reuse, RZ, P0 ;  /* 0x000000ff76827208 */ /* 0x040fe40000000000 */
[----:B------:R-:W-:-:S02]  /*41f0*/  FSEL R131, R118, RZ, P5 ;  /* 0x000000ff76837208 */ /* 0x000fc40002800000 */
[----:B------:R-:W-:Y:S02]  /*4200*/  LOP3.LUT P0, RZ, R2, 0xff00, RZ, 0xc0, !PT ;  /* 0x0000ff0002ff7812 */ /* 0x000fe4000780c0ff */
[----:B------:R-:W-:Y:S02]  /*4210*/  LOP3.LUT P5, RZ, R172, 0xff00, RZ, 0xc0, !PT ;  /* 0x0000ff00acff7812 */ /* 0x000fe400078ac0ff */
[----:B------:R-:W-:Y:S01]  /*4220*/  F2FP.BF16.F32.PACK_AB R108, R113, R112 ;  /* 0x00000070716c723e */ /* 0x000fe200000010ff */
        /* <DEDUP_REMOVED lines=10> */
[----:B------:R-:W-:Y:S02]  /*42d0*/  F2FP.BF16.F32.PACK_AB R113, R131, R128 ;  /* 0x000000808371723e */ /* 0x000fe400000010ff */
[----:B------:R-:W-:Y:S02]  /*42e0*/  F2FP.BF16.F32.PACK_AB R117, R130, R117 ;  /* 0x000000758275723e */ /* 0x000fe400000010ff */
[----:B------:R-:W-:Y:S02]  /*42f0*/  F2FP.BF16.F32.PACK_AB R112, R129, R126 ;  /* 0x0000007e8170723e */ /* 0x000fe400000010ff */
[----:B------:R-:W-:-:S07]  /*4300*/  F2FP.BF16.F32.PACK_AB R116, R127, R116 ;  /* 0x000000747f74723e */ /* 0x000fce00000010ff */
.L_x_596:
        /* <DEDUP_REMOVED lines=14> */
.L_x_592:
[----:B------:R-:W-:Y:S05]  /*43f0*/  BSYNC.RECONVERGENT B0 ;  /* 0x0000000000007941 */ /* 0x000fea0003800200 */
.L_x_591:
        /* <DEDUP_REMOVED lines=13> */
[----:B------:R-:W-:Y:S02]  /*44d0*/  SHF.L.U32 R111, R7, 0x10, RZ ;  /* 0x00000010076f7819 */ /* 0x000fe400000006ff */
        /* <DEDUP_REMOVED lines=15> */
[----:B------:R-:W-:Y:S01]  /*45d0*/  FFMA.FTZ R109, R145, R124, R125 ;  /* 0x0000007c916d7223 */ /* 0x000fe2000001007d */
[----:B------:R-:W-:Y:S02]  /*45e0*/  SHF.L.U32 R111, R6, 0x10, RZ ;  /* 0x00000010066f7819 */ /* 0x000fe400000006ff */
[----:B------:R-:W-:Y:S01]  /*45f0*/  FMUL.FTZ R108, R178, UR13 ;  /* 0x0000000db26c7c20 */ /* 0x000fe20008410000 */
[----:B------:R-:W-:-:S04]  /*4600*/  FADD.FTZ R109, R146, -R109 ;  /* 0x8000006d926d7221 */ /* 0x000fc80000010000 */
[----:B------:R-:W-:Y:S01]  /*4610*/  FSEL R179, R108, RZ, P0 ;  /* 0x000000ff6cb37208 */ /* 0x000fe20000000000 */
[----:B------:R-:W-:Y:S01]  /*4620*/  FFMA.FTZ R110, R140, R109, R111 ;  /* 0x0000006d8c6e7223 */ /* 0x000fe2000001006f */
[----:B------:R-:W-:Y:S01]  /*4630*/  ISETP.GE.U32.AND P0, PT, R174, RZ, PT ;  /* 0x000000ffae00720c */ /* 0x000fe20003f06070 */
[----:B------:R-:W-:-:S03]  /*4640*/  IMAD.U32 R111, R5, 0x10000, RZ ;  /* 0x00010000056f7824 */ /* 0x000fc600078e00ff */
[----:B------:R-:W-:-:S04]  /*4650*/  ISETP.GE.U32.AND.EX P0, PT, R175, 0x1000000, PT, P0 ;  /* 0x01000000af00780c */ /* 0x000fc80003f06100 */
[----:B------:R-:W-:Y:S01]  /*4660*/  FSEL R181, R108, RZ, P0 ;  /* 0x000000ff6cb57208 */ /* 0x000fe20000000000 */
[----:B------:R-:W-:Y:S01]  /*4670*/  FMUL.FTZ R108, R110, UR13 ;  /* 0x0000000d6e6c7c20 */ /* 0x000fe20008410000 */
[----:B------:R-:W-:-:S04]  /*4680*/  LOP3.LUT P0, RZ, R133, 0xff, RZ, 0xc0, !PT ;  /* 0x000000ff85ff7812 */ /* 0x000fc8000780c0ff */
        /* <DEDUP_REMOVED lines=13> */
[----:B------:R-:W-:Y:S02]  /*4760*/  FSEL R131, R108, RZ, P0 ;  /* 0x000000ff6c837208 */ /* 0x000fe40000000000 */
[----:B------:R-:W-:Y:S02]  /*4770*/  LOP3.LUT P0, RZ, R175, 0xff00, RZ, 0xc0, !PT ;  /* 0x0000ff00afff7812 */ /* 0x000fe4000780c0ff */
[----:B------:R-:W-:-:S02]  /*4780*/  SHF.L.U32 R111, R122, 0x10, RZ ;  /* 0x000000107a6f7819 */ /* 0x000fc400000006ff */
        /* <DEDUP_REMOVED lines=10> */
[----:B------:R-:W-:Y:S01]  /*4830*/  FFMA.FTZ R114, R140, R109, R111 ;  /* 0x0000006d8c727223 */ /* 0x000fe2000001006f */
[----:B------:R-:W-:Y:S02]  /*4840*/  F2FP.BF16.F32.PACK_AB R111, R178, R119 ;  /* 0x00000077b26f723e */ /* 0x000fe400000010ff */
[----:B------:R-:W-:Y:S01]  /*4850*/  F2FP.BF16.F32.PACK_AB R119, R179, R128 ;  /* 0x00000080b377723e */ /* 0x000fe200000010ff */
[----:B------:R-:W-:-:S05]  /*4860*/  FMUL.FTZ R108, R114, UR13 ;  /* 0x0000000d726c7c20 */ /* 0x000fca0008410000 */
        /* <DEDUP_REMOVED lines=9> */
[----:B------:R-:W-:Y:S01]  /*4900*/  FFMA.FTZ R123, R140, R109, R123 ;  /* 0x0000006d8c7b7223 */ /* 0x000fe2000001007b */
[----:B------:R-:W-:-:S03]  /*4910*/  IMAD.U32 R109, R4, 0x10000, RZ ;  /* 0x00010000046d7824 */ /* 0x000fc600078e00ff */
[----:B------:R-:W-:-:S05]  /*4920*/  FMUL.FTZ R108, R123, UR13 ;  /* 0x0000000d7b6c7c20 */ /* 0x000fca0008410000 */
[----:B------:R-:W-:Y:S02]  /*4930*/  FSEL R121, R108, RZ, P0 ;  /* 0x000000ff6c797208 */ /* 0x000fe40000000000 */
[----:B------:R-:W-:-:S04]  /*4940*/  LOP3.LUT P0, RZ, R174, 0xff00, RZ, 0xc0, !PT ;  /* 0x0000ff00aeff7812 */ /* 0x000fc8000780c0ff */
[----:B------:R-:W-:Y:S01]  /*4950*/  FSEL R127, R108, RZ, P0 ;  /* 0x000000ff6c7f7208 */ /* 0x000fe20000000000 */
[----:B------:R-:W-:Y:S01]  /*4960*/  FFMA.FTZ R108, R140, R125, R109 ;  /* 0x0000007d8c6c7223 */ /* 0x000fe2000001006d */
[----:B------:R-:W-:-:S03]  /*4970*/  LOP3.LUT P0, RZ, R132, 0xff, RZ, 0xc0, !PT ;  /* 0x000000ff84ff7812 */ /* 0x000fc6000780c0ff */
[----:B------:R-:W-:Y:S01]  /*4980*/  FMUL.FTZ R109, R108, UR13 ;  /* 0x0000000d6c6d7c20 */ /* 0x000fe20008410000 */
[----:B------:R-:W-:-:S04]  /*4990*/  F2FP.BF16.F32.PACK_AB R108, R123, R108 ;  /* 0x0000006c7b6c723e */ /* 0x000fc800000010ff */
[----:B------:R-:W-:Y:S02]  /*49a0*/  FSEL R116, R109, RZ, P0 ;  /* 0x000000ff6d747208 */ /* 0x000fe40000000000 */
[----:B------:R-:W-:Y:S02]  /*49b0*/  LOP3.LUT P0, RZ, R174, 0xff, RZ, 0xc0, !PT ;  /* 0x000000ffaeff7812 */ /* 0x000fe4000780c0ff */
[----:B------:R-:W-:Y:S02]  /*49c0*/  F2FP.BF16.F32.PACK_AB R116, R121, R116 ;  /* 0x000000747974723e */ /* 0x000fe400000010ff */
[----:B------:R-:W-:Y:S02]  /*49d0*/  FSEL R112, R109, RZ, P0 ;  /* 0x000000ff6d707208 */ /* 0x000fe40000000000 */
[----:B------:R-:W-:Y:S02]  /*49e0*/  F2FP.BF16.F32.PACK_AB R109, R114, R113 ;  /* 0x00000071726d723e */ /* 0x000fe400000010ff */
[----:B------:R-:W-:-:S02]  /*49f0*/  F2FP.BF16.F32.PACK_AB R114, R177, R126 ;  /* 0x0000007eb172723e */ /* 0x000fc400000010ff */
[----:B------:R-:W-:Y:S02]  /*4a00*/  F2FP.BF16.F32.PACK_AB R113, R129, R120 ;  /* 0x000000788171723e */ /* 0x000fe400000010ff */
[----:B------:R-:W-:Y:S01]  /*4a10*/  F2FP.BF16.F32.PACK_AB R112, R127, R112 ;  /* 0x000000707f70723e */ /* 0x000fe200000010ff */
[----:B------:R-:W-:Y:S06]  /*4a20*/  BRA `(.L_x_606) ;  /* 0x0000001c00ac7947 */ /* 0x000fec0003800000 */
.L_x_605:
        /* <DEDUP_REMOVED lines=8> */
[----:B------:R-:W-:-:S03]  /*4ab0*/  SHF.L.U32 R115, R120, 0x10, RZ ;  /* 0x0000001078737819 */ /* 0x000fc600000006ff */
        /* <DEDUP_REMOVED lines=9> */
[----:B------:R-:W-:Y:S02]  /*4b50*/  IMAD.U32 R115, R6, 0x10000, RZ ;  /* 0x0001000006737824 */ /* 0x000fe400078e00ff */
[----:B------:R-:W-:-:S05]  /*4b60*/  FMUL.FTZ R113, R113, UR13 ;  /* 0x0000000d71717c20 */ /* 0x000fca0008410000 */
[----:B------:R-:W-:Y:S02]  /*4b70*/  FSEL R128, R113, RZ, P0 ;  /* 0x000000ff71807208 */ /* 0x000fe40000000000 */
[----:B------:R-:W-:Y:S02]  /*4b80*/  ISETP.GE.U32.AND P0, PT, R174, RZ, PT ;  /* 0x000000ffae00720c */ /* 0x000fe40003f06070 */
[----:B------:R-:W-:Y:S02]  /*4b90*/  F2FP.BF16.F32.PACK_AB R119, R128, R119 ;  /* 0x000000778077723e */ /* 0x000fe400000010ff */
        /* <DEDUP_REMOVED lines=32> */
[-CC-:B------:R-:W-:Y:S01]  /*4da0*/  FFMA.FTZ R112, R150, R124.reuse, R125.reuse ;  /* 0x0000007c96707223 */ /* 0x180fe2000001007d */
[----:B------:R-:W-:Y:S01]  /*4db0*/  FFMA.FTZ R125, R141, R124, R125 ;  /* 0x0000007c8d7d7223 */ /* 0x000fe2000001007d */
[----:B------:R-:W-:Y:S01]  /*4dc0*/  FFMA.FTZ R113, R140, R113, R115 ;  /* 0x000000718c717223 */ /* 0x000fe20000010073 */
[----:B------:R-:W-:Y:S02]  /*4dd0*/  F2FP.BF16.F32.PACK_AB R115, R177, R126 ;  /* 0x0000007eb173723e */ /* 0x000fe400000010ff */
[----:B------:R-:W-:Y:S01]  /*4de0*/  FADD.FTZ R125, R142, -R125 ;  /* 0x8000007d8e7d7221 */ /* 0x000fe20000010000 */
        /* <DEDUP_REMOVED lines=11> */
[----:B------:R-:W-:Y:S02]  /*4ea0*/  FSEL R123, R113, RZ, P0 ;  /* 0x000000ff717b7208 */ /* 0x000fe40000000000 */
[----:B------:R-:W-:Y:S02]  /*4eb0*/  SHF.L.U32 R113, R4, 0x10, RZ ;  /* 0x0000001004717819 */ /* 0x000fe400000006ff */
[----:B------:R-:W-:-:S03]  /*4ec0*/  LOP3.LUT P0, RZ, R132, 0xff, RZ, 0xc0, !PT ;  /* 0x000000ff84ff7812 */ /* 0x000fc6000780c0ff */
[----:B------:R-:W-:-:S04]  /*4ed0*/  FFMA.FTZ R113, R140, R125, R113 ;  /* 0x0000007d8c717223 */ /* 0x000fc80000010071 */
        /* <DEDUP_REMOVED lines=8> */
.L_x_604:
        /* <DEDUP_REMOVED lines=14> */
[----:B------:R-:W-:Y:S01]  /*5040*/  ISETP.GE.U32.AND P0, PT, R174, RZ, PT ;  /* 0x000000ffae00720c */ /* 0x000fe20003f06070 */
[----:B------:R-:W-:-:S03]  /*5050*/  FFMA.FTZ R109, R145, R124, R125 ;  /* 0x0000007c916d7223 */ /* 0x000fc6000001007d */
[----:B------:R-:W-:Y:S01]  /*5060*/  ISETP.GE.U32.AND.EX P0, PT, R175, 0x1000000, PT, P0 ;  /* 0x01000000af00780c */ /* 0x000fe20003f06100 */
[----:B------:R-:W-:-:S03]  /*5070*/  FADD.FTZ R109, R146, -R109 ;  /* 0x8000006d926d7221 */ /* 0x000fc60000010000 */
[----:B------:R-:W-:Y:S01]  /*5080*/  FSEL R179, R108, RZ, P0 ;  /* 0x000000ff6cb37208 */ /* 0x000fe20000000000 */
[----:B------:R-:W-:Y:S01]  /*5090*/  FMUL.FTZ R108, R111, UR13 ;  /* 0x0000000d6f6c7c20 */ /* 0x000fe20008410000 */
[----:B------:R-:W-:Y:S01]  /*50a0*/  LOP3.LUT P0, RZ, R133, 0xff0000, RZ, 0xc0, !PT ;  /* 0x00ff000085ff7812 */ /* 0x000fe2000780c0ff */
[----:B------:R-:W-:Y:S01]  /*50b0*/  FMUL.FTZ R110, R140, R109 ;  /* 0x0000006d8c6e7220 */ /* 0x000fe20000410000 */
[----:B------:R-:W-:Y:S01]  /*50c0*/  FFMA.FTZ R109, R143, R124, R125 ;  /* 0x0000007c8f6d7223 */ /* 0x000fe2000001007d */
[----:B------:R-:W-:Y:S02]  /*50d0*/  F2FP.BF16.F32.PACK_AB R111, R178, R111 ;  /* 0x0000006fb26f723e */ /* 0x000fe400000010ff */
[----:B------:R-:W-:Y:S01]  /*50e0*/  FSEL R128, R108, RZ, P0 ;  /* 0x000000ff6c807208 */ /* 0x000fe20000000000 */
[----:B------:R-:W-:Y:S01]  /*50f0*/  FADD.FTZ R109, R144, -R109 ;  /* 0x8000006d906d7221 */ /* 0x000fe20000010000 */
[----:B------:R-:W-:-:S03]  /*5100*/  LOP3.LUT P0, RZ, R175, 0xff0000, RZ, 0xc0, !PT ;  /* 0x00ff0000afff7812 */ /* 0x000fc6000780c0ff */
[----:B------:R-:W-:Y:S01]  /*5110*/  FMUL.FTZ R114, R140, R109 ;  /* 0x0000006d8c727220 */ /* 0x000fe20000410000 */
        /* <DEDUP_REMOVED lines=55> */
.L_x_607:
        /* <DEDUP_REMOVED lines=17> */
[----:B------:R-:W-:Y:S02]  /*55a0*/  F2FP.BF16.F32.PACK_AB R119, R126, R119 ;  /* 0x000000777e77723e */ /* 0x000fe400000010ff */
[----:B------:R-:W-:-:S04]  /*55b0*/  ISETP.GE.U32.AND.EX P0, PT, R175, 0x1000000, PT, P0 ;  /* 0x01000000af00780c */ /* 0x000fc80003f06100 */
        /* <DEDUP_REMOVED lines=32> */
[----:B------:R-:W-:-:S03]  /*57c0*/  FMUL.FTZ R113, R140, R113 ;  /* 0x000000718c717220 */ /* 0x000fc60000410000 */
[----:B------:R-:W-:Y:S01]  /*57d0*/  FADD.FTZ R125, R142, -R125 ;  /* 0x8000007d8e7d7221 */ /* 0x000fe20000010000 */
[----:B------:R-:W-:-:S03]  /*57e0*/  FMUL.FTZ R113, R113, UR13 ;  /* 0x0000000d71717c20 */ /* 0x000fc60008410000 */
[----:B------:R-:W-:Y:S02]  /*57f0*/  FMUL.FTZ R125, R140, R125 ;  /* 0x0000007d8c7d7220 */ /* 0x000fe40000410000 */
[----:B------:R-:W-:Y:S02]  /*5800*/  FSEL R122, R113, RZ, P0 ;  /* 0x000000ff717a7208 */ /* 0x000fe40000000000 */
[----:B------:R-:W-:Y:S01]  /*5810*/  LOP3.LUT P0, RZ, R174, 0xff000000, RZ, 0xc0, !PT ;  /* 0xff000000aeff7812 */ /* 0x000fe2000780c0ff */
[----:B------:R-:W-:Y:S01]  /*5820*/  FMUL.FTZ R125, R125, UR13 ;  /* 0x0000000d7d7d7c20 */ /* 0x000fe20008410000 */
        /* <DEDUP_REMOVED lines=8> */
[----:B------:R-:W-:Y:S02]  /*58b0*/  FSEL R123, R113, RZ, P0 ;  /* 0x000000ff717b7208 */ /* 0x000fe40000000000 */
[----:B------:R-:W-:Y:S02]  /*58c0*/  LOP3.LUT P0, RZ, R132, 0xff, RZ, 0xc0, !PT ;  /* 0x000000ff84ff7812 */ /* 0x000fe4000780c0ff */
[----:B------:R-:W-:Y:S02]  /*58d0*/  F2FP.BF16.F32.PACK_AB R113, R127, R120 ;  /* 0x000000787f71723e */ /* 0x000fe400000010ff */
[----:B------:R-:W-:Y:S02]  /*58e0*/  FSEL R116, R125, RZ, P0 ;  /* 0x000000ff7d747208 */ /* 0x000fe40000000000 */
[----:B------:R-:W-:Y:S02]  /*58f0*/  LOP3.LUT P0, RZ, R174, 0xff, RZ, 0xc0, !PT ;  /* 0x000000ffaeff7812 */ /* 0x000fe4000780c0ff */
[----:B------:R-:W-:-:S02]  /*5900*/  F2FP.BF16.F32.PACK_AB R116, R121, R116 ;  /* 0x000000747974723e */ /* 0x000fc400000010ff */
[----:B------:R-:W-:-:S04]  /*5910*/  FSEL R112, R125, RZ, P0 ;  /* 0x000000ff7d707208 */ /* 0x000fc80000000000 */
[----:B------:R-:W-:Y:S01]  /*5920*/  F2FP.BF16.F32.PACK_AB R112, R123, R112 ;  /* 0x000000707b70723e */ /* 0x000fe200000010ff */
[----:B------:R-:W-:Y:S06]  /*5930*/  BRA `(.L_x_606) ;  /* 0x0000000c00e87947 */ /* 0x000fec0003800000 */
.L_x_603:
        /* <DEDUP_REMOVED lines=15> */
[----:B------:R-:W-:Y:S01]  /*5a30*/  IMAD.U32 R111, R7, 0x10000, RZ ;  /* 0x00010000076f7824 */ /* 0x000fe200078e00ff */
[----:B------:R-:W-:Y:S01]  /*5a40*/  SHF.L.U32 R123, R123, 0x10, RZ ;  /* 0x000000107b7b7819 */ /* 0x000fe200000006ff */
[----:B------:R-:W-:Y:S01]  /*5a50*/  FMUL.FTZ R108, R131, UR13 ;  /* 0x0000000d836c7c20 */ /* 0x000fe20008410000 */
[----:B------:R-:W-:-:S04]  /*5a60*/  FADD.FTZ R109, R148, -R109 ;  /* 0x8000006d946d7221 */ /* 0x000fc80000010000 */
[----:B------:R-:W-:Y:S01]  /*5a70*/  FFMA.FTZ R128, R140, R109, R111 ;  /* 0x0000006d8c807223 */ /* 0x000fe2000001006f */
[----:B------:R-:W-:Y:S01]  /*5a80*/  FFMA.FTZ R109, R145, R124, R125 ;  /* 0x0000007c916d7223 */ /* 0x000fe2000001007d */
[----:B------:R-:W-:Y:S02]  /*5a90*/  SHF.L.U32 R111, R6, 0x10, RZ ;  /* 0x00000010066f7819 */ /* 0x000fe400000006ff */
[----:B------:R-:W-:Y:S01]  /*5aa0*/  FSEL R177, R108, RZ, P0 ;  /* 0x000000ff6cb17208 */ /* 0x000fe20000000000 */
[----:B------:R-:W-:Y:S01]  /*5ab0*/  FADD.FTZ R109, R146, -R109 ;  /* 0x8000006d926d7221 */ /* 0x000fe20000010000 */
[----:B------:R-:W-:Y:S01]  /*5ac0*/  FMUL.FTZ R108, R128, UR13 ;  /* 0x0000000d806c7c20 */ /* 0x000fe20008410000 */
[----:B------:R-:W-:Y:S02]  /*5ad0*/  LOP3.LUT P0, RZ, R133, 0xff0000, RZ, 0xc0, !PT ;  /* 0x00ff000085ff7812 */ /* 0x000fe4000780c0ff */
[----:B------:R-:W-:Y:S01]  /*5ae0*/  FFMA.FTZ R110, R140, R109, R111 ;  /* 0x0000006d8c6e7223 */ /* 0x000fe2000001006f */
[----:B------:R-:W-:-:S02]  /*5af0*/  SHF.L.U32 R111, R5, 0x10, RZ ;  /* 0x00000010056f7819 */ /* 0x000fc400000006ff */
[----:B------:R-:W-:Y:S01]  /*5b00*/  FSEL R130, R108, RZ, P0 ;  /* 0x000000ff6c827208 */ /* 0x000fe20000000000 */
[----:B------:R-:W-:Y:S01]  /*5b10*/  FMUL.FTZ R108, R110, UR13 ;  /* 0x0000000d6e6c7c20 */ /* 0x000fe20008410000 */
        /* <DEDUP_REMOVED lines=21> */
[-CC-:B------:R-:W-:Y:S01]  /*5c70*/  FFMA.FTZ R109, R141, R124.reuse, R125.reuse ;  /* 0x0000007c8d6d7223 */ /* 0x180fe2000001007d */
[----:B------:R-:W-:Y:S01]  /*5c80*/  SHF.L.U32 R111, R4, 0x10, RZ ;  /* 0x00000010046f7819 */ /* 0x000fe200000006ff */
[----:B------:R-:W-:Y:S01]  /*5c90*/  FFMA.FTZ R124, R150, R124, R125 ;  /* 0x0000007c967c7223 */ /* 0x000fe2000001007d */
[----:B------:R-:W-:Y:S01]  /*5ca0*/  FMUL.FTZ R108, R118, UR13 ;  /* 0x0000000d766c7c20 */ /* 0x000fe20008410000 */
[----:B------:R-:W-:-:S04]  /*5cb0*/  FADD.FTZ R109, R142, -R109 ;  /* 0x8000006d8e6d7221 */ /* 0x000fc80000010000 */
[----:B------:R-:W-:Y:S01]  /*5cc0*/  FSEL R127, R108, RZ, P0 ;  /* 0x000000ff6c7f7208 */ /* 0x000fe20000000000 */
[----:B------:R-:W-:Y:S01]  /*5cd0*/  FFMA.FTZ R108, R140, R109, R111 ;  /* 0x0000006d8c6c7223 */ /* 0x000fe2000001006f */
[----:B------:R-:W-:Y:S02]  /*5ce0*/  LOP3.LUT P0, RZ, R132, 0xff, RZ, 0xc0, !PT ;  /* 0x000000ff84ff7812 */ /* 0x000fe4000780c0ff */
[----:B------:R-:W-:Y:S01]  /*5cf0*/  F2FP.BF16.F32.PACK_AB R111, R131, R128 ;  /* 0x00000080836f723e */ /* 0x000fe200000010ff */
        /* <DEDUP_REMOVED lines=13> */
.L_x_609:
[-CC-:B------:R-:W-:Y:S01]  /*5dd0*/  FFMA.FTZ R117, R147, R124.reuse, R125.reuse ;  /* 0x0000007c93757223 */ /* 0x180fe2000001007d */
        /* <DEDUP_REMOVED lines=9> */
[----:B------:R-:W-:Y:S01]  /*5e70*/  FSEL R126, R117, RZ, P0 ;  /* 0x000000ff757e7208 */ /* 0x000fe20000000000 */
[----:B------:R-:W-:Y:S01]  /*5e80*/  FADD.FTZ R117, R155, -R116 ;  /* 0x800000749b757221 */ /* 0x000fe20000010000 */
[----:B------:R-:W-:Y:S01]  /*5e90*/  ISETP.GE.U32.AND P0, PT, R132, RZ, PT ;  /* 0x000000ff8400720c */ /* 0x000fe20003f06070 */
[----:B------:R-:W-:Y:S02]  /*5ea0*/  FFMA.FTZ R116, R154, R124, R125 ;  /* 0x0000007c9a747223 */ /* 0x000fe4000001007d */
[----:B------:R-:W-:Y:S01]  /*5eb0*/  FFMA.FTZ R117, R140, R117, R119 ;  /* 0x000000758c757223 */ /* 0x000fe20000010077 */
[----:B------:R-:W-:Y:S02]  /*5ec0*/  ISETP.GE.U32.AND.EX P0, PT, R133, 0x1000000, PT, P0 ;  /* 0x010000008500780c */ /* 0x000fe40003f06100 */
[----:B------:R-:W-:Y:S01]  /*5ed0*/  SHF.L.U32 R119, R6, 0x10, RZ ;  /* 0x0000001006777819 */ /* 0x000fe200000006ff */
        /* <DEDUP_REMOVED lines=31> */
[----:B------:R-:W-:Y:S01]  /*60d0*/  FSEL R127, R117, RZ, P0 ;  /* 0x000000ff757f7208 */ /* 0x000fe20000000000 */
[----:B------:R-:W-:Y:S01]  /*60e0*/  FADD.FTZ R117, R149, -R116 ;  /* 0x8000007495757221 */ /* 0x000fe20000010000 */
[----:B------:R-:W-:-:S03]  /*60f0*/  LOP3.LUT P0, RZ, R132, 0xff00, RZ, 0xc0, !PT ;  /* 0x0000ff0084ff7812 */ /* 0x000fc6000780c0ff */
[----:B------:R-:W-:-:S04]  /*6100*/  FFMA.FTZ R117, R140, R117, R123 ;  /* 0x000000758c757223 */ /* 0x000fc8000001007b */
[----:B------:R-:W-:-:S05]  /*6110*/  FMUL.FTZ R117, R117, UR13 ;  /* 0x0000000d75757c20 */ /* 0x000fca0008410000 */
[----:B------:R-:W-:Y:S02]  /*6120*/  FSEL R121, R117, RZ, P0 ;  /* 0x000000ff75797208 */ /* 0x000fe40000000000 */
[----:B------:R-:W-:Y:S02]  /*6130*/  SHF.L.U32 R117, R4, 0x10, RZ ;  /* 0x0000001004757819 */ /* 0x000fe400000006ff */
[----:B------:R-:W-:-:S03]  /*6140*/  LOP3.LUT P0, RZ, R132, 0xff, RZ, 0xc0, !PT ;  /* 0x000000ff84ff7812 */ /* 0x000fc6000780c0ff */
[----:B------:R-:W-:-:S04]  /*6150*/  FFMA.FTZ R117, R140, R125, R117 ;  /* 0x0000007d8c757223 */ /* 0x000fc80000010075 */
[----:B------:R-:W-:-:S05]  /*6160*/  FMUL.FTZ R117, R117, UR13 ;  /* 0x0000000d75757c20 */ /* 0x000fca0008410000 */
[----:B------:R-:W-:Y:S02]  /*6170*/  FSEL R116, R117, RZ, P0 ;  /* 0x000000ff75747208 */ /* 0x000fe40000000000 */
[----:B------:R-:W-:Y:S02]  /*6180*/  F2FP.BF16.F32.PACK_AB R117, R127, R120 ;  /* 0x000000787f75723e */ /* 0x000fe400000010ff */
[----:B------:R-:W-:Y:S01]  /*6190*/  F2FP.BF16.F32.PACK_AB R116, R121, R116 ;  /* 0x000000747974723e */ /* 0x000fe200000010ff */
[----:B------:R-:W-:Y:S06]  /*61a0*/  BRA `(.L_x_606) ;  /* 0x0000000400cc7947 */ /* 0x000fec0003800000 */
.L_x_608:
        /* <DEDUP_REMOVED lines=13> */
[----:B------:R-:W-:Y:S01]  /*6280*/  FFMA.FTZ R109, R145, R124, R125 ;  /* 0x0000007c916d7223 */ /* 0x000fe2000001007d */
[----:B------:R-:W-:Y:S02]  /*6290*/  FSEL R131, R108, RZ, P0 ;  /* 0x000000ff6c837208 */ /* 0x000fe40000000000 */
[----:B------:R-:W-:Y:S01]  /*62a0*/  FMUL.FTZ R108, R111, UR13 ;  /* 0x0000000d6f6c7c20 */ /* 0x000fe20008410000 */
[----:B------:R-:W-:Y:S01]  /*62b0*/  FADD.FTZ R109, R146, -R109 ;  /* 0x8000006d926d7221 */ /* 0x000fe20000010000 */
[----:B------:R-:W-:Y:S02]  /*62c0*/  LOP3.LUT P0, RZ, R133, 0xff0000, RZ, 0xc0, !PT ;  /* 0x00ff000085ff7812 */ /* 0x000fe4000780c0ff */
[----:B------:R-:W-:Y:S01]  /*62d0*/  F2FP.BF16.F32.PACK_AB R111, R128, R111 ;  /* 0x0000006f806f723e */ /* 0x000fe200000010ff */
[----:B------:R-:W-:Y:S01]  /*62e0*/  FMUL.FTZ R110, R140, R109 ;  /* 0x0000006d8c6e7220 */ /* 0x000fe20000410000 */
[----:B------:R-:W-:-:S02]  /*62f0*/  FSEL R126, R108, RZ, P0 ;  /* 0x000000ff6c7e7208 */ /* 0x000fc40000000000 */
[----:B------:R-:W-:Y:S01]  /*6300*/  LOP3.LUT P0, RZ, R133, 0xff, RZ, 0xc0, !PT ;  /* 0x000000ff85ff7812 */ /* 0x000fe2000780c0ff */
        /* <DEDUP_REMOVED lines=11> */
[----:B------:R-:W-:Y:S02]  /*63c0*/  FSEL R129, R108, RZ, P0 ;  /* 0x000000ff6c817208 */ /* 0x000fe40000000000 */
[----:B------:R-:W-:Y:S01]  /*63d0*/  LOP3.LUT P0, RZ, R132, 0xff0000, RZ, 0xc0, !PT ;  /* 0x00ff000084ff7812 */ /* 0x000fe2000780c0ff */
[----:B------:R-:W-:-:S05]  /*63e0*/  FMUL.FTZ R108, R118, UR13 ;  /* 0x0000000d766c7c20 */ /* 0x000fca0008410000 */
[----:B------:R-:W-:Y:S01]  /*63f0*/  FSEL R120, R108, RZ, P0 ;  /* 0x000000ff6c787208 */ /* 0x000fe20000000000 */
[----:B------:R-:W-:Y:S01]  /*6400*/  FFMA.FTZ R108, R152, R124, R125 ;  /* 0x0000007c986c7223 */ /* 0x000fe2000001007d */
[----:B------:R-:W-:-:S03]  /*6410*/  LOP3.LUT P0, RZ, R132, 0xff000000, RZ, 0xc0, !PT ;  /* 0xff00000084ff7812 */ /* 0x000fc6000780c0ff */
[----:B------:R-:W-:-:S04]  /*6420*/  FADD.FTZ R109, R151, -R108 ;  /* 0x8000006c976d7221 */ /* 0x000fc80000010000 */
[----:B------:R-:W-:Y:S01]  /*6430*/  FMUL.FTZ R119, R140, R109 ;  /* 0x0000006d8c777220 */ /* 0x000fe20000410000 */
[-CC-:B------:R-:W-:Y:S01]  /*6440*/  FFMA.FTZ R109, R141, R124.reuse, R125.reuse ;  /* 0x0000007c8d6d7223 */ /* 0x180fe2000001007d */
[----:B------:R-:W-:Y:S02]  /*6450*/  FFMA.FTZ R124, R150, R124, R125 ;  /* 0x0000007c967c7223 */ /* 0x000fe4000001007d */
[----:B------:R-:W-:Y:S01]  /*6460*/  FMUL.FTZ R108, R119, UR13 ;  /* 0x0000000d776c7c20 */ /* 0x000fe20008410000 */
[----:B------:R-:W-:-:S04]  /*6470*/  FADD.FTZ R109, R142, -R109 ;  /* 0x8000006d8e6d7221 */ /* 0x000fc80000010000 */
[----:B------:R-:W-:Y:S01]  /*6480*/  FSEL R123, R108, RZ, P0 ;  /* 0x000000ff6c7b7208 */ /* 0x000fe20000000000 */
[----:B------:R-:W-:Y:S01]  /*6490*/  FMUL.FTZ R108, R140, R109 ;  /* 0x0000006d8c6c7220 */ /* 0x000fe20000410000 */
[----:B------:R-:W-:-:S03]  /*64a0*/  LOP3.LUT P0, RZ, R132, 0xff, RZ, 0xc0, !PT ;  /* 0x000000ff84ff7812 */ /* 0x000fc6000780c0ff */
        /* <DEDUP_REMOVED lines=14> */
.L_x_610:
[-CC-:B------:R-:W-:Y:S01]  /*6590*/  FFMA.FTZ R117, R147, R124.reuse, R125.reuse ;  /* 0x0000007c93757223 */ /* 0x180fe2000001007d */
[----:B------:R-:W-:Y:S01]  /*65a0*/  LOP3.LUT P0, RZ, R133, 0xff0000, RZ, 0xc0, !PT ;  /* 0x00ff000085ff7812 */ /* 0x000fe2000780c0ff */
[----:B------:R-:W-:Y:S02]  /*65b0*/  FFMA.FTZ R116, R156, R124, R125 ;  /* 0x0000007c9c747223 */ /* 0x000fe4000001007d */
[----:B------:R-:W-:-:S04]  /*65c0*/  FADD.FTZ R117, R148, -R117 ;  /* 0x8000007594757221 */ /* 0x000fc80000010000 */
        /* <DEDUP_REMOVED lines=38> */
[----:B------:R-:W-:Y:S01]  /*6830*/  FSEL R123, R117, RZ, P0 ;  /* 0x000000ff757b7208 */ /* 0x000fe20000000000 */
[----:B------:R-:W-:Y:S01]  /*6840*/  FADD.FTZ R117, R149, -R116 ;  /* 0x8000007495757221 */ /* 0x000fe20000010000 */
[----:B------:R-:W-:Y:S01]  /*6850*/  LOP3.LUT P0, RZ, R132, 0xff00, RZ, 0xc0, !PT ;  /* 0x0000ff0084ff7812 */ /* 0x000fe2000780c0ff */
[----:B------:R-:W-:Y:S02]  /*6860*/  FMUL.FTZ R125, R125, UR13 ;  /* 0x0000000d7d7d7c20 */ /* 0x000fe40008410000 */
[----:B------:R-:W-:-:S04]  /*6870*/  FMUL.FTZ R117, R140, R117 ;  /* 0x000000758c757220 */ /* 0x000fc80000410000 */
[----:B------:R-:W-:-:S05]  /*6880*/  FMUL.FTZ R117, R117, UR13 ;  /* 0x0000000d75757c20 */ /* 0x000fca0008410000 */
[----:B------:R-:W-:Y:S02]  /*6890*/  FSEL R121, R117, RZ, P0 ;  /* 0x000000ff75797208 */ /* 0x000fe40000000000 */
[----:B------:R-:W-:Y:S02]  /*68a0*/  LOP3.LUT P0, RZ, R132, 0xff, RZ, 0xc0, !PT ;  /* 0x000000ff84ff7812 */ /* 0x000fe4000780c0ff */
[----:B------:R-:W-:Y:S02]  /*68b0*/  F2FP.BF16.F32.PACK_AB R117, R123, R120 ;  /* 0x000000787b75723e */ /* 0x000fe400000010ff */
[----:B------:R-:W-:-:S04]  /*68c0*/  FSEL R116, R125, RZ, P0 ;  /* 0x000000ff7d747208 */ /* 0x000fc80000000000 */
[----:B------:R-:W-:-:S07]  /*68d0*/  F2FP.BF16.F32.PACK_AB R116, R121, R116 ;  /* 0x000000747974723e */ /* 0x000fce00000010ff */
.L_x_606:
        /* <DEDUP_REMOVED lines=9> */
.L_x_602:
[----:B------:R-:W-:Y:S05]  /*6970*/  BSYNC.RECONVERGENT B0 ;  /* 0x0000000000007941 */ /* 0x000fea0003800200 */
.L_x_601:
[----:B------:R-:W-:Y:S02]  /*6980*/  ISETP.NE.AND P0, PT, R176, RZ, PT ;  /* 0x000000ffb000720c */ /* 0x000fe40003f05270 */
[----:B------:R-:W-:-:S11]  /*6990*/  PLOP3.LUT P3, PT, P3, PT, PT, 0x8, 0x80 ;  /* 0x000000000080781c */ /* 0x000fd60001f6e170 */
[----:B------:R-:W-:Y:S05]  /*69a0*/  @!P0 BRA `(.L_x_611) ;  /* 0xffffff9c00448947 */ /* 0x000fea000383ffff */
.L_x_586:
        /* <DEDUP_REMOVED lines=21> */
.L_x_613:
[----:B------:R-:W-:Y:S05]  /*6b00*/  BSYNC.RECONVERGENT B0 ;  /* 0x0000000000007941 */ /* 0x000fea0003800200 */
.L_x_612:
        /* <DEDUP_REMOVED lines=18> */
.L_x_614:
        /* <DEDUP_REMOVED lines=13> */
.L_x_2808:


//--------------------- .text._ZN10layer_norm31ln_parallel_residual_bwd_kernelINS_13Kernel_traitsIf13__nv_bfloat16S2_S2_fjLj4096ELj1ELj1ELj8ELj16ENS_18Kernel_traits_baseILj4096EfS2_S2_S2_fjLj256EEEEELb1ELb0ELb1EEEvNS_9BwdParamsE --------------------------
	.section	.text._ZN10layer_norm31ln_parallel_residual_bwd_kernelINS_13Kernel_traitsIf13__nv_bfloat16S2_S2_fjLj4096ELj1ELj1ELj8ELj16ENS_18Kernel_traits_baseILj4096EfS2_S2_S2_fjLj256EEEEELb1ELb0ELb1EEEvNS_9BwdParamsE,"ax",@progbits
	.align	128
        .global         _ZN10layer_norm31ln_parallel_residual_bwd_kernelINS_13Kernel_traitsIf13__nv_bfloat16S2_S2_fjLj4096ELj1ELj1ELj8ELj16ENS_18Kernel_traits_baseILj4096EfS2_S2_S2_fjLj256EEEEELb1ELb0ELb1EEEvNS_9BwdParamsE
        .type           _ZN10layer_norm31ln_parallel_residual_bwd_kernelINS_13Kernel_traitsIf13__nv_bfloat16S2_S2_fjLj4096ELj1ELj1ELj8ELj16ENS_18Kernel_traits_baseILj4096EfS2_S2_S2_fjLj256EEEEELb1ELb0ELb1EEEvNS_9BwdParamsE,@function
        .size           _ZN10layer_norm31ln_parallel_residual_bwd_kernelINS_13Kernel_traitsIf13__nv_bfloat16S2_S2_fjLj4096ELj1ELj1ELj8ELj16ENS_18Kernel_traits_baseILj4096EfS2_S2_S2_fjLj256EEEEELb1ELb0ELb1EEEvNS_9BwdParamsE,(.L_x_2809 - _ZN10layer_norm31ln_parallel_residual_bwd_kernelINS_13Kernel_traitsIf13__nv_bfloat16S2_S2_fjLj4096ELj1ELj1ELj8ELj16ENS_18Kernel_traits_baseILj4096EfS2_S2_S2_fjLj256EEEEELb1ELb0ELb1EEEvNS_9BwdParamsE)
        .other          _ZN10layer_norm31ln_parallel_residual_bwd_kernelINS_13Kernel_traitsIf13__nv_bfloat16S2_S2_fjLj4096ELj1ELj1ELj8ELj16ENS_18Kernel_traits_baseILj4096EfS2_S2_S2_fjLj256EEEEELb1ELb0ELb1EEEvNS_9BwdParamsE,@"STO_CUDA_ENTRY STV_DEFAULT"
_ZN10layer_norm31ln_parallel_residual_bwd_kernelINS_13Kernel_traitsIf13__nv_bfloat16S2_S2_fjLj4096ELj1ELj1ELj8ELj16ENS_18Kernel_traits_baseILj4096EfS2_S2_S2_fjLj256EEEEELb1ELb0ELb1EEEvNS_9BwdParamsE:
.text._ZN10layer_norm31ln_parallel_residual_bwd_kernelINS_13Kernel_traitsIf13__nv_bfloat16S2_S2_fjLj4096ELj1ELj1ELj8ELj16ENS_18Kernel_traits_baseILj4096EfS2_S2_S2_fjLj256EEEEELb1ELb0ELb1EEEvNS_9BwdParamsE:
        /* <DEDUP_REMOVED lines=82> */
[----:B------:R-:W-:Y:S01]  /*0520*/  CS2R R96, SRZ ;  /* 0x0000000000607805 */ /* 0x000fe2000001ff00 */
[----:B------:R-:W1:Y:S02]  /*0530*/  LDCU.U8 UR10, c[0x0][0x410] ;  /* 0x00008200ff0a77ac */ /* 0x000e640008000000 */
[----:B------:R0:W5:Y:S01]  /*0540*/  LDG.E.128 R8, desc[UR8][R36.64+0x2000] ;  /* 0x0020000824087981 */ /* 0x000162000c1e1d00 */
[----:B------:R-:W2:Y:S03]  /*0550*/  LDCU UR6, c[0x0][0x408] ;  /* 0x00008100ff0677ac */ /* 0x000ea60008000800 */
[----:B------:R0:W5:Y:S01]  /*0560*/  LDG.E.128 R4, desc[UR8][R36.64+0x2010] ;  /* 0x0020100824047981 */ /* 0x000162000c1e1d00 */
[----:B------:R-:W-:Y:S01]  /*0570*/  MOV R145, RZ ;  /* 0x000000ff00917202 */ /* 0x000fe20000000f00 */
[----:B------:R-:W-:Y:S01]  /*0580*/  IMAD.U32 R142, RZ, RZ, UR7 ;  /* 0x00000007ff8e7e24 */ /* 0x000fe2000f8e00ff */
[----:B------:R-:W3:Y:S01]  /*0590*/  LDCU UR11, c[0x0][0x388] ;  /* 0x00007100ff0b77ac */ /* 0x000ee20008000800 */
[----:B------:R-:W4:Y:S01]  /*05a0*/  LDCU UR16, c[0x0][0x400] ;  /* 0x00008000ff1077ac */ /* 0x000f220008000800 */
[----:B------:R-:W0:Y:S01]  /*05b0*/  LDCU.64 UR4, c[0x0][0x478] ;  /* 0x00008f00ff0477ac */ /* 0x000e220008000a00 */
[----:B------:R-:W0:Y:S01]  /*05c0*/  LDCU.64 UR12, c[0x0][0x438] ;  /* 0x00008700ff0c77ac */ /* 0x000e220008000a00 */
[----:B------:R-:W0:Y:S02]  /*05d0*/  LDCU.64 UR14, c[0x0][0x470] ;  /* 0x00008e00ff0e77ac */ /* 0x000e240008000a00 */
.L_x_632:
[----:B0-----:R-:W1:Y:S01]  /*05e0*/  LDC.64 R56, c[0x0][0x430] ;  /* 0x00010c00ff387b82 */ /* 0x001e620000000a00 */
[----:B---3--:R-:W-:-:S05]  /*05f0*/  IMAD R0, R142, UR11, RZ ;  /* 0x0000000b8e007c24 */ /* 0x008fca000f8e02ff */
[----:B------:R-:W-:Y:S02]  /*0600*/  SHF.R.S32.HI R55, RZ, 0x1f, R0 ;  /* 0x0000001fff377819 */ /* 0x000fe40000011400 */
[----:B------:R-:W3:Y:S02]  /*0610*/  LDC.64 R72, c[0x0][0x3a8] ;  /* 0x0000ea00ff487b82 */ /* 0x000ee40000000a00 */
[----:B------:R-:W-:-:S04]  /*0620*/  LEA.HI R0, R55, R0, RZ, 0x3 ;  /* 0x0000000037007211 */ /* 0x000fc800078f18ff */
[----:B------:R-:W-:Y:S02]  /*0630*/  LEA.HI.SX32 R147, R0, R81, 0x1d ;  /* 0x0000005100937211 */ /* 0x000fe400078feaff */
[----:B------:R-:W2:Y:S08]  /*0640*/  LDC.64 R52, c[0x0][0x428] ;  /* 0x00010a00ff347b82 */ /* 0x000eb00000000a00 */
[----:B------:R-:W4:Y:S01]  /*0650*/  LDC.64 R148, c[0x0][0x3c0] ;  /* 0x0000f000ff947b82 */ /* 0x000f220000000a00 */
[C---:B-1----:R-:W-:Y:S01]  /*0660*/  IMAD.WIDE.U32 R68, R147.reuse, 0x10, R56 ;  /* 0x0000001093447825 */ /* 0x042fe200078e0038 */
[----:B------:R-:W-:-:S05]  /*0670*/  IADD3 R143, PT, PT, R147, 0x100, RZ ;  /* 0x00000100938f7810 */ /* 0x000fca0007ffe0ff */
[----:B------:R-:W4:Y:S01]  /*0680*/  LDG.E.128 R68, desc[UR8][R68.64] ;  /* 0x0000000844447981 */ /* 0x000f22000c1e1d00 */
[--C-:B---3--:R-:W-:Y:S01]  /*0690*/  IMAD.WIDE.U32 R60, R147, 0x10, R72.reuse ;  /* 0x00000010933c7825 */ /* 0x108fe200078e0048 */
[----:B------:R-:W1:Y:S05]  /*06a0*/  LDC.64 R152, c[0x0][0x3c8] ;  /* 0x0000f200ff987b82 */ /* 0x000e6a0000000a00 */
[----:B------:R-:W3:Y:S01]  /*06b0*/  LDG.E.128 R60, desc[UR8][R60.64] ;  /* 0x000000083c3c7981 */ /* 0x000ee2000c1e1d00 */
[----:B------:R-:W-:-:S04]  /*06c0*/  IMAD.WIDE.U32 R72, R143, 0x10, R72 ;  /* 0x000000108f487825 */ /* 0x000fc800078e0048 */
[----:B--2---:R-:W-:Y:S02]  /*06d0*/  IMAD.WIDE.U32 R64, R147, 0x10, R52 ;  /* 0x0000001093407825 */ /* 0x004fe400078e0034 */
[----:B------:R-:W2:Y:S02]  /*06e0*/  LDG.E.128 R72, desc[UR8][R72.64] ;  /* 0x0000000848487981 */ /* 0x000ea4000c1e1d00 */
[C---:B----4-:R-:W-:Y:S02]  /*06f0*/  IMAD.WIDE R148, R142.reuse, 0x4, R148 ;  /* 0x000000048e947825 */ /* 0x050fe400078e0294 */
[----:B------:R-:W4:Y:S02]  /*0700*/  LDG.E.128 R64, desc[UR8][R64.64] ;  /* 0x0000000840407981 */ /* 0x000f24000c1e1d00 */
[----:B------:R-:W-:Y:S02]  /*0710*/  IMAD.WIDE.U32 R52, R143, 0x10, R52 ;  /* 0x000000108f347825 */ /* 0x000fe400078e0034 */
[----:B------:R-:W2:Y:S04]  /*0720*/  LDG.E R0, desc[UR8][R148.64] ;  /* 0x0000000894007981 */ /* 0x000ea8000c1e1900 */
[----:B------:R-:W2:Y:S01]  /*0730*/  LDG.E.128 R52, desc[UR8][R52.64] ;  /* 0x0000000834347981 */ /* 0x000ea2000c1e1d00 */
[----:B-1----:R-:W-:-:S04]  /*0740*/  IMAD.WIDE R152, R142, 0x4, R152 ;  /* 0x000000048e987825 */ /* 0x002fc800078e0298 */
[----:B------:R-:W-:Y:S01]  /*0750*/  IMAD.WIDE.U32 R56, R143, 0x10, R56 ;  /* 0x000000108f387825 */ /* 0x000fe200078e0038 */
[----:B------:R1:W2:Y:S05]  /*0760*/  LDG.E R146, desc[UR8][R152.64] ;  /* 0x0000000898927981 */ /* 0x0002aa000c1e1900 */
[----:B------:R-:W2:Y:S01]  /*0770*/  LDG.E.128 R56, desc[UR8][R56.64] ;  /* 0x0000000838387981 */ /* 0x000ea2000c1e1d00 */
[----:B0-----:R-:W-:Y:S02]  /*0780*/  ISETP.NE.U32.AND P1, PT, RZ, UR14, PT ;  /* 0x0000000eff007c0c */ /* 0x001fe4000bf25070 */
[----:B------:R-:W-:Y:S02]  /*0790*/  ISETP.NE.U32.AND P2, PT, RZ, UR12, PT ;  /* 0x0000000cff007c0c */ /* 0x000fe4000bf45070 */
[----:B------:R-:W-:-:S02]  /*07a0*/  ISETP.NE.AND.EX P1, PT, RZ, UR15, PT, P1 ;  /* 0x0000000fff007c0c */ /* 0x000fc4000bf25310 */
[----:B------:R-:W-:Y:S02]  /*07b0*/  ISETP.NE.AND.EX P2, PT, RZ, UR13, PT, P2 ;  /* 0x0000000dff007c0c */ /* 0x000fe4000bf45320 */
[----:B------:R-:W-:Y:S01]  /*07c0*/  ISETP.NE.AND P5, PT, RZ, UR10, PT ;  /* 0x0000000aff007c0c */ /* 0x000fe2000bfa5270 */
[----:B------:R-:W0:Y:S01]  /*07d0*/  S2R R196, SR_CgaCtaId ;  /* 0x0000000000c47919 */ /* 0x000e220000008800 */
[----:B------:R-:W-:Y:S02]  /*07e0*/  LOP3.LUT P4, RZ, R81, 0x1f, RZ, 0xc0, !PT ;  /* 0x0000001f51ff7812 */ /* 0x000fe4000788c0ff */
[----:B------:R-:W-:-:S11]  /*07f0*/  PLOP3.LUT P0, PT, PT, PT, PT, 0x80, 0x8 ;  /* 0x000000000008781c */ /* 0x000fd60003f0f070 */
[----:B------:R-:W-:Y:S02]  /*0800*/  @!P4 PLOP3.LUT P0, PT, P3, PT, PT, 0x80, 0x8 ;  /* 0x000000000008c81c */ /* 0x000fe40001f0f070 */
[C---:B-1----:R-:W-:Y:S02]  /*0810*/  PRMT R152, R68.reuse, 0x7632, R152 ;  /* 0x0000763244987816 */ /* 0x042fe40000000098 */
[----:B------:R-:W-:Y:S02]  /*0820*/  SHF.L.U32 R148, R68, 0x10, RZ ;  /* 0x0000001044947819 */ /* 0x000fe400000006ff */
[C---:B------:R-:W-:Y:S02]  /*0830*/  PRMT R168, R69.reuse, 0x7632, R168 ;  /* 0x0000763245a87816 */ /* 0x040fe400000000a8 */
[----:B------:R-:W-:Y:S01]  /*0840*/  SHF.L.U32 R149, R69, 0x10, RZ ;  /* 0x0000001045957819 */ /* 0x000fe200000006ff */
[----:B---3--:R-:W-:Y:S01]  /*0850*/  IMAD.U32 R160, R61, 0x10000, RZ ;  /* 0x000100003da07824 */ /* 0x008fe200078e00ff */
[C---:B------:R-:W-:Y:S01]  /*0860*/  PRMT R150, R60.reuse, 0x7632, R150 ;  /* 0x000076323c967816 */ /* 0x040fe20000000096 */
[----:B------:R-:W1:Y:S01]  /*0870*/  @P1 LDC.64 R68, c[0x0][0x3b8] ;  /* 0x0000ee00ff441b82 */ /* 0x000e620000000a00 */
[----:B------:R-:W-:-:S02]  /*0880*/  SHF.L.U32 R154, R60, 0x10, RZ ;  /* 0x000000103c9a7819 */ /* 0x000fc400000006ff */
[----:B------:R-:W-:-:S05]  /*0890*/  PRMT R158, R61, 0x7632, R158 ;  /* 0x000076323d9e7816 */ /* 0x000fca000000009e */
[----:B------:R-:W3:Y:S01]  /*08a0*/  LDC.64 R60, c[0x0][0x3b0] ;  /* 0x0000ec00ff3c7b82 */ /* 0x000ee20000000a00 */
[C---:B------:R-:W-:Y:S02]  /*08b0*/  PRMT R163, R62.reuse, 0x7632, R163 ;  /* 0x000076323ea37816 */ /* 0x040fe400000000a3 */
[----:B------:R-:W-:Y:S02]  /*08c0*/  SHF.L.U32 R164, R62, 0x10, RZ ;  /* 0x000000103ea47819 */ /* 0x000fe400000006ff */
[C---:B------:R-:W-:Y:S02]  /*08d0*/  PRMT R165, R63.reuse, 0x7632, R165 ;  /* 0x000076323fa57816 */ /* 0x040fe400000000a5 */
[----:B------:R-:W-:Y:S02]  /*08e0*/  SHF.L.U32 R167, R63, 0x10, RZ ;  /* 0x000000103fa77819 */ /* 0x000fe400000006ff */
[----:B------:R-:W0:Y:S01]  /*08f0*/  @P2 LDC.64 R62, c[0x0][0x438] ;  /* 0x00010e00ff3e2b82 */ /* 0x000e220000000a00 */
[C---:B----4-:R-:W-:Y:S01]  /*0900*/  PRMT R166, R66.reuse, 0x7632, R166 ;  /* 0x0000763242a67816 */ /* 0x050fe200000000a6 */
[----:B------:R-:W-:Y:S01]  /*0910*/  IMAD.U32 R161, R67, 0x10000, RZ ;  /* 0x0001000043a17824 */ /* 0x000fe200078e00ff */
[----:B------:R-:W-:-:S02]  /*0920*/  SHF.L.U32 R159, R66, 0x10, RZ ;  /* 0x00000010429f7819 */ /* 0x000fc400000006ff */
[----:B------:R-:W-:Y:S02]  /*0930*/  PRMT R172, R67, 0x7632, R172 ;  /* 0x0000763243ac7816 */ /* 0x000fe400000000ac */
[C---:B--2---:R-:W-:Y:S01]  /*0940*/  SHF.L.U32 R187, R75.reuse, 0x10, RZ ;  /* 0x000000104bbb7819 */ /* 0x044fe200000006ff */
[----:B------:R-:W2:Y:S01]  /*0950*/  @P1 LDC.64 R66, c[0x0][0x3b8] ;  /* 0x0000ee00ff421b82 */ /* 0x000ea20000000a00 */
[----:B------:R-:W-:Y:S01]  /*0960*/  PRMT R75, R75, 0x7632, R75 ;  /* 0x000076324b4b7816 */ /* 0x000fe2000000004b */
[----:B------:R-:W-:Y:S01]  /*0970*/  IMAD.U32 R151, R64, 0x10000, RZ ;  /* 0x0001000040977824 */ /* 0x000fe200078e00ff */
[----:B------:R-:W-:Y:S01]  /*0980*/  FSEL R0, R0, RZ, !P5 ;  /* 0x000000ff00007208 */ /* 0x000fe20006800000 */
[----:B------:R-:W-:Y:S01]  /*0990*/  IMAD.U32 R195, R73, 0x10000, RZ ;  /* 0x0001000049c37824 */ /* 0x000fe200078e00ff */
[----:B------:R-:W-:Y:S02]  /*09a0*/  SHF.L.U32 R163, R163, 0x10, RZ ;  /* 0x00000010a3a37819 */ /* 0x000fe400000006ff */
[----:B------:R-:W-:-:S02]  /*09b0*/  SHF.L.U32 R75, R75, 0x10, RZ ;  /* 0x000000104b4b7819 */ /* 0x000fc400000006ff */
[----:B------:R-:W-:Y:S02]  /*09c0*/  PRMT R156, R64, 0x7632, R156 ;  /* 0x00007632409c7816 */ /* 0x000fe4000000009c */
[C---:B------:R-:W-:Y:S02]  /*09d0*/  PRMT R162, R65.reuse, 0x7632, R162 ;  /* 0x0000763241a27816 */ /* 0x040fe400000000a2 */
[----:B------:R-:W-:Y:S02]  /*09e0*/  SHF.L.U32 R155, R65, 0x10, RZ ;  /* 0x00000010419b7819 */ /* 0x000fe400000006ff */
[----:B------:R-:W-:Y:S01]  /*09f0*/  PRMT R73, R73, 0x7632, R73 ;  /* 0x0000763249497816 */ /* 0x000fe20000000049 */
[----:B------:R-:W4:Y:S01]  /*0a00*/  @P2 LDC.64 R64, c[0x0][0x438] ;  /* 0x00010e00ff402b82 */ /* 0x000f220000000a00 */
[----:B------:R-:W-:Y:S01]  /*0a10*/  SHF.L.U32 R193, R72, 0x10, RZ ;  /* 0x0000001048c17819 */ /* 0x000fe200000006ff */
[----:B------:R-:W-:Y:S01]  /*0a20*/  FADD.FTZ R179, -R0, R160 ;  /* 0x000000a000b37221 */ /* 0x000fe20000010100 */
[----:B------:R-:W-:Y:S01]  /*0a30*/  SHF.L.U32 R189, R74, 0x10, RZ ;  /* 0x000000104abd7819 */ /* 0x000fe200000006ff */
[----:B------:R-:W-:Y:S01]  /*0a40*/  FADD.FTZ R199, -R0, R163 ;  /* 0x000000a300c77221 */ /* 0x000fe20000010100 */
[----:B------:R-:W-:Y:S01]  /*0a50*/  PRMT R72, R72, 0x7632, R72 ;  /* 0x0000763248487816 */ /* 0x000fe20000000048 */
[----:B------:R-:W-:Y:S01]  /*0a60*/  FADD.FTZ R171, -R0, R75 ;  /* 0x0000004b00ab7221 */ /* 0x000fe20000010100 */
[----:B------:R-:W-:Y:S01]  /*0a70*/  PRMT R74, R74, 0x7632, R74 ;  /* 0x000076324a4a7816 */ /* 0x000fe2000000004a */
[----:B------:R-:W-:Y:S01]  /*0a80*/  IMAD.U32 R163, R53, 0x10000, RZ ;  /* 0x0001000035a37824 */ /* 0x000fe200078e00ff */
[----:B------:R-:W-:Y:S01]  /*0a90*/  SHF.L.U32 R73, R73, 0x10, RZ ;  /* 0x0000001049497819 */ /* 0x000fe200000006ff */
[----:B------:R-:W-:Y:S01]  /*0aa0*/  IMAD.U32 R153, R70, 0x10000, RZ ;  /* 0x0001000046997824 */ /* 0x000fe200078e00ff */
[----:B------:R-:W-:-:S02]  /*0ab0*/  SHF.L.U32 R75, R52, 0x10, RZ ;  /* 0x00000010344b7819 */ /* 0x000fc400000006ff */
[----:B------:R-:W-:Y:S02]  /*0ac0*/  PRMT R160, R52, 0x7632, R160 ;  /* 0x0000763234a07816 */ /* 0x000fe400000000a0 */
[----:B------:R-:W-:Y:S01]  /*0ad0*/  PRMT R205, R53, 0x7632, R205 ;  /* 0x0000763235cd7816 */ /* 0x000fe200000000cd */
[----:B-1----:R-:W-:Y:S01]  /*0ae0*/  @P1 IMAD.WIDE.U32 R52, R147, 0x8, R68 ;  /* 0x0000000893341825 */ /* 0x002fe200078e0044 */
[----:B------:R-:W-:Y:S02]  /*0af0*/  PRMT R170, R70, 0x7632, R170 ;  /* 0x0000763246aa7816 */ /* 0x000fe400000000aa */
[----:B------:R-:W-:Y:S01]  /*0b00*/  PRMT R174, R71, 0x7632, R174 ;  /* 0x0000763247ae7816 */ /* 0x000fe200000000ae */
[--C-:B---3--:R-:W-:Y:S01]  /*0b10*/  IMAD.WIDE.U32 R68, R143, 0x8, R60.reuse ;  /* 0x000000088f447825 */ /* 0x108fe200078e003c */
[----:B------:R-:W-:Y:S02]  /*0b20*/  SHF.L.U32 R157, R71, 0x10, RZ ;  /* 0x00000010479d7819 */ /* 0x000fe400000006ff */
[----:B------:R-:W-:Y:S01]  /*0b30*/  SHF.L.U32 R158, R158, 0x10, RZ ;  /* 0x000000109e9e7819 */ /* 0x000fe200000006ff */
[----:B------:R-:W-:Y:S01]  /*0b40*/  IMAD.WIDE.U32 R70, R147, 0x8, R60 ;  /* 0x0000000893467825 */ /* 0x000fe200078e003c */
[----:B------:R-:W-:-:S03]  /*0b50*/  SHF.L.U32 R72, R72, 0x10, RZ ;  /* 0x0000001048487819 */ /* 0x000fc600000006ff */
[----:B-----5:R-:W-:Y:S01]  /*0b60*/  FMUL.FTZ R185, R16, R148 ;  /* 0x0000009410b97220 */ /* 0x020fe20000410000 */
[----:B------:R-:W-:Y:S01]  /*0b70*/  SHF.L.U32 R60, R152, 0x10, RZ ;  /* 0x00000010983c7819 */ /* 0x000fe200000006ff */
[----:B------:R-:W-:Y:S02]  /*0b80*/  IMAD.U32 R150, R150, 0x10000, RZ ;  /* 0x0001000096967824 */ /* 0x000fe400078e00ff */
[C---:B------:R-:W-:Y:S01]  /*0b90*/  FADD.FTZ R177, -R0.reuse, R154 ;  /* 0x0000009a00b17221 */ /* 0x040fe20000010100 */
[----:B------:R-:W-:Y:S02]  /*0ba0*/  IMAD.U32 R165, R165, 0x10000, RZ ;  /* 0x00010000a5a57824 */ /* 0x000fe400078e00ff */
[----:B------:R-:W-:Y:S01]  /*0bb0*/  FADD.FTZ R175, -R0, R73 ;  /* 0x0000004900af7221 */ /* 0x000fe20000010100 */
[----:B------:R-:W-:Y:S01]  /*0bc0*/  IMAD.U32 R74, R74, 0x10000, RZ ;  /* 0x000100004a4a7824 */ /* 0x000fe200078e00ff */
[C---:B------:R-:W-:Y:S01]  /*0bd0*/  SHF.L.U32 R73, R55.reuse, 0x10, RZ ;  /* 0x0000001037497819 */ /* 0x040fe200000006ff */
[----:B------:R1:W5:Y:S01]  /*0be0*/  @P1 LDG.E.64 R138, desc[UR8][R52.64] ;  /* 0x00000008348a1981 */ /* 0x000362000c1e1b00 */
[----:B------:R-:W-:Y:S01]  /*0bf0*/  PRMT R209, R55, 0x7632, R209 ;  /* 0x0000763237d17816 */ /* 0x000fe200000000d1 */
[----:B------:R-:W-:Y:S01]  /*0c00*/  FADD.FTZ R197, -R0, R158 ;  /* 0x0000009e00c57221 */ /* 0x000fe20000010100 */
[----:B0-----:R-:W-:-:S04]  /*0c10*/  @P2 IMAD.WIDE.U32 R62, R143, 0x10, R62 ;  /* 0x000000108f3e2825 */ /* 0x001fc800078e003e */
[----:B------:R-:W-:Y:S01]  /*0c20*/  FMUL.FTZ R55, R12, R153 ;  /* 0x000000990c377220 */ /* 0x000fe20000410000 */
[C---:B------:R-:W-:Y:S01]  /*0c30*/  FADD.FTZ R183, -R0.reuse, R164 ;  /* 0x000000a400b77221 */ /* 0x040fe20000010100 */
[C---:B------:R-:W-:Y:S01]  /*0c40*/  FADD.FTZ R201, -R0.reuse, R167 ;  /* 0x000000a700c97221 */ /* 0x040fe20000010100 */
[C---:B------:R-:W-:Y:S01]  /*0c50*/  FADD.FTZ R191, -R0.reuse, R150 ;  /* 0x0000009600bf7221 */ /* 0x040fe20000010100 */
[C---:B------:R-:W-:Y:S01]  /*0c60*/  FADD.FTZ R203, -R0.reuse, R165 ;  /* 0x000000a500cb7221 */ /* 0x040fe20000010100 */
[----:B------:R-:W-:Y:S01]  /*0c70*/  FADD.FTZ R193, -R0, R193 ;  /* 0x000000c100c17221 */ /* 0x000fe20000010100 */
[----:B-1----:R-:W-:Y:S01]  /*0c80*/  SHF.L.U32 R52, R156, 0x10, RZ ;  /* 0x000000109c347819 */ /* 0x002fe200000006ff */
[C---:B------:R-:W-:Y:S01]  /*0c90*/  FADD.FTZ R195, -R0.reuse, R195 ;  /* 0x000000c300c37221 */ /* 0x040fe20000010100 */
[C---:B------:R-:W-:Y:S01]  /*0ca0*/  FADD.FTZ R189, -R0.reuse, R189 ;  /* 0x000000bd00bd7221 */ /* 0x040fe20000010100 */
[C---:B------:R-:W-:Y:S01]  /*0cb0*/  FADD.FTZ R187, -R0.reuse, R187 ;  /* 0x000000bb00bb7221 */ /* 0x040fe20000010100 */
[C---:B------:R-:W-:Y:S01]  /*0cc0*/  FADD.FTZ R181, -R0.reuse, R72 ;  /* 0x0000004800b57221 */ /* 0x040fe20000010100 */
[----:B------:R-:W-:Y:S01]  /*0cd0*/  FADD.FTZ R173, -R0, R74 ;  /* 0x0000004a00ad7221 */ /* 0x000fe20000010100 */
[----:B------:R-:W-:Y:S01]  /*0ce0*/  FFMA.FTZ R185, R32, R151, R185 ;  /* 0x0000009720b97223 */ /* 0x000fe200000100b9 */
[----:B------:R-:W-:Y:S01]  /*0cf0*/  FMUL.FTZ R158, R17, R60 ;  /* 0x0000003c119e7220 */ /* 0x000fe20000410000 */
[----:B------:R-:W-:Y:S01]  /*0d00*/  FMUL.FTZ R0, R146, R177 ;  /* 0x000000b192007220 */ /* 0x000fe20000410000 */
[----:B------:R-:W-:Y:S01]  /*0d10*/  FFMA.FTZ R152, R28, R159, R55 ;  /* 0x0000009f1c987223 */ /* 0x000fe20000010037 */
[----:B------:R0:W3:Y:S01]  /*0d20*/  @P2 LDG.E.128 R40, desc[UR8][R62.64] ;  /* 0x000000083e282981 */ /* 0x0000e2000c1e1d00 */
[----:B------:R-:W-:-:S02]  /*0d30*/  IMAD.U32 R168, R168, 0x10000, RZ ;  /* 0x00010000a8a87824 */ /* 0x000fc400078e00ff */
[----:B------:R-:W-:Y:S01]  /*0d40*/  FMUL.FTZ R53, R18, R149 ;  /* 0x0000009512357220 */ /* 0x000fe20000410000 */
[----:B------:R-:W-:Y:S01]  /*0d50*/  FFMA.FTZ R158, R33, R52, R158 ;  /* 0x00000034219e7223 */ /* 0x000fe2000001009e */
[----:B------:R-:W-:Y:S01]  /*0d60*/  FADD.FTZ R55, RZ, R185 ;  /* 0x000000b9ff377221 */ /* 0x000fe20000010000 */
[----:B--2---:R-:W-:-:S04]  /*0d70*/  @P1 IMAD.WIDE.U32 R66, R143, 0x8, R66 ;  /* 0x000000088f421825 */ /* 0x004fc800078e0042 */
[----:B------:R-:W-:Y:S01]  /*0d80*/  FMUL.FTZ R191, R146, R191 ;  /* 0x000000bf92bf7220 */ /* 0x000fe20000410000 */
[----:B------:R-:W-:Y:S01]  /*0d90*/  PRMT R180, R56, 0x7632, R180 ;  /* 0x0000763238b47816 */ /* 0x000fe200000000b4 */
[----:B----4-:R-:W-:-:S04]  /*0da0*/  @P2 IMAD.WIDE.U32 R64, R147, 0x10, R64 ;  /* 0x0000001093402825 */ /* 0x010fc800078e0040 */
[----:B0-----:R-:W-:Y:S01]  /*0db0*/  FFMA.FTZ R62, R0, R185, RZ ;  /* 0x000000b9003e7223 */ /* 0x001fe200000100ff */
[----:B------:R-:W-:Y:S01]  /*0dc0*/  FFMA.FTZ R150, R34, R155, R53 ;  /* 0x0000009b22967223 */ /* 0x000fe20000010035 */
[----:B------:R-:W-:Y:S01]  /*0dd0*/  PRMT R176, R54, 0x7632, R176 ;  /* 0x0000763236b07816 */ /* 0x000fe200000000b0 */
[----:B------:R-:W-:Y:S01]  /*0de0*/  IMAD.U32 R167, R56, 0x10000, RZ ;  /* 0x0001000038a77824 */ /* 0x000fe200078e00ff */
[----:B------:R-:W-:Y:S01]  /*0df0*/  SHF.L.U32 R56, R162, 0x10, RZ ;  /* 0x00000010a2387819 */ /* 0x000fe200000006ff */
[----:B------:R-:W-:Y:S01]  /*0e00*/  FMUL.FTZ R164, R19, R168 ;  /* 0x000000a813a47220 */ /* 0x000fe20000410000 */
[----:B------:R-:W-:Y:S01]  /*0e10*/  FADD.FTZ R55, R158, R55 ;  /* 0x000000379e377221 */ /* 0x000fe20000010000 */
[----:B------:R-:W-:Y:S01]  /*0e20*/  FMUL.FTZ R177, R146, R179 ;  /* 0x000000b392b17220 */ /* 0x000fe20000410000 */
[----:B------:R-:W-:Y:S01]  /*0e30*/  FFMA.FTZ R62, R191, R158, R62 ;  /* 0x0000009ebf3e7223 */ /* 0x000fe2000001003e */
[----:B------:R0:W5:Y:S01]  /*0e40*/  @P1 LDG.E.64 R2, desc[UR8][R66.64] ;  /* 0x0000000842021981 */ /* 0x000162000c1e1b00 */
[----:B------:R-:W-:Y:S01]  /*0e50*/  FFMA.FTZ R164, R35, R56, R164 ;  /* 0x0000003823a47223 */ /* 0x000fe200000100a4 */
[----:B------:R-:W-:Y:S01]  /*0e60*/  FADD.FTZ R55, R150, R55 ;  /* 0x0000003796377221 */ /* 0x000fe20000010000 */
[----:B------:R-:W-:Y:S01]  /*0e70*/  FMUL.FTZ R197, R146, R197 ;  /* 0x000000c592c57220 */ /* 0x000fe20000410000 */
[----:B------:R-:W-:Y:S01]  /*0e80*/  FFMA.FTZ R62, R177, R150, R62 ;  /* 0x00000096b13e7223 */ /* 0x000fe2000001003e */
[----:B------:R-:W-:Y:S01]  /*0e90*/  SHF.L.U32 R165, R54, 0x10, RZ ;  /* 0x0000001036a57819 */ /* 0x000fe200000006ff */
[----:B------:R1:W2:Y:S01]  /*0ea0*/  @P2 LDG.E.128 R36, desc[UR8][R64.64] ;  /* 0x0000000840242981 */ /* 0x0002a2000c1e1d00 */
[----:B0-----:R-:W-:Y:S01]  /*0eb0*/  SHF.L.U32 R66, R170, 0x10, RZ ;  /* 0x00000010aa427819 */ /* 0x001fe200000006ff */
[----:B------:R-:W-:-:S02]  /*0ec0*/  IMAD.U32 R54, R166, 0x10000, RZ ;  /* 0x00010000a6367824 */ /* 0x000fc400078e00ff */
[----:B------:R-:W-:Y:S01]  /*0ed0*/  FADD.FTZ R55, R164, R55 ;  /* 0x00000037a4377221 */ /* 0x000fe20000010000 */
[----:B------:R-:W-:Y:S01]  /*0ee0*/  FMUL.FTZ R179, R146, R183 ;  /* 0x000000b792b37220 */ /* 0x000fe20000410000 */
[----:B------:R-:W-:Y:S01]  /*0ef0*/  FFMA.FTZ R62, R197, R164, R62 ;  /* 0x000000a4c53e7223 */ /* 0x000fe2000001003e */
[----:B------:R-:W-:Y:S01]  /*0f00*/  FMUL.FTZ R178, R13, R66 ;  /* 0x000000420db27220 */ /* 0x000fe20000410000 */
[C---:B------:R-:W-:Y:S01]  /*0f10*/  SHF.L.U32 R72, R57.reuse, 0x10, RZ ;  /* 0x0000001039487819 */ /* 0x040fe200000006ff */
[----:B------:R-:W-:Y:S01]  /*0f20*/  FADD.FTZ R55, R152, R55 ;  /* 0x0000003798377221 */ /* 0x000fe20000010000 */
[----:B------:R-:W-:Y:S01]  /*0f30*/  PRMT R184, R57, 0x7632, R184 ;  /* 0x0000763239b87816 */ /* 0x000fe200000000b8 */
[----:B------:R-:W-:Y:S01]  /*0f40*/  FMUL.FTZ R57, R14, R157 ;  /* 0x0000009d0e397220 */ /* 0x000fe20000410000 */
[----:B-1----:R-:W-:Y:S01]  /*0f50*/  SHF.L.U32 R64, R174, 0x10, RZ ;  /* 0x00000010ae407819 */ /* 0x002fe200000006ff */
[----:B------:R-:W-:Y:S01]  /*0f60*/  FFMA.FTZ R178, R29, R54, R178 ;  /* 0x000000361db27223 */ /* 0x000fe200000100b2 */
[----:B------:R-:W-:Y:S01]  /*0f70*/  FMUL.FTZ R199, R146, R199 ;  /* 0x000000c792c77220 */ /* 0x000fe20000410000 */
[----:B------:R-:W-:Y:S01]  /*0f80*/  FFMA.FTZ R62, R179, R152, R62 ;  /* 0x00000098b33e7223 */ /* 0x000fe2000001003e */
[----:B------:R-:W-:-:S02]  /*0f90*/  SHF.L.U32 R169, R58, 0x10, RZ ;  /* 0x000000103aa97819 */ /* 0x000fc400000006ff */
[----:B------:R-:W-:Y:S01]  /*0fa0*/  PRMT R207, R58, 0x7632, R207 ;  /* 0x000076323acf7816 */ /* 0x000fe200000000cf */
[----:B------:R-:W-:Y:S01]  /*0fb0*/  FFMA.FTZ R154, R30, R161, R57 ;  /* 0x000000a11e9a7223 */ /* 0x000fe20000010039 */
[----:B------:R-:W-:Y:S01]  /*0fc0*/  SHF.L.U32 R58, R172, 0x10, RZ ;  /* 0x00000010ac3a7819 */ /* 0x000fe200000006ff */
        /* <DEDUP_REMOVED lines=10> */
[----:B------:R-:W-:Y:S01]  /*1070*/  SHF.L.U32 R174, R184, 0x10, RZ ;  /* 0x00000010b8ae7819 */ /* 0x000fe200000006ff */
[----:B------:R-:W-:Y:S01]  /*1080*/  FMUL.FTZ R166, R146, R187 ;  /* 0x000000bb92a67220 */ /* 0x000fe20000410000 */
[----:B------:R-:W-:-:S02]  /*1090*/  IMAD.U32 R170, R160, 0x10000, RZ ;  /* 0x00010000a0aa7824 */ /* 0x000fc400078e00ff */
[----:B------:R-:W-:Y:S01]  /*10a0*/  FFMA.FTZ R187, R24, R75, R53 ;  /* 0x0000004b18bb7223 */ /* 0x000fe20000010035 */
[----:B------:R-:W-:Y:S01]  /*10b0*/  FMUL.FTZ R180, R9, R201 ;  /* 0x000000c909b47220 */ /* 0x000fe20000410000 */
[----:B------:R-:W-:Y:S01]  /*10c0*/  FADD.FTZ R184, R182, R55 ;  /* 0x00000037b6b87221 */ /* 0x000fe20000010000 */
[----:B------:R-:W-:Y:S01]  /*10d0*/  FMUL.FTZ R156, R146, R193 ;  /* 0x000000c1929c7220 */ /* 0x000fe20000410000 */
[----:B------:R-:W-:Y:S01]  /*10e0*/  FFMA.FTZ R55, R203, R182, R62 ;  /* 0x000000b6cb377223 */ /* 0x000fe2000001003e */
[----:B------:R-:W-:Y:S01]  /*10f0*/  FFMA.FTZ R180, R25, R170, R180 ;  /* 0x000000aa19b47223 */ /* 0x000fe200000100b4 */
[----:B------:R-:W-:Y:S01]  /*1100*/  FADD.FTZ R53, R187, R184 ;  /* 0x000000b8bb357221 */ /* 0x000fe20000010000 */
[----:B------:R-:W-:Y:S01]  /*1110*/  FMUL.FTZ R57, R10, R72 ;  /* 0x000000480a397220 */ /* 0x000fe20000410000 */
[----:B------:R-:W-:Y:S01]  /*1120*/  FMUL.FTZ R181, R146, R181 ;  /* 0x000000b592b57220 */ /* 0x000fe20000410000 */
[----:B------:R-:W-:Y:S01]  /*1130*/  FFMA.FTZ R62, R156, R187, R55 ;  /* 0x000000bb9c3e7223 */ /* 0x000fe20000010037 */
[C---:B------:R-:W-:Y:S01]  /*1140*/  IMAD.U32 R74, R59.reuse, 0x10000, RZ ;  /* 0x000100003b4a7824 */ /* 0x040fe200078e00ff */
[----:B------:R-:W-:Y:S01]  /*1150*/  PRMT R59, R59, 0x7632, R59 ;  /* 0x000076323b3b7816 */ /* 0x000fe2000000003b */
[C---:B------:R-:W-:Y:S01]  /*1160*/  FMUL.FTZ R162, R146.reuse, R189 ;  /* 0x000000bd92a27220 */ /* 0x040fe20000410000 */
[----:B------:R-:W-:Y:S01]  /*1170*/  SHF.L.U32 R205, R205, 0x10, RZ ;  /* 0x00000010cdcd7819 */ /* 0x000fe200000006ff */
[----:B------:R-:W-:Y:S01]  /*1180*/  FADD.FTZ R186, R53, R180 ;  /* 0x000000b435ba7221 */ /* 0x000fe20000010000 */
[----:B------:R-:W-:Y:S01]  /*1190*/  FMUL.FTZ R160, R146, R195 ;  /* 0x000000c392a07220 */ /* 0x000fe20000410000 */
[----:B------:R-:W-:Y:S01]  /*11a0*/  FFMA.FTZ R189, R26, R163, R57 ;  /* 0x000000a31abd7223 */ /* 0x000fe20000010039 */
[----:B------:R-:W-:Y:S01]  /*11b0*/  FMUL.FTZ R184, R11, R174 ;  /* 0x000000ae0bb87220 */ /* 0x000fe20000410000 */
[----:B------:R-:W-:Y:S01]  /*11c0*/  FFMA.FTZ R53, R181, R180, R62 ;  /* 0x000000b4b5357223 */ /* 0x000fe2000001003e */
[----:B------:R-:W-:Y:S01]  /*11d0*/  SHF.L.U32 R172, R59, 0x10, RZ ;  /* 0x000000103bac7819 */ /* 0x000fe200000006ff */
[----:B------:R-:W-:-:S02]  /*11e0*/  IMAD.U32 R207, R207, 0x10000, RZ ;  /* 0x00010000cfcf7824 */ /* 0x000fc400078e00ff */
[----:B------:R-:W-:Y:S01]  /*11f0*/  FMUL.FTZ R59, R4, R169 ;  /* 0x000000a9043b7220 */ /* 0x000fe20000410000 */
        /* <DEDUP_REMOVED lines=10> */
[----:B------:R-:W-:Y:S01]  /*12a0*/  FMUL.FTZ R173, R146, R173 ;  /* 0x000000ad92ad7220 */ /* 0x000fe20000410000 */
[----:B------:R-:W-:Y:S01]  /*12b0*/  FFMA.FTZ R186, R21, R176, R186 ;  /* 0x000000b015ba7223 */ /* 0x000fe200000100ba */
[----:B------:R-:W-:Y:S01]  /*12c0*/  FADD.FTZ R55, R188, R193 ;  /* 0x000000c1bc377221 */ /* 0x000fe20000010000 */
[----:B------:R-:W-:Y:S01]  /*12d0*/  FFMA.FTZ R62, R162, R193, R53 ;  /* 0x000000c1a23e7223 */ /* 0x000fe20000010035 */
[----:B------:R-:W-:-:S02]  /*12e0*/  IMAD.U32 R209, R209, 0x10000, RZ ;  /* 0x00010000d1d17824 */ /* 0x000fc400078e00ff */
[----:B------:R-:W-:Y:S01]  /*12f0*/  FFMA.FTZ R195, R22, R73, R61 ;  /* 0x0000004916c37223 */ /* 0x000fe2000001003d */
        /* <DEDUP_REMOVED lines=33> */
[----:B------:R-:W-:Y:S01]  /*1510*/  @!P0 IADD3 R59, PT, PT, R53, 0x4000, RZ ;  /* 0x00004000353b8810 */ /* 0x000fe20007ffe0ff */
[----:B------:R-:W-:Y:S01]  /*1520*/  FADD.FTZ R127, R56, R127 ;  /* 0x0000007f387f7221 */ /* 0x000fe20000010000 */
[----:B------:R-:W-:-:S03]  /*1530*/  FFMA.FTZ R128, R197, R56, R128 ;  /* 0x00000038c5807223 */ /* 0x000fc60000010080 */
[----:B------:R-:W-:Y:S02]  /*1540*/  @!P4 IMAD R59, R144, 0x8, R59 ;  /* 0x00000008903bc824 */ /* 0x000fe400078e023b */
[----:B0-----:R-:W-:Y:S01]  /*1550*/  FADD.FTZ R56, R55, R190 ;  /* 0x000000be37387221 */ /* 0x001fe20000010000 */
[----:B-1----:R-:W-:-:S05]  /*1560*/  FADD.FTZ R57, R62, R57 ;  /* 0x000000393e397221 */ /* 0x002fca0000010000 */
[----:B------:R-:W-:Y:S01]  /*1570*/  @!P4 STS.64 [R59], R56 ;  /* 0x000000383b00c388 */ /* 0x000fe20000000a00 */
[C---:B------:R-:W-:Y:S01]  /*1580*/  @!P3 IADD3 R61, PT, PT, R53.reuse, 0x4000, RZ ;  /* 0x00004000353db810 */ /* 0x040fe20007ffe0ff */
[C---:B------:R-:W-:Y:S01]  /*1590*/  VIADD R65, R53.reuse, 0x4050 ;  /* 0x0000405035417836 */ /* 0x040fe20000000000 */
[C---:B------:R-:W-:Y:S01]  /*15a0*/  IADD3 R63, PT, PT, R53.reuse, 0x4060, RZ ;  /* 0x00004060353f7810 */ /* 0x040fe20007ffe0ff */
[----:B------:R-:W-:Y:S01]  /*15b0*/  FADD.FTZ R135, R52, R135 ;  /* 0x0000008734877221 */ /* 0x000fe20000010000 */
[C---:B------:R-:W-:Y:S01]  /*15c0*/  IADD3 R67, PT, PT, R53.reuse, 0x4070, RZ ;  /* 0x0000407035437810 */ /* 0x040fe20007ffe0ff */
[C---:B------:R-:W-:Y:S01]  /*15d0*/  @!P3 VIADD R67, R53.reuse, 0x4030 ;  /* 0x000040303543b836 */ /* 0x040fe20000000000 */
[----:B------:R-:W-:Y:S01]  /*15e0*/  @!P3 IADD3 R65, PT, PT, R53, 0x4010, RZ ;  /* 0x000040103541b810 */ /* 0x000fe20007ffe0ff */
[----:B------:R-:W-:Y:S01]  /*15f0*/  FFMA.FTZ R136, R191, R52, R136 ;  /* 0x00000034bf887223 */ /* 0x000fe20000010088 */
[----:B------:R-:W-:Y:S01]  /*1600*/  @!P3 IADD3 R63, PT, PT, R53, 0x4020, RZ ;  /* 0x00004020353fb810 */ /* 0x000fe20007ffe0ff */
[----:B------:R-:W-:Y:S01]  /*1610*/  FADD.FTZ R119, R54, R119 ;  /* 0x0000007736777221 */ /* 0x000fe20000010000 */
[----:B------:R-:W-:Y:S01]  /*1620*/  FFMA.FTZ R120, R199, R54, R120 ;  /* 0x00000036c7787223 */ /* 0x000fe20000010078 */
[----:B------:R-:W-:Y:S01]  /*1630*/  BAR.SYNC.DEFER_BLOCKING 0x0 ;  /* 0x0000000000007b1d */ /* 0x000fe20000010000 */
[----:B------:R-:W-:Y:S01]  /*1640*/  FADD.FTZ R111, R58, R111 ;  /* 0x0000006f3a6f7221 */ /* 0x000fe20000010000 */
[----:B------:R-:W-:Y:S01]  /*1650*/  FFMA.FTZ R112, R203, R58, R112 ;  /* 0x0000003acb707223 */ /* 0x000fe20000010070 */
[----:B------:R-:W-:Y:S01]  /*1660*/  FADD.FTZ R133, R60, R133 ;  /* 0x000000853c857221 */ /* 0x000fe20000010000 */
[----:B------:R-:W-:-:S02]  /*1670*/  FFMA.FTZ R134, R191, R60, R134 ;  /* 0x0000003cbf867223 */ /* 0x000fc40000010086 */
[----:B------:R-:W0:Y:S04]  /*1680*/  LDS.128 R52, [R61] ;  /* 0x000000003d347984 */ /* 0x000e280000000c00 */
[----:B------:R-:W1:Y:S04]  /*1690*/  LDS.128 R56, [R65] ;  /* 0x0000000041387984 */ /* 0x000e680000000c00 */
[----:B------:R-:W4:Y:S01]  /*16a0*/  LDS.128 R60, [R63] ;  /* 0x000000003f3c7984 */ /* 0x000f220000000c00 */
[----:B------:R-:W-:Y:S01]  /*16b0*/  FADD.FTZ R117, R66, R117 ;  /* 0x0000007542757221 */ /* 0x000fe20000010000 */
[----:B------:R-:W-:Y:S01]  /*16c0*/  FFMA.FTZ R118, R199, R66, R118 ;  /* 0x00000042c7767223 */ /* 0x000fe20000010076 */
[----:B------:R-:W-:Y:S01]  /*16d0*/  FADD.FTZ R109, R64, R109 ;  /* 0x0000006d406d7221 */ /* 0x000fe20000010000 */
[----:B------:R-:W-:-:S02]  /*16e0*/  FFMA.FTZ R110, R203, R64, R110 ;  /* 0x00000040cb6e7223 */ /* 0x000fc4000001006e */
[----:B------:R-:W3:Y:S01]  /*16f0*/  LDS.128 R64, [R67] ;  /* 0x0000000043407984 */ /* 0x000ee20000000c00 */
[----:B------:R-:W-:Y:S01]  /*1700*/  FADD.FTZ R80, R75, R80 ;  /* 0x000000504b507221 */ /* 0x000fe20000010000 */
[----:B------:R-:W-:Y:S01]  /*1710*/  FFMA.FTZ R79, R156, R75, R79 ;  /* 0x0000004b9c4f7223 */ /* 0x000fe2000001004f */
[----:B------:R-:W-:Y:S01]  /*1720*/  FADD.FTZ R90, R73, R90 ;  /* 0x0000005a495a7221 */ /* 0x000fe20000010000 */
[----:B------:R-:W-:Y:S01]  /*1730*/  FFMA.FTZ R93, R166, R73, R93 ;  /* 0x00000049a65d7223 */ /* 0x000fe2000001005d */
[----:B------:R-:W-:Y:S01]  /*1740*/  FADD.FTZ R91, R72, R91 ;  /* 0x0000005b485b7221 */ /* 0x000fe20000010000 */
[----:B------:R-:W-:Y:S02]  /*1750*/  FFMA.FTZ R87, R160, R72, R87 ;  /* 0x00000048a0577223 */ /* 0x000fe40000010057 */
[----:B------:R-:W2:Y:S01]  /*1760*/  LDC.64 R72, c[0x0][0x380] ;  /* 0x0000e000ff487b82 */ /* 0x000ea20000000a00 */
        /* <DEDUP_REMOVED lines=14> */
[----:B---3--:R-:W-:Y:S01]  /*1850*/  FADD.FTZ R75, R75, R64 ;  /* 0x000000404b4b7221 */ /* 0x008fe20000010000 */
[----:B------:R-:W-:-:S03]  /*1860*/  FADD.FTZ R52, R52, R65 ;  /* 0x0000004134347221 */ /* 0x000fc60000010000 */
[----:B------:R-:W-:Y:S01]  /*1870*/  FADD.FTZ R66, R66, R75 ;  /* 0x0000004b42427221 */ /* 0x000fe20000010000 */
[----:B------:R-:W-:Y:S01]  /*1880*/  FADD.FTZ R103, R74, R103 ;  /* 0x000000674a677221 */ /* 0x000fe20000010000 */
[----:B------:R-:W-:Y:S01]  /*1890*/  FFMA.FTZ R83, R166, R74, R83 ;  /* 0x0000004aa6537223 */ /* 0x000fe20000010053 */
[----:B--2---:R-:W-:Y:S01]  /*18a0*/  IADD3 R142, PT, PT, R142, R72, RZ ;  /* 0x000000488e8e7210 */ /* 0x004fe20007ffe0ff */
        /* <DEDUP_REMOVED lines=47> */
[----:B------:R-:W-:Y:S02]  /*1ba0*/  PRMT R53, R38, 0x7632, R53 ;  /* 0x0000763226357816 */ /* 0x000fe40000000035 */
[----:B------:R-:W-:Y:S02]  /*1bb0*/  PRMT R54, R37, 0x7632, R54 ;  /* 0x0000763225367816 */ /* 0x000fe40000000036 */
[----:B------:R-:W-:Y:S02]  /*1bc0*/  PRMT R55, R36, 0x7632, R55 ;  /* 0x0000763224377816 */ /* 0x000fe40000000037 */
[----:B------:R-:W-:Y:S02]  /*1bd0*/  PRMT R64, R43, 0x7632, R64 ;  /* 0x000076322b407816 */ /* 0x000fe40000000040 */
[----:B------:R-:W-:Y:S02]  /*1be0*/  PRMT R65, R42, 0x7632, R65 ;  /* 0x000076322a417816 */ /* 0x000fe40000000041 */
[----:B------:R-:W-:-:S02]  /*1bf0*/  PRMT R66, R41, 0x7632, R66 ;  /* 0x0000763229427816 */ /* 0x000fc40000000042 */
[----:B------:R-:W-:Y:S02]  /*1c00*/  PRMT R67, R40, 0x7632, R67 ;  /* 0x0000763228437816 */ /* 0x000fe40000000043 */
[----:B------:R-:W-:Y:S01]  /*1c10*/  FSEL R74, R74, RZ, !P5 ;  /* 0x000000ff4a4a7208 */ /* 0x000fe20006800000 */
[----:B------:R-:W-:Y:S06]  /*1c20*/  BRA.U UP0, `(.L_x_616) ;  /* 0x0000000d00f47547 */ /* 0x000fec000b800000 */
[----:B------:R-:W-:Y:S01]  /*1c30*/  UISETP.NE.U32.AND UP0, UPT, UR12, URZ, UPT ;  /* 0x000000ff0c00728c */ /* 0x000fe2000bf05070 */
[----:B------:R-:W-:Y:S02]  /*1c40*/  PRMT R63, R39, 0x7632, R63 ;  /* 0x00007632273f7816 */ /* 0x000fe4000000003f */
[----:B------:R-:W-:Y:S01]  /*1c50*/  PRMT R55, R38, 0x7632, R55 ;  /* 0x0000763226377816 */ /* 0x000fe20000000037 */
[----:B------:R-:W-:Y:S01]  /*1c60*/  UISETP.NE.AND.EX UP0, UPT, UR13, URZ, UPT, UP0 ;  /* 0x000000ff0d00728c */ /* 0x000fe2000bf05300 */
[----:B------:R-:W-:Y:S02]  /*1c70*/  PRMT R56, R37, 0x7632, R56 ;  /* 0x0000763225387816 */ /* 0x000fe40000000038 */
[----:B------:R-:W-:-:S06]  /*1c80*/  PRMT R57, R36, 0x7632, R57 ;  /* 0x0000763224397816 */ /* 0x000fcc0000000039 */
        /* <DEDUP_REMOVED lines=58> */
.L_x_618:
        /* <DEDUP_REMOVED lines=58> */
.L_x_617:
        /* <DEDUP_REMOVED lines=8> */
[----:B------:R-:W-:Y:S01]  /*2450*/  SHF.L.U32 R55, R57, 0x10, RZ ;  /* 0x0000001039377819 */ /* 0x000fe200000006ff */
        /* <DEDUP_REMOVED lines=21> */
[C---:B------:R-:W-:Y:S01]  /*25b0*/  FFMA.FTZ R52, R146.reuse, R52, R53 ;  /* 0x0000003492347223 */ /* 0x040fe20000010035 */
[----:B------:R-:W-:Y:S01]  /*25c0*/  ISETP.GE.U32.AND.EX P0, PT, R71, 0x1000000, PT, P0 ;  /* 0x010000004700780c */ /* 0x000fe20003f06100 */
[C---:B------:R-:W-:Y:S01]  /*25d0*/  FFMA.FTZ R59, R146.reuse, R152, R59 ;  /* 0x00000098923b7223 */ /* 0x040fe2000001003b */
[----:B------:R-:W-:Y:S01]  /*25e0*/  FMUL.FTZ R61, R61, UR6 ;  /* 0x000000063d3d7c20 */ /* 0x000fe20008410000 */
[----:B------:R-:W-:Y:S01]  /*25f0*/  FFMA.FTZ R57, R146, R150, R57 ;  /* 0x0000009692397223 */ /* 0x000fe20000010039 */
[----:B------:R-:W-:Y:S01]  /*2600*/  LOP3.LUT P5, RZ, R71, 0xff0000, RZ, 0xc0, !PT ;  /* 0x00ff000047ff7812 */ /* 0x000fe200078ac0ff */
[----:B------:R-:W-:Y:S01]  /*2610*/  FADD.FTZ R191, R158, -R191 ;  /* 0x800000bf9ebf7221 */ /* 0x000fe20000010000 */
[----:B------:R-:W-:Y:S01]  /*2620*/  IMAD.U32 R53, R36, 0x10000, RZ ;  /* 0x0001000024357824 */ /* 0x000fe200078e00ff */
[----:B------:R-:W-:Y:S01]  /*2630*/  FSEL R63, R63, RZ, P0 ;  /* 0x000000ff3f3f7208 */ /* 0x000fe20000000000 */
[----:B------:R-:W-:Y:S01]  /*2640*/  FMUL.FTZ R52, R52, UR6 ;  /* 0x0000000634347c20 */ /* 0x000fe20008410000 */
[----:B------:R-:W-:Y:S01]  /*2650*/  FMUL.FTZ R59, R59, UR6 ;  /* 0x000000063b3b7c20 */ /* 0x000fe20008410000 */
[----:B------:R-:W-:Y:S01]  /*2660*/  LOP3.LUT P0, RZ, R71, 0xff00, RZ, 0xc0, !PT ;  /* 0x0000ff0047ff7812 */ /* 0x000fe2000780c0ff */
[----:B------:R-:W-:Y:S01]  /*2670*/  FMUL.FTZ R57, R57, UR6 ;  /* 0x0000000639397c20 */ /* 0x000fe20008410000 */
[----:B------:R-:W-:Y:S01]  /*2680*/  LOP3.LUT P6, RZ, R71, 0xff, RZ, 0xc0, !PT ;  /* 0x000000ff47ff7812 */ /* 0x000fe200078cc0ff */
[C---:B------:R-:W-:Y:S01]  /*2690*/  FFMA.FTZ R55, R146.reuse, R191, R55 ;  /* 0x000000bf92377223 */ /* 0x040fe20000010037 */
[----:B------:R-:W-:Y:S01]  /*26a0*/  FSEL R56, R61, RZ, P5 ;  /* 0x000000ff3d387208 */ /* 0x000fe20002800000 */
[----:B------:R-:W-:Y:S01]  /*26b0*/  FFMA.FTZ R53, R146, R54, R53 ;  /* 0x0000003692357223 */ /* 0x000fe20000010035 */
[----:B------:R-:W-:Y:S01]  /*26c0*/  LOP3.LUT P5, RZ, R70, 0xff0000, RZ, 0xc0, !PT ;  /* 0x00ff000046ff7812 */ /* 0x000fe200078ac0ff */
[----:B------:R-:W-:Y:S01]  /*26d0*/  FMUL.FTZ R55, R55, UR6 ;  /* 0x0000000637377c20 */ /* 0x000fe20008410000 */
[----:B------:R-:W-:Y:S01]  /*26e0*/  FSEL R61, R52, RZ, P0 ;  /* 0x000000ff343d7208 */ /* 0x000fe20000000000 */
[----:B------:R-:W-:Y:S01]  /*26f0*/  FMUL.FTZ R52, R0, UR6 ;  /* 0x0000000600347c20 */ /* 0x000fe20008410000 */
[----:B------:R-:W-:Y:S01]  /*2700*/  FSEL R54, R59, RZ, P6 ;  /* 0x000000ff3b367208 */ /* 0x000fe20003000000 */
[----:B------:R-:W-:Y:S01]  /*2710*/  FMUL.FTZ R53, R53, UR6 ;  /* 0x0000000635357c20 */ /* 0x000fe20008410000 */
[----:B------:R-:W-:-:S02]  /*2720*/  LOP3.LUT P6, RZ, R70, 0xff000000, RZ, 0xc0, !PT ;  /* 0xff00000046ff7812 */ /* 0x000fc400078cc0ff */
[----:B------:R-:W-:Y:S02]  /*2730*/  FSEL R0, R57, RZ, P5 ;  /* 0x000000ff39007208 */ /* 0x000fe40002800000 */
        /* <DEDUP_REMOVED lines=10> */
.L_x_620:
[-CC-:B------:R-:W-:Y:S01]  /*27e0*/  FFMA.FTZ R203, R203, R72.reuse, R74.reuse ;  /* 0x00000048cbcb7223 */ /* 0x180fe2000001004a */
[-CC-:B------:R-:W-:Y:S01]  /*27f0*/  FFMA.FTZ R0, R0, R72.reuse, R74.reuse ;  /* 0x0000004800007223 */ /* 0x180fe2000001004a */
[-CC-:B------:R-:W-:Y:S01]  /*2800*/  FFMA.FTZ R177, R177, R72.reuse, R74.reuse ;  /* 0x00000048b1b17223 */ /* 0x180fe2000001004a */
[----:B------:R-:W-:Y:S01]  /*2810*/  SHF.L.U32 R47, R52, 0x10, RZ ;  /* 0x00000010342f7819 */ /* 0x000fe200000006ff */
[----:B------:R-:W-:Y:S01]  /*2820*/  FADD.FTZ R182, R182, -R203 ;  /* 0x800000cbb6b67221 */ /* 0x000fe20000010000 */
[-C--:B------:R-:W-:Y:S01]  /*2830*/  FFMA.FTZ R183, R183, R72.reuse, R74 ;  /* 0x00000048b7b77223 */ /* 0x080fe2000001004a */
[----:B------:R-:W-:Y:S01]  /*2840*/  FADD.FTZ R185, R185, -R0 ;  /* 0x80000000b9b97221 */ /* 0x000fe20000010000 */
[-CC-:B------:R-:W-:Y:S01]  /*2850*/  FFMA.FTZ R199, R199, R72.reuse, R74.reuse ;  /* 0x00000048c7c77223 */ /* 0x180fe2000001004a */
[----:B------:R-:W-:Y:S01]  /*2860*/  SHF.L.U32 R0, R37, 0x10, RZ ;  /* 0x0000001025007819 */ /* 0x000fe200000006ff */
[----:B------:R-:W-:Y:S01]  /*2870*/  FADD.FTZ R177, R150, -R177 ;  /* 0x800000b196b17221 */ /* 0x000fe20000010000 */
[----:B------:R-:W-:Y:S01]  /*2880*/  FFMA.FTZ R179, R179, R72, R74 ;  /* 0x00000048b3b37223 */ /* 0x000fe2000001004a */
[----:B------:R-:W-:Y:S01]  /*2890*/  FFMA.FTZ R47, R146, R182, R47 ;  /* 0x000000b6922f7223 */ /* 0x000fe2000001002f */
[----:B------:R-:W-:Y:S01]  /*28a0*/  FADD.FTZ R183, R154, -R183 ;  /* 0x800000b79ab77221 */ /* 0x000fe20000010000 */
[----:B------:R-:W-:Y:S01]  /*28b0*/  SHF.L.U32 R45, R55, 0x10, RZ ;  /* 0x00000010372d7819 */ /* 0x000fe200000006ff */
[----:B------:R-:W-:Y:S01]  /*28c0*/  IMAD.U32 R52, R39, 0x10000, RZ ;  /* 0x0001000027347824 */ /* 0x000fe200078e00ff */
[----:B-----5:R-:W-:Y:S01]  /*28d0*/  ISETP.GE.U32.AND P0, PT, R70, RZ, PT ;  /* 0x000000ff4600720c */ /* 0x020fe20003f06070 */
[----:B------:R-:W-:Y:S01]  /*28e0*/  FADD.FTZ R46, R178, -R199 ;  /* 0x800000c7b22e7221 */ /* 0x000fe20000010000 */
[----:B------:R-:W-:Y:S01]  /*28f0*/  SHF.L.U32 R44, R38, 0x10, RZ ;  /* 0x00000010262c7819 */ /* 0x000fe200000006ff */
[----:B------:R-:W-:Y:S01]  /*2900*/  FFMA.FTZ R58, R146, R177, R0 ;  /* 0x000000b1923a7223 */ /* 0x000fe20000010000 */
[----:B------:R-:W-:Y:S01]  /*2910*/  FADD.FTZ R179, R152, -R179 ;  /* 0x800000b398b37221 */ /* 0x000fe20000010000 */
[----:B------:R-:W-:Y:S01]  /*2920*/  FMUL.FTZ R0, R47, UR6 ;  /* 0x000000062f007c20 */ /* 0x000fe20008410000 */
[C---:B------:R-:W-:Y:S01]  /*2930*/  FFMA.FTZ R60, R146.reuse, R183, R52 ;  /* 0x000000b7923c7223 */ /* 0x040fe20000010034 */
[C---:B------:R-:W-:Y:S01]  /*2940*/  ISETP.GE.U32.AND.EX P0, PT, R71.reuse, 0x1000000, PT, P0 ;  /* 0x010000004700780c */ /* 0x040fe20003f06100 */
[C---:B------:R-:W-:Y:S01]  /*2950*/  FFMA.FTZ R46, R146.reuse, R46, R45 ;  /* 0x0000002e922e7223 */ /* 0x040fe2000001002d */
[----:B------:R-:W-:Y:S01]  /*2960*/  FFMA.FTZ R179, R146, R179, R44 ;  /* 0x000000b392b37223 */ /* 0x000fe2000001002c */
[----:B------:R-:W-:Y:S01]  /*2970*/  FMUL.FTZ R44, R60, UR6 ;  /* 0x000000063c2c7c20 */ /* 0x000fe20008410000 */
[----:B------:R-:W-:Y:S01]  /*2980*/  FSEL R55, R0, RZ, P0 ;  /* 0x000000ff00377208 */ /* 0x000fe20000000000 */
[----:B------:R-:W-:Y:S01]  /*2990*/  FMUL.FTZ R0, R46, UR6 ;  /* 0x000000062e007c20 */ /* 0x000fe20008410000 */
[----:B------:R-:W-:Y:S01]  /*29a0*/  LOP3.LUT P6, RZ, R71, 0xff0000, RZ, 0xc0, !PT ;  /* 0x00ff000047ff7812 */ /* 0x000fe200078cc0ff */
[-CC-:B------:R-:W-:Y:S01]  /*29b0*/  FFMA.FTZ R191, R191, R72.reuse, R74.reuse ;  /* 0x00000048bfbf7223 */ /* 0x180fe2000001004a */
[----:B------:R-:W-:Y:S01]  /*29c0*/  LOP3.LUT P0, RZ, R71, 0xff00, RZ, 0xc0, !PT ;  /* 0x0000ff0047ff7812 */ /* 0x000fe2000780c0ff */
[----:B------:R-:W-:Y:S01]  /*29d0*/  FFMA.FTZ R197, R197, R72, R74 ;  /* 0x00000048c5c57223 */ /* 0x000fe2000001004a */
[----:B------:R-:W-:Y:S01]  /*29e0*/  SHF.L.U32 R45, R56, 0x10, RZ ;  /* 0x00000010382d7819 */ /* 0x000fe200000006ff */
[----:B------:R-:W-:Y:S01]  /*29f0*/  FADD.FTZ R191, R158, -R191 ;  /* 0x800000bf9ebf7221 */ /* 0x000fe20000010000 */
[----:B------:R-:W-:Y:S01]  /*2a00*/  FSEL R56, R44, RZ, P6 ;  /* 0x000000ff2c387208 */ /* 0x000fe20003000000 */
[----:B------:R-:W-:Y:S01]  /*2a10*/  FMUL.FTZ R44, R58, UR6 ;  /* 0x000000063a2c7c20 */ /* 0x000fe20008410000 */
[----:B------:R-:W-:Y:S01]  /*2a20*/  FSEL R54, R0, RZ, P0 ;  /* 0x000000ff00367208 */ /* 0x000fe20000000000 */
[----:B------:R-:W-:Y:S01]  /*2a30*/  FADD.FTZ R164, R164, -R197 ;  /* 0x800000c5a4a47221 */ /* 0x000fe20000010000 */
[----:B------:R-:W-:Y:S01]  /*2a40*/  LOP3.LUT P6, RZ, R70, 0xff0000, RZ, 0xc0, !PT ;  /* 0x00ff000046ff7812 */ /* 0x000fe200078cc0ff */
[----:B------:R-:W-:Y:S01]  /*2a50*/  IMAD.U32 R57, R57, 0x10000, RZ ;  /* 0x0001000039397824 */ /* 0x000fe200078e00ff */
[----:B------:R-:W-:Y:S01]  /*2a60*/  SHF.L.U32 R0, R36, 0x10, RZ ;  /* 0x0000001024007819 */ /* 0x000fe200000006ff */
[----:B------:R-:W-:Y:S01]  /*2a70*/  FMUL.FTZ R52, R179, UR6 ;  /* 0x00000006b3347c20 */ /* 0x000fe20008410000 */
[----:B------:R-:W-:Y:S01]  /*2a80*/  LOP3.LUT P5, RZ, R71, 0xff, RZ, 0xc0, !PT ;  /* 0x000000ff47ff7812 */ /* 0x000fe200078ac0ff */
[----:B------:R-:W-:Y:S01]  /*2a90*/  FFMA.FTZ R57, R146, R191, R57 ;  /* 0x000000bf92397223 */ /* 0x000fe20000010039 */
[----:B------:R-:W-:Y:S01]  /*2aa0*/  FSEL R59, R44, RZ, P6 ;  /* 0x000000ff2c3b7208 */ /* 0x000fe20003000000 */
[C---:B------:R-:W-:Y:S01]  /*2ab0*/  FFMA.FTZ R45, R146.reuse, R164, R45 ;  /* 0x000000a4922d7223 */ /* 0x040fe2000001002d */
[----:B------:R-:W-:Y:S01]  /*2ac0*/  FFMA.FTZ R44, R146, R185, R0 ;  /* 0x000000b9922c7223 */ /* 0x000fe20000010000 */
[----:B------:R-:W-:Y:S01]  /*2ad0*/  FSEL R61, R52, RZ, P5 ;  /* 0x000000ff343d7208 */ /* 0x000fe20002800000 */
[----:B------:R-:W-:Y:S01]  /*2ae0*/  FMUL.FTZ R53, R57, UR6 ;  /* 0x0000000639357c20 */ /* 0x000fe20008410000 */
[----:B------:R-:W-:Y:S01]  /*2af0*/  FMUL.FTZ R0, R45, UR6 ;  /* 0x000000062d007c20 */ /* 0x000fe20008410000 */
[----:B------:R-:W-:Y:S01]  /*2b00*/  FMUL.FTZ R52, R44, UR6 ;  /* 0x000000062c347c20 */ /* 0x000fe20008410000 */
[----:B------:R-:W-:-:S02]  /*2b10*/  LOP3.LUT P5, RZ, R70, 0xff000000, RZ, 0xc0, !PT ;  /* 0xff00000046ff7812 */ /* 0x000fc400078ac0ff */
[C---:B------:R-:W-:Y:S02]  /*2b20*/  LOP3.LUT P0, RZ, R70.reuse, 0xff, RZ, 0xc0, !PT ;  /* 0x000000ff46ff7812 */ /* 0x040fe4000780c0ff */
[----:B------:R-:W-:Y:S02]  /*2b30*/  LOP3.LUT P6, RZ, R70, 0xff00, RZ, 0xc0, !PT ;  /* 0x0000ff0046ff7812 */ /* 0x000fe400078cc0ff */
[----:B------:R-:W-:Y:S02]  /*2b40*/  F2FP.BF16.F32.PACK_AB R44, R57, R44 ;  /* 0x0000002c392c723e */ /* 0x000fe400000010ff */
[----:B------:R-:W-:Y:S02]  /*2b50*/  FSEL R0, R0, RZ, P5 ;  /* 0x000000ff00007208 */ /* 0x000fe40002800000 */
[----:B------:R-:W-:Y:S02]  /*2b60*/  FSEL R52, R52, RZ, P0 ;  /* 0x000000ff34347208 */ /* 0x000fe40000000000 */
[----:B------:R-:W-:-:S02]  /*2b70*/  FSEL R57, R53, RZ, P6 ;  /* 0x000000ff35397208 */ /* 0x000fc40003000000 */
        /* <DEDUP_REMOVED lines=8> */
.L_x_616:
        /* <DEDUP_REMOVED lines=81> */
.L_x_622:
        /* <DEDUP_REMOVED lines=79> */
.L_x_621:
[----:B------:R-:W-:-:S04]  /*3600*/  UISETP.NE.U32.AND UP0, UPT, UR4, URZ, UPT ;  /* 0x000000ff0400728c */ /* 0x000fc8000bf05070 */
[----:B------:R-:W-:-:S09]  /*3610*/  UISETP.NE.AND.EX UP0, UPT, UR5, URZ, UPT, UP0 ;  /* 0x000000ff0500728c */ /* 0x000fd2000bf05300 */
[----:B------:R-:W-:Y:S05]  /*3620*/  BRA.U UP0, `(.L_x_623) ;  /* 0x00000005004c7547 */ /* 0x000fea000b800000 */
[-CC-:B------:R-:W-:Y:S01]  /*3630*/  FFMA.FTZ R183, R183, R72.reuse, R74.reuse ;  /* 0x00000048b7b77223 */ /* 0x180fe2000001004a */
[-CC-:B------:R-:W-:Y:S01]  /*3640*/  FFMA.FTZ R203, R203, R72.reuse, R74.reuse ;  /* 0x00000048cbcb7223 */ /* 0x180fe2000001004a */
[-CC-:B------:R-:W-:Y:S01]  /*3650*/  FFMA.FTZ R0, R0, R72.reuse, R74.reuse ;  /* 0x0000004800007223 */ /* 0x180fe2000001004a */
[-CC-:B------:R-:W-:Y:S01]  /*3660*/  FFMA.FTZ R177, R177, R72.reuse, R74.reuse ;  /* 0x00000048b1b17223 */ /* 0x180fe2000001004a */
[----:B------:R-:W-:Y:S01]  /*3670*/  SHF.L.U32 R52, R52, 0x10, RZ ;  /* 0x0000001034347819 */ /* 0x000fe200000006ff */
[----:B------:R-:W-:Y:S01]  /*3680*/  FADD.FTZ R183, R154, -R183 ;  /* 0x800000b79ab77221 */ /* 0x000fe20000010000 */
[----:B------:R-:W-:Y:S01]  /*3690*/  FADD.FTZ R203, R182, -R203 ;  /* 0x800000cbb6cb7221 */ /* 0x000fe20000010000 */
[----:B------:R-:W-:Y:S02]  /*36a0*/  IMAD.U32 R50, R39, 0x10000, RZ ;  /* 0x0001000027327824 */ /* 0x000fe400078e00ff */
[-C--:B------:R-:W-:Y:S01]  /*36b0*/  FFMA.FTZ R179, R179, R72.reuse, R74 ;  /* 0x00000048b3b37223 */ /* 0x080fe2000001004a */
[----:B------:R-:W-:Y:S01]  /*36c0*/  FADD.FTZ R185, R185, -R0 ;  /* 0x80000000b9b97221 */ /* 0x000fe20000010000 */
[----:B------:R-:W-:Y:S01]  /*36d0*/  SHF.L.U32 R0, R37, 0x10, RZ ;  /* 0x0000001025007819 */ /* 0x000fe200000006ff */
[----:B------:R-:W-:Y:S01]  /*36e0*/  FADD.FTZ R177, R150, -R177 ;  /* 0x800000b196b17221 */ /* 0x000fe20000010000 */
[----:B------:R-:W-:Y:S01]  /*36f0*/  SHF.L.U32 R48, R38, 0x10, RZ ;  /* 0x0000001026307819 */ /* 0x000fe200000006ff */
[C---:B------:R-:W-:Y:S01]  /*3700*/  FFMA.FTZ R52, R146.reuse, R203, R52 ;  /* 0x000000cb92347223 */ /* 0x040fe20000010034 */
[----:B------:R-:W-:Y:S01]  /*3710*/  FFMA.FTZ R50, R146, R183, R50 ;  /* 0x000000b792327223 */ /* 0x000fe20000010032 */
[----:B-----5:R-:W-:Y:S01]  /*3720*/  ISETP.GE.U32.AND P0, PT, R70, RZ, PT ;  /* 0x000000ff4600720c */ /* 0x020fe20003f06070 */
[----:B------:R-:W-:Y:S01]  /*3730*/  FADD.FTZ R179, R152, -R179 ;  /* 0x800000b398b37221 */ /* 0x000fe20000010000 */
[-C--:B------:R-:W-:Y:S01]  /*3740*/  FFMA.FTZ R199, R199, R72.reuse, R74 ;  /* 0x00000048c7c77223 */ /* 0x080fe2000001004a */
[----:B------:R-:W-:Y:S01]  /*3750*/  FFMA.FTZ R177, R146, R177, R0 ;  /* 0x000000b192b17223 */ /* 0x000fe20000010000 */
[----:B------:R-:W-:Y:S01]  /*3760*/  SHF.L.U32 R53, R53, 0x10, RZ ;  /* 0x0000001035357819 */ /* 0x000fe200000006ff */
[----:B------:R-:W-:Y:S01]  /*3770*/  FMUL.FTZ R0, R52, UR6 ;  /* 0x0000000634007c20 */ /* 0x000fe20008410000 */
[C---:B------:R-:W-:Y:S01]  /*3780*/  ISETP.GE.U32.AND.EX P6, PT, R71.reuse, 0x1000000, PT, P0 ;  /* 0x010000004700780c */ /* 0x040fe20003fc6100 */
[----:B------:R-:W-:Y:S01]  /*3790*/  FMUL.FTZ R50, R50, UR6 ;  /* 0x0000000632327c20 */ /* 0x000fe20008410000 */
[----:B------:R-:W-:Y:S01]  /*37a0*/  FADD.FTZ R199, R178, -R199 ;  /* 0x800000c7b2c77221 */ /* 0x000fe20000010000 */
[----:B------:R-:W-:Y:S01]  /*37b0*/  FFMA.FTZ R48, R146, R179, R48 ;  /* 0x000000b392307223 */ /* 0x000fe20000010030 */
[----:B------:R-:W-:Y:S01]  /*37c0*/  LOP3.LUT P5, RZ, R71, 0xff0000, RZ, 0xc0, !PT ;  /* 0x00ff000047ff7812 */ /* 0x000fe200078ac0ff */
[-CC-:B------:R-:W-:Y:S01]  /*37d0*/  FFMA.FTZ R197, R197, R72.reuse, R74.reuse ;  /* 0x00000048c5c57223 */ /* 0x180fe2000001004a */
[----:B------:R-:W-:Y:S01]  /*37e0*/  ISETP.GE.U32.AND P0, PT, R138, RZ, PT ;  /* 0x000000ff8a00720c */ /* 0x000fe20003f06070 */
[----:B------:R-:W-:Y:S01]  /*37f0*/  FFMA.FTZ R53, R146, R199, R53 ;  /* 0x000000c792357223 */ /* 0x000fe20000010035 */
[----:B------:R-:W-:Y:S01]  /*3800*/  FSEL R59, R0, RZ, P6 ;  /* 0x000000ff003b7208 */ /* 0x000fe20003000000 */
[----:B------:R-:W-:Y:S01]  /*3810*/  FMUL.FTZ R48, R48, UR6 ;  /* 0x0000000630307c20 */ /* 0x000fe20008410000 */
[----:B------:R-:W-:Y:S01]  /*3820*/  FSEL R52, R50, RZ, P5 ;  /* 0x000000ff32347208 */ /* 0x000fe20002800000 */
[----:B------:R-:W-:Y:S01]  /*3830*/  FADD.FTZ R197, R164, -R197 ;  /* 0x800000c5a4c57221 */ /* 0x000fe20000010000 */
[C---:B------:R-:W-:Y:S01]  /*3840*/  ISETP.GE.U32.AND.EX P0, PT, R139.reuse, 0x1000000, PT, P0 ;  /* 0x010000008b00780c */ /* 0x040fe20003f06100 */
[----:B------:R-:W-:Y:S01]  /*3850*/  IMAD.U32 R49, R54, 0x10000, RZ ;  /* 0x0001000036317824 */ /* 0x000fe200078e00ff */
[----:B------:R-:W-:Y:S01]  /*3860*/  LOP3.LUT P6, RZ, R139, 0xff0000, RZ, 0xc0, !PT ;  /* 0x00ff00008bff7812 */ /* 0x000fe200078cc0ff */
[----:B------:R-:W-:Y:S01]  /*3870*/  FFMA.FTZ R191, R191, R72, R74 ;  /* 0x00000048bfbf7223 */ /* 0x000fe2000001004a */
[----:B------:R-:W-:Y:S01]  /*3880*/  LOP3.LUT P5, RZ, R71, 0xff, RZ, 0xc0, !PT ;  /* 0x000000ff47ff7812 */ /* 0x000fe200078ac0ff */
[----:B------:R-:W-:Y:S01]  /*3890*/  FMUL.FTZ R53, R53, UR6 ;  /* 0x0000000635357c20 */ /* 0x000fe20008410000 */
[----:B------:R-:W-:Y:S01]  /*38a0*/  FSEL R0, R0, RZ, P0 ;  /* 0x000000ff00007208 */ /* 0x000fe20000000000 */
[----:B------:R-:W-:Y:S01]  /*38b0*/  FFMA.FTZ R49, R146, R197, R49 ;  /* 0x000000c592317223 */ /* 0x000fe20000010031 */
[----:B------:R-:W-:Y:S01]  /*38c0*/  FSEL R51, R50, RZ, P6 ;  /* 0x000000ff32337208 */ /* 0x000fe20003000000 */
[----:B------:R-:W-:Y:S01]  /*38d0*/  FADD.FTZ R191, R158, -R191 ;  /* 0x800000bf9ebf7221 */ /* 0x000fe20000010000 */
[----:B------:R-:W-:Y:S01]  /*38e0*/  LOP3.LUT P0, RZ, R71, 0xff00, RZ, 0xc0, !PT ;  /* 0x0000ff0047ff7812 */ /* 0x000fe2000780c0ff */
[----:B------:R-:W-:Y:S01]  /*38f0*/  IMAD.U32 R55, R55, 0x10000, RZ ;  /* 0x0001000037377824 */ /* 0x000fe200078e00ff */
[----:B------:R-:W-:Y:S01]  /*3900*/  FSEL R54, R48, RZ, P5 ;  /* 0x000000ff30367208 */ /* 0x000fe20002800000 */
[----:B------:R-:W-:Y:S01]  /*3910*/  FMUL.FTZ R177, R177, UR6 ;  /* 0x00000006b1b17c20 */ /* 0x000fe20008410000 */
[----:B------:R-:W-:Y:S01]  /*3920*/  LOP3.LUT P6, RZ, R139, 0xff, RZ, 0xc0, !PT ;  /* 0x000000ff8bff7812 */ /* 0x000fe200078cc0ff */
[----:B------:R-:W-:Y:S01]  /*3930*/  FMUL.FTZ R56, R49, UR6 ;  /* 0x0000000631387c20 */ /* 0x000fe20008410000 */
[----:B------:R-:W-:Y:S01]  /*3940*/  LOP3.LUT P5, RZ, R139, 0xff00, RZ, 0xc0, !PT ;  /* 0x0000ff008bff7812 */ /* 0x000fe200078ac0ff */
[----:B------:R-:W-:Y:S01]  /*3950*/  FFMA.FTZ R55, R146, R191, R55 ;  /* 0x000000bf92377223 */ /* 0x000fe20000010037 */
[----:B------:R-:W-:-:S02]  /*3960*/  FSEL R57, R53, RZ, P0 ;  /* 0x000000ff35397208 */ /* 0x000fc40000000000 */
[----:B------:R-:W-:Y:S02]  /*3970*/  FSEL R50, R48, RZ, P6 ;  /* 0x000000ff30327208 */ /* 0x000fe40003000000 */
[----:B------:R-:W-:Y:S02]  /*3980*/  FSEL R53, R53, RZ, P5 ;  /* 0x000000ff35357208 */ /* 0x000fe40002800000 */
[C---:B------:R-:W-:Y:S02]  /*3990*/  LOP3.LUT P6, RZ, R70.reuse, 0xff0000, RZ, 0xc0, !PT ;  /* 0x00ff000046ff7812 */ /* 0x040fe400078cc0ff */
[----:B------:R-:W-:Y:S02]  /*39a0*/  LOP3.LUT P5, RZ, R70, 0xff000000, RZ, 0xc0, !PT ;  /* 0xff00000046ff7812 */ /* 0x000fe400078ac0ff */
[----:B------:R-:W-:Y:S02]  /*39b0*/  SHF.L.U32 R48, R36, 0x10, RZ ;  /* 0x0000001024307819 */ /* 0x000fe400000006ff */
[----:B------:R-:W-:Y:S01]  /*39c0*/  F2FP.BF16.F32.PACK_AB R51, R0, R51 ;  /* 0x000000330033723e */ /* 0x000fe200000010ff */
[----:B------:R-:W-:Y:S01]  /*39d0*/  FMUL.FTZ R0, R55, UR6 ;  /* 0x0000000637007c20 */ /* 0x000fe20008410000 */
[----:B------:R-:W-:Y:S01]  /*39e0*/  FSEL R60, R177, RZ, P6 ;  /* 0x000000ffb13c7208 */ /* 0x000fe20003000000 */
[----:B------:R-:W-:Y:S01]  /*39f0*/  FFMA.FTZ R48, R146, R185, R48 ;  /* 0x000000b992307223 */ /* 0x000fe20000010030 */
        /* <DEDUP_REMOVED lines=13> */
[----:B------:R-:W-:-:S02]  /*3ad0*/  FSEL R57, R0, RZ, P5 ;  /* 0x000000ff00397208 */ /* 0x000fc40002800000 */
[C---:B------:R-:W-:Y:S02]  /*3ae0*/  FSEL R48, R58.reuse, RZ, P6 ;  /* 0x000000ff3a307208 */ /* 0x040fe40003000000 */
[----:B------:R-:W-:Y:S02]  /*3af0*/  FSEL R59, R58, RZ, P0 ;  /* 0x000000ff3a3b7208 */ /* 0x000fe40000000000 */
[----:B------:R-:W-:Y:S02]  /*3b00*/  F2FP.BF16.F32.PACK_AB R50, R53, R50 ;  /* 0x000000323532723e */ /* 0x000fe400000010ff */
[----:B------:R-:W-:Y:S02]  /*3b10*/  F2FP.BF16.F32.PACK_AB R49, R56, R49 ;  /* 0x000000313831723e */ /* 0x000fe400000010ff */
[----:B------:R-:W-:Y:S02]  /*3b20*/  F2FP.BF16.F32.PACK_AB R53, R61, R60 ;  /* 0x0000003c3d35723e */ /* 0x000fe400000010ff */
[----:B------:R-:W-:-:S02]  /*3b30*/  F2FP.BF16.F32.PACK_AB R48, R57, R48 ;  /* 0x000000303930723e */ /* 0x000fc400000010ff */
[----:B------:R-:W-:Y:S01]  /*3b40*/  F2FP.BF16.F32.PACK_AB R52, R52, R59 ;  /* 0x0000003b3434723e */ /* 0x000fe200000010ff */
[----:B------:R-:W-:Y:S06]  /*3b50*/  BRA `(.L_x_619) ;  /* 0x0000000400587947 */ /* 0x000fec0003800000 */
.L_x_623:
[-CC-:B------:R-:W-:Y:S01]  /*3b60*/  FFMA.FTZ R183, R183, R72.reuse, R74.reuse ;  /* 0x00000048b7b77223 */ /* 0x180fe2000001004a */
[-CC-:B------:R-:W-:Y:S01]  /*3b70*/  FFMA.FTZ R0, R0, R72.reuse, R74.reuse ;  /* 0x0000004800007223 */ /* 0x180fe2000001004a */
[-CC-:B------:R-:W-:Y:S01]  /*3b80*/  FFMA.FTZ R197, R197, R72.reuse, R74.reuse ;  /* 0x00000048c5c57223 */ /* 0x180fe2000001004a */
[-C--:B------:R-:W-:Y:S01]  /*3b90*/  FFMA.FTZ R177, R177, R72.reuse, R74 ;  /* 0x00000048b1b17223 */ /* 0x080fe2000001004a */
[----:B------:R-:W-:Y:S01]  /*3ba0*/  SHF.L.U32 R46, R39, 0x10, RZ ;  /* 0x00000010272e7819 */ /* 0x000fe200000006ff */
[----:B------:R-:W-:Y:S01]  /*3bb0*/  FADD.FTZ R183, R154, -R183 ;  /* 0x800000b79ab77221 */ /* 0x000fe20000010000 */
[----:B------:R-:W-:Y:S01]  /*3bc0*/  SHF.L.U32 R45, R54, 0x10, RZ ;  /* 0x00000010362d7819 */ /* 0x000fe200000006ff */
[----:B------:R-:W-:Y:S01]  /*3bd0*/  FADD.FTZ R185, R185, -R0 ;  /* 0x80000000b9b97221 */ /* 0x000fe20000010000 */
[----:B------:R-:W-:Y:S01]  /*3be0*/  FADD.FTZ R197, R164, -R197 ;  /* 0x800000c5a4c57221 */ /* 0x000fe20000010000 */
[----:B------:R-:W-:Y:S01]  /*3bf0*/  SHF.L.U32 R0, R37, 0x10, RZ ;  /* 0x0000001025007819 */ /* 0x000fe200000006ff */
[----:B------:R-:W-:Y:S01]  /*3c00*/  FADD.FTZ R177, R150, -R177 ;  /* 0x800000b196b17221 */ /* 0x000fe20000010000 */
[-C--:B------:R-:W-:Y:S01]  /*3c10*/  FFMA.FTZ R203, R203, R72.reuse, R74 ;  /* 0x00000048cbcb7223 */ /* 0x080fe2000001004a */
[C---:B------:R-:W-:Y:S01]  /*3c20*/  FFMA.FTZ R183, R146.reuse, R183, R46 ;  /* 0x000000b792b77223 */ /* 0x040fe2000001002e */
[----:B------:R-:W-:Y:S01]  /*3c30*/  FFMA.FTZ R48, R146, R197, R45 ;  /* 0x000000c592307223 */ /* 0x000fe2000001002d */
[----:B------:R-:W-:Y:S01]  /*3c40*/  SHF.L.U32 R52, R52, 0x10, RZ ;  /* 0x0000001034347819 */ /* 0x000fe200000006ff */
[----:B------:R-:W-:Y:S01]  /*3c50*/  FFMA.FTZ R45, R146, R177, R0 ;  /* 0x000000b1922d7223 */ /* 0x000fe20000010000 */
[-CC-:B------:R-:W-:Y:S01]  /*3c60*/  FFMA.FTZ R179, R179, R72.reuse, R74.reuse ;  /* 0x00000048b3b37223 */ /* 0x180fe2000001004a */
[----:B------:R-:W-:Y:S01]  /*3c70*/  FADD.FTZ R203, R182, -R203 ;  /* 0x800000cbb6cb7221 */ /* 0x000fe20000010000 */
[----:B------:R-:W-:Y:S01]  /*3c80*/  FMUL.FTZ R0, R183, UR6 ;  /* 0x00000006b7007c20 */ /* 0x000fe20008410000 */
[----:B-----5:R-:W-:Y:S01]  /*3c90*/  LOP3.LUT P5, RZ, R71, 0xff0000, RZ, 0xc0, !PT ;  /* 0x00ff000047ff7812 */ /* 0x020fe200078ac0ff */
[----:B------:R-:W-:Y:S01]  /*3ca0*/  FFMA.FTZ R199, R199, R72, R74 ;  /* 0x00000048c7c77223 */ /* 0x000fe2000001004a */
[----:B------:R-:W-:Y:S01]  /*3cb0*/  FADD.FTZ R179, R152, -R179 ;  /* 0x800000b398b37221 */ /* 0x000fe20000010000 */
[----:B------:R-:W-:-:S02]  /*3cc0*/  IMAD.U32 R44, R38, 0x10000, RZ ;  /* 0x00010000262c7824 */ /* 0x000fc400078e00ff */
[----:B------:R-:W-:Y:S01]  /*3cd0*/  FFMA.FTZ R56, R146, R203, R52 ;  /* 0x000000cb92387223 */ /* 0x000fe20000010034 */
[----:B------:R-:W-:Y:S01]  /*3ce0*/  FSEL R52, R0, RZ, P5 ;  /* 0x000000ff00347208 */ /* 0x000fe20002800000 */
[----:B------:R-:W-:Y:S01]  /*3cf0*/  FADD.FTZ R199, R178, -R199 ;  /* 0x800000c7b2c77221 */ /* 0x000fe20000010000 */
[----:B------:R-:W-:Y:S01]  /*3d00*/  IMAD.U32 R53, R53, 0x10000, RZ ;  /* 0x0001000035357824 */ /* 0x000fe200078e00ff */
[----:B------:R-:W-:Y:S01]  /*3d10*/  ISETP.GE.U32.AND P0, PT, R70, RZ, PT ;  /* 0x000000ff4600720c */ /* 0x000fe20003f06070 */
[----:B------:R-:W-:Y:S01]  /*3d20*/  FFMA.FTZ R46, R146, R179, R44 ;  /* 0x000000b3922e7223 */ /* 0x000fe2000001002c */
[----:B------:R-:W-:Y:S01]  /*3d30*/  ISETP.GE.U32.AND P5, PT, R138, RZ, PT ;  /* 0x000000ff8a00720c */ /* 0x000fe20003fa6070 */
[----:B------:R-:W-:Y:S01]  /*3d40*/  FMUL.FTZ R44, R56, UR6 ;  /* 0x00000006382c7c20 */ /* 0x000fe20008410000 */
[----:B------:R-:W-:Y:S01]  /*3d50*/  LOP3.LUT P6, RZ, R139, 0xff0000, RZ, 0xc0, !PT ;  /* 0x00ff00008bff7812 */ /* 0x000fe200078cc0ff */
[----:B------:R-:W-:Y:S01]  /*3d60*/  FFMA.FTZ R199, R146, R199, R53 ;  /* 0x000000c792c77223 */ /* 0x000fe20000010035 */
[----:B------:R-:W-:Y:S01]  /*3d70*/  ISETP.GE.U32.AND.EX P0, PT, R71, 0x1000000, PT, P0 ;  /* 0x010000004700780c */ /* 0x000fe20003f06100 */
[----:B------:R-:W-:Y:S01]  /*3d80*/  FFMA.FTZ R191, R191, R72, R74 ;  /* 0x00000048bfbf7223 */ /* 0x000fe2000001004a */
[----:B------:R-:W-:Y:S01]  /*3d90*/  ISETP.GE.U32.AND.EX P5, PT, R139, 0x1000000, PT, P5 ;  /* 0x010000008b00780c */ /* 0x000fe20003fa6150 */
[----:B------:R-:W-:Y:S01]  /*3da0*/  FMUL.FTZ R47, R199, UR6 ;  /* 0x00000006c72f7c20 */ /* 0x000fe20008410000 */
[----:B------:R-:W-:Y:S01]  /*3db0*/  FSEL R51, R0, RZ, P6 ;  /* 0x000000ff00337208 */ /* 0x000fe20003000000 */
[----:B------:R-:W-:Y:S01]  /*3dc0*/  FMUL.FTZ R0, R46, UR6 ;  /* 0x000000062e007c20 */ /* 0x000fe20008410000 */
[----:B------:R-:W-:Y:S01]  /*3dd0*/  FSEL R57, R44, RZ, P0 ;  /* 0x000000ff2c397208 */ /* 0x000fe20000000000 */
[----:B------:R-:W-:Y:S01]  /*3de0*/  FADD.FTZ R191, R158, -R191 ;  /* 0x800000bf9ebf7221 */ /* 0x000fe20000010000 */
[----:B------:R-:W-:Y:S01]  /*3df0*/  FSEL R58, R44, RZ, P5 ;  /* 0x000000ff2c3a7208 */ /* 0x000fe20002800000 */
[----:B------:R-:W-:Y:S01]  /*3e00*/  FMUL.FTZ R44, R45, UR6 ;  /* 0x000000062d2c7c20 */ /* 0x000fe20008410000 */
[----:B------:R-:W-:-:S02]  /*3e10*/  LOP3.LUT P0, RZ, R139, 0xff, RZ, 0xc0, !PT ;  /* 0x000000ff8bff7812 */ /* 0x000fc4000780c0ff */
[C---:B------:R-:W-:Y:S02]  /*3e20*/  LOP3.LUT P5, RZ, R71.reuse, 0xff00, RZ, 0xc0, !PT ;  /* 0x0000ff0047ff7812 */ /* 0x040fe400078ac0ff */
[----:B------:R-:W-:Y:S02]  /*3e30*/  LOP3.LUT P6, RZ, R71, 0xff, RZ, 0xc0, !PT ;  /* 0x000000ff47ff7812 */ /* 0x000fe400078cc0ff */
[C---:B------:R-:W-:Y:S02]  /*3e40*/  FSEL R50, R0.reuse, RZ, P0 ;  /* 0x000000ff00327208 */ /* 0x040fe40000000000 */
[----:B------:R-:W-:Y:S02]  /*3e50*/  FSEL R59, R47, RZ, P5 ;  /* 0x000000ff2f3b7208 */ /* 0x000fe40002800000 */
[----:B------:R-:W-:Y:S01]  /*3e60*/  FSEL R54, R0, RZ, P6 ;  /* 0x000000ff00367208 */ /* 0x000fe20003000000 */
[----:B------:R-:W-:Y:S01]  /*3e70*/  IMAD.U32 R0, R36, 0x10000, RZ ;  /* 0x0001000024007824 */ /* 0x000fe200078e00ff */
[----:B------:R-:W-:-:S02]  /*3e80*/  LOP3.LUT P0, RZ, R70, 0xff0000, RZ, 0xc0, !PT ;  /* 0x00ff000046ff7812 */ /* 0x000fc4000780c0ff */
[----:B------:R-:W-:Y:S01]  /*3e90*/  LOP3.LUT P5, RZ, R138, 0xff0000, RZ, 0xc0, !PT ;  /* 0x00ff00008aff7812 */ /* 0x000fe200078ac0ff */
[----:B------:R-:W-:Y:S01]  /*3ea0*/  FFMA.FTZ R0, R146, R185, R0 ;  /* 0x000000b992007223 */ /* 0x000fe20000010000 */
[----:B------:R-:W-:Y:S02]  /*3eb0*/  LOP3.LUT P6, RZ, R139, 0xff00, RZ, 0xc0, !PT ;  /* 0x0000ff008bff7812 */ /* 0x000fe400078cc0ff */
[----:B------:R-:W-:Y:S02]  /*3ec0*/  SHF.L.U32 R55, R55, 0x10, RZ ;  /* 0x0000001037377819 */ /* 0x000fe400000006ff */
[C---:B------:R-:W-:Y:S02]  /*3ed0*/  FSEL R53, R44.reuse, RZ, P0 ;  /* 0x000000ff2c357208 */ /* 0x040fe40000000000 */
[----:B------:R-:W-:Y:S01]  /*3ee0*/  FSEL R49, R44, RZ, P5 ;  /* 0x000000ff2c317208 */ /* 0x000fe20002800000 */
[----:B------:R-:W-:Y:S01]  /*3ef0*/  FMUL.FTZ R44, R48, UR6 ;  /* 0x00000006302c7c20 */ /* 0x000fe20008410000 */
[----:B------:R-:W-:Y:S01]  /*3f00*/  FSEL R61, R47, RZ, P6 ;  /* 0x000000ff2f3d7208 */ /* 0x000fe20003000000 */
[----:B------:R-:W-:Y:S01]  /*3f10*/  FFMA.FTZ R191, R146, R191, R55 ;  /* 0x000000bf92bf7223 */ /* 0x000fe20000010037 */
[----:B------:R-:W-:-:S02]  /*3f20*/  LOP3.LUT P6, RZ, R70, 0xff000000, RZ, 0xc0, !PT ;  /* 0xff00000046ff7812 */ /* 0x000fc400078cc0ff */
[----:B------:R-:W-:Y:S02]  /*3f30*/  F2FP.BF16.F32.PACK_AB R47, R56, R183 ;  /* 0x000000b7382f723e */ /* 0x000fe400000010ff */
[----:B------:R-:W-:Y:S02]  /*3f40*/  FSEL R56, R44, RZ, P6 ;  /* 0x000000ff2c387208 */ /* 0x000fe40003000000 */
[----:B------:R-:W-:Y:S01]  /*3f50*/  F2FP.BF16.F32.PACK_AB R45, R48, R45 ;  /* 0x0000002d302d723e */ /* 0x000fe200000010ff */
[----:B------:R-:W-:Y:S01]  /*3f60*/  FMUL.FTZ R48, R191, UR6 ;  /* 0x00000006bf307c20 */ /* 0x000fe20008410000 */
[----:B------:R-:W-:Y:S02]  /*3f70*/  LOP3.LUT P6, RZ, R138, 0xff000000, RZ, 0xc0, !PT ;  /* 0xff0000008aff7812 */ /* 0x000fe400078cc0ff */
[----:B------:R-:W-:Y:S02]  /*3f80*/  LOP3.LUT P0, RZ, R70, 0xff00, RZ, 0xc0, !PT ;  /* 0x0000ff0046ff7812 */ /* 0x000fe4000780c0ff */
[----:B------:R-:W-:-:S02]  /*3f90*/  F2FP.BF16.F32.PACK_AB R51, R58, R51 ;  /* 0x000000333a33723e */ /* 0x000fc400000010ff */
[----:B------:R-:W-:Y:S02]  /*3fa0*/  FSEL R58, R44, RZ, P6 ;  /* 0x000000ff2c3a7208 */ /* 0x000fe40003000000 */
[----:B------:R-:W-:Y:S02]  /*3fb0*/  F2FP.BF16.F32.PACK_AB R55, R57, R52 ;  /* 0x000000343937723e */ /* 0x000fe400000010ff */
[----:B------:R-:W-:Y:S01]  /*3fc0*/  F2FP.BF16.F32.PACK_AB R44, R191, R0 ;  /* 0x00000000bf2c723e */ /* 0x000fe200000010ff */
[----:B------:R-:W-:Y:S01]  /*3fd0*/  FMUL.FTZ R0, R0, UR6 ;  /* 0x0000000600007c20 */ /* 0x000fe20008410000 */
[----:B------:R-:W-:Y:S02]  /*3fe0*/  LOP3.LUT P6, RZ, R138, 0xff00, RZ, 0xc0, !PT ;  /* 0x0000ff008aff7812 */ /* 0x000fe400078cc0ff */
[----:B------:R-:W-:Y:S02]  /*3ff0*/  FSEL R57, R48, RZ, P0 ;  /* 0x000000ff30397208 */ /* 0x000fe40000000000 */
[----:B------:R-:W-:-:S02]  /*4000*/  LOP3.LUT P5, RZ, R70, 0xff, RZ, 0xc0, !PT ;  /* 0x000000ff46ff7812 */ /* 0x000fc400078ac0ff */
[----:B------:R-:W-:Y:S02]  /*4010*/  LOP3.LUT P0, RZ, R138, 0xff, RZ, 0xc0, !PT ;  /* 0x000000ff8aff7812 */ /* 0x000fe4000780c0ff */
        /* <DEDUP_REMOVED lines=8> */
[----:B------:R-:W-:Y:S02]  /*40a0*/  F2FP.BF16.F32.PACK_AB R48, R59, R48 ;  /* 0x000000303b30723e */ /* 0x000fe400000010ff */
[----:B------:R-:W-:-:S07]  /*40b0*/  F2FP.BF16.F32.PACK_AB R52, R57, R52 ;  /* 0x000000343934723e */ /* 0x000fce00000010ff */
.L_x_619:
        /* <DEDUP_REMOVED lines=101> */
.L_x_626:
        /* <DEDUP_REMOVED lines=83> */
.L_x_625:
        /* <DEDUP_REMOVED lines=80> */
.L_x_628:
        /* <DEDUP_REMOVED lines=75> */
.L_x_624:
        /* <DEDUP_REMOVED lines=68> */
.L_x_630:
        /* <DEDUP_REMOVED lines=62> */
.L_x_629:
        /* <DEDUP_REMOVED lines=59> */
.L_x_631:
        /* <DEDUP_REMOVED lines=53> */
.L_x_627:
        /* <DEDUP_REMOVED lines=72> */
.L_x_615:
        /* <DEDUP_REMOVED lines=28> */
.L_x_633:
        /* <DEDUP_REMOVED lines=11> */
.L_x_2809:


//--------------------- .text._ZN10layer_norm22ln_bwd_finalize_kernelINS_22Kernel_traits_finalizeILj4096Ef13__nv_bfloat16S2_S2_fjLb0ELj1024ELj4ENS_18Kernel_traits_baseILj4096EfS2_S2_S2_fjLj1024EEEEELb0ELb0EEEvNS_9BwdParamsE --------------------------
	.section	.text._ZN10layer_norm22ln_bwd_finalize_kernelINS_22Kernel_traits_finalizeILj4096Ef13__nv_bfloat16S2_S2_fjLb0ELj1024ELj4ENS_18Kernel_traits_baseILj4096EfS2_S2_S2_fjLj1024EEEEELb0ELb0EEEvNS_9BwdParamsE,"ax",@progbits
	.align	128
        .global         _ZN10layer_norm22ln_bwd_finalize_kernelINS_22Kernel_traits_finalizeILj4096Ef13__nv_bfloat16S2_S2_fjLb0ELj1024ELj4ENS_18Kernel_traits_baseILj4096EfS2_S2_S2_fjLj1024EEEEELb0ELb0EEEvNS_9BwdParamsE
        .type           _ZN10layer_norm22ln_bwd_finalize_kernelINS_22Kernel_traits_finalizeILj4096Ef13__nv_bfloat16S2_S2_fjLb0ELj1024ELj4ENS_18Kernel_traits_baseILj4096EfS2_S2_S2_fjLj1024EEEEELb0ELb0EEEvNS_9BwdParamsE,@function
        .size           _ZN10layer_norm22ln_bwd_finalize_kernelINS_22Kernel_traits_finalizeILj4096Ef13__nv_bfloat16S2_S2_fjLb0ELj1024ELj4ENS_18Kernel_traits_baseILj4096EfS2_S2_S2_fjLj1024EEEEELb0ELb0EEEvNS_9BwdParamsE,(.L_x_2810 - _ZN10layer_norm22ln_bwd_finalize_kernelINS_22Kernel_traits_finalizeILj4096Ef13__nv_bfloat16S2_S2_fjLb0ELj1024ELj4ENS_18Kernel_traits_baseILj4096EfS2_S2_S2_fjLj1024EEEEELb0ELb0EEEvNS_9BwdParamsE)
        .other          _ZN10layer_norm22ln_bwd_finalize_kernelINS_22Kernel_traits_finalizeILj4096Ef13__nv_bfloat16S2_S2_fjLb0ELj1024ELj4ENS_18Kernel_traits_baseILj4096EfS2_S2_S2_fjLj1024EEEEELb0ELb0EEEvNS_9BwdParamsE,@"STO_CUDA_ENTRY STV_DEFAULT"
_ZN10layer_norm22ln_bwd_finalize_kernelINS_22Kernel_traits_finalizeILj4096Ef13__nv_bfloat16S2_S2_fjLb0ELj1024ELj4ENS_18Kernel_traits_baseILj4096EfS2_S2_S2_fjLj1024EEEEELb0ELb0EEEvNS_9BwdParamsE:
.text._ZN10layer_norm22ln_bwd_finalize_kernelINS_22Kernel_traits_finalizeILj4096Ef13__nv_bfloat16S2_S2_fjLb0ELj1024ELj4ENS_18Kernel_traits_baseILj4096EfS2_S2_S2_fjLj1024EEEEELb0ELb0EEEvNS_9BwdParamsE:
        /* <DEDUP_REMOVED lines=13> */
[----:B------:R-:W-:Y:S02]  /*00d0*/  LOP3.LUT R57, R0, 0x1f, RZ, 0xc0, !PT ;  /* 0x0000001f00397812 */ /* 0x000fe400078ec0ff */
[----:B------:R-:W-:Y:S02]  /*00e0*/  MOV R2, RZ ;  /* 0x000000ff00027202 */ /* 0x000fe40000000f00 */
[----:B-1----:R-:W-:-:S04]  /*00f0*/  ISETP.GE.U32.AND P0, PT, R3, UR8, PT ;  /* 0x0000000803007c0c */ /* 0x002fc8000bf06070 */
[----:B0-----:R-:W-:-:S13]  /*0100*/  ISETP.GE.U32.OR P0, PT, R7, R54, P0 ;  /* 0x000000360700720c */ /* 0x001fda0000706470 */
        /* <DEDUP_REMOVED lines=12> */
[C---:B------:R-:W-:Y:S01]  /*01d0*/  LOP3.LUT R7, R3.reuse, 0x140, RZ, 0xfc, !PT ;  /* 0x0000014003077812 */ /* 0x040fe200078efcff */
[-CC-:B------:R-:W-:Y:S01]  /*01e0*/  IMAD R32, R32, R54.reuse, R5.reuse ;  /* 0x0000003620207224 */ /* 0x180fe200078e0205 */
[C---:B------:R-:W-:Y:S02]  /*01f0*/  LOP3.LUT R9, R3.reuse, 0x160, RZ, 0xfc, !PT ;  /* 0x0000016003097812 */ /* 0x040fe400078efcff */
[----:B------:R-:W-:Y:S01]  /*0200*/  LOP3.LUT R11, R3, 0x180, RZ, 0xfc, !PT ;  /* 0x00000180030b7812 */ /* 0x000fe200078efcff */
[-CC-:B------:R-:W-:Y:S01]  /*0210*/  IMAD R8, R7, R54.reuse, R5.reuse ;  /* 0x0000003607087224 */ /* 0x180fe200078e0205 */
[----:B------:R-:W-:Y:S01]  /*0220*/  LOP3.LUT R0, R3, 0x100, RZ, 0xfc, !PT ;  /* 0x0000010003007812 */ /* 0x000fe200078efcff */
[-CC-:B------:R-:W-:Y:S01]  /*0230*/  IMAD R10, R9, R54.reuse, R5.reuse ;  /* 0x00000036090a7224 */ /* 0x180fe200078e0205 */
[----:B------:R-:W-:Y:S01]  /*0240*/  LOP3.LUT R13, R3, 0x1a0, RZ, 0xfc, !PT ;  /* 0x000001a0030d7812 */ /* 0x000fe200078efcff */
        /* <DEDUP_REMOVED lines=20> */
[--C-:B------:R-:W-:Y:S01]  /*0390*/  IMAD R28, R27, R54, R5.reuse ;  /* 0x000000361b1c7224 */ /* 0x100fe200078e0205 */
[----:B------:R-:W-:Y:S01]  /*03a0*/  IADD3 R7, PT, PT, R57, R8, RZ ;  /* 0x0000000839077210 */ /* 0x000fe20007ffe0ff */
[----:B------:R-:W-:-:S02]  /*03b0*/  IMAD R30, R29, R54, R5 ;  /* 0x000000361d1e7224 */ /* 0x000fc400078e0205 */
[----:B------:R-:W-:Y:S02]  /*03c0*/  HFMA2 R2, -RZ, RZ, 0, 0 ;  /* 0x00000000ff027431 */ /* 0x000fe400000001ff */
[----:B------:R-:W-:Y:S01]  /*03d0*/  IMAD R0, R3, R54, R5 ;  /* 0x0000003603007224 */ /* 0x000fe200078e0205 */
[C---:B------:R-:W-:Y:S02]  /*03e0*/  IADD3 R8, PT, PT, R57.reuse, R10, RZ ;  /* 0x0000000a39087210 */ /* 0x040fe40007ffe0ff */
[C---:B------:R-:W-:Y:S02]  /*03f0*/  IADD3 R9, PT, PT, R57.reuse, R12, RZ ;  /* 0x0000000c39097210 */ /* 0x040fe40007ffe0ff */
[C---:B------:R-:W-:Y:S02]  /*0400*/  IADD3 R17, PT, PT, R57.reuse, R4, RZ ;  /* 0x0000000439117210 */ /* 0x040fe40007ffe0ff */
[C---:B------:R-:W-:Y:S02]  /*0410*/  IADD3 R10, PT, PT, R57.reuse, R14, RZ ;  /* 0x0000000e390a7210 */ /* 0x040fe40007ffe0ff */
[----:B------:R-:W-:-:S02]  /*0420*/  IADD3 R11, PT, PT, R57, R16, RZ ;  /* 0x00000010390b7210 */ /* 0x000fc40007ffe0ff */
[C---:B------:R-:W-:Y:S02]  /*0430*/  IADD3 R12, PT, PT, R57.reuse, R18, RZ ;  /* 0x00000012390c7210 */ /* 0x040fe40007ffe0ff */
[C---:B------:R-:W-:Y:S02]  /*0440*/  IADD3 R5, PT, PT, R57.reuse, R32, RZ ;  /* 0x0000002039057210 */ /* 0x040fe40007ffe0ff */
[----:B------:R-:W-:Y:S02]  /*0450*/  IADD3 R0, PT, PT, R57, R0, RZ ;  /* 0x0000000039007210 */ /* 0x000fe40007ffe0ff */
[----:B------:R-:W-:Y:S02]  /*0460*/  IADD3 R19, PT, PT, -R19, RZ, RZ ;  /* 0x000000ff13137210 */ /* 0x000fe40007ffe1ff */
[C---:B------:R-:W-:Y:S02]  /*0470*/  IADD3 R6, PT, PT, R57.reuse, R6, RZ ;  /* 0x0000000639067210 */ /* 0x040fe40007ffe0ff */
[----:B------:R-:W-:-:S02]  /*0480*/  IADD3 R13, PT, PT, R57, R20, RZ ;  /* 0x00000014390d7210 */ /* 0x000fc40007ffe0ff */
[C---:B------:R-:W-:Y:S02]  /*0490*/  IADD3 R14, PT, PT, R57.reuse, R22, RZ ;  /* 0x00000016390e7210 */ /* 0x040fe40007ffe0ff */
[C---:B------:R-:W-:Y:S02]  /*04a0*/  IADD3 R15, PT, PT, R57.reuse, R24, RZ ;  /* 0x00000018390f7210 */ /* 0x040fe40007ffe0ff */
[C---:B------:R-:W-:Y:S02]  /*04b0*/  IADD3 R16, PT, PT, R57.reuse, R26, RZ ;  /* 0x0000001a39107210 */ /* 0x040fe40007ffe0ff */
[C---:B------:R-:W-:Y:S02]  /*04c0*/  IADD3 R4, PT, PT, R57.reuse, R28, RZ ;  /* 0x0000001c39047210 */ /* 0x040fe40007ffe0ff */
[----:B------:R-:W-:-:S07]  /*04d0*/  IADD3 R18, PT, PT, R57, R30, RZ ;  /* 0x0000001e39127210 */ /* 0x000fce0007ffe0ff */
.L_x_638:
        /* <DEDUP_REMOVED lines=118> */
.L_x_637:
[----:B------:R-:W-:Y:S05]  /*0c40*/  BSYNC.RECONVERGENT B1 ;  /* 0x0000000000017941 */ /* 0x000fea0003800200 */
.L_x_636:
        /* <DEDUP_REMOVED lines=16> */
[----:B0-----:R-:W-:-:S04]  /*0d50*/  IMAD.WIDE.U32 R14, R9, 0x4, R6 ;  /* 0x00000004090e7825 */ /* 0x001fc800078e0006 */
[----:B------:R-:W-:Y:S01]  /*0d60*/  IMAD.WIDE.U32 R18, R21, 0x4, R6 ;  /* 0x0000000415127825 */ /* 0x000fe200078e0006 */
[----:B------:R0:W2:Y:S03]  /*0d70*/  LDG.E R10, desc[UR6][R14.64] ;  /* 0x000000060e0a7981 */ /* 0x0000a6000c1e1900 */
[--C-:B-1----:R-:W-:Y:S02]  /*0d80*/  IMAD.WIDE.U32 R16, R9, 0x4, R4.reuse ;  /* 0x0000000409107825 */ /* 0x102fe400078e0004 */
[----:B------:R1:W3:Y:S02]  /*0d90*/  LDG.E R9, desc[UR6][R18.64] ;  /* 0x0000000612097981 */ /* 0x0002e4000c1e1900 */
[----:B------:R-:W-:Y:S02]  /*0da0*/  IMAD.WIDE.U32 R20, R21, 0x4, R4 ;  /* 0x0000000415147825 */ /* 0x000fe400078e0004 */
[----:B------:R4:W5:Y:S02]  /*0db0*/  LDG.E R13, desc[UR6][R16.64] ;  /* 0x00000006100d7981 */ /* 0x000964000c1e1900 */
[----:B------:R-:W-:-:S02]  /*0dc0*/  IMAD.WIDE.U32 R22, R25, 0x4, R6 ;  /* 0x0000000419167825 */ /* 0x000fc400078e0006 */
[----:B------:R-:W5:Y:S02]  /*0dd0*/  LDG.E R32, desc[UR6][R20.64] ;  /* 0x0000000614207981 */ /* 0x000f64000c1e1900 */
[----:B------:R-:W-:Y:S01]  /*0de0*/  IMAD.WIDE.U32 R24, R25, 0x4, R4 ;  /* 0x0000000419187825 */ /* 0x000fe200078e0004 */
[CC--:B0-----:R-:W-:Y:S01]  /*0df0*/  LEA R15, R54.reuse, R35.reuse, 0x5 ;  /* 0x00000023360f7211 */ /* 0x0c1fe200078e28ff */
[----:B------:R0:W5:Y:S02]  /*0e00*/  LDG.E R12, desc[UR6][R22.64] ;  /* 0x00000006160c7981 */ /* 0x000164000c1e1900 */
[C---:B------:R-:W-:Y:S02]  /*0e10*/  IMAD.WIDE.U32 R26, R31.reuse, 0x4, R6 ;  /* 0x000000041f1a7825 */ /* 0x040fe400078e0006 */
[----:B------:R-:W5:Y:S02]  /*0e20*/  LDG.E R24, desc[UR6][R24.64] ;  /* 0x0000000618187981 */ /* 0x000f64000c1e1900 */
[--C-:B-1----:R-:W-:Y:S01]  /*0e30*/  IMAD.WIDE.U32 R18, R31, 0x4, R4.reuse ;  /* 0x000000041f127825 */ /* 0x102fe200078e0004 */
[----:B----4-:R-:W-:Y:S01]  /*0e40*/  LEA R17, R54, R35, 0x6 ;  /* 0x0000002336117211 */ /* 0x010fe200078e30ff */
[----:B------:R-:W4:Y:S02]  /*0e50*/  LDG.E R26, desc[UR6][R26.64] ;  /* 0x000000061a1a7981 */ /* 0x000f24000c1e1900 */
[----:B------:R-:W-:-:S02]  /*0e60*/  IMAD.WIDE.U32 R30, R35, 0x4, R4 ;  /* 0x00000004231e7825 */ /* 0x000fc400078e0004 */
[----:B------:R-:W4:Y:S02]  /*0e70*/  LDG.E R18, desc[UR6][R18.64] ;  /* 0x0000000612127981 */ /* 0x000f24000c1e1900 */
[--C-:B------:R-:W-:Y:S02]  /*0e80*/  IMAD.WIDE.U32 R28, R35, 0x4, R6.reuse ;  /* 0x00000004231c7825 */ /* 0x100fe400078e0006 */
[----:B------:R-:W4:Y:S02]  /*0e90*/  LDG.E R30, desc[UR6][R30.64] ;  /* 0x000000061e1e7981 */ /* 0x000f24000c1e1900 */
[C---:B0-----:R-:W-:Y:S02]  /*0ea0*/  IMAD.WIDE.U32 R22, R15.reuse, 0x4, R6 ;  /* 0x000000040f167825 */ /* 0x041fe400078e0006 */
[----:B------:R0:W4:Y:S02]  /*0eb0*/  LDG.E R11, desc[UR6][R28.64] ;  /* 0x000000061c0b7981 */ /* 0x000124000c1e1900 */
[----:B------:R-:W-:-:S02]  /*0ec0*/  IMAD.WIDE.U32 R20, R15, 0x4, R4 ;  /* 0x000000040f147825 */ /* 0x000fc400078e0004 */
[----:B------:R-:W4:Y:S02]  /*0ed0*/  LDG.E R22, desc[UR6][R22.64] ;  /* 0x0000000616167981 */ /* 0x000f24000c1e1900 */
[C---:B------:R-:W-:Y:S02]  /*0ee0*/  IMAD.WIDE.U32 R14, R17.reuse, 0x4, R6 ;  /* 0x00000004110e7825 */ /* 0x040fe400078e0006 */
[----:B------:R-:W4:Y:S01]  /*0ef0*/  LDG.E R20, desc[UR6][R20.64] ;  /* 0x0000000614147981 */ /* 0x000f22000c1e1900 */
[----:B0-----:R-:W-:Y:S01]  /*0f00*/  LEA R29, R54, R17, 0x5 ;  /* 0x00000011361d7211 */ /* 0x001fe200078e28ff */
[----:B------:R-:W-:Y:S02]  /*0f10*/  IMAD.WIDE.U32 R16, R17, 0x4, R4 ;  /* 0x0000000411107825 */ /* 0x000fe400078e0004 */
[----:B------:R-:W4:Y:S02]  /*0f20*/  LDG.E R14, desc[UR6][R14.64] ;  /* 0x000000060e0e7981 */ /* 0x000f24000c1e1900 */
[----:B------:R-:W-:-:S02]  /*0f30*/  IMAD.WIDE.U32 R6, R29, 0x4, R6 ;  /* 0x000000041d067825 */ /* 0x000fc400078e0006 */
[----:B------:R-:W4:Y:S02]  /*0f40*/  LDG.E R16, desc[UR6][R16.64] ;  /* 0x0000000610107981 */ /* 0x000f24000c1e1900 */
[----:B------:R-:W-:Y:S02]  /*0f50*/  IMAD.WIDE.U32 R4, R29, 0x4, R4 ;  /* 0x000000041d047825 */ /* 0x000fe400078e0004 */
[----:B------:R-:W4:Y:S04]  /*0f60*/  LDG.E R6, desc[UR6][R6.64] ;  /* 0x0000000606067981 */ /* 0x000f28000c1e1900 */
[----:B------:R-:W4:Y:S01]  /*0f70*/  LDG.E R4, desc[UR6][R4.64] ;  /* 0x0000000604047981 */ /* 0x000f22000c1e1900 */
[----:B------:R-:W-:Y:S01]  /*0f80*/  IADD3 R3, PT, PT, R3, 0x100, RZ ;  /* 0x0000010003037810 */ /* 0x000fe20007ffe0ff */
[----:B--2---:R-:W-:-:S04]  /*0f90*/  FADD.FTZ R10, R43, R10 ;  /* 0x0000000a2b0a7221 */ /* 0x004fc80000010000 */
[----:B---3--:R-:W-:Y:S01]  /*0fa0*/  FADD.FTZ R9, R10, R9 ;  /* 0x000000090a097221 */ /* 0x008fe20000010000 */
[----:B-----5:R-:W-:-:S04]  /*0fb0*/  FADD.FTZ R13, R2, R13 ;  /* 0x0000000d020d7221 */ /* 0x020fc80000010000 */
[----:B------:R-:W-:Y:S01]  /*0fc0*/  FADD.FTZ R13, R13, R32 ;  /* 0x000000200d0d7221 */ /* 0x000fe20000010000 */
[----:B------:R-:W-:-:S03]  /*0fd0*/  FADD.FTZ R9, R9, R12 ;  /* 0x0000000c09097221 */ /* 0x000fc60000010000 */
[----:B------:R-:W-:Y:S01]  /*0fe0*/  FADD.FTZ R13, R13, R24 ;  /* 0x000000180d0d7221 */ /* 0x000fe20000010000 */
[----:B----4-:R-:W-:-:S03]  /*0ff0*/  FADD.FTZ R26, R9, R26 ;  /* 0x0000001a091a7221 */ /* 0x010fc60000010000 */
[----:B------:R-:W-:-:S04]  /*1000*/  FADD.FTZ R13, R13, R18 ;  /* 0x000000120d0d7221 */ /* 0x000fc80000010000 */
[----:B------:R-:W-:Y:S01]  /*1010*/  FADD.FTZ R13, R13, R30 ;  /* 0x0000001e0d0d7221 */ /* 0x000fe20000010000 */
[----:B------:R-:W-:-:S04]  /*1020*/  FADD.FTZ R11, R26, R11 ;  /* 0x0000000b1a0b7221 */ /* 0x000fc80000010000 */
[----:B------:R-:W-:Y:S01]  /*1030*/  FADD.FTZ R11, R11, R22 ;  /* 0x000000160b0b7221 */ /* 0x000fe20000010000 */
[----:B------:R-:W-:-:S03]  /*1040*/  FADD.FTZ R13, R13, R20 ;  /* 0x000000140d0d7221 */ /* 0x000fc60000010000 */
[----:B------:R-:W-:Y:S01]  /*1050*/  FADD.FTZ R11, R11, R14 ;  /* 0x0000000e0b0b7221 */ /* 0x000fe20000010000 */
[----:B------:R-:W-:-:S03]  /*1060*/  FADD.FTZ R13, R13, R16 ;  /* 0x000000100d0d7221 */ /* 0x000fc60000010000 */
[----:B------:R-:W-:Y:S01]  /*1070*/  FADD.FTZ R43, R11, R6 ;  /* 0x000000060b2b7221 */ /* 0x000fe20000010000 */
[----:B------:R-:W-:-:S07]  /*1080*/  FADD.FTZ R2, R13, R4 ;  /* 0x000000040d027221 */ /* 0x000fce0000010000 */
.L_x_640:
[----:B------:R-:W-:Y:S05]  /*1090*/  BSYNC.RECONVERGENT B1 ;  /* 0x0000000000017941 */ /* 0x000fea0003800200 */
.L_x_639:
        /* <DEDUP_REMOVED lines=37> */
.L_x_642:
[----:B------:R-:W-:Y:S05]  /*12f0*/  BSYNC.RECONVERGENT B1 ;  /* 0x0000000000017941 */ /* 0x000fea0003800200 */
.L_x_641:
[----:B------:R-:W-:Y:S05]  /*1300*/  @!P1 BRA `(.L_x_635) ;  /* 0x00000000003c9947 */ /* 0x000fea0003800000 */
[----:B------:R-:W0:Y:S01]  /*1310*/  LDC.64 R8, c[0x0][0x440] ;  /* 0x00011000ff087b82 */ /* 0x000e220000000a00 */
[----:B------:R-:W-:Y:S01]  /*1320*/  IMAD R0, R3, R54, R0 ;  /* 0x0000003603007224 */ /* 0x000fe200078e0200 */
[----:B------:R-:W-:-:S04]  /*1330*/  IADD3 R12, PT, PT, -R55, RZ, RZ ;  /* 0x000000ff370c7210 */ /* 0x000fc80007ffe1ff */
[----:B------:R-:W-:Y:S02]  /*1340*/  IADD3 R3, PT, PT, R57, R0, RZ ;  /* 0x0000000039037210 */ /* 0x000fe40007ffe0ff */
[----:B------:R-:W1:Y:S05]  /*1350*/  LDC.64 R10, c[0x0][0x448] ;  /* 0x00011200ff0a7b82 */ /* 0x000e6a0000000a00 */
.L_x_643:
        /* <DEDUP_REMOVED lines=10> */
.L_x_635:
[----:B------:R-:W-:Y:S05]  /*1400*/  BSYNC.RECONVERGENT B0 ;  /* 0x0000000000007941 */ /* 0x000fea0003800200 */
.L_x_634:
[----:B------:R-:W0:Y:S01]  /*1410*/  S2R R3, SR_TID.X ;  /* 0x0000000000037919 */ /* 0x000e220000002100 */
[----:B------:R-:W1:Y:S01]  /*1420*/  S2UR UR5, SR_CgaCtaId ;  /* 0x00000000000579c3 */ /* 0x000e620000008800 */
[----:B------:R-:W-:Y:S01]  /*1430*/  UMOV UR4, 0x400 ;  /* 0x0000040000047882 */ /* 0x000fe20000000000 */
[C---:B------:R-:W-:Y:S02]  /*1440*/  SHF.L.U32 R5, R57.reuse, 0x7, RZ ;  /* 0x0000000739057819 */ /* 0x040fe400000006ff */
[----:B------:R-:W-:Y:S02]  /*1450*/  SHF.L.U32 R58, R58, 0x4, RZ ;  /* 0x000000043a3a7819 */ /* 0x000fe400000006ff */
[----:B------:R-:W-:Y:S02]  /*1460*/  ISETP.NE.AND P0, PT, R57, RZ, PT ;  /* 0x000000ff3900720c */ /* 0x000fe40003f05270 */
[----:B------:R-:W-:-:S04]  /*1470*/  LOP3.LUT R58, R58, 0x7ffffff0, RZ, 0xc0, !PT ;  /* 0x7ffffff03a3a7812 */ /* 0x000fc800078ec0ff */
[----:B------:R-:W-:Y:S01]  /*1480*/  IADD3 R11, PT, PT, R57, R58, RZ ;  /* 0x0000003a390b7210 */ /* 0x000fe20007ffe0ff */
[----:B-1----:R-:W-:Y:S01]  /*1490*/  ULEA UR4, UR5, UR4, 0x18 ;  /* 0x0000000405047291 */ /* 0x002fe2000f8ec0ff */
[----:B0-----:R-:W-:-:S04]  /*14a0*/  SHF.R.U32.HI R12, RZ, 0x5, R3 ;  /* 0x00000005ff0c7819 */ /* 0x001fc80000011603 */
[----:B------:R-:W-:-:S04]  /*14b0*/  LOP3.LUT R0, R12, 0x1f, R3, 0x78, !PT ;  /* 0x0000001f0c007812 */ /* 0x000fc800078e7803 */
[C---:B------:R-:W-:Y:S02]  /*14c0*/  LOP3.LUT R3, R0.reuse, 0x3e0, R3, 0xf8, !PT ;  /* 0x000003e000037812 */ /* 0x040fe400078ef803 */
[----:B------:R-:W-:Y:S02]  /*14d0*/  SHF.L.U32 R0, R0, 0x2, RZ ;  /* 0x0000000200007819 */ /* 0x000fe400000006ff */
[----:B------:R-:W-:Y:S02]  /*14e0*/  LEA R3, R3, UR4, 0x2 ;  /* 0x0000000403037c11 */ /* 0x000fe4000f8e10ff */
[----:B------:R-:W-:-:S03]  /*14f0*/  LOP3.LUT R0, R5, R0, RZ, 0xfc, !PT ;  /* 0x0000000005007212 */ /* 0x000fc600078efcff */
[----:B------:R-:W-:Y:S04]  /*1500*/  STS [R3], R2 ;  /* 0x0000000203007388 */ /* 0x000fe80000000800 */
        /* <DEDUP_REMOVED lines=38> */
[----:B------:R-:W3:Y:S01]  /*1770*/  LDC.64 R8, c[0x0][0x480] ;  /* 0x00012000ff087b82 */ /* 0x000ee20000000a00 */
[----:B0-----:R-:W-:-:S04]  /*1780*/  IMAD.WIDE.U32 R6, R11, 0x8, R6 ;  /* 0x000000080b067825 */ /* 0x001fc800078e0006 */
[----:B---3--:R-:W-:Y:S01]  /*1790*/  IMAD.WIDE.U32 R8, R11, 0x8, R8 ;  /* 0x000000080b087825 */ /* 0x008fe200078e0008 */
[----:B-1----:R-:W-:Y:S04]  /*17a0*/  STG.E.64 desc[UR6][R6.64], R4 ;  /* 0x0000000406007986 */ /* 0x002fe8000c101b06 */
[----:B--2---:R-:W-:Y:S01]  /*17b0*/  STG.E.64 desc[UR6][R8.64], R2 ;  /* 0x0000000208007986 */ /* 0x004fe2000c101b06 */
[----:B------:R-:W-:Y:S05]  /*17c0*/  EXIT ;  /* 0x000000000000794d */ /* 0x000fea0003800000 */
.L_x_644:
        /* <DEDUP_REMOVED lines=11> */
.L_x_2810:


//--------------------- .text._ZN10layer_norm40ln_parallel_residual_bwd_finalize_kernelINS_22Kernel_traits_finalizeILj4096Ef13__nv_bfloat16S2_S2_fjLb0ELj1024ELj4ENS_18Kernel_traits_baseILj4096EfS2_S2_S2_fjLj1024EEEEELb0EEEvNS_9BwdParamsE --------------------------
	.section	.text._ZN10layer_norm40ln_parallel_residual_bwd_finalize_kernelINS_22Kernel_traits_finalizeILj4096Ef13__nv_bfloat16S2_S2_fjLb0ELj1024ELj4ENS_18Kernel_traits_baseILj4096EfS2_S2_S2_fjLj1024EEEEELb0EEEvNS_9BwdParamsE,"ax",@progbits
	.align	128
        .global         _ZN10layer_norm40ln_parallel_residual_bwd_finalize_kernelINS_22Kernel_traits_finalizeILj4096Ef13__nv_bfloat16S2_S2_fjLb0ELj1024ELj4ENS_18Kernel_traits_baseILj4096EfS2_S2_S2_fjLj1024EEEEELb0EEEvNS_9BwdParamsE
        .type           _ZN10layer_norm40ln_parallel_residual_bwd_finalize_kernelINS_22Kernel_traits_finalizeILj4096Ef13__nv_bfloat16S2_S2_fjLb0ELj1024ELj4ENS_18Kernel_traits_baseILj4096EfS2_S2_S2_fjLj1024EEEEELb0EEEvNS_9BwdParamsE,@function
        .size           _ZN10layer_norm40ln_parallel_residual_bwd_finalize_kernelINS_22Kernel_traits_finalizeILj4096Ef13__nv_bfloat16S2_S2_fjLb0ELj1024ELj4ENS_18Kernel_traits_baseILj4096EfS2_S2_S2_fjLj1024EEEEELb0EEEvNS_9BwdParamsE,(.L_x_2811 - _ZN10layer_norm40ln_parallel_residual_bwd_finalize_kernelINS_22Kernel_traits_finalizeILj4096Ef13__nv_bfloat16S2_S2_fjLb0ELj1024ELj4ENS_18Kernel_traits_baseILj4096EfS2_S2_S2_fjLj1024EEEEELb0EEEvNS_9BwdParamsE)
        .other          _ZN10layer_norm40ln_parallel_residual_bwd_finalize_kernelINS_22Kernel_traits_finalizeILj4096Ef13__nv_bfloat16S2_S2_fjLb0ELj1024ELj4ENS_18Kernel_traits_baseILj4096EfS2_S2_S2_fjLj1024EEEEELb0EEEvNS_9BwdParamsE,@"STO_CUDA_ENTRY STV_DEFAULT"
_ZN10layer_norm40ln_parallel_residual_bwd_finalize_kernelINS_22Kernel_traits_finalizeILj4096Ef13__nv_bfloat16S2_S2_fjLb0ELj1024ELj4ENS_18Kernel_traits_baseILj4096EfS2_S2_S2_fjLj1024EEEEELb0EEEvNS_9BwdParamsE:
.text._ZN10layer_norm40ln_parallel_residual_bwd_finalize_kernelINS_22Kernel_traits_finalizeILj4096Ef13__nv_bfloat16S2_S2_fjLb0ELj1024ELj4ENS_18Kernel_traits_baseILj4096EfS2_S2_S2_fjLj1024EEEEELb0EEEvNS_9BwdParamsE:
        /* <DEDUP_REMOVED lines=58> */
.L_x_649:
        /* <DEDUP_REMOVED lines=16> */
[----:B------:R0:W3:Y:S02]  /*04a0*/  LDG.E R22, desc[UR6][R16.64] ;  /* 0x0000000610167981 */ /* 0x0000e4000c1e1900 */
[----:B0-----:R-:W-:-:S05]  /*04b0*/  IMAD.WIDE.U32 R16, R21, 0x4, R14 ;  /* 0x0000000415107825 */ /* 0x001fca00078e000e */
[----:B------:R-:W4:Y:S01]  /*04c0*/  LDG.E R24, desc[UR6][R16.64] ;  /* 0x0000000610187981 */ /* 0x000f22000c1e1900 */
[----:B------:R-:W-:-:S05]  /*04d0*/  IMAD.WIDE.U32 R14, R23, 0x4, R14 ;  /* 0x00000004170e7825 */ /* 0x000fca00078e000e */
[----:B------:R0:W5:Y:S02]  /*04e0*/  LDG.E R26, desc[UR6][R14.64] ;  /* 0x000000060e1a7981 */ /* 0x000164000c1e1900 */
[----:B0-----:R-:W0:Y:S02]  /*04f0*/  LDC.64 R14, c[0x0][0x448] ;  /* 0x00011200ff0e7b82 */ /* 0x001e240000000a00 */
[----:B0-----:R-:W-:-:S04]  /*0500*/  IMAD.WIDE.U32 R16, R12, 0x4, R14 ;  /* 0x000000040c107825 */ /* 0x001fc800078e000e */
[----:B--2---:R-:W-:Y:S01]  /*0510*/  FADD.FTZ R8, R29, R8 ;  /* 0x000000081d087221 */ /* 0x004fe20000010000 */
[----:B------:R-:W-:-:S04]  /*0520*/  IMAD.WIDE.U32 R28, R4, 0x4, R14 ;  /* 0x00000004041c7825 */ /* 0x000fc800078e000e */
[----:B---3--:R-:W-:-:S04]  /*0530*/  FADD.FTZ R8, R8, R22 ;  /* 0x0000001608087221 */ /* 0x008fc80000010000 */
[----:B----4-:R-:W-:Y:S02]  /*0540*/  FADD.FTZ R8, R8, R24 ;  /* 0x0000001808087221 */ /* 0x010fe40000010000 */
[----:B------:R0:W2:Y:S02]  /*0550*/  LDG.E R24, desc[UR6][R28.64] ;  /* 0x000000061c187981 */ /* 0x0000a4000c1e1900 */
[----:B0-----:R-:W-:-:S05]  /*0560*/  IMAD.WIDE.U32 R28, R13, 0x4, R14 ;  /* 0x000000040d1c7825 */ /* 0x001fca00078e000e */
[----:B------:R-:W3:Y:S01]  /*0570*/  LDG.E R22, desc[UR6][R28.64] ;  /* 0x000000061c167981 */ /* 0x000ee2000c1e1900 */
[----:B-----5:R-:W-:-:S03]  /*0580*/  FADD.FTZ R8, R8, R26 ;  /* 0x0000001a08087221 */ /* 0x020fc60000010000 */
[----:B------:R0:W4:Y:S02]  /*0590*/  LDG.E R26, desc[UR6][R16.64] ;  /* 0x00000006101a7981 */ /* 0x000124000c1e1900 */
[----:B0-----:R-:W-:-:S04]  /*05a0*/  IMAD.WIDE.U32 R16, R27, 0x4, R14 ;  /* 0x000000041b107825 */ /* 0x001fc800078e000e */
[----:B--2---:R-:W-:Y:S02]  /*05b0*/  FADD.FTZ R24, R24, R20 ;  /* 0x0000001418187221 */ /* 0x004fe40000010000 */
[----:B------:R0:W2:Y:S02]  /*05c0*/  LDG.E R20, desc[UR6][R16.64] ;  /* 0x0000000610147981 */ /* 0x0000a4000c1e1900 */
[----:B0-----:R-:W-:-:S04]  /*05d0*/  IMAD.WIDE.U32 R16, R25, 0x4, R14 ;  /* 0x0000000419107825 */ /* 0x001fc800078e000e */
[----:B---3--:R-:W-:Y:S02]  /*05e0*/  FADD.FTZ R22, R24, R22 ;  /* 0x0000001618167221 */ /* 0x008fe40000010000 */
[----:B------:R0:W3:Y:S02]  /*05f0*/  LDG.E R24, desc[UR6][R16.64] ;  /* 0x0000000610187981 */ /* 0x0000e4000c1e1900 */
        /* <DEDUP_REMOVED lines=74> */
.L_x_648:
[----:B------:R-:W-:Y:S05]  /*0aa0*/  BSYNC.RECONVERGENT B1 ;  /* 0x0000000000017941 */ /* 0x000fea0003800200 */
.L_x_647:
        /* <DEDUP_REMOVED lines=17> */
[----:B--2---:R-:W-:-:S06]  /*0bc0*/  IMAD.WIDE.U32 R26, R19, 0x4, R14 ;  /* 0x00000004131a7825 */ /* 0x004fcc00078e000e */
[----:B------:R-:W2:Y:S01]  /*0bd0*/  LDG.E R26, desc[UR6][R26.64] ;  /* 0x000000061a1a7981 */ /* 0x000ea2000c1e1900 */
[----:B0-----:R-:W-:-:S06]  /*0be0*/  IMAD.WIDE.U32 R24, R19, 0x4, R12 ;  /* 0x0000000413187825 */ /* 0x001fcc00078e000c */
[----:B------:R-:W4:Y:S01]  /*0bf0*/  LDG.E R25, desc[UR6][R24.64] ;  /* 0x0000000618197981 */ /* 0x000f22000c1e1900 */
[----:B---3--:R-:W-:-:S03]  /*0c00*/  FADD.FTZ R8, R8, R21 ;  /* 0x0000001508087221 */ /* 0x008fc60000010000 */
[----:B------:R0:W3:Y:S02]  /*0c10*/  LDG.E R21, desc[UR6][R28.64] ;  /* 0x000000061c157981 */ /* 0x0000e4000c1e1900 */
[----:B0-----:R-:W-:Y:S01]  /*0c20*/  LEA R29, R3, R19, 0x5 ;  /* 0x00000013031d7211 */ /* 0x001fe200078e28ff */
[----:B--2---:R-:W-:-:S04]  /*0c30*/  FADD.FTZ R24, R11, R26 ;  /* 0x0000001a0b187221 */ /* 0x004fc80000010000 */
[----:B------:R-:W-:-:S05]  /*0c40*/  IMAD.WIDE.U32 R26, R29, 0x4, R22 ;  /* 0x000000041d1a7825 */ /* 0x000fca00078e0016 */
[----:B------:R-:W2:Y:S01]  /*0c50*/  LDG.E R11, desc[UR6][R26.64] ;  /* 0x000000061a0b7981 */ /* 0x000ea2000c1e1900 */
[----:B----4-:R-:W-:Y:S01]  /*0c60*/  FADD.FTZ R25, R20, R25 ;  /* 0x0000001914197221 */ /* 0x010fe20000010000 */
[----:B---3--:R-:W-:Y:S01]  /*0c70*/  FADD.FTZ R18, R18, R21 ;  /* 0x0000001512127221 */ /* 0x008fe20000010000 */
[----:B------:R-:W-:-:S06]  /*0c80*/  IMAD.WIDE.U32 R20, R29, 0x4, R12 ;  /* 0x000000041d147825 */ /* 0x000fcc00078e000c */
[----:B------:R-:W3:Y:S01]  /*0c90*/  LDG.E R20, desc[UR6][R20.64] ;  /* 0x0000000614147981 */ /* 0x000ee2000c1e1900 */
[----:B------:R-:W-:Y:S01]  /*0ca0*/  LEA R19, R3, R19, 0x6 ;  /* 0x0000001303137211 */ /* 0x000fe200078e30ff */
[----:B--2---:R-:W-:Y:S01]  /*0cb0*/  FADD.FTZ R11, R8, R11 ;  /* 0x0000000b080b7221 */ /* 0x004fe20000010000 */
[----:B---3--:R-:W-:Y:S01]  /*0cc0*/  FADD.FTZ R25, R25, R20 ;  /* 0x0000001419197221 */ /* 0x008fe20000010000 */
[----:B------:R-:W-:-:S04]  /*0cd0*/  IMAD.WIDE.U32 R20, R29, 0x4, R14 ;  /* 0x000000041d147825 */ /* 0x000fc800078e000e */
[----:B------:R-:W-:Y:S02]  /*0ce0*/  IMAD.WIDE.U32 R28, R29, 0x4, R16 ;  /* 0x000000041d1c7825 */ /* 0x000fe400078e0010 */
[----:B------:R-:W2:Y:S04]  /*0cf0*/  LDG.E R21, desc[UR6][R20.64] ;  /* 0x0000000614157981 */ /* 0x000ea8000c1e1900 */
[----:B------:R0:W3:Y:S02]  /*0d00*/  LDG.E R8, desc[UR6][R28.64] ;  /* 0x000000061c087981 */ /* 0x0000e4000c1e1900 */
[----:B0-----:R-:W-:-:S06]  /*0d10*/  IMAD.WIDE.U32 R28, R19, 0x4, R22 ;  /* 0x00000004131c7825 */ /* 0x001fcc00078e0016 */
[----:B------:R-:W4:Y:S01]  /*0d20*/  LDG.E R28, desc[UR6][R28.64] ;  /* 0x000000061c1c7981 */ /* 0x000f22000c1e1900 */
[----:B------:R-:W-:-:S04]  /*0d30*/  IMAD.WIDE.U32 R26, R19, 0x4, R12 ;  /* 0x00000004131a7825 */ /* 0x000fc800078e000c */
[----:B--2---:R-:W-:Y:S01]  /*0d40*/  FADD.FTZ R24, R24, R21 ;  /* 0x0000001518187221 */ /* 0x004fe20000010000 */
[----:B---3--:R-:W-:Y:S02]  /*0d50*/  FADD.FTZ R21, R18, R8 ;  /* 0x0000000812157221 */ /* 0x008fe40000010000 */
[----:B------:R0:W2:Y:S02]  /*0d60*/  LDG.E R8, desc[UR6][R26.64] ;  /* 0x000000061a087981 */ /* 0x0000a4000c1e1900 */
[----:B0-----:R-:W-:Y:S01]  /*0d70*/  LEA R27, R3, R19, 0x5 ;  /* 0x00000013031b7211 */ /* 0x001fe200078e28ff */
[----:B----4-:R-:W-:Y:S01]  /*0d80*/  FADD.FTZ R20, R11, R28 ;  /* 0x0000001c0b147221 */ /* 0x010fe20000010000 */
[----:B------:R-:W-:-:S04]  /*0d90*/  IMAD.WIDE.U32 R28, R19, 0x4, R14 ;  /* 0x00000004131c7825 */ /* 0x000fc800078e000e */
[----:B------:R-:W-:Y:S01]  /*0da0*/  IMAD.WIDE.U32 R18, R19, 0x4, R16 ;  /* 0x0000000413127825 */ /* 0x000fe200078e0010 */
[----:B------:R-:W3:Y:S03]  /*0db0*/  LDG.E R11, desc[UR6][R28.64] ;  /* 0x000000061c0b7981 */ /* 0x000ee6000c1e1900 */
[C---:B------:R-:W-:Y:S02]  /*0dc0*/  IMAD.WIDE.U32 R22, R27.reuse, 0x4, R22 ;  /* 0x000000041b167825 */ /* 0x040fe400078e0016 */
[----:B------:R-:W4:Y:S02]  /*0dd0*/  LDG.E R18, desc[UR6][R18.64] ;  /* 0x0000000612127981 */ /* 0x000f24000c1e1900 */
[C---:B------:R-:W-:Y:S02]  /*0de0*/  IMAD.WIDE.U32 R12, R27.reuse, 0x4, R12 ;  /* 0x000000041b0c7825 */ /* 0x040fe400078e000c */
[----:B------:R-:W5:Y:S02]  /*0df0*/  LDG.E R23, desc[UR6][R22.64] ;  /* 0x0000000616177981 */ /* 0x000f64000c1e1900 */
[----:B------:R-:W-:-:S02]  /*0e00*/  IMAD.WIDE.U32 R14, R27, 0x4, R14 ;  /* 0x000000041b0e7825 */ /* 0x000fc400078e000e */
[----:B------:R-:W5:Y:S02]  /*0e10*/  LDG.E R12, desc[UR6][R12.64] ;  /* 0x000000060c0c7981 */ /* 0x000f64000c1e1900 */
[----:B------:R-:W-:Y:S02]  /*0e20*/  IMAD.WIDE.U32 R16, R27, 0x4, R16 ;  /* 0x000000041b107825 */ /* 0x000fe400078e0010 */
[----:B------:R-:W5:Y:S04]  /*0e30*/  LDG.E R14, desc[UR6][R14.64] ;  /* 0x000000060e0e7981 */ /* 0x000f68000c1e1900 */
[----:B------:R-:W5:Y:S01]  /*0e40*/  LDG.E R16, desc[UR6][R16.64] ;  /* 0x0000000610107981 */ /* 0x000f62000c1e1900 */
[----:B------:R-:W-:Y:S01]  /*0e50*/  IADD3 R10, PT, PT, R10, 0x80, RZ ;  /* 0x000000800a0a7810 */ /* 0x000fe20007ffe0ff */
[----:B--2---:R-:W-:Y:S01]  /*0e60*/  FADD.FTZ R25, R25, R8 ;  /* 0x0000000819197221 */ /* 0x004fe20000010000 */
[----:B---3--:R-:W-:Y:S01]  /*0e70*/  FADD.FTZ R11, R24, R11 ;  /* 0x0000000b180b7221 */ /* 0x008fe20000010000 */
[----:B----4-:R-:W-:Y:S01]  /*0e80*/  FADD.FTZ R21, R21, R18 ;  /* 0x0000001215157221 */ /* 0x010fe20000010000 */
[----:B-----5:R-:W-:Y:S01]  /*0e90*/  FADD.FTZ R8, R20, R23 ;  /* 0x0000001714087221 */ /* 0x020fe20000010000 */
[----:B------:R-:W-:Y:S01]  /*0ea0*/  FADD.FTZ R20, R25, R12 ;  /* 0x0000000c19147221 */ /* 0x000fe20000010000 */
[----:B------:R-:W-:Y:S01]  /*0eb0*/  FADD.FTZ R11, R11, R14 ;  /* 0x0000000e0b0b7221 */ /* 0x000fe20000010000 */
[----:B------:R-:W-:-:S07]  /*0ec0*/  FADD.FTZ R18, R21, R16 ;  /* 0x0000001015127221 */ /* 0x000fce0000010000 */
.L_x_651:
[----:B------:R-:W-:Y:S05]  /*0ed0*/  BSYNC.RECONVERGENT B1 ;  /* 0x0000000000017941 */ /* 0x000fea0003800200 */
.L_x_650:
        /* <DEDUP_REMOVED lines=36> */
.L_x_653:
[----:B------:R-:W-:Y:S05]  /*1120*/  BSYNC.RECONVERGENT B1 ;  /* 0x0000000000017941 */ /* 0x000fea0003800200 */
.L_x_652:
        /* <DEDUP_REMOVED lines=18> */
.L_x_646:
[----:B------:R-:W-:Y:S05]  /*1250*/  BSYNC.RECONVERGENT B0 ;  /* 0x0000000000007941 */ /* 0x000fea0003800200 */
.L_x_645:
        /* <DEDUP_REMOVED lines=35> */
[----:B------:R-:W-:Y:S01]  /*1490*/  LOP3.LUT R17, R0, 0x7ffffff0, RZ, 0xc0, !PT ;  /* 0x7ffffff000117812 */ /* 0x000fe200078ec0ff */
[----:B--2---:R-:W-:Y:S02]  /*14a0*/  FADD.FTZ R8, R13, R8 ;  /* 0x000000080d087221 */ /* 0x004fe40000010000 */
[----:B------:R-:W1:Y:S01]  /*14b0*/  SHFL.BFLY PT, R19, R16, 0x4, 0x1f ;  /* 0x0c801f0010137f89 */ /* 0x000e6200000e0000 */
[----:B------:R-:W-:Y:S01]  /*14c0*/  IADD3 R0, PT, PT, R6, R17, RZ ;  /* 0x0000001106007210 */ /* 0x000fe20007ffe0ff */
[----:B---3--:R-:W-:Y:S02]  /*14d0*/  FADD.FTZ R10, R11, R4 ;  /* 0x000000040b0a7221 */ /* 0x008fe40000010000 */
        /* <DEDUP_REMOVED lines=11> */
[----:B------:R-:W-:Y:S01]  /*1590*/  SHF.L.U32 R4, R0, 0x1, RZ ;  /* 0x0000000100047819 */ /* 0x000fe200000006ff */
[----:B-1----:R-:W-:-:S03]  /*15a0*/  FADD.FTZ R18, R19, R18 ;  /* 0x0000001213127221 */ /* 0x002fc60000010000 */
[----:B------:R-:W0:Y:S01]  /*15b0*/  SHFL.BFLY PT, R11, R8, 0x10, 0x1f ;  /* 0x0e001f00080b7f89 */ /* 0x000e2200000e0000 */
[----:B------:R-:W-:Y:S01]  /*15c0*/  ISETP.GE.U32.AND P1, PT, R4, R3, PT ;  /* 0x000000030400720c */ /* 0x000fe20003f26070 */
[----:B--2---:R-:W-:Y:S02]  /*15d0*/  FADD.FTZ R2, R7, R2 ;  /* 0x0000000207027221 */ /* 0x004fe40000010000 */
[----:B------:R-:W1:Y:S01]  /*15e0*/  SHFL.BFLY PT, R15, R18, 0x10, 0x1f ;  /* 0x0e001f00120f7f89 */ /* 0x000e6200000e0000 */
[----:B---3--:R-:W-:-:S03]  /*15f0*/  FADD.FTZ R12, R13, R12 ;  /* 0x0000000c0d0c7221 */ /* 0x008fc60000010000 */
[----:B------:R-:W2:Y:S04]  /*1600*/  SHFL.BFLY PT, R9, R2, 0x10, 0x1f ;  /* 0x0e001f0002097f89 */ /* 0x000ea800000e0000 */
[----:B------:R-:W3:Y:S01]  /*1610*/  SHFL.BFLY PT, R7, R12, 0x10, 0x1f ;  /* 0x0e001f000c077f89 */ /* 0x000ee200000e0000 */
[----:B0-----:R-:W-:Y:S01]  /*1620*/  FADD.FTZ R11, R8, R11 ;  /* 0x0000000b080b7221 */ /* 0x001fe20000010000 */
[----:B-1----:R-:W-:Y:S01]  /*1630*/  FADD.FTZ R15, R18, R15 ;  /* 0x0000000f120f7221 */ /* 0x002fe20000010000 */
[----:B--2---:R-:W-:Y:S01]  /*1640*/  FADD.FTZ R9, R2, R9 ;  /* 0x0000000902097221 */ /* 0x004fe20000010000 */
[----:B------:R-:W-:Y:S01]  /*1650*/  @!P0 LEA R2, R5, UR4, 0x2 ;  /* 0x0000000405028c11 */ /* 0x000fe2000f8e10ff */
[----:B---3--:R-:W-:-:S04]  /*1660*/  FADD.FTZ R7, R12, R7 ;  /* 0x000000070c077221 */ /* 0x008fc80000010000 */
[----:B------:R0:W-:Y:S04]  /*1670*/  @!P0 STS [R2+0x4080], R9 ;  /* 0x0040800902008388 */ /* 0x0001e80000000800 */
        /* <DEDUP_REMOVED lines=20> */
[----:B------:R-:W-:Y:S04]  /*17c0*/  STG.E.64 desc[UR6][R10.64], R8 ;  /* 0x000000080a007986 */ /* 0x000fe8000c101b06 */
[----:B--2---:R-:W-:Y:S01]  /*17d0*/  STG.E.64 desc[UR6][R12.64], R6 ;  /* 0x000000060c007986 */ /* 0x004fe2000c101b06 */
[----:B0-----:R-:W-:-:S03]  /*17e0*/  IMAD.WIDE.U32 R16, R0, 0x8, R16 ;  /* 0x0000000800107825 */ /* 0x001fc600078e0010 */
[----:B----4-:R-:W-:Y:S04]  /*17f0*/  STG.E.64 desc[UR6][R14.64], R4 ;  /* 0x000000040e007986 */ /* 0x010fe8000c101b06 */
[----:B-----5:R-:W-:Y:S01]  /*1800*/  STG.E.64 desc[UR6][R16.64], R2 ;  /* 0x0000000210007986 */ /* 0x020fe2000c101b06 */
[----:B------:R-:W-:Y:S05]  /*1810*/  EXIT ;  /* 0x000000000000794d */ /* 0x000fea0003800000 */
.L_x_654:
        /* <DEDUP_REMOVED lines=14> */
.L_x_2811:


//--------------------- .text._ZN10layer_norm31ln_parallel_residual_bwd_kernelINS_13Kernel_traitsIf13__nv_bfloat16S2_S2_fjLj4096ELj1ELj1ELj8ELj16ENS_18Kernel_traits_baseILj4096EfS2_S2_S2_fjLj256EEEEELb1ELb1ELb0EEEvNS_9BwdParamsE --------------------------
	.section	.text._ZN10layer_norm31ln_parallel_residual_bwd_kernelINS_13Kernel_traitsIf13__nv_bfloat16S2_S2_fjLj4096ELj1ELj1ELj8ELj16ENS_18Kernel_traits_baseILj4096EfS2_S2_S2_fjLj256EEEEELb1ELb1ELb0EEEvNS_9BwdParamsE,"ax",@progbits
	.align	128
        .global         _ZN10layer_norm31ln_parallel_residual_bwd_kernelINS_13Kernel_traitsIf13__nv_bfloat16S2_S2_fjLj4096ELj1ELj1ELj8ELj16ENS_18Kernel_traits_baseILj4096EfS2_S2_S2_fjLj256EEEEELb1ELb1ELb0EEEvNS_9BwdParamsE
        .type           _ZN10layer_norm31ln_parallel_residual_bwd_kernelINS_13Kernel_traitsIf13__nv_bfloat16S2_S2_fjLj4096ELj1ELj1ELj8ELj16ENS_18Kernel_traits_baseILj4096EfS2_S2_S2_fjLj256EEEEELb1ELb1ELb0EEEvNS_9BwdParamsE,@function
        .size           _ZN10layer_norm31ln_parallel_residual_bwd_kernelINS_13Kernel_traitsIf13__nv_bfloat16S2_S2_fjLj4096ELj1ELj1ELj8ELj16ENS_18Kernel_traits_baseILj4096EfS2_S2_S2_fjLj256EEEEELb1ELb1ELb0EEEvNS_9BwdParamsE,(.L_x_2812 - _ZN10layer_norm31ln_parallel_residual_bwd_kernelINS_13Kernel_traitsIf13__nv_bfloat16S2_S2_fjLj4096ELj1ELj1ELj8ELj16ENS_18Kernel_traits_baseILj4096EfS2_S2_S2_fjLj256EEEEELb1ELb1ELb0EEEvNS_9BwdParamsE)
        .other          _ZN10layer_norm31ln_parallel_residual_bwd_kernelINS_13Kernel_traitsIf13__nv_bfloat16S2_S2_fjLj4096ELj1ELj1ELj8ELj16ENS_18Kernel_traits_baseILj4096EfS2_S2_S2_fjLj256EEEEELb1ELb1ELb0EEEvNS_9BwdParamsE,@"STO_CUDA_ENTRY STV_DEFAULT"
_ZN10layer_norm31ln_parallel_residual_bwd_kernelINS_13Kernel_traitsIf13__nv_bfloat16S2_S2_fjLj4096ELj1ELj1ELj8ELj16ENS_18Kernel_traits_baseILj4096EfS2_S2_S2_fjLj256EEEEELb1ELb1ELb0EEEvNS_9BwdParamsE:
.text._ZN10layer_norm31ln_parallel_residual_bwd_kernelINS_13Kernel_traitsIf13__nv_bfloat16S2_S2_fjLj4096ELj1ELj1ELj8ELj16ENS_18Kernel_traits_baseILj4096EfS2_S2_S2_fjLj256EEEEELb1ELb1ELb0EEEvNS_9BwdParamsE:
        /* <DEDUP_REMOVED lines=70> */
.L_x_682:
[----:B0-----:R-:W-:Y:S02]  /*0460*/  UIMAD.WIDE UR10, UR7, 0x4, UR14 ;  /* 0x00000004070a78a5 */ /* 0x001fe4000f8e020e */
[----:B------:R-:W-:-:S04]  /*0470*/  UIMAD.WIDE UR4, UR7, 0x4, UR12 ;  /* 0x00000004070478a5 */ /* 0x000fc8000f8e020c */
[----:B---3--:R-:W-:Y:S01]  /*0480*/  MOV R76, UR10 ;  /* 0x0000000a004c7c02 */ /* 0x008fe20008000f00 */
[----:B------:R-:W-:Y:S01]  /*0490*/  IMAD.U32 R77, RZ, RZ, UR11 ;  /* 0x0000000bff4d7e24 */ /* 0x000fe2000f8e00ff */
[----:B------:R-:W-:Y:S01]  /*04a0*/  MOV R78, UR4 ;  /* 0x00000004004e7c02 */ /* 0x000fe20008000f00 */
[----:B------:R-:W-:-:S03]  /*04b0*/  IMAD.U32 R79, RZ, RZ, UR5 ;  /* 0x00000005ff4f7e24 */ /* 0x000fc6000f8e00ff */
[----:B------:R-:W2:Y:S04]  /*04c0*/  LDG.E R76, desc[UR16][R76.64] ;  /* 0x000000104c4c7981 */ /* 0x000ea8000c1e1900 */
[----:B------:R-:W3:Y:S01]  /*04d0*/  LDG.E R78, desc[UR16][R78.64] ;  /* 0x000000104e4e7981 */ /* 0x000ee2000c1e1900 */
[----:B-1----:R-:W-:Y:S01]  /*04e0*/  UIMAD UR4, UR7, UR6, URZ ;  /* 0x00000006070472a4 */ /* 0x002fe2000f8e02ff */
[----:B------:R-:W-:Y:S01]  /*04f0*/  BSSY.RECONVERGENT B0, `(.L_x_656) ;  /* 0x000006f000007945 */ /* 0x000fe20003800200 */
[----:B------:R-:W-:Y:S02]  /*0500*/  ISETP.GE.U32.AND P5, PT, R0, 0x200, PT ;  /* 0x000002000000780c */ /* 0x000fe40003fa6070 */
[----:B------:R-:W-:-:S04]  /*0510*/  USHF.R.S32.HI UR5, URZ, 0x1f, UR4 ;  /* 0x0000001fff057899 */ /* 0x000fc80008011404 */
[----:B------:R-:W-:-:S06]  /*0520*/  ULEA.HI UR5, UR5, UR4, URZ, 0x3 ;  /* 0x0000000405057291 */ /* 0x000fcc000f8f18ff */
[----:B------:R-:W-:-:S04]  /*0530*/  MOV R81, UR5 ;  /* 0x0000000500517c02 */ /* 0x000fc80008000f00 */
[----:B------:R-:W-:Y:S02]  /*0540*/  LEA.HI.SX32 R2, R81, R114, 0x1d ;  /* 0x0000007251027211 */ /* 0x000fe400078feaff */
[----:B------:R-:W-:-:S03]  /*0550*/  CS2R R80, SRZ ;  /* 0x0000000000507805 */ /* 0x000fc6000001ff00 */
[----:B------:R-:W-:Y:S01]  /*0560*/  IMAD.MOV.U32 R85, RZ, RZ, R2 ;  /* 0x000000ffff557224 */ /* 0x000fe200078e0002 */
[----:B--2---:R-:W-:Y:S02]  /*0570*/  R2UR UR11, R76 ;  /* 0x000000004c0b72ca */ /* 0x004fe400000e0000 */
[----:B---3--:R-:W-:Y:S01]  /*0580*/  FSEL R84, R78, RZ, !P6 ;  /* 0x000000ff4e547208 */ /* 0x008fe20007000000 */
        /* <DEDUP_REMOVED lines=11> */
[----:B--2---:R-:W-:Y:S01]  /*0640*/  IMAD.WIDE.U32 R88, R2, 0x8, R88 ;  /* 0x0000000802587825 */ /* 0x004fe200078e0058 */
[----:B------:R-:W-:-:S04]  /*0650*/  ISETP.NE.AND.EX P0, PT, RZ, UR27, PT, P0 ;  /* 0x0000001bff007c0c */ /* 0x000fc8000bf05300 */
[----:B------:R-:W5:Y:S07]  /*0660*/  LDG.E.64 R118, desc[UR16][R88.64] ;  /* 0x0000001058767981 */ /* 0x000f6e000c1e1b00 */
[----:B------:R-:W0:Y:S08]  /*0670*/  @P1 LDC.64 R86, c[0x0][0x3b8] ;  /* 0x0000ee00ff561b82 */ /* 0x000e300000000a00 */
[----:B------:R-:W1:Y:S01]  /*0680*/  @P0 LDC.64 R90, c[0x0][0x438] ;  /* 0x00010e00ff5a0b82 */ /* 0x000e620000000a00 */
[----:B0-----:R-:W-:-:S05]  /*0690*/  @P1 IMAD.WIDE.U32 R86, R2, 0x8, R86 ;  /* 0x0000000802561825 */ /* 0x001fca00078e0056 */
[----:B------:R0:W5:Y:S01]  /*06a0*/  @P1 LDG.E.64 R122, desc[UR16][R86.64] ;  /* 0x00000010567a1981 */ /* 0x000162000c1e1b00 */
[----:B-1----:R-:W-:-:S05]  /*06b0*/  @P0 IMAD.WIDE.U32 R90, R2, 0x10, R90 ;  /* 0x00000010025a0825 */ /* 0x002fca00078e005a */
[----:B------:R1:W5:Y:S01]  /*06c0*/  @P0 LDG.E.128 R16, desc[UR16][R90.64] ;  /* 0x000000105a100981 */ /* 0x000362000c1e1d00 */
[C---:B---3--:R-:W-:Y:S02]  /*06d0*/  SHF.L.U32 R101, R76.reuse, 0x10, RZ ;  /* 0x000000104c657819 */ /* 0x048fe400000006ff */
[----:B------:R-:W-:Y:S02]  /*06e0*/  PRMT R85, R76, 0x7632, R85 ;  /* 0x000076324c557816 */ /* 0x000fe40000000055 */
[C---:B------:R-:W-:Y:S01]  /*06f0*/  PRMT R98, R77.reuse, 0x7632, R98 ;  /* 0x000076324d627816 */ /* 0x040fe20000000062 */
[----:B------:R-:W-:Y:S01]  /*0700*/  FADD.FTZ R101, -R84, R101 ;  /* 0x0000006554657221 */ /* 0x000fe20000010100 */
[----:B------:R-:W-:Y:S01]  /*0710*/  IMAD.U32 R77, R77, 0x10000, RZ ;  /* 0x000100004d4d7824 */ /* 0x000fe200078e00ff */
[C---:B------:R-:W-:Y:S02]  /*0720*/  PRMT R100, R78.reuse, 0x7632, R100 ;  /* 0x000076324e647816 */ /* 0x040fe40000000064 */
[----:B------:R-:W-:Y:S01]  /*0730*/  SHF.L.U32 R103, R78, 0x10, RZ ;  /* 0x000000104e677819 */ /* 0x000fe200000006ff */
[----:B------:R-:W-:Y:S01]  /*0740*/  FMUL.FTZ R115, R101, UR11 ;  /* 0x0000000b65737c20 */ /* 0x000fe20008410000 */
[----:B----4-:R-:W-:Y:S01]  /*0750*/  SHF.L.U32 R113, R80, 0x10, RZ ;  /* 0x0000001050717819 */ /* 0x010fe200000006ff */
[----:B------:R-:W-:Y:S01]  /*0760*/  FADD.FTZ R111, -R84, R77 ;  /* 0x0000004d546f7221 */ /* 0x000fe20000010100 */
[----:B------:R-:W-:-:S02]  /*0770*/  PRMT R78, R80, 0x7632, R78 ;  /* 0x00007632504e7816 */ /* 0x000fc4000000004e */
[----:B------:R-:W-:Y:S01]  /*0780*/  SHF.L.U32 R85, R85, 0x10, RZ ;  /* 0x0000001055557819 */ /* 0x000fe200000006ff */
[C---:B------:R-:W-:Y:S01]  /*0790*/  IMAD.U32 R105, R79.reuse, 0x10000, RZ ;  /* 0x000100004f697824 */ /* 0x040fe200078e00ff */
[----:B------:R-:W-:Y:S01]  /*07a0*/  PRMT R102, R79, 0x7632, R102 ;  /* 0x000076324f667816 */ /* 0x000fe20000000066 */
[----:B0-----:R-:W-:Y:S01]  /*07b0*/  IMAD.U32 R87, R98, 0x10000, RZ ;  /* 0x0001000062577824 */ /* 0x001fe200078e00ff */
[----:B------:R-:W-:Y:S01]  /*07c0*/  PRMT R79, R81, 0x7632, R79 ;  /* 0x00007632514f7816 */ /* 0x000fe2000000004f */
[----:B------:R-:W-:Y:S01]  /*07d0*/  FADD.FTZ R32, R32, R113 ;  /* 0x0000007120207221 */ /* 0x000fe20000010000 */
[----:B------:R-:W-:Y:S01]  /*07e0*/  SHF.L.U32 R78, R78, 0x10, RZ ;  /* 0x000000104e4e7819 */ /* 0x000fe200000006ff */
[-C--:B------:R-:W-:Y:S01]  /*07f0*/  FFMA.FTZ R48, R115, R113.reuse, R48 ;  /* 0x0000007173307223 */ /* 0x080fe20000010030 */
[----:B------:R-:W-:Y:S02]  /*0800*/  IMAD.U32 R81, R81, 0x10000, RZ ;  /* 0x0001000051517824 */ /* 0x000fe400078e00ff */
[----:B-----5:R-:W-:Y:S01]  /*0810*/  FMUL.FTZ R113, R64, R113 ;  /* 0x0000007140717220 */ /* 0x020fe20000410000 */
[----:B------:R-:W-:Y:S01]  /*0820*/  FMUL.FTZ R111, R111, UR11 ;  /* 0x0000000b6f6f7c20 */ /* 0x000fe20008410000 */
[----:B------:R-:W-:Y:S01]  /*0830*/  FADD.FTZ R85, -R84, R85 ;  /* 0x0000005554557221 */ /* 0x000fe20000010100 */
[----:B------:R-:W-:-:S02]  /*0840*/  IMAD.U32 R80, R79, 0x10000, RZ ;  /* 0x000100004f507824 */ /* 0x000fc400078e00ff */
[----:B------:R-:W-:Y:S01]  /*0850*/  FADD.FTZ R87, -R84, R87 ;  /* 0x0000005754577221 */ /* 0x000fe20000010100 */
[----:B------:R-:W-:Y:S01]  /*0860*/  FADD.FTZ R34, R34, R81 ;  /* 0x0000005122227221 */ /* 0x000fe20000010000 */
[-C--:B------:R-:W-:Y:S01]  /*0870*/  FFMA.FTZ R50, R111, R81.reuse, R50 ;  /* 0x000000516f327223 */ /* 0x080fe20000010032 */
[----:B------:R-:W-:Y:S01]  /*0880*/  FMUL.FTZ R108, R66, R81 ;  /* 0x00000051426c7220 */ /* 0x000fe20000410000 */
[----:B------:R-:W-:Y:S01]  /*0890*/  FMUL.FTZ R112, R85, UR11 ;  /* 0x0000000b55707c20 */ /* 0x000fe20008410000 */
[-C--:B------:R-:W-:Y:S01]  /*08a0*/  FMUL.FTZ R110, R65, R78.reuse ;  /* 0x0000004e416e7220 */ /* 0x080fe20000410000 */
[----:B------:R-:W-:Y:S01]  /*08b0*/  FADD.FTZ R79, RZ, R113 ;  /* 0x00000071ff4f7221 */ /* 0x000fe20000010000 */
[----:B------:R-:W-:Y:S01]  /*08c0*/  FFMA.FTZ R81, R115, R113, RZ ;  /* 0x0000007173517223 */ /* 0x000fe200000100ff */
[----:B------:R-:W-:Y:S01]  /*08d0*/  FADD.FTZ R103, -R84, R103 ;  /* 0x0000006754677221 */ /* 0x000fe20000010100 */
[----:B-1----:R-:W-:Y:S01]  /*08e0*/  SHF.L.U32 R91, R100, 0x10, RZ ;  /* 0x00000010645b7819 */ /* 0x002fe200000006ff */
[----:B------:R-:W-:Y:S01]  /*08f0*/  FMUL.FTZ R104, R87, UR11 ;  /* 0x0000000b57687c20 */ /* 0x000fe20008410000 */
[----:B------:R-:W-:Y:S01]  /*0900*/  FADD.FTZ R33, R33, R78 ;  /* 0x0000004e21217221 */ /* 0x000fe20000010000 */
[C---:B------:R-:W-:Y:S01]  /*0910*/  FFMA.FTZ R49, R112.reuse, R78, R49 ;  /* 0x0000004e70317223 */ /* 0x040fe20000010031 */
[----:B------:R-:W-:Y:S01]  /*0920*/  FADD.FTZ R79, R79, R110 ;  /* 0x0000006e4f4f7221 */ /* 0x000fe20000010000 */
[----:B------:R-:W-:Y:S01]  /*0930*/  FFMA.FTZ R78, R112, R110, R81 ;  /* 0x0000006e704e7223 */ /* 0x000fe20000010051 */
[----:B------:R-:W-:Y:S01]  /*0940*/  FMUL.FTZ R109, R103, UR11 ;  /* 0x0000000b676d7c20 */ /* 0x000fe20008410000 */
[----:B------:R-:W-:Y:S01]  /*0950*/  PRMT R86, R82, 0x7632, R86 ;  /* 0x0000763252567816 */ /* 0x000fe20000000056 */
[----:B------:R-:W-:Y:S01]  /*0960*/  FADD.FTZ R35, R35, R80 ;  /* 0x0000005023237221 */ /* 0x000fe20000010000 */
[-C--:B------:R-:W-:Y:S01]  /*0970*/  FFMA.FTZ R51, R104, R80.reuse, R51 ;  /* 0x0000005068337223 */ /* 0x080fe20000010033 */
[----:B------:R-:W-:Y:S01]  /*0980*/  FMUL.FTZ R103, R67, R80 ;  /* 0x0000005043677220 */ /* 0x000fe20000410000 */
[----:B------:R-:W-:Y:S01]  /*0990*/  SHF.L.U32 R89, R82, 0x10, RZ ;  /* 0x0000001052597819 */ /* 0x000fe200000006ff */
[----:B------:R-:W-:Y:S01]  /*09a0*/  FADD.FTZ R91, -R84, R91 ;  /* 0x0000005b545b7221 */ /* 0x000fe20000010100 */
[----:B------:R-:W-:Y:S01]  /*09b0*/  FADD.FTZ R80, R79, R108 ;  /* 0x0000006c4f507221 */ /* 0x000fe20000010000 */
[----:B------:R-:W-:Y:S01]  /*09c0*/  FFMA.FTZ R79, R111, R108, R78 ;  /* 0x0000006c6f4f7223 */ /* 0x000fe2000001004e */
[----:B------:R-:W-:Y:S01]  /*09d0*/  IMAD.U32 R77, R102, 0x10000, RZ ;  /* 0x00010000664d7824 */ /* 0x000fe200078e00ff */
[----:B------:R-:W-:Y:S01]  /*09e0*/  SHF.L.U32 R100, R86, 0x10, RZ ;  /* 0x0000001056647819 */ /* 0x000fe200000006ff */
[----:B------:R-:W-:Y:S01]  /*09f0*/  FMUL.FTZ R102, R91, UR11 ;  /* 0x0000000b5b667c20 */ /* 0x000fe20008410000 */
[----:B------:R-:W-:Y:S01]  /*0a00*/  FMUL.FTZ R106, R60, R89 ;  /* 0x000000593c6a7220 */ /* 0x000fe20000410000 */
[----:B------:R-:W-:Y:S01]  /*0a10*/  FADD.FTZ R81, R80, R103 ;  /* 0x0000006750517221 */ /* 0x000fe20000010000 */
[----:B------:R-:W-:Y:S01]  /*0a20*/  FFMA.FTZ R78, R104, R103, R79 ;  /* 0x00000067684e7223 */ /* 0x000fe2000001004f */
[----:B------:R-:W-:Y:S01]  /*0a30*/  PRMT R76, R83, 0x7632, R76 ;  /* 0x00007632534c7816 */ /* 0x000fe2000000004c */
[----:B------:R-:W-:Y:S01]  /*0a40*/  FADD.FTZ R105, -R84, R105 ;  /* 0x0000006954697221 */ /* 0x000fe20000010100 */
[----:B------:R-:W-:Y:S01]  /*0a50*/  FADD.FTZ R29, R29, R100 ;  /* 0x000000641d1d7221 */ /* 0x000fe20000010000 */
[----:B------:R-:W-:Y:S01]  /*0a60*/  FFMA.FTZ R45, R102, R100, R45 ;  /* 0x00000064662d7223 */ /* 0x000fe2000001002d */
[----:B------:R-:W-:-:S02]  /*0a70*/  IMAD.U32 R83, R83, 0x10000, RZ ;  /* 0x0001000053537824 */ /* 0x000fc400078e00ff */
[----:B------:R-:W-:Y:S01]  /*0a80*/  FMUL.FTZ R100, R61, R100 ;  /* 0x000000643d647220 */ /* 0x000fe20000410000 */
[----:B------:R-:W-:Y:S01]  /*0a90*/  FADD.FTZ R81, R81, R106 ;  /* 0x0000006a51517221 */ /* 0x000fe20000010000 */
[----:B------:R-:W-:Y:S01]  /*0aa0*/  FFMA.FTZ R79, R109, R106, R78 ;  /* 0x0000006a6d4f7223 */ /* 0x000fe2000001004e */
[----:B------:R-:W-:Y:S01]  /*0ab0*/  FMUL.FTZ R107, R105, UR11 ;  /* 0x0000000b696b7c20 */ /* 0x000fe20008410000 */
[----:B------:R-:W-:Y:S02]  /*0ac0*/  IMAD.U32 R76, R76, 0x10000, RZ ;  /* 0x000100004c4c7824 */ /* 0x000fe400078e00ff */
[----:B------:R-:W-:Y:S01]  /*0ad0*/  FMUL.FTZ R105, R62, R83 ;  /* 0x000000533e697220 */ /* 0x000fe20000410000 */
        /* <DEDUP_REMOVED lines=16> */
.L_x_657:
[----:B----4-:R-:W-:Y:S05]  /*0be0*/  BSYNC.RECONVERGENT B0 ;  /* 0x0000000000007941 */ /* 0x010fea0003800200 */
.L_x_656:
        /* <DEDUP_REMOVED lines=21> */
[C---:B---3--:R-:W-:Y:S01]  /*0d40*/  PRMT R3, R8.reuse, 0x7632, R3 ;  /* 0x0000763208037816 */ /* 0x048fe20000000003 */
[----:B------:R-:W-:Y:S01]  /*0d50*/  IMAD.U32 R85, R8, 0x10000, RZ ;  /* 0x0001000008557824 */ /* 0x000fe200078e00ff */
[C---:B------:R-:W-:Y:S02]  /*0d60*/  PRMT R8, R9.reuse, 0x7632, R8 ;  /* 0x0000763209087816 */ /* 0x040fe40000000008 */
[----:B------:R-:W-:Y:S02]  /*0d70*/  SHF.L.U32 R9, R9, 0x10, RZ ;  /* 0x0000001009097819 */ /* 0x000fe400000006ff */
[C---:B------:R-:W-:Y:S01]  /*0d80*/  PRMT R86, R10.reuse, 0x7632, R86 ;  /* 0x000076320a567816 */ /* 0x040fe20000000056 */
[----:B------:R-:W-:Y:S01]  /*0d90*/  IMAD.U32 R87, R10, 0x10000, RZ ;  /* 0x000100000a577824 */ /* 0x000fe200078e00ff */
[----:B------:R-:W-:Y:S01]  /*0da0*/  PRMT R10, R11, 0x7632, R10 ;  /* 0x000076320b0a7816 */ /* 0x000fe2000000000a */
[----:B------:R-:W-:Y:S01]  /*0db0*/  FADD.FTZ R99, -R84, R9 ;  /* 0x0000000954637221 */ /* 0x000fe20000010100 */
[----:B------:R-:W-:-:S02]  /*0dc0*/  SHF.L.U32 R9, R8, 0x10, RZ ;  /* 0x0000001008097819 */ /* 0x000fc400000006ff */
[----:B------:R-:W-:Y:S01]  /*0dd0*/  SHF.L.U32 R93, R11, 0x10, RZ ;  /* 0x000000100b5d7819 */ /* 0x000fe200000006ff */
[----:B------:R-:W-:Y:S01]  /*0de0*/  IMAD.U32 R11, R86, 0x10000, RZ ;  /* 0x00010000560b7824 */ /* 0x000fe200078e00ff */
[----:B0-----:R-:W-:Y:S01]  /*0df0*/  SHF.L.U32 R77, R10, 0x10, RZ ;  /* 0x000000100a4d7819 */ /* 0x001fe200000006ff */
[----:B------:R-:W-:Y:S02]  /*0e00*/  IMAD.U32 R3, R3, 0x10000, RZ ;  /* 0x0001000003037824 */ /* 0x000fe400078e00ff */
[C---:B------:R-:W-:Y:S01]  /*0e10*/  FADD.FTZ R10, -R84.reuse, R9 ;  /* 0x00000009540a7221 */ /* 0x040fe20000010100 */
[C---:B------:R-:W-:Y:S01]  /*0e20*/  FADD.FTZ R85, -R84.reuse, R85 ;  /* 0x0000005554557221 */ /* 0x040fe20000010100 */
[----:B------:R-:W-:Y:S01]  /*0e30*/  FADD.FTZ R8, -R84, R11 ;  /* 0x0000000b54087221 */ /* 0x000fe20000010100 */
[C---:B----4-:R-:W-:Y:S01]  /*0e40*/  PRMT R9, R4.reuse, 0x7632, R9 ;  /* 0x0000763204097816 */ /* 0x050fe20000000009 */
[----:B------:R-:W-:Y:S02]  /*0e50*/  IMAD.U32 R11, R4, 0x10000, RZ ;  /* 0x00010000040b7824 */ /* 0x000fe400078e00ff */
[C---:B------:R-:W-:Y:S01]  /*0e60*/  FADD.FTZ R87, -R84.reuse, R87 ;  /* 0x0000005754577221 */ /* 0x040fe20000010100 */
[C---:B------:R-:W-:Y:S01]  /*0e70*/  FADD.FTZ R93, -R84.reuse, R93 ;  /* 0x0000005d545d7221 */ /* 0x040fe20000010100 */
[C---:B------:R-:W-:Y:S01]  /*0e80*/  FADD.FTZ R92, -R84.reuse, R3 ;  /* 0x00000003545c7221 */ /* 0x040fe20000010100 */
[----:B------:R-:W-:Y:S01]  /*0e90*/  FADD.FTZ R84, -R84, R77 ;  /* 0x0000004d54547221 */ /* 0x000fe20000010100 */
[----:B------:R-:W-:Y:S01]  /*0ea0*/  PRMT R4, R5, 0x7632, R4 ;  /* 0x0000763205047816 */ /* 0x000fe20000000004 */
[C---:B------:R-:W-:Y:S01]  /*0eb0*/  IMAD.U32 R77, R6.reuse, 0x10000, RZ ;  /* 0x00010000064d7824 */ /* 0x040fe200078e00ff */
[----:B------:R-:W-:Y:S01]  /*0ec0*/  PRMT R76, R6, 0x7632, R76 ;  /* 0x00007632064c7816 */ /* 0x000fe2000000004c */
[----:B------:R-:W-:Y:S01]  /*0ed0*/  FMUL.FTZ R3, R85, UR11 ;  /* 0x0000000b55037c20 */ /* 0x000fe20008410000 */
[----:B------:R-:W-:-:S02]  /*0ee0*/  IMAD.U32 R6, R9, 0x10000, RZ ;  /* 0x0001000009067824 */ /* 0x000fc400078e00ff */
[-C--:B-----5:R-:W-:Y:S01]  /*0ef0*/  FMUL.FTZ R96, R56, R11.reuse ;  /* 0x0000000b38607220 */ /* 0x0a0fe20000410000 */
[----:B------:R-:W-:Y:S01]  /*0f00*/  SHF.L.U32 R95, R5, 0x10, RZ ;  /* 0x00000010055f7819 */ /* 0x000fe200000006ff */
[----:B------:R-:W-:Y:S01]  /*0f10*/  FADD.FTZ R24, R24, R11 ;  /* 0x0000000b18187221 */ /* 0x000fe20000010000 */
[----:B------:R-:W-:Y:S01]  /*0f20*/  FFMA.FTZ R40, R3, R11, R40 ;  /* 0x0000000b03287223 */ /* 0x000fe20000010028 */
[----:B------:R-:W-:Y:S01]  /*0f30*/  FMUL.FTZ R99, R99, UR11 ;  /* 0x0000000b63637c20 */ /* 0x000fe20008410000 */
[----:B-1----:R-:W-:Y:S01]  /*0f40*/  SHF.L.U32 R78, R4, 0x10, RZ ;  /* 0x00000010044e7819 */ /* 0x002fe200000006ff */
[----:B------:R-:W-:Y:S01]  /*0f50*/  FMUL.FTZ R92, R92, UR11 ;  /* 0x0000000b5c5c7c20 */ /* 0x000fe20008410000 */
[----:B------:R-:W-:Y:S01]  /*0f60*/  PRMT R79, R7, 0x7632, R79 ;  /* 0x00007632074f7816 */ /* 0x000fe2000000004f */
[----:B------:R-:W-:Y:S01]  /*0f70*/  FADD.FTZ R4, R81, R96 ;  /* 0x0000006051047221 */ /* 0x000fe20000010000 */
[----:B------:R-:W-:Y:S01]  /*0f80*/  SHF.L.U32 R5, R7, 0x10, RZ ;  /* 0x0000001007057819 */ /* 0x000fe200000006ff */
[----:B------:R-:W-:Y:S01]  /*0f90*/  FMUL.FTZ R11, R57, R6 ;  /* 0x00000006390b7220 */ /* 0x000fe20000410000 */
        /* <DEDUP_REMOVED lines=8> */
[----:B------:R-:W-:Y:S01]  /*1020*/  FMUL.FTZ R97, R87, UR11 ;  /* 0x0000000b57617c20 */ /* 0x000fe20008410000 */
[----:B------:R-:W-:Y:S01]  /*1030*/  FMUL.FTZ R9, R59, R78 ;  /* 0x0000004e3b097220 */ /* 0x000fe20000410000 */
[----:B------:R-:W-:Y:S01]  /*1040*/  FADD.FTZ R4, R4, R95 ;  /* 0x0000005f04047221 */ /* 0x000fe20000010000 */
[----:B------:R-:W-:Y:S01]  /*1050*/  FMUL.FTZ R10, R10, UR11 ;  /* 0x0000000b0a0a7c20 */ /* 0x000fe20008410000 */
[----:B------:R-:W-:Y:S01]  /*1060*/  FFMA.FTZ R7, R99, R95, R6 ;  /* 0x0000005f63077223 */ /* 0x000fe20000010006 */
[----:B------:R-:W-:Y:S01]  /*1070*/  FADD.FTZ R20, R20, R77 ;  /* 0x0000004d14147221 */ /* 0x000fe20000010000 */
[-C--:B------:R-:W-:Y:S01]  /*1080*/  FFMA.FTZ R36, R97, R77.reuse, R36 ;  /* 0x0000004d61247223 */ /* 0x080fe20000010024 */
[----:B------:R-:W-:Y:S01]  /*1090*/  FMUL.FTZ R94, R52, R77 ;  /* 0x0000004d345e7220 */ /* 0x000fe20000410000 */
[----:B------:R-:W-:-:S02]  /*10a0*/  IMAD.U32 R82, R76, 0x10000, RZ ;  /* 0x000100004c527824 */ /* 0x000fc400078e00ff */
[----:B------:R-:W-:Y:S01]  /*10b0*/  FADD.FTZ R77, R4, R9 ;  /* 0x00000009044d7221 */ /* 0x000fe20000010000 */
[C---:B------:R-:W-:Y:S01]  /*10c0*/  FFMA.FTZ R4, R10.reuse, R9, R7 ;  /* 0x000000090a047223 */ /* 0x040fe20000010007 */
[----:B------:R-:W-:Y:S01]  /*10d0*/  FADD.FTZ R27, R27, R78 ;  /* 0x0000004e1b1b7221 */ /* 0x000fe20000010000 */
[----:B------:R-:W-:Y:S01]  /*10e0*/  FFMA.FTZ R43, R10, R78, R43 ;  /* 0x0000004e0a2b7223 */ /* 0x000fe2000001002b */
[----:B------:R-:W-:Y:S01]  /*10f0*/  FMUL.FTZ R7, R53, R82 ;  /* 0x0000005235077220 */ /* 0x000fe20000410000 */
[----:B------:R-:W-:Y:S01]  /*1100*/  FADD.FTZ R78, R77, R94 ;  /* 0x0000005e4d4e7221 */ /* 0x000fe20000010000 */
[----:B------:R-:W-:Y:S01]  /*1110*/  FMUL.FTZ R8, R8, UR11 ;  /* 0x0000000b08087c20 */ /* 0x000fe20008410000 */
[----:B------:R-:W-:Y:S01]  /*1120*/  FFMA.FTZ R77, R97, R94, R4 ;  /* 0x0000005e614d7223 */ /* 0x000fe20000010004 */
[----:B------:R-:W-:Y:S01]  /*1130*/  SHF.L.U32 R76, R79, 0x10, RZ ;  /* 0x000000104f4c7819 */ /* 0x000fe200000006ff */
[----:B------:R-:W-:Y:S01]  /*1140*/  FMUL.FTZ R93, R93, UR11 ;  /* 0x0000000b5d5d7c20 */ /* 0x000fe20008410000 */
[----:B------:R-:W-:Y:S01]  /*1150*/  FMUL.FTZ R6, R54, R5 ;  /* 0x0000000536067220 */ /* 0x000fe20000410000 */
[----:B------:R-:W-:Y:S01]  /*1160*/  FADD.FTZ R79, R78, R7 ;  /* 0x000000074e4f7221 */ /* 0x000fe20000010000 */
[----:B------:R-:W-:Y:S01]  /*1170*/  FFMA.FTZ R78, R8, R7, R77 ;  /* 0x00000007084e7223 */ /* 0x000fe2000001004d */
[----:B------:R-:W-:Y:S01]  /*1180*/  FADD.FTZ R22, R22, R5 ;  /* 0x0000000516167221 */ /* 0x000fe20000010000 */
[----:B------:R-:W-:Y:S01]  /*1190*/  FFMA.FTZ R38, R93, R5, R38 ;  /* 0x000000055d267223 */ /* 0x000fe20000010026 */
[----:B------:R-:W-:Y:S01]  /*11a0*/  FMUL.FTZ R5, R55, R76 ;  /* 0x0000004c37057220 */ /* 0x000fe20000410000 */
[----:B------:R-:W-:Y:S01]  /*11b0*/  FADD.FTZ R80, R79, R6 ;  /* 0x000000064f507221 */ /* 0x000fe20000010000 */
[----:B------:R-:W-:Y:S01]  /*11c0*/  FMUL.FTZ R4, R84, UR11 ;  /* 0x0000000b54047c20 */ /* 0x000fe20008410000 */
[----:B------:R-:W-:Y:S01]  /*11d0*/  FFMA.FTZ R78, R93, R6, R78 ;  /* 0x000000065d4e7223 */ /* 0x000fe2000001004e */
[----:B------:R-:W-:Y:S01]  /*11e0*/  FADD.FTZ R21, R21, R82 ;  /* 0x0000005215157221 */ /* 0x000fe20000010000 */
[----:B------:R-:W-:Y:S01]  /*11f0*/  FADD.FTZ R81, R80, R5 ;  /* 0x0000000550517221 */ /* 0x000fe20000010000 */
[----:B------:R-:W-:Y:S01]  /*1200*/  FFMA.FTZ R37, R8, R82, R37 ;  /* 0x0000005208257223 */ /* 0x000fe20000010025 */
[----:B------:R-:W-:Y:S01]  /*1210*/  FADD.FTZ R23, R23, R76 ;  /* 0x0000004c17177221 */ /* 0x000fe20000010000 */
[C---:B------:R-:W-:Y:S01]  /*1220*/  FFMA.FTZ R39, R4.reuse, R76, R39 ;  /* 0x0000004c04277223 */ /* 0x040fe20000010027 */
[----:B------:R-:W-:-:S07]  /*1230*/  FFMA.FTZ R80, R4, R5, R78 ;  /* 0x0000000504507223 */ /* 0x000fce000001004e */
.L_x_659:
[----:B------:R-:W-:Y:S05]  /*1240*/  BSYNC.RECONVERGENT B0 ;  /* 0x0000000000007941 */ /* 0x000fea0003800200 */
.L_x_658:
        /* <DEDUP_REMOVED lines=32> */
.L_x_661:
[----:B------:R-:W-:Y:S05]  /*1450*/  BSYNC.RECONVERGENT B0 ;  /* 0x0000000000007941 */ /* 0x000fea0003800200 */
.L_x_660:
        /* <DEDUP_REMOVED lines=63> */
[----:B------:R-:W-:Y:S01]  /*1850*/  ISETP.GE.U32.AND P0, PT, R118, RZ, PT ;  /* 0x000000ff7600720c */ /* 0x000fe20003f06070 */
[----:B------:R-:W-:Y:S01]  /*1860*/  FMUL.FTZ R77, R77, UR11 ;  /* 0x0000000b4d4d7c20 */ /* 0x000fe20008410000 */
[----:B------:R-:W-:Y:S01]  /*1870*/  FMUL.FTZ R79, R79, UR11 ;  /* 0x0000000b4f4f7c20 */ /* 0x000fe20008410000 */
[----:B------:R-:W-:Y:S01]  /*1880*/  FMUL.FTZ R76, R76, UR23 ;  /* 0x000000174c4c7c20 */ /* 0x000fe20008410000 */
[----:B------:R-:W-:Y:S01]  /*1890*/  FMUL.FTZ R78, R78, UR23 ;  /* 0x000000174e4e7c20 */ /* 0x000fe20008410000 */
[----:B------:R-:W-:Y:S01]  /*18a0*/  LOP3.LUT P2, RZ, R119, 0xff0000, RZ, 0xc0, !PT ;  /* 0x00ff000077ff7812 */ /* 0x000fe2000784c0ff */
[----:B------:R-:W-:Y:S01]  /*18b0*/  FMUL.FTZ R77, R77, UR23 ;  /* 0x000000174d4d7c20 */ /* 0x000fe20008410000 */
[----:B------:R-:W-:Y:S01]  /*18c0*/  ISETP.GE.U32.AND.EX P0, PT, R119, 0x1000000, PT, P0 ;  /* 0x010000007700780c */ /* 0x000fe20003f06100 */
[----:B------:R-:W-:Y:S01]  /*18d0*/  FMUL.FTZ R79, R79, UR23 ;  /* 0x000000174f4f7c20 */ /* 0x000fe20008410000 */
[C---:B------:R-:W-:Y:S01]  /*18e0*/  LOP3.LUT P1, RZ, R119.reuse, 0xff, RZ, 0xc0, !PT ;  /* 0x000000ff77ff7812 */ /* 0x040fe2000782c0ff */
[----:B------:R-:W-:Y:S01]  /*18f0*/  FFMA.FTZ R80, R104, UR10, R84 ;  /* 0x0000000a68507c23 */ /* 0x000fe20008010054 */
[----:B------:R-:W-:-:S02]  /*1900*/  LOP3.LUT P3, RZ, R119, 0xff00, RZ, 0xc0, !PT ;  /* 0x0000ff0077ff7812 */ /* 0x000fc4000786c0ff */
[----:B------:R-:W-:Y:S01]  /*1910*/  FSEL R76, R76, RZ, P2 ;  /* 0x000000ff4c4c7208 */ /* 0x000fe20001000000 */
[----:B------:R-:W-:Y:S01]  /*1920*/  FADD.FTZ R80, R103, -R80 ;  /* 0x8000005067507221 */ /* 0x000fe20000010000 */
[----:B------:R-:W-:Y:S02]  /*1930*/  FSEL R81, R78, RZ, P0 ;  /* 0x000000ff4e517208 */ /* 0x000fe40000000000 */
[----:B------:R-:W-:Y:S01]  /*1940*/  FSEL R77, R77, RZ, P1 ;  /* 0x000000ff4d4d7208 */ /* 0x000fe20000800000 */
[----:B------:R-:W-:Y:S01]  /*1950*/  FMUL.FTZ R80, R80, UR11 ;  /* 0x0000000b50507c20 */ /* 0x000fe20008410000 */
[----:B------:R-:W-:Y:S02]  /*1960*/  FSEL R78, R79, RZ, P3 ;  /* 0x000000ff4f4e7208 */ /* 0x000fe40001800000 */
[----:B------:R-:W-:Y:S01]  /*1970*/  F2FP.BF16.F32.PACK_AB R79, R81, R76 ;  /* 0x0000004c514f723e */ /* 0x000fe200000010ff */
[--C-:B------:R-:W-:Y:S01]  /*1980*/  FFMA.FTZ R81, R111, UR10, R84.reuse ;  /* 0x0000000a6f517c23 */ /* 0x100fe20008010054 */
[----:B------:R-:W-:Y:S01]  /*1990*/  F2FP.BF16.F32.PACK_AB R78, R78, R77 ;  /* 0x0000004d4e4e723e */ /* 0x000fe200000010ff */
[--C-:B------:R-:W-:Y:S01]  /*19a0*/  FFMA.FTZ R77, R112, UR10, R84.reuse ;  /* 0x0000000a704d7c23 */ /* 0x100fe20008010054 */
[----:B------:R-:W-:Y:S01]  /*19b0*/  FFMA.FTZ R76, R115, UR10, R84 ;  /* 0x0000000a734c7c23 */ /* 0x000fe20008010054 */
[----:B------:R-:W-:Y:S01]  /*19c0*/  FADD.FTZ R81, R108, -R81 ;  /* 0x800000516c517221 */ /* 0x000fe20000010000 */
[----:B------:R-:W-:Y:S01]  /*19d0*/  LOP3.LUT P2, RZ, R118, 0xff0000, RZ, 0xc0, !PT ;  /* 0x00ff000076ff7812 */ /* 0x000fe2000784c0ff */
[----:B------:R-:W-:Y:S01]  /*19e0*/  FADD.FTZ R77, R110, -R77 ;  /* 0x8000004d6e4d7221 */ /* 0x000fe20000010000 */
[----:B------:R-:W-:Y:S01]  /*19f0*/  FADD.FTZ R76, R113, -R76 ;  /* 0x8000004c714c7221 */ /* 0x000fe20000010000 */
[----:B------:R-:W-:Y:S01]  /*1a00*/  FMUL.FTZ R81, R81, UR11 ;  /* 0x0000000b51517c20 */ /* 0x000fe20008410000 */
[----:B------:R-:W-:Y:S01]  /*1a10*/  FMUL.FTZ R82, R80, UR23 ;  /* 0x0000001750527c20 */ /* 0x000fe20008410000 */
[----:B------:R-:W-:Y:S01]  /*1a20*/  FMUL.FTZ R77, R77, UR11 ;  /* 0x0000000b4d4d7c20 */ /* 0x000fe20008410000 */
[----:B------:R-:W-:Y:S01]  /*1a30*/  FMUL.FTZ R76, R76, UR11 ;  /* 0x0000000b4c4c7c20 */ /* 0x000fe20008410000 */
[----:B------:R-:W-:Y:S01]  /*1a40*/  FMUL.FTZ R81, R81, UR23 ;  /* 0x0000001751517c20 */ /* 0x000fe20008410000 */
[----:B------:R-:W-:Y:S01]  /*1a50*/  LOP3.LUT P3, RZ, R118, 0xff000000, RZ, 0xc0, !PT ;  /* 0xff00000076ff7812 */ /* 0x000fe2000786c0ff */
[----:B------:R-:W-:Y:S01]  /*1a60*/  FMUL.FTZ R77, R77, UR23 ;  /* 0x000000174d4d7c20 */ /* 0x000fe20008410000 */
[----:B------:R-:W-:Y:S01]  /*1a70*/  FMUL.FTZ R76, R76, UR23 ;  /* 0x000000174c4c7c20 */ /* 0x000fe20008410000 */
[----:B------:R-:W-:-:S02]  /*1a80*/  LOP3.LUT P1, RZ, R118, 0xff00, RZ, 0xc0, !PT ;  /* 0x0000ff0076ff7812 */ /* 0x000fc4000782c0ff */
[----:B------:R-:W-:Y:S02]  /*1a90*/  LOP3.LUT P0, RZ, R118, 0xff, RZ, 0xc0, !PT ;  /* 0x000000ff76ff7812 */ /* 0x000fe4000780c0ff */
[----:B------:R-:W-:Y:S02]  /*1aa0*/  FSEL R80, R81, RZ, P2 ;  /* 0x000000ff51507208 */ /* 0x000fe40001000000 */
[----:B------:R-:W-:Y:S02]  /*1ab0*/  FSEL R83, R82, RZ, P3 ;  /* 0x000000ff52537208 */ /* 0x000fe40001800000 */
[----:B------:R-:W-:Y:S02]  /*1ac0*/  FSEL R81, R77, RZ, P1 ;  /* 0x000000ff4d517208 */ /* 0x000fe40000800000 */
[----:B------:R-:W-:Y:S02]  /*1ad0*/  FSEL R76, R76, RZ, P0 ;  /* 0x000000ff4c4c7208 */ /* 0x000fe40000000000 */
[----:B------:R-:W-:-:S02]  /*1ae0*/  F2FP.BF16.F32.PACK_AB R77, R83, R80 ;  /* 0x00000050534d723e */ /* 0x000fc400000010ff */
[----:B------:R-:W-:Y:S01]  /*1af0*/  F2FP.BF16.F32.PACK_AB R76, R81, R76 ;  /* 0x0000004c514c723e */ /* 0x000fe200000010ff */
[----:B------:R-:W-:Y:S06]  /*1b00*/  BRA `(.L_x_667) ;  /* 0x00000020007c7947 */ /* 0x000fec0003800000 */
.L_x_666:
        /* <DEDUP_REMOVED lines=17> */
[C---:B------:R-:W-:Y:S01]  /*1c20*/  ISETP.GE.U32.AND.EX P0, PT, R119.reuse, 0x1000000, PT, P0 ;  /* 0x010000007700780c */ /* 0x040fe20003f06100 */
        /* <DEDUP_REMOVED lines=9> */
[--C-:B------:R-:W-:Y:S01]  /*1cc0*/  FFMA.FTZ R76, R104, UR10, R84.reuse ;  /* 0x0000000a684c7c23 */ /* 0x100fe20008010054 */
[----:B------:R-:W-:Y:S01]  /*1cd0*/  F2FP.BF16.F32.PACK_AB R78, R77, R68 ;  /* 0x000000444d4e723e */ /* 0x000fe200000010ff */
[--C-:B------:R-:W-:Y:S01]  /*1ce0*/  FFMA.FTZ R77, R111, UR10, R84.reuse ;  /* 0x0000000a6f4d7c23 */ /* 0x100fe20008010054 */
[----:B------:R-:W-:Y:S01]  /*1cf0*/  F2FP.BF16.F32.PACK_AB R70, R70, R69 ;  /* 0x000000454646723e */ /* 0x000fe200000010ff */
        /* <DEDUP_REMOVED lines=27> */
.L_x_665:
[----:B------:R-:W-:Y:S01]  /*1eb0*/  UMOV UR4, UR8 ;  /* 0x0000000800047c82 */ /* 0x000fe20008000000 */
[----:B------:R-:W-:Y:S01]  /*1ec0*/  UMOV UR5, UR9 ;  /* 0x0000000900057c82 */ /* 0x000fe20008000000 */
[----:B------:R-:W-:-:S04]  /*1ed0*/  UISETP.NE.U32.AND UP0, UPT, UR4, URZ, UPT ;  /* 0x000000ff0400728c */ /* 0x000fc8000bf05070 */
[----:B------:R-:W-:-:S09]  /*1ee0*/  UISETP.NE.AND.EX UP0, UPT, UR5, URZ, UPT, UP0 ;  /* 0x000000ff0500728c */ /* 0x000fd2000bf05300 */
[----:B------:R-:W-:Y:S05]  /*1ef0*/  BRA.U UP0, `(.L_x_668) ;  /* 0x0000000500087547 */ /* 0x000fea000b800000 */
[----:B------:R-:W-:Y:S01]  /*1f00*/  PRMT R77, R19, 0x7632, R77 ;  /* 0x00007632134d7816 */ /* 0x000fe2000000004d */
        /* <DEDUP_REMOVED lines=14> */
[----:B------:R-:W-:Y:S01]  /*1ff0*/  LOP3.LUT P2, RZ, R119, 0xff0000, RZ, 0xc0, !PT ;  /* 0x00ff000077ff7812 */ /* 0x000fe2000784c0ff */
[----:B------:R-:W-:Y:S01]  /*2000*/  IMAD.U32 R77, R77, 0x10000, RZ ;  /* 0x000100004d4d7824 */ /* 0x000fe200078e00ff */
[----:B------:R-:W-:Y:S01]  /*2010*/  SHF.L.U32 R76, R76, 0x10, RZ ;  /* 0x000000104c4c7819 */ /* 0x000fe200000006ff */
[----:B------:R-:W-:Y:S01]  /*2020*/  FADD.FTZ R81, R110, -R81 ;  /* 0x800000516e517221 */ /* 0x000fe20000010000 */
[----:B------:R-:W-:Y:S01]  /*2030*/  ISETP.GE.U32.AND P0, PT, R118, RZ, PT ;  /* 0x000000ff7600720c */ /* 0x000fe20003f06070 */
[----:B------:R-:W-:Y:S01]  /*2040*/  FFMA.FTZ R77, R80, UR11, R77 ;  /* 0x0000000b504d7c23 */ /* 0x000fe2000801004d */
[----:B------:R-:W-:Y:S01]  /*2050*/  FFMA.FTZ R80, R107, UR10, R84 ;  /* 0x0000000a6b507c23 */ /* 0x000fe20008010054 */
[----:B------:R-:W-:Y:S01]  /*2060*/  FFMA.FTZ R76, R81, UR11, R76 ;  /* 0x0000000b514c7c23 */ /* 0x000fe2000801004c */
[----:B------:R-:W-:Y:S01]  /*2070*/  FFMA.FTZ R81, R109, UR10, R84 ;  /* 0x0000000a6d517c23 */ /* 0x000fe20008010054 */
[----:B------:R-:W-:Y:S01]  /*2080*/  LOP3.LUT P1, RZ, R119, 0xff, RZ, 0xc0, !PT ;  /* 0x000000ff77ff7812 */ /* 0x000fe2000782c0ff */
        /* <DEDUP_REMOVED lines=12> */
[----:B------:R-:W-:-:S03]  /*2150*/  ISETP.GE.U32.AND.EX P0, PT, R119, 0x1000000, PT, P0 ;  /* 0x010000007700780c */ /* 0x000fc60003f06100 */
[----:B------:R-:W-:Y:S01]  /*2160*/  FSEL R78, R80, RZ, P1 ;  /* 0x000000ff504e7208 */ /* 0x000fe20000800000 */
[--C-:B------:R-:W-:Y:S01]  /*2170*/  FFMA.FTZ R80, R115, UR10, R84.reuse ;  /* 0x0000000a73507c23 */ /* 0x100fe20008010054 */
[----:B------:R-:W-:Y:S02]  /*2180*/  FSEL R82, R81, RZ, P2 ;  /* 0x000000ff51527208 */ /* 0x000fe40001000000 */
[----:B------:R-:W-:Y:S02]  /*2190*/  FSEL R81, R79, RZ, P3 ;  /* 0x000000ff4f517208 */ /* 0x000fe40001800000 */
[----:B------:R-:W-:Y:S02]  /*21a0*/  FSEL R83, R83, RZ, P0 ;  /* 0x000000ff53537208 */ /* 0x000fe40000000000 */
[----:B------:R-:W-:Y:S01]  /*21b0*/  F2FP.BF16.F32.PACK_AB R78, R81, R78 ;  /* 0x0000004e514e723e */ /* 0x000fe200000010ff */
[----:B------:R-:W-:Y:S01]  /*21c0*/  FFMA.FTZ R81, R111, UR10, R84 ;  /* 0x0000000a6f517c23 */ /* 0x000fe20008010054 */
[----:B------:R-:W-:Y:S01]  /*21d0*/  F2FP.BF16.F32.PACK_AB R79, R83, R82 ;  /* 0x00000052534f723e */ /* 0x000fe200000010ff */
[----:B------:R-:W-:Y:S01]  /*21e0*/  FADD.FTZ R83, R113, -R80 ;  /* 0x8000005071537221 */ /* 0x000fe20000010000 */
[----:B------:R-:W-:Y:S01]  /*21f0*/  SHF.L.U32 R80, R16, 0x10, RZ ;  /* 0x0000001010507819 */ /* 0x000fe200000006ff */
[----:B------:R-:W-:Y:S01]  /*2200*/  FADD.FTZ R82, R108, -R81 ;  /* 0x800000516c527221 */ /* 0x000fe20000010000 */
[----:B------:R-:W-:Y:S01]  /*2210*/  IMAD.U32 R81, R17, 0x10000, RZ ;  /* 0x0001000011517824 */ /* 0x000fe200078e00ff */
[----:B------:R-:W-:-:S02]  /*2220*/  LOP3.LUT P2, RZ, R118, 0xff0000, RZ, 0xc0, !PT ;  /* 0x00ff000076ff7812 */ /* 0x000fc4000784c0ff */
[----:B------:R-:W-:Y:S01]  /*2230*/  FFMA.FTZ R80, R83, UR11, R80 ;  /* 0x0000000b53507c23 */ /* 0x000fe20008010050 */
[----:B------:R-:W-:Y:S01]  /*2240*/  FFMA.FTZ R81, R82, UR11, R81 ;  /* 0x0000000b52517c23 */ /* 0x000fe20008010051 */
[----:B------:R-:W-:Y:S01]  /*2250*/  LOP3.LUT P1, RZ, R118, 0xff00, RZ, 0xc0, !PT ;  /* 0x0000ff0076ff7812 */ /* 0x000fe2000782c0ff */
[----:B------:R-:W-:Y:S01]  /*2260*/  FMUL.FTZ R82, R77, UR23 ;  /* 0x000000174d527c20 */ /* 0x000fe20008410000 */
[----:B------:R-:W-:Y:S01]  /*2270*/  FMUL.FTZ R80, R80, UR23 ;  /* 0x0000001750507c20 */ /* 0x000fe20008410000 */
[----:B------:R-:W-:Y:S01]  /*2280*/  FMUL.FTZ R81, R81, UR23 ;  /* 0x0000001751517c20 */ /* 0x000fe20008410000 */
        /* <DEDUP_REMOVED lines=9> */
.L_x_668:
[----:B------:R-:W-:Y:S01]  /*2320*/  PRMT R77, R19, 0x7632, R77 ;  /* 0x00007632134d7816 */ /* 0x000fe2000000004d */
[--C-:B------:R-:W-:Y:S01]  /*2330*/  FFMA.FTZ R76, R107, UR10, R84.reuse ;  /* 0x0000000a6b4c7c23 */ /* 0x100fe20008010054 */
[----:B------:R-:W-:Y:S01]  /*2340*/  FFMA.FTZ R80, R98, UR10, R84 ;  /* 0x0000000a62507c23 */ /* 0x000fe20008010054 */
[----:B------:R-:W-:Y:S01]  /*2350*/  PRMT R68, R17, 0x7632, R68 ;  /* 0x0000763211447816 */ /* 0x000fe20000000044 */
[--C-:B------:R-:W-:Y:S01]  /*2360*/  FFMA.FTZ R71, R102, UR10, R84.reuse ;  /* 0x0000000a66477c23 */ /* 0x100fe20008010054 */
[----:B------:R-:W-:Y:S01]  /*2370*/  FFMA.FTZ R70, R104, UR10, R84 ;  /* 0x0000000a68467c23 */ /* 0x000fe20008010054 */
[----:B------:R-:W-:Y:S01]  /*2380*/  SHF.L.U32 R81, R77, 0x10, RZ ;  /* 0x000000104d517819 */ /* 0x000fe200000006ff */
[----:B------:R-:W-:Y:S02]  /*2390*/  IMAD.U32 R79, R19, 0x10000, RZ ;  /* 0x00010000134f7824 */ /* 0x000fe400078e00ff */
[----:B------:R-:W-:Y:S01]  /*23a0*/  FADD.FTZ R78, R105, -R76 ;  /* 0x8000004c694e7221 */ /* 0x000fe20000010000 */
[----:B------:R-:W-:Y:S01]  /*23b0*/  FADD.FTZ R80, R101, -R80 ;  /* 0x8000005065507221 */ /* 0x000fe20000010000 */
[----:B------:R-:W-:Y:S01]  /*23c0*/  PRMT R69, R18, 0x7632, R69 ;  /* 0x0000763212457816 */ /* 0x000fe20000000045 */
[----:B------:R-:W-:Y:S01]  /*23d0*/  FADD.FTZ R76, R100, -R71 ;  /* 0x80000047644c7221 */ /* 0x000fe20000010000 */
[----:B------:R-:W-:Y:S01]  /*23e0*/  SHF.L.U32 R77, R68, 0x10, RZ ;  /* 0x00000010444d7819 */ /* 0x000fe200000006ff */
[----:B------:R-:W-:Y:S01]  /*23f0*/  FADD.FTZ R68, R103, -R70 ;  /* 0x8000004667447221 */ /* 0x000fe20000010000 */
[----:B------:R-:W-:Y:S01]  /*2400*/  FFMA.FTZ R71, R78, UR11, R79 ;  /* 0x0000000b4e477c23 */ /* 0x000fe2000801004f */
[----:B------:R-:W-:Y:S01]  /*2410*/  FFMA.FTZ R82, R80, UR11, R81 ;  /* 0x0000000b50527c23 */ /* 0x000fe20008010051 */
[----:B------:R-:W-:Y:S01]  /*2420*/  ISETP.GE.U32.AND P0, PT, R118, RZ, PT ;  /* 0x000000ff7600720c */ /* 0x000fe20003f06070 */
[----:B------:R-:W-:Y:S01]  /*2430*/  FFMA.FTZ R79, R109, UR10, R84 ;  /* 0x0000000a6d4f7c23 */ /* 0x000fe20008010054 */
[----:B------:R-:W-:-:S02]  /*2440*/  IMAD.U32 R69, R69, 0x10000, RZ ;  /* 0x0001000045457824 */ /* 0x000fc400078e00ff */
[----:B------:R-:W-:Y:S01]  /*2450*/  FFMA.FTZ R68, R68, UR11, R77 ;  /* 0x0000000b44447c23 */ /* 0x000fe2000801004d */
[----:B------:R-:W-:Y:S01]  /*2460*/  PRMT R70, R16, 0x7632, R70 ;  /* 0x0000763210467816 */ /* 0x000fe20000000046 */
[--C-:B------:R-:W-:Y:S01]  /*2470*/  FFMA.FTZ R77, R112, UR10, R84.reuse ;  /* 0x0000000a704d7c23 */ /* 0x100fe20008010054 */
[----:B------:R-:W-:Y:S01]  /*2480*/  FMUL.FTZ R83, R82, UR23 ;  /* 0x0000001752537c20 */ /* 0x000fe20008410000 */
[----:B------:R-:W-:Y:S01]  /*2490*/  FMUL.FTZ R80, R71, UR23 ;  /* 0x0000001747507c20 */ /* 0x000fe20008410000 */
[C---:B------:R-:W-:Y:S01]  /*24a0*/  LOP3.LUT P1, RZ, R119.reuse, 0xff0000, RZ, 0xc0, !PT ;  /* 0x00ff000077ff7812 */ /* 0x040fe2000782c0ff */
[----:B------:R-:W-:Y:S01]  /*24b0*/  FADD.FTZ R78, R106, -R79 ;  /* 0x8000004f6a4e7221 */ /* 0x000fe20000010000 */
[----:B------:R-:W-:Y:S01]  /*24c0*/  ISETP.GE.U32.AND.EX P0, PT, R119, 0x1000000, PT, P0 ;  /* 0x010000007700780c */ /* 0x000fe20003f06100 */
[----:B------:R-:W-:Y:S01]  /*24d0*/  FFMA.FTZ R69, R76, UR11, R69 ;  /* 0x0000000b4c457c23 */ /* 0x000fe20008010045 */
[----:B------:R-:W-:Y:S01]  /*24e0*/  IMAD.U32 R81, R18, 0x10000, RZ ;  /* 0x0001000012517824 */ /* 0x000fe200078e00ff */
[----:B------:R-:W-:Y:S01]  /*24f0*/  SHF.L.U32 R79, R70, 0x10, RZ ;  /* 0x00000010464f7819 */ /* 0x000fe200000006ff */
[----:B------:R-:W-:Y:S01]  /*2500*/  FADD.FTZ R76, R110, -R77 ;  /* 0x8000004d6e4c7221 */ /* 0x000fe20000010000 */
[----:B------:R-:W-:Y:S01]  /*2510*/  FSEL R83, R83, RZ, P0 ;  /* 0x000000ff53537208 */ /* 0x000fe20000000000 */
[--C-:B------:R-:W-:Y:S01]  /*2520*/  FFMA.FTZ R77, R111, UR10, R84.reuse ;  /* 0x0000000a6f4d7c23 */ /* 0x100fe20008010054 */
[----:B------:R-:W-:Y:S01]  /*2530*/  FSEL R80, R80, RZ, P1 ;  /* 0x000000ff50507208 */ /* 0x000fe20000800000 */
[----:B------:R-:W-:Y:S01]  /*2540*/  FFMA.FTZ R78, R78, UR11, R81 ;  /* 0x0000000b4e4e7c23 */ /* 0x000fe20008010051 */
[----:B------:R-:W-:Y:S01]  /*2550*/  FFMA.FTZ R70, R115, UR10, R84 ;  /* 0x0000000a73467c23 */ /* 0x000fe20008010054 */
[----:B------:R-:W-:Y:S01]  /*2560*/  FFMA.FTZ R76, R76, UR11, R79 ;  /* 0x0000000b4c4c7c23 */ /* 0x000fe2000801004f */
[----:B------:R-:W-:Y:S01]  /*2570*/  F2FP.BF16.F32.PACK_AB R79, R83, R80 ;  /* 0x00000050534f723e */ /* 0x000fe200000010ff */
[----:B------:R-:W-:Y:S01]  /*2580*/  FADD.FTZ R80, R108, -R77 ;  /* 0x8000004d6c507221 */ /* 0x000fe20000010000 */
[----:B------:R-:W-:Y:S01]  /*2590*/  F2FP.BF16.F32.PACK_AB R71, R82, R71 ;  /* 0x000000475247723e */ /* 0x000fe200000010ff */
[----:B------:R-:W-:Y:S01]  /*25a0*/  FMUL.FTZ R81, R78, UR23 ;  /* 0x000000174e517c20 */ /* 0x000fe20008410000 */
[----:B------:R-:W-:Y:S01]  /*25b0*/  FADD.FTZ R77, R113, -R70 ;  /* 0x80000046714d7221 */ /* 0x000fe20000010000 */
[----:B------:R-:W-:Y:S01]  /*25c0*/  FMUL.FTZ R82, R69, UR23 ;  /* 0x0000001745527c20 */ /* 0x000fe20008410000 */
[C---:B------:R-:W-:Y:S01]  /*25d0*/  LOP3.LUT P0, RZ, R119.reuse, 0xff, RZ, 0xc0, !PT ;  /* 0x000000ff77ff7812 */ /* 0x040fe2000780c0ff */
[----:B------:R-:W-:Y:S01]  /*25e0*/  FMUL.FTZ R83, R68, UR23 ;  /* 0x0000001744537c20 */ /* 0x000fe20008410000 */
[----:B------:R-:W-:-:S02]  /*25f0*/  LOP3.LUT P1, RZ, R119, 0xff00, RZ, 0xc0, !PT ;  /* 0x0000ff0077ff7812 */ /* 0x000fc4000782c0ff */
[----:B------:R-:W-:Y:S01]  /*2600*/  F2FP.BF16.F32.PACK_AB R70, R69, R78 ;  /* 0x0000004e4546723e */ /* 0x000fe200000010ff */
[----:B------:R-:W-:Y:S01]  /*2610*/  IMAD.U32 R69, R17, 0x10000, RZ ;  /* 0x0001000011457824 */ /* 0x000fe200078e00ff */
[----:B------:R-:W-:Y:S02]  /*2620*/  SHF.L.U32 R78, R16, 0x10, RZ ;  /* 0x00000010104e7819 */ /* 0x000fe400000006ff */
[----:B------:R-:W-:Y:S01]  /*2630*/  FSEL R81, R81, RZ, P0 ;  /* 0x000000ff51517208 */ /* 0x000fe20000000000 */
[----:B------:R-:W-:Y:S01]  /*2640*/  FFMA.FTZ R69, R80, UR11, R69 ;  /* 0x0000000b50457c23 */ /* 0x000fe20008010045 */
[----:B------:R-:W-:Y:S01]  /*2650*/  FSEL R82, R82, RZ, P1 ;  /* 0x000000ff52527208 */ /* 0x000fe20000800000 */
[----:B------:R-:W-:Y:S01]  /*2660*/  FFMA.FTZ R77, R77, UR11, R78 ;  /* 0x0000000b4d4d7c23 */ /* 0x000fe2000801004e */
[----:B------:R-:W-:Y:S02]  /*2670*/  LOP3.LUT P2, RZ, R118, 0xff0000, RZ, 0xc0, !PT ;  /* 0x00ff000076ff7812 */ /* 0x000fe4000784c0ff */
[----:B------:R-:W-:Y:S01]  /*2680*/  F2FP.BF16.F32.PACK_AB R78, R82, R81 ;  /* 0x00000051524e723e */ /* 0x000fe200000010ff */
[----:B------:R-:W-:Y:S01]  /*2690*/  FMUL.FTZ R81, R69, UR23 ;  /* 0x0000001745517c20 */ /* 0x000fe20008410000 */
[----:B------:R-:W-:Y:S01]  /*26a0*/  F2FP.BF16.F32.PACK_AB R69, R68, R69 ;  /* 0x000000454445723e */ /* 0x000fe200000010ff */
[----:B------:R-:W-:Y:S01]  /*26b0*/  FMUL.FTZ R80, R77, UR23 ;  /* 0x000000174d507c20 */ /* 0x000fe20008410000 */
[C---:B------:R-:W-:Y:S01]  /*26c0*/  F2FP.BF16.F32.PACK_AB R68, R76.reuse, R77 ;  /* 0x0000004d4c44723e */ /* 0x040fe200000010ff */
[----:B------:R-:W-:Y:S01]  /*26d0*/  FMUL.FTZ R77, R76, UR23 ;  /* 0x000000174c4d7c20 */ /* 0x000fe20008410000 */
[----:B------:R-:W-:-:S02]  /*26e0*/  LOP3.LUT P3, RZ, R118, 0xff000000, RZ, 0xc0, !PT ;  /* 0xff00000076ff7812 */ /* 0x000fc4000786c0ff */
[C---:B------:R-:W-:Y:S02]  /*26f0*/  LOP3.LUT P0, RZ, R118.reuse, 0xff, RZ, 0xc0, !PT ;  /* 0x000000ff76ff7812 */ /* 0x040fe4000780c0ff */
[----:B------:R-:W-:Y:S02]  /*2700*/  LOP3.LUT P1, RZ, R118, 0xff00, RZ, 0xc0, !PT ;  /* 0x0000ff0076ff7812 */ /* 0x000fe4000782c0ff */
[----:B------:R-:W-:Y:S02]  /*2710*/  FSEL R82, R81, RZ, P2 ;  /* 0x000000ff51527208 */ /* 0x000fe40001000000 */
[----:B------:R-:W-:Y:S02]  /*2720*/  FSEL R83, R83, RZ, P3 ;  /* 0x000000ff53537208 */ /* 0x000fe40001800000 */
[----:B------:R-:W-:Y:S02]  /*2730*/  FSEL R76, R80, RZ, P0 ;  /* 0x000000ff504c7208 */ /* 0x000fe40000000000 */
[----:B------:R-:W-:-:S02]  /*2740*/  FSEL R81, R77, RZ, P1 ;  /* 0x000000ff4d517208 */ /* 0x000fc40000800000 */
[----:B------:R-:W-:Y:S02]  /*2750*/  F2FP.BF16.F32.PACK_AB R77, R83, R82 ;  /* 0x00000052534d723e */ /* 0x000fe400000010ff */
[----:B------:R-:W-:Y:S01]  /*2760*/  F2FP.BF16.F32.PACK_AB R76, R81, R76 ;  /* 0x0000004c514c723e */ /* 0x000fe200000010ff */
[----:B------:R-:W-:Y:S06]  /*2770*/  BRA `(.L_x_667) ;  /* 0x0000001400607947 */ /* 0x000fec0003800000 */
.L_x_664:
        /* <DEDUP_REMOVED lines=14> */
[----:B------:R-:W-:Y:S01]  /*2860*/  ISETP.GE.U32.AND P0, PT, R118, RZ, PT ;  /* 0x000000ff7600720c */ /* 0x000fe20003f06070 */
[----:B------:R-:W-:Y:S01]  /*2870*/  FADD.FTZ R77, R100, -R77 ;  /* 0x8000004d644d7221 */ /* 0x000fe20000010000 */
[----:B------:R-:W-:Y:S01]  /*2880*/  FMUL.FTZ R74, R74, UR11 ;  /* 0x0000000b4a4a7c20 */ /* 0x000fe20008410000 */
[----:B------:R-:W-:Y:S01]  /*2890*/  FMUL.FTZ R72, R72, UR11 ;  /* 0x0000000b48487c20 */ /* 0x000fe20008410000 */
[----:B------:R-:W-:Y:S01]  /*28a0*/  ISETP.GE.U32.AND.EX P1, PT, R123, 0x1000000, PT, P1 ;  /* 0x010000007b00780c */ /* 0x000fe20003f26110 */
[----:B------:R-:W-:Y:S01]  /*28b0*/  FMUL.FTZ R77, R77, UR11 ;  /* 0x0000000b4d4d7c20 */ /* 0x000fe20008410000 */
[----:B------:R-:W-:Y:S01]  /*28c0*/  FMUL.FTZ R74, R74, UR23 ;  /* 0x000000174a4a7c20 */ /* 0x000fe20008410000 */
[----:B------:R-:W-:Y:S01]  /*28d0*/  FMUL.FTZ R73, R72, UR23 ;  /* 0x0000001748497c20 */ /* 0x000fe20008410000 */
[----:B------:R-:W-:Y:S01]  /*28e0*/  LOP3.LUT P2, RZ, R123, 0xff0000, RZ, 0xc0, !PT ;  /* 0x00ff00007bff7812 */ /* 0x000fe2000784c0ff */
[----:B------:R-:W-:Y:S01]  /*28f0*/  FMUL.FTZ R77, R77, UR23 ;  /* 0x000000174d4d7c20 */ /* 0x000fe20008410000 */
[----:B------:R-:W-:-:S02]  /*2900*/  LOP3.LUT P3, RZ, R119, 0xff0000, RZ, 0xc0, !PT ;  /* 0x00ff000077ff7812 */ /* 0x000fc4000786c0ff */
[----:B------:R-:W-:Y:S02]  /*2910*/  ISETP.GE.U32.AND.EX P0, PT, R119, 0x1000000, PT, P0 ;  /* 0x010000007700780c */ /* 0x000fe40003f06100 */
[C---:B------:R-:W-:Y:S02]  /*2920*/  FSEL R72, R74.reuse, RZ, P1 ;  /* 0x000000ff4a487208 */ /* 0x040fe40000800000 */
[C---:B------:R-:W-:Y:S02]  /*2930*/  FSEL R75, R73.reuse, RZ, P2 ;  /* 0x000000ff494b7208 */ /* 0x040fe40001000000 */
[----:B------:R-:W-:Y:S01]  /*2940*/  FSEL R79, R73, RZ, P3 ;  /* 0x000000ff494f7208 */ /* 0x000fe20001800000 */
[--C-:B------:R-:W-:Y:S01]  /*2950*/  FFMA.FTZ R73, R109, UR10, R84.reuse ;  /* 0x0000000a6d497c23 */ /* 0x100fe20008010054 */
[----:B------:R-:W-:Y:S02]  /*2960*/  FSEL R74, R74, RZ, P0 ;  /* 0x000000ff4a4a7208 */ /* 0x000fe40000000000 */
[----:B------:R-:W-:Y:S01]  /*2970*/  F2FP.BF16.F32.PACK_AB R75, R72, R75 ;  /* 0x0000004b484b723e */ /* 0x000fe200000010ff */
[--C-:B------:R-:W-:Y:S01]  /*2980*/  FFMA.FTZ R72, R104, UR10, R84.reuse ;  /* 0x0000000a68487c23 */ /* 0x100fe20008010054 */
[----:B------:R-:W-:Y:S01]  /*2990*/  F2FP.BF16.F32.PACK_AB R79, R74, R79 ;  /* 0x0000004f4a4f723e */ /* 0x000fe200000010ff */
[----:B------:R-:W-:Y:S01]  /*29a0*/  FADD.FTZ R74, R106, -R73 ;  /* 0x800000496a4a7221 */ /* 0x000fe20000010000 */
[----:B------:R-:W-:Y:S01]  /*29b0*/  FFMA.FTZ R73, R111, UR10, R84 ;  /* 0x0000000a6f497c23 */ /* 0x000fe20008010054 */
[----:B------:R-:W-:Y:S01]  /*29c0*/  FADD.FTZ R72, R103, -R72 ;  /* 0x8000004867487221 */ /* 0x000fe20000010000 */
[----:B------:R-:W-:Y:S01]  /*29d0*/  LOP3.LUT P0, RZ, R119, 0xff, RZ, 0xc0, !PT ;  /* 0x000000ff77ff7812 */ /* 0x000fe2000780c0ff */
[----:B------:R-:W-:Y:S01]  /*29e0*/  FMUL.FTZ R74, R74, UR11 ;  /* 0x0000000b4a4a7c20 */ /* 0x000fe20008410000 */
[----:B------:R-:W-:Y:S01]  /*29f0*/  FADD.FTZ R73, R108, -R73 ;  /* 0x800000496c497221 */ /* 0x000fe20000010000 */
[----:B------:R-:W-:Y:S01]  /*2a00*/  LOP3.LUT P3, RZ, R123, 0xff, RZ, 0xc0, !PT ;  /* 0x000000ff7bff7812 */ /* 0x000fe2000786c0ff */
[----:B------:R-:W-:Y:S01]  /*2a10*/  FMUL.FTZ R72, R72, UR11 ;  /* 0x0000000b48487c20 */ /* 0x000fe20008410000 */
[----:B------:R-:W-:Y:S01]  /*2a20*/  FMUL.FTZ R74, R74, UR23 ;  /* 0x000000174a4a7c20 */ /* 0x000fe20008410000 */
        /* <DEDUP_REMOVED lines=9> */
[C---:B------:R-:W-:Y:S02]  /*2ac0*/  FSEL R83, R77.reuse, RZ, P2 ;  /* 0x000000ff4d537208 */ /* 0x040fe40001000000 */
[----:B------:R-:W-:Y:S02]  /*2ad0*/  FSEL R77, R77, RZ, P1 ;  /* 0x000000ff4d4d7208 */ /* 0x000fe40000800000 */
[----:B------:R-:W-:-:S02]  /*2ae0*/  FSEL R73, R76, RZ, P0 ;  /* 0x000000ff4c497208 */ /* 0x000fc40000000000 */
        /* <DEDUP_REMOVED lines=28> */
.L_x_670:
[--C-:B------:R-:W-:Y:S01]  /*2cb0*/  FFMA.FTZ R68, R107, UR10, R84.reuse ;  /* 0x0000000a6b447c23 */ /* 0x100fe20008010054 */
[--C-:B------:R-:W-:Y:S01]  /*2cc0*/  FFMA.FTZ R70, R98, UR10, R84.reuse ;  /* 0x0000000a62467c23 */ /* 0x100fe20008010054 */
[----:B------:R-:W-:Y:S01]  /*2cd0*/  ISETP.GE.U32.AND P1, PT, R118, RZ, PT ;  /* 0x000000ff7600720c */ /* 0x000fe20003f26070 */
[----:B------:R-:W-:Y:S01]  /*2ce0*/  FFMA.FTZ R69, R109, UR10, R84 ;  /* 0x0000000a6d457c23 */ /* 0x000fe20008010054 */
[----:B------:R-:W-:Y:S01]  /*2cf0*/  FADD.FTZ R68, R105, -R68 ;  /* 0x8000004469447221 */ /* 0x000fe20000010000 */
[----:B------:R-:W-:Y:S01]  /*2d00*/  FADD.FTZ R70, R101, -R70 ;  /* 0x8000004665467221 */ /* 0x000fe20000010000 */
[----:B------:R-:W-:Y:S01]  /*2d10*/  ISETP.GE.U32.AND P0, PT, R122, RZ, PT ;  /* 0x000000ff7a00720c */ /* 0x000fe20003f06070 */
[----:B------:R-:W-:Y:S01]  /*2d20*/  FFMA.FTZ R73, R102, UR10, R84 ;  /* 0x0000000a66497c23 */ /* 0x000fe20008010054 */
[----:B------:R-:W-:Y:S01]  /*2d30*/  FMUL.FTZ R68, R68, UR11 ;  /* 0x0000000b44447c20 */ /* 0x000fe20008410000 */
[----:B------:R-:W-:Y:S01]  /*2d40*/  FMUL.FTZ R75, R70, UR11 ;  /* 0x0000000b464b7c20 */ /* 0x000fe20008410000 */
[----:B------:R-:W-:Y:S01]  /*2d50*/  LOP3.LUT P2, RZ, R119, 0xff0000, RZ, 0xc0, !PT ;  /* 0x00ff000077ff7812 */ /* 0x000fe2000784c0ff */
[----:B------:R-:W-:Y:S01]  /*2d60*/  FADD.FTZ R69, R106, -R69 ;  /* 0x800000456a457221 */ /* 0x000fe20000010000 */
[----:B------:R-:W-:Y:S01]  /*2d70*/  FMUL.FTZ R70, R68, UR23 ;  /* 0x0000001744467c20 */ /* 0x000fe20008410000 */
[----:B------:R-:W-:Y:S01]  /*2d80*/  LOP3.LUT P3, RZ, R123, 0xff0000, RZ, 0xc0, !PT ;  /* 0x00ff00007bff7812 */ /* 0x000fe2000786c0ff */
[----:B------:R-:W-:Y:S01]  /*2d90*/  FADD.FTZ R73, R100, -R73 ;  /* 0x8000004964497221 */ /* 0x000fe20000010000 */
[C---:B------:R-:W-:Y:S01]  /*2da0*/  F2FP.BF16.F32.PACK_AB R71, R75.reuse, R68 ;  /* 0x000000444b47723e */ /* 0x040fe200000010ff */
[----:B------:R-:W-:Y:S01]  /*2db0*/  FMUL.FTZ R68, R75, UR23 ;  /* 0x000000174b447c20 */ /* 0x000fe20008410000 */
[----:B------:R-:W-:Y:S01]  /*2dc0*/  ISETP.GE.U32.AND.EX P0, PT, R123, 0x1000000, PT, P0 ;  /* 0x010000007b00780c */ /* 0x000fe20003f06100 */
[----:B------:R-:W-:Y:S01]  /*2dd0*/  FMUL.FTZ R69, R69, UR11 ;  /* 0x0000000b45457c20 */ /* 0x000fe20008410000 */
[----:B------:R-:W-:-:S02]  /*2de0*/  ISETP.GE.U32.AND.EX P1, PT, R119, 0x1000000, PT, P1 ;  /* 0x010000007700780c */ /* 0x000fc40003f26110 */
[C---:B------:R-:W-:Y:S02]  /*2df0*/  FSEL R75, R70.reuse, RZ, P3 ;  /* 0x000000ff464b7208 */ /* 0x040fe40001800000 */
[----:B------:R-:W-:Y:S02]  /*2e00*/  FSEL R79, R70, RZ, P2 ;  /* 0x000000ff464f7208 */ /* 0x000fe40001000000 */
[C---:B------:R-:W-:Y:S02]  /*2e10*/  FSEL R72, R68.reuse, RZ, P0 ;  /* 0x000000ff44487208 */ /* 0x040fe40000000000 */
[----:B------:R-:W-:Y:S01]  /*2e20*/  FSEL R70, R68, RZ, P1 ;  /* 0x000000ff44467208 */ /* 0x000fe20000800000 */
[----:B------:R-:W-:Y:S01]  /*2e30*/  FMUL.FTZ R68, R73, UR11 ;  /* 0x0000000b49447c20 */ /* 0x000fe20008410000 */
[----:B------:R-:W-:Y:S01]  /*2e40*/  F2FP.BF16.F32.PACK_AB R75, R72, R75 ;  /* 0x0000004b484b723e */ /* 0x000fe200000010ff */
[----:B------:R-:W-:Y:S01]  /*2e50*/  FMUL.FTZ R72, R69, UR23 ;  /* 0x0000001745487c20 */ /* 0x000fe20008410000 */
[----:B------:R-:W-:Y:S01]  /*2e60*/  F2FP.BF16.F32.PACK_AB R79, R70, R79 ;  /* 0x0000004f464f723e */ /* 0x000fe200000010ff */
[C---:B------:R-:W-:Y:S01]  /*2e70*/  FMUL.FTZ R73, R68.reuse, UR23 ;  /* 0x0000001744497c20 */ /* 0x040fe20008410000 */
[----:B------:R-:W-:Y:S01]  /*2e80*/  F2FP.BF16.F32.PACK_AB R70, R68, R69 ;  /* 0x000000454446723e */ /* 0x000fe200000010ff */
[--C-:B------:R-:W-:Y:S01]  /*2e90*/  FFMA.FTZ R69, R111, UR10, R84.reuse ;  /* 0x0000000a6f457c23 */ /* 0x100fe20008010054 */
[----:B------:R-:W-:Y:S01]  /*2ea0*/  FFMA.FTZ R68, R104, UR10, R84 ;  /* 0x0000000a68447c23 */ /* 0x000fe20008010054 */
[----:B------:R-:W-:-:S02]  /*2eb0*/  LOP3.LUT P3, RZ, R123, 0xff00, RZ, 0xc0, !PT ;  /* 0x0000ff007bff7812 */ /* 0x000fc4000786c0ff */
[C---:B------:R-:W-:Y:S01]  /*2ec0*/  LOP3.LUT P0, RZ, R119.reuse, 0xff, RZ, 0xc0, !PT ;  /* 0x000000ff77ff7812 */ /* 0x040fe2000780c0ff */
[----:B------:R-:W-:Y:S01]  /*2ed0*/  FADD.FTZ R69, R108, -R69 ;  /* 0x800000456c457221 */ /* 0x000fe20000010000 */
[----:B------:R-:W-:Y:S01]  /*2ee0*/  LOP3.LUT P2, RZ, R119, 0xff00, RZ, 0xc0, !PT ;  /* 0x0000ff0077ff7812 */ /* 0x000fe2000784c0ff */
[----:B------:R-:W-:Y:S01]  /*2ef0*/  FADD.FTZ R68, R103, -R68 ;  /* 0x8000004467447221 */ /* 0x000fe20000010000 */
[----:B------:R-:W-:Y:S01]  /*2f00*/  FSEL R77, R73, RZ, P3 ;  /* 0x000000ff494d7208 */ /* 0x000fe20001800000 */
[----:B------:R-:W-:Y:S01]  /*2f10*/  FMUL.FTZ R69, R69, UR11 ;  /* 0x0000000b45457c20 */ /* 0x000fe20008410000 */
[----:B------:R-:W-:Y:S01]  /*2f20*/  FSEL R78, R72, RZ, P0 ;  /* 0x000000ff484e7208 */ /* 0x000fe20000000000 */
[----:B------:R-:W-:Y:S01]  /*2f30*/  FMUL.FTZ R68, R68, UR11 ;  /* 0x0000000b44447c20 */ /* 0x000fe20008410000 */
[----:B------:R-:W-:Y:S01]  /*2f40*/  FSEL R73, R73, RZ, P2 ;  /* 0x000000ff49497208 */ /* 0x000fe20001000000 */
[----:B------:R-:W-:Y:S01]  /*2f50*/  FMUL.FTZ R76, R69, UR23 ;  /* 0x00000017454c7c20 */ /* 0x000fe20008410000 */
[----:B------:R-:W-:Y:S01]  /*2f60*/  LOP3.LUT P1, RZ, R123, 0xff, RZ, 0xc0, !PT ;  /* 0x000000ff7bff7812 */ /* 0x000fe2000782c0ff */
[----:B------:R-:W-:Y:S01]  /*2f70*/  FMUL.FTZ R80, R68, UR23 ;  /* 0x0000001744507c20 */ /* 0x000fe20008410000 */
[----:B------:R-:W-:Y:S01]  /*2f80*/  F2FP.BF16.F32.PACK_AB R78, R73, R78 ;  /* 0x0000004e494e723e */ /* 0x000fe200000010ff */
[--C-:B------:R-:W-:Y:S01]  /*2f90*/  FFMA.FTZ R73, R112, UR10, R84.reuse ;  /* 0x0000000a70497c23 */ /* 0x100fe20008010054 */
[----:B------:R-:W-:Y:S01]  /*2fa0*/  F2FP.BF16.F32.PACK_AB R69, R68, R69 ;  /* 0x000000454445723e */ /* 0x000fe200000010ff */
[----:B------:R-:W-:Y:S01]  /*2fb0*/  FFMA.FTZ R68, R115, UR10, R84 ;  /* 0x0000000a73447c23 */ /* 0x000fe20008010054 */
[----:B------:R-:W-:Y:S01]  /*2fc0*/  FSEL R74, R72, RZ, P1 ;  /* 0x000000ff484a7208 */ /* 0x000fe20000800000 */
[----:B------:R-:W-:Y:S01]  /*2fd0*/  FADD.FTZ R72, R110, -R73 ;  /* 0x800000496e487221 */ /* 0x000fe20000010000 */
[----:B------:R-:W-:Y:S01]  /*2fe0*/  LOP3.LUT P0, RZ, R118, 0xff0000, RZ, 0xc0, !PT ;  /* 0x00ff000076ff7812 */ /* 0x000fe2000780c0ff */
[----:B------:R-:W-:Y:S01]  /*2ff0*/  FADD.FTZ R68, R113, -R68 ;  /* 0x8000004471447221 */ /* 0x000fe20000010000 */
[----:B------:R-:W-:Y:S01]  /*3000*/  LOP3.LUT P1, RZ, R122, 0xff0000, RZ, 0xc0, !PT ;  /* 0x00ff00007aff7812 */ /* 0x000fe2000782c0ff */
[----:B------:R-:W-:Y:S01]  /*3010*/  FMUL.FTZ R81, R72, UR11 ;  /* 0x0000000b48517c20 */ /* 0x000fe20008410000 */
[----:B------:R-:W-:Y:S01]  /*3020*/  LOP3.LUT P3, RZ, R122, 0xff000000, RZ, 0xc0, !PT ;  /* 0xff0000007aff7812 */ /* 0x000fe2000786c0ff */
[----:B------:R-:W-:Y:S01]  /*3030*/  FMUL.FTZ R72, R68, UR11 ;  /* 0x0000000b44487c20 */ /* 0x000fe20008410000 */
[----:B------:R-:W-:-:S02]  /*3040*/  LOP3.LUT P2, RZ, R118, 0xff000000, RZ, 0xc0, !PT ;  /* 0xff00000076ff7812 */ /* 0x000fc4000784c0ff */
[----:B------:R-:W-:Y:S02]  /*3050*/  F2FP.BF16.F32.PACK_AB R74, R77, R74 ;  /* 0x0000004a4d4a723e */ /* 0x000fe400000010ff */
        /* <DEDUP_REMOVED lines=20> */
.L_x_669:
[----:B------:R-:W-:Y:S01]  /*31a0*/  UMOV UR4, UR8 ;  /* 0x0000000800047c82 */ /* 0x000fe20008000000 */
[----:B------:R-:W-:Y:S01]  /*31b0*/  UMOV UR5, UR9 ;  /* 0x0000000900057c82 */ /* 0x000fe20008000000 */
[----:B------:R-:W-:-:S04]  /*31c0*/  UISETP.NE.U32.AND UP0, UPT, UR4, URZ, UPT ;  /* 0x000000ff0400728c */ /* 0x000fc8000bf05070 */
[----:B------:R-:W-:-:S09]  /*31d0*/  UISETP.NE.AND.EX UP0, UPT, UR5, URZ, UPT, UP0 ;  /* 0x000000ff0500728c */ /* 0x000fd2000bf05300 */
[----:B------:R-:W-:Y:S05]  /*31e0*/  BRA.U UP0, `(.L_x_671) ;  /* 0x00000005005c7547 */ /* 0x000fea000b800000 */
[--C-:B------:R-:W-:Y:S01]  /*31f0*/  FFMA.FTZ R76, R107, UR10, R84.reuse ;  /* 0x0000000a6b4c7c23 */ /* 0x100fe20008010054 */
[----:B------:R-:W-:Y:S01]  /*3200*/  PRMT R73, R18, 0x7632, R73 ;  /* 0x0000763212497816 */ /* 0x000fe20000000049 */
[----:B------:R-:W-:Y:S01]  /*3210*/  FFMA.FTZ R74, R104, UR10, R84 ;  /* 0x0000000a684a7c23 */ /* 0x000fe20008010054 */
[----:B------:R-:W-:Y:S01]  /*3220*/  PRMT R72, R17, 0x7632, R72 ;  /* 0x0000763211487816 */ /* 0x000fe20000000048 */
[----:B------:R-:W-:Y:S01]  /*3230*/  FFMA.FTZ R82, R98, UR10, R84 ;  /* 0x0000000a62527c23 */ /* 0x000fe20008010054 */
[C---:B------:R-:W-:Y:S01]  /*3240*/  PRMT R78, R19.reuse, 0x7632, R78 ;  /* 0x00007632134e7816 */ /* 0x040fe2000000004e */
[----:B------:R-:W-:Y:S01]  /*3250*/  FFMA.FTZ R75, R102, UR10, R84 ;  /* 0x0000000a664b7c23 */ /* 0x000fe20008010054 */
[----:B------:R-:W-:Y:S02]  /*3260*/  IMAD.U32 R80, R19, 0x10000, RZ ;  /* 0x0001000013507824 */ /* 0x000fe400078e00ff */
[----:B------:R-:W-:Y:S01]  /*3270*/  FADD.FTZ R77, R105, -R76 ;  /* 0x8000004c694d7221 */ /* 0x000fe20000010000 */
[----:B------:R-:W-:Y:S01]  /*3280*/  SHF.L.U32 R76, R73, 0x10, RZ ;  /* 0x00000010494c7819 */ /* 0x000fe200000006ff */
[----:B------:R-:W-:Y:S01]  /*3290*/  IMAD.U32 R72, R72, 0x10000, RZ ;  /* 0x0001000048487824 */ /* 0x000fe200078e00ff */
[----:B------:R-:W-:Y:S01]  /*32a0*/  SHF.L.U32 R79, R78, 0x10, RZ ;  /* 0x000000104e4f7819 */ /* 0x000fe200000006ff */
[----:B------:R-:W-:Y:S01]  /*32b0*/  FADD.FTZ R73, R103, -R74 ;  /* 0x8000004a67497221 */ /* 0x000fe20000010000 */
[----:B------:R-:W-:Y:S01]  /*32c0*/  FADD.FTZ R82, R101, -R82 ;  /* 0x8000005265527221 */ /* 0x000fe20000010000 */
[----:B------:R-:W-:Y:S01]  /*32d0*/  FADD.FTZ R75, R100, -R75 ;  /* 0x8000004b644b7221 */ /* 0x000fe20000010000 */
[----:B------:R-:W-:Y:S01]  /*32e0*/  FFMA.FTZ R80, R77, UR11, R80 ;  /* 0x0000000b4d507c23 */ /* 0x000fe20008010050 */
[----:B------:R-:W-:Y:S01]  /*32f0*/  FFMA.FTZ R77, R109, UR10, R84 ;  /* 0x0000000a6d4d7c23 */ /* 0x000fe20008010054 */
[----:B------:R-:W-:Y:S01]  /*3300*/  FFMA.FTZ R73, R73, UR11, R72 ;  /* 0x0000000b49497c23 */ /* 0x000fe20008010048 */
[----:B------:R-:W-:Y:S01]  /*3310*/  FFMA.FTZ R82, R82, UR11, R79 ;  /* 0x0000000b52527c23 */ /* 0x000fe2000801004f */
[----:B------:R-:W-:Y:S01]  /*3320*/  FFMA.FTZ R74, R75, UR11, R76 ;  /* 0x0000000b4b4a7c23 */ /* 0x000fe2000801004c */
[----:B------:R-:W-:Y:S01]  /*3330*/  PRMT R72, R16, 0x7632, R72 ;  /* 0x0000763210487816 */ /* 0x000fe20000000048 */
[----:B------:R-:W-:Y:S01]  /*3340*/  FFMA.FTZ R75, R112, UR10, R84 ;  /* 0x0000000a704b7c23 */ /* 0x000fe20008010054 */
[----:B------:R-:W-:Y:S01]  /*3350*/  ISETP.GE.U32.AND P0, PT, R122, RZ, PT ;  /* 0x000000ff7a00720c */ /* 0x000fe20003f06070 */
[----:B------:R-:W-:Y:S01]  /*3360*/  FADD.FTZ R78, R106, -R77 ;  /* 0x8000004d6a4e7221 */ /* 0x000fe20000010000 */
[----:B------:R-:W-:Y:S01]  /*3370*/  SHF.L.U32 R79, R18, 0x10, RZ ;  /* 0x00000010124f7819 */ /* 0x000fe200000006ff */
[----:B------:R-:W-:Y:S01]  /*3380*/  FMUL.FTZ R80, R80, UR23 ;  /* 0x0000001750507c20 */ /* 0x000fe20008410000 */
[----:B------:R-:W-:Y:S01]  /*3390*/  ISETP.GE.U32.AND P1, PT, R118, RZ, PT ;  /* 0x000000ff7600720c */ /* 0x000fe20003f26070 */
[----:B------:R-:W-:Y:S01]  /*33a0*/  FMUL.FTZ R82, R82, UR23 ;  /* 0x0000001752527c20 */ /* 0x000fe20008410000 */
[----:B------:R-:W-:Y:S01]  /*33b0*/  SHF.L.U32 R72, R72, 0x10, RZ ;  /* 0x0000001048487819 */ /* 0x000fe200000006ff */
[----:B------:R-:W-:Y:S01]  /*33c0*/  FADD.FTZ R77, R110, -R75 ;  /* 0x8000004b6e4d7221 */ /* 0x000fe20000010000 */
[----:B------:R-:W-:Y:S01]  /*33d0*/  LOP3.LUT P2, RZ, R119, 0xff0000, RZ, 0xc0, !PT ;  /* 0x00ff000077ff7812 */ /* 0x000fe2000784c0ff */
[----:B------:R-:W-:Y:S01]  /*33e0*/  FFMA.FTZ R78, R78, UR11, R79 ;  /* 0x0000000b4e4e7c23 */ /* 0x000fe2000801004f */
[----:B------:R-:W-:Y:S01]  /*33f0*/  LOP3.LUT P3, RZ, R123, 0xff0000, RZ, 0xc0, !PT ;  /* 0x00ff00007bff7812 */ /* 0x000fe2000786c0ff */
[----:B------:R-:W-:Y:S01]  /*3400*/  FFMA.FTZ R72, R77, UR11, R72 ;  /* 0x0000000b4d487c23 */ /* 0x000fe20008010048 */
[----:B------:R-:W-:Y:S01]  /*3410*/  ISETP.GE.U32.AND.EX P0, PT, R123, 0x1000000, PT, P0 ;  /* 0x010000007b00780c */ /* 0x000fe20003f06100 */
[----:B------:R-:W-:Y:S01]  /*3420*/  FFMA.FTZ R77, R111, UR10, R84 ;  /* 0x0000000a6f4d7c23 */ /* 0x000fe20008010054 */
[----:B------:R-:W-:Y:S01]  /*3430*/  ISETP.GE.U32.AND.EX P1, PT, R119, 0x1000000, PT, P1 ;  /* 0x010000007700780c */ /* 0x000fe20003f26110 */
[----:B------:R-:W-:Y:S01]  /*3440*/  FMUL.FTZ R78, R78, UR23 ;  /* 0x000000174e4e7c20 */ /* 0x000fe20008410000 */
[----:B------:R-:W-:Y:S01]  /*3450*/  FSEL R81, R80, RZ, P2 ;  /* 0x000000ff50517208 */ /* 0x000fe20001000000 */
[----:B------:R-:W-:Y:S01]  /*3460*/  FMUL.FTZ R72, R72, UR23 ;  /* 0x0000001748487c20 */ /* 0x000fe20008410000 */
[----:B------:R-:W-:Y:S01]  /*3470*/  FSEL R75, R80, RZ, P3 ;  /* 0x000000ff504b7208 */ /* 0x000fe20001800000 */
[----:B------:R-:W-:Y:S01]  /*3480*/  FMUL.FTZ R80, R74, UR23 ;  /* 0x000000174a507c20 */ /* 0x000fe20008410000 */
[----:B------:R-:W-:-:S02]  /*3490*/  FSEL R76, R82, RZ, P0 ;  /* 0x000000ff524c7208 */ /* 0x000fc40000000000 */
[----:B------:R-:W-:Y:S02]  /*34a0*/  FSEL R82, R82, RZ, P1 ;  /* 0x000000ff52527208 */ /* 0x000fe40000800000 */
[C---:B------:R-:W-:Y:S02]  /*34b0*/  LOP3.LUT P0, RZ, R123.reuse, 0xff, RZ, 0xc0, !PT ;  /* 0x000000ff7bff7812 */ /* 0x040fe4000780c0ff */
[----:B------:R-:W-:Y:S02]  /*34c0*/  LOP3.LUT P1, RZ, R123, 0xff00, RZ, 0xc0, !PT ;  /* 0x0000ff007bff7812 */ /* 0x000fe4000782c0ff */
[----:B------:R-:W-:Y:S01]  /*34d0*/  F2FP.BF16.F32.PACK_AB R75, R76, R75 ;  /* 0x0000004b4c4b723e */ /* 0x000fe200000010ff */
        /* <DEDUP_REMOVED lines=40> */
.L_x_671:
        /* <DEDUP_REMOVED lines=8> */
[----:B------:R-:W-:Y:S02]  /*37e0*/  IMAD.U32 R72, R18, 0x10000, RZ ;  /* 0x0001000012487824 */ /* 0x000fe400078e00ff */
[----:B------:R-:W-:Y:S01]  /*37f0*/  FADD.FTZ R69, R106, -R69 ;  /* 0x800000456a457221 */ /* 0x000fe20000010000 */
[----:B------:R-:W-:Y:S01]  /*3800*/  PRMT R74, R18, 0x7632, R74 ;  /* 0x00007632124a7816 */ /* 0x000fe2000000004a */
[----:B------:R-:W-:Y:S01]  /*3810*/  FFMA.FTZ R70, R70, UR11, R73 ;  /* 0x0000000b46467c23 */ /* 0x000fe20008010049 */
[----:B------:R-:W-:Y:S01]  /*3820*/  FFMA.FTZ R71, R68, UR11, R71 ;  /* 0x0000000b44477c23 */ /* 0x000fe20008010047 */
[----:B------:R-:W-:Y:S01]  /*3830*/  FFMA.FTZ R73, R111, UR10, R84 ;  /* 0x0000000a6f497c23 */ /* 0x000fe20008010054 */
[----:B------:R-:W-:Y:S01]  /*3840*/  FFMA.FTZ R72, R69, UR11, R72 ;  /* 0x0000000b45487c23 */ /* 0x000fe20008010048 */
[----:B------:R-:W-:Y:S01]  /*3850*/  PRMT R68, R16, 0x7632, R68 ;  /* 0x0000763210447816 */ /* 0x000fe20000000044 */
[----:B------:R-:W-:Y:S01]  /*3860*/  FFMA.FTZ R69, R112, UR10, R84 ;  /* 0x0000000a70457c23 */ /* 0x000fe20008010054 */
[----:B------:R-:W-:-:S02]  /*3870*/  IMAD.U32 R78, R74, 0x10000, RZ ;  /* 0x000100004a4e7824 */ /* 0x000fc400078e00ff */
[--C-:B------:R-:W-:Y:S01]  /*3880*/  FFMA.FTZ R79, R102, UR10, R84.reuse ;  /* 0x0000000a664f7c23 */ /* 0x100fe20008010054 */
[----:B------:R-:W-:Y:S01]  /*3890*/  FADD.FTZ R74, R108, -R73 ;  /* 0x800000496c4a7221 */ /* 0x000fe20000010000 */
[----:B------:R-:W-:Y:S01]  /*38a0*/  SHF.L.U32 R73, R68, 0x10, RZ ;  /* 0x0000001044497819 */ /* 0x000fe200000006ff */
[----:B------:R-:W-:Y:S01]  /*38b0*/  FADD.FTZ R68, R110, -R69 ;  /* 0x800000456e447221 */ /* 0x000fe20000010000 */
[C---:B------:R-:W-:Y:S01]  /*38c0*/  PRMT R75, R17.reuse, 0x7632, R75 ;  /* 0x00007632114b7816 */ /* 0x040fe2000000004b */
[----:B------:R-:W-:Y:S01]  /*38d0*/  FFMA.FTZ R76, R104, UR10, R84 ;  /* 0x0000000a684c7c23 */ /* 0x000fe20008010054 */
[----:B------:R-:W-:Y:S01]  /*38e0*/  SHF.L.U32 R77, R17, 0x10, RZ ;  /* 0x00000010114d7819 */ /* 0x000fe200000006ff */
[----:B------:R-:W-:Y:S01]  /*38f0*/  FADD.FTZ R79, R100, -R79 ;  /* 0x8000004f644f7221 */ /* 0x000fe20000010000 */
[----:B------:R-:W-:Y:S01]  /*3900*/  SHF.L.U32 R75, R75, 0x10, RZ ;  /* 0x000000104b4b7819 */ /* 0x000fe200000006ff */
[----:B------:R-:W-:Y:S01]  /*3910*/  FFMA.FTZ R68, R68, UR11, R73 ;  /* 0x0000000b44447c23 */ /* 0x000fe20008010049 */
[----:B------:R-:W-:Y:S01]  /*3920*/  ISETP.GE.U32.AND P0, PT, R122, RZ, PT ;  /* 0x000000ff7a00720c */ /* 0x000fe20003f06070 */
[----:B------:R-:W-:Y:S01]  /*3930*/  FADD.FTZ R76, R103, -R76 ;  /* 0x8000004c674c7221 */ /* 0x000fe20000010000 */
[----:B------:R-:W-:Y:S01]  /*3940*/  FMUL.FTZ R73, R71, UR23 ;  /* 0x0000001747497c20 */ /* 0x000fe20008410000 */
[----:B------:R-:W-:Y:S01]  /*3950*/  FFMA.FTZ R79, R79, UR11, R78 ;  /* 0x0000000b4f4f7c23 */ /* 0x000fe2000801004e */
[----:B------:R-:W-:Y:S01]  /*3960*/  FFMA.FTZ R69, R74, UR11, R77 ;  /* 0x0000000b4a457c23 */ /* 0x000fe2000801004d */
[----:B------:R-:W-:Y:S01]  /*3970*/  LOP3.LUT P2, RZ, R119, 0xff0000, RZ, 0xc0, !PT ;  /* 0x00ff000077ff7812 */ /* 0x000fe2000784c0ff */
[----:B------:R-:W-:Y:S01]  /*3980*/  FMUL.FTZ R74, R70, UR23 ;  /* 0x00000017464a7c20 */ /* 0x000fe20008410000 */
[----:B------:R-:W-:Y:S01]  /*3990*/  ISETP.GE.U32.AND P1, PT, R118, RZ, PT ;  /* 0x000000ff7600720c */ /* 0x000fe20003f26070 */
[----:B------:R-:W-:Y:S01]  /*39a0*/  FFMA.FTZ R76, R76, UR11, R75 ;  /* 0x0000000b4c4c7c23 */ /* 0x000fe2000801004b */
[----:B------:R-:W-:-:S02]  /*39b0*/  LOP3.LUT P3, RZ, R123, 0xff0000, RZ, 0xc0, !PT ;  /* 0x00ff00007bff7812 */ /* 0x000fc4000786c0ff */
[----:B------:R-:W-:Y:S02]  /*39c0*/  ISETP.GE.U32.AND.EX P0, PT, R123, 0x1000000, PT, P0 ;  /* 0x010000007b00780c */ /* 0x000fe40003f06100 */
[----:B------:R-:W-:Y:S02]  /*39d0*/  ISETP.GE.U32.AND.EX P1, PT, R119, 0x1000000, PT, P1 ;  /* 0x010000007700780c */ /* 0x000fe40003f26110 */
[----:B------:R-:W-:Y:S02]  /*39e0*/  F2FP.BF16.F32.PACK_AB R71, R70, R71 ;  /* 0x000000474647723e */ /* 0x000fe400000010ff */
[C---:B------:R-:W-:Y:S02]  /*39f0*/  FSEL R80, R73.reuse, RZ, P2 ;  /* 0x000000ff49507208 */ /* 0x040fe40001000000 */
[----:B------:R-:W-:Y:S01]  /*3a00*/  FSEL R75, R73, RZ, P3 ;  /* 0x000000ff494b7208 */ /* 0x000fe20001800000 */
[----:B------:R-:W-:Y:S01]  /*3a10*/  FMUL.FTZ R73, R72, UR23 ;  /* 0x0000001748497c20 */ /* 0x000fe20008410000 */
        /* <DEDUP_REMOVED lines=15> */
[----:B------:R-:W-:Y:S02]  /*3b10*/  IMAD.U32 R73, R16, 0x10000, RZ ;  /* 0x0001000010497824 */ /* 0x000fe400078e00ff */
[----:B------:R-:W-:Y:S01]  /*3b20*/  FADD.FTZ R72, R113, -R72 ;  /* 0x8000004871487221 */ /* 0x000fe20000010000 */
        /* <DEDUP_REMOVED lines=8> */
[----:B------:R-:W-:-:S02]  /*3bb0*/  LOP3.LUT P3, RZ, R122, 0xff000000, RZ, 0xc0, !PT ;  /* 0xff0000007aff7812 */ /* 0x000fc4000786c0ff */
[----:B------:R-:W-:Y:S02]  /*3bc0*/  LOP3.LUT P2, RZ, R118, 0xff000000, RZ, 0xc0, !PT ;  /* 0xff00000076ff7812 */ /* 0x000fe4000784c0ff */
[----:B------:R-:W-:Y:S02]  /*3bd0*/  F2FP.BF16.F32.PACK_AB R69, R76, R69 ;  /* 0x000000454c45723e */ /* 0x000fe400000010ff */
[C---:B------:R-:W-:Y:S02]  /*3be0*/  FSEL R76, R77.reuse, RZ, P0 ;  /* 0x000000ff4d4c7208 */ /* 0x040fe40000000000 */
[----:B------:R-:W-:Y:S02]  /*3bf0*/  FSEL R77, R77, RZ, P1 ;  /* 0x000000ff4d4d7208 */ /* 0x000fe40000800000 */
[C---:B------:R-:W-:Y:S02]  /*3c00*/  FSEL R82, R80.reuse, RZ, P3 ;  /* 0x000000ff50527208 */ /* 0x040fe40001800000 */
[----:B------:R-:W-:-:S02]  /*3c10*/  FSEL R83, R80, RZ, P2 ;  /* 0x000000ff50537208 */ /* 0x000fc40001000000 */
[----:B------:R-:W-:Y:S01]  /*3c20*/  F2FP.BF16.F32.PACK_AB R68, R68, R81 ;  /* 0x000000514444723e */ /* 0x000fe200000010ff */
[----:B------:R-:W-:Y:S01]  /*3c30*/  FMUL.FTZ R81, R81, UR23 ;  /* 0x0000001751517c20 */ /* 0x000fe20008410000 */
        /* <DEDUP_REMOVED lines=11> */
[----:B------:R-:W-:-:S07]  /*3cf0*/  F2FP.BF16.F32.PACK_AB R76, R83, R76 ;  /* 0x0000004c534c723e */ /* 0x000fce00000010ff */
.L_x_667:
        /* <DEDUP_REMOVED lines=14> */
.L_x_663:
[----:B------:R-:W-:Y:S05]  /*3de0*/  BSYNC.RECONVERGENT B0 ;  /* 0x0000000000007941 */ /* 0x000fea0003800200 */
.L_x_662:
        /* <DEDUP_REMOVED lines=13> */
[C---:B------:R-:W-:Y:S01]  /*3ec0*/  PRMT R68, R15.reuse, 0x7632, R68 ;  /* 0x000076320f447816 */ /* 0x040fe20000000044 */
[--C-:B------:R-:W-:Y:S01]  /*3ed0*/  FFMA.FTZ R72, R4, UR10, R84.reuse ;  /* 0x0000000a04487c23 */ /* 0x100fe20008010054 */
[----:B------:R-:W-:Y:S01]  /*3ee0*/  SHF.L.U32 R70, R15, 0x10, RZ ;  /* 0x000000100f467819 */ /* 0x000fe200000006ff */
[----:B------:R-:W-:Y:S01]  /*3ef0*/  FADD.FTZ R69, R6, -R69 ;  /* 0x8000004506457221 */ /* 0x000fe20000010000 */
[----:B------:R-:W-:Y:S01]  /*3f00*/  FFMA.FTZ R73, R97, UR10, R84 ;  /* 0x0000000a61497c23 */ /* 0x000fe20008010054 */
[----:B------:R-:W-:Y:S02]  /*3f10*/  IMAD.U32 R75, R68, 0x10000, RZ ;  /* 0x00010000444b7824 */ /* 0x000fe400078e00ff */
[----:B------:R-:W-:Y:S01]  /*3f20*/  FADD.FTZ R72, R5, -R72 ;  /* 0x8000004805487221 */ /* 0x000fe20000010000 */
[----:B------:R-:W-:Y:S01]  /*3f30*/  FFMA.FTZ R71, R69, UR11, R70 ;  /* 0x0000000b45477c23 */ /* 0x000fe20008010046 */
[----:B------:R-:W-:Y:S01]  /*3f40*/  PRMT R69, R13, 0x7632, R69 ;  /* 0x000076320d457816 */ /* 0x000fe20000000045 */
[--C-:B------:R-:W-:Y:S01]  /*3f50*/  FFMA.FTZ R68, R99, UR10, R84.reuse ;  /* 0x0000000a63447c23 */ /* 0x100fe20008010054 */
[----:B------:R-:W-:Y:S01]  /*3f60*/  FFMA.FTZ R70, R72, UR11, R75 ;  /* 0x0000000b48467c23 */ /* 0x000fe2000801004b */
[--C-:B------:R-:W-:Y:S01]  /*3f70*/  FFMA.FTZ R72, R10, UR10, R84.reuse ;  /* 0x0000000a0a487c23 */ /* 0x100fe20008010054 */
[----:B------:R-:W-:Y:S01]  /*3f80*/  SHF.L.U32 R77, R69, 0x10, RZ ;  /* 0x00000010454d7819 */ /* 0x000fe200000006ff */
[----:B------:R-:W-:Y:S01]  /*3f90*/  FFMA.FTZ R78, R8, UR10, R84 ;  /* 0x0000000a084e7c23 */ /* 0x000fe20008010054 */
[C---:B------:R-:W-:Y:S01]  /*3fa0*/  PRMT R74, R14.reuse, 0x7632, R74 ;  /* 0x000076320e4a7816 */ /* 0x040fe2000000004a */
[----:B------:R-:W-:Y:S01]  /*3fb0*/  FADD.FTZ R72, R9, -R72 ;  /* 0x8000004809487221 */ /* 0x000fe20000010000 */
[----:B------:R-:W-:Y:S01]  /*3fc0*/  SHF.L.U32 R76, R14, 0x10, RZ ;  /* 0x000000100e4c7819 */ /* 0x000fe200000006ff */
[----:B------:R-:W-:Y:S01]  /*3fd0*/  FADD.FTZ R73, R94, -R73 ;  /* 0x800000495e497221 */ /* 0x000fe20000010000 */
[----:B------:R-:W-:Y:S01]  /*3fe0*/  SHF.L.U32 R75, R13, 0x10, RZ ;  /* 0x000000100d4b7819 */ /* 0x000fe200000006ff */
[----:B------:R-:W-:Y:S01]  /*3ff0*/  FADD.FTZ R68, R95, -R68 ;  /* 0x800000445f447221 */ /* 0x000fe20000010000 */
[----:B------:R-:W-:Y:S01]  /*4000*/  FFMA.FTZ R72, R72, UR11, R77 ;  /* 0x0000000b48487c23 */ /* 0x000fe2000801004d */
[----:B------:R-:W-:Y:S01]  /*4010*/  FADD.FTZ R78, R7, -R78 ;  /* 0x8000004e074e7221 */ /* 0x000fe20000010000 */
[----:B------:R-:W-:-:S02]  /*4020*/  IMAD.U32 R79, R74, 0x10000, RZ ;  /* 0x000100004a4f7824 */ /* 0x000fc400078e00ff */
[----:B------:R-:W-:Y:S01]  /*4030*/  FMUL.FTZ R77, R71, UR23 ;  /* 0x00000017474d7c20 */ /* 0x000fe20008410000 */
[----:B------:R-:W-:Y:S01]  /*4040*/  LOP3.LUT P2, RZ, R117, 0xff0000, RZ, 0xc0, !PT ;  /* 0x00ff000075ff7812 */ /* 0x000fe2000784c0ff */
[----:B------:R-:W-:Y:S01]  /*4050*/  FFMA.FTZ R73, R73, UR11, R76 ;  /* 0x0000000b49497c23 */ /* 0x000fe2000801004c */
[----:B------:R-:W-:Y:S01]  /*4060*/  LOP3.LUT P3, RZ, R121, 0xff0000, RZ, 0xc0, !PT ;  /* 0x00ff000079ff7812 */ /* 0x000fe2000786c0ff */
[----:B------:R-:W-:Y:S01]  /*4070*/  FFMA.FTZ R69, R68, UR11, R75 ;  /* 0x0000000b44457c23 */ /* 0x000fe2000801004b */
        /* <DEDUP_REMOVED lines=62> */
.L_x_676:
[--C-:B0-----:R-:W-:Y:S01]  /*4460*/  FFMA.FTZ R73, R93, UR10, R84.reuse ;  /* 0x0000000a5d497c23 */ /* 0x101fe20008010054 */
[C---:B------:R-:W-:Y:S01]  /*4470*/  SHF.L.U32 R72, R15.reuse, 0x10, RZ ;  /* 0x000000100f487819 */ /* 0x040fe200000006ff */
        /* <DEDUP_REMOVED lines=8> */
[----:B------:R-:W-:Y:S01]  /*4500*/  FADD.FTZ R80, R5, -R80 ;  /* 0x8000005005507221 */ /* 0x000fe20000010000 */
[----:B------:R-:W-:-:S02]  /*4510*/  IMAD.U32 R81, R76, 0x10000, RZ ;  /* 0x000100004c517824 */ /* 0x000fc400078e00ff */
[----:B------:R-:W-:Y:S01]  /*4520*/  FFMA.FTZ R78, R8, UR10, R84 ;  /* 0x0000000a084e7c23 */ /* 0x000fe20008010054 */
[----:B------:R-:W-:Y:S01]  /*4530*/  SHF.L.U32 R79, R14, 0x10, RZ ;  /* 0x000000100e4f7819 */ /* 0x000fe200000006ff */
[----:B------:R-:W-:Y:S01]  /*4540*/  FADD.FTZ R76, R94, -R75 ;  /* 0x8000004b5e4c7221 */ /* 0x000fe20000010000 */
[----:B------:R-:W-:Y:S01]  /*4550*/  SHF.L.U32 R75, R72, 0x10, RZ ;  /* 0x00000010484b7819 */ /* 0x000fe200000006ff */
[----:B------:R-:W-:Y:S01]  /*4560*/  FADD.FTZ R72, R9, -R74 ;  /* 0x8000004a09487221 */ /* 0x000fe20000010000 */
[----:B------:R-:W-:Y:S01]  /*4570*/  SHF.L.U32 R77, R77, 0x10, RZ ;  /* 0x000000104d4d7819 */ /* 0x000fe200000006ff */
[----:B------:R-:W-:Y:S01]  /*4580*/  FFMA.FTZ R80, R80, UR11, R81 ;  /* 0x0000000b50507c23 */ /* 0x000fe20008010051 */
[----:B------:R-:W-:Y:S01]  /*4590*/  FADD.FTZ R78, R7, -R78 ;  /* 0x8000004e074e7221 */ /* 0x000fe20000010000 */
[----:B------:R-:W-:Y:S01]  /*45a0*/  ISETP.GE.U32.AND P2, PT, R120, RZ, PT ;  /* 0x000000ff7800720c */ /* 0x000fe20003f46070 */
[----:B------:R-:W-:Y:S01]  /*45b0*/  FFMA.FTZ R79, R76, UR11, R79 ;  /* 0x0000000b4c4f7c23 */ /* 0x000fe2000801004f */
[----:B------:R-:W-:Y:S01]  /*45c0*/  FFMA.FTZ R72, R72, UR11, R75 ;  /* 0x0000000b48487c23 */ /* 0x000fe2000801004b */
[----:B------:R-:W-:Y:S01]  /*45d0*/  FFMA.FTZ R76, R92, UR10, R84 ;  /* 0x0000000a5c4c7c23 */ /* 0x000fe20008010054 */
[----:B------:R-:W-:Y:S01]  /*45e0*/  FMUL.FTZ R80, R80, UR23 ;  /* 0x0000001750507c20 */ /* 0x000fe20008410000 */
[----:B------:R-:W-:Y:S01]  /*45f0*/  FFMA.FTZ R74, R78, UR11, R77 ;  /* 0x0000000b4e4a7c23 */ /* 0x000fe2000801004d */
[----:B------:R-:W-:Y:S01]  /*4600*/  PRMT R75, R12, 0x7632, R75 ;  /* 0x000076320c4b7816 */ /* 0x000fe2000000004b */
[----:B------:R-:W-:Y:S01]  /*4610*/  FMUL.FTZ R77, R73, UR23 ;  /* 0x00000017494d7c20 */ /* 0x000fe20008410000 */
[----:B------:R-:W-:Y:S01]  /*4620*/  ISETP.GE.U32.AND.EX P2, PT, R121, 0x1000000, PT, P2 ;  /* 0x010000007900780c */ /* 0x000fe20003f46120 */
[----:B------:R-:W-:Y:S01]  /*4630*/  FADD.FTZ R73, R11, -R76 ;  /* 0x8000004c0b497221 */ /* 0x000fe20000010000 */
[----:B------:R-:W-:Y:S01]  /*4640*/  LOP3.LUT P3, RZ, R121, 0xff0000, RZ, 0xc0, !PT ;  /* 0x00ff000079ff7812 */ /* 0x000fe2000786c0ff */
[----:B------:R-:W-:Y:S01]  /*4650*/  IMAD.U32 R78, R75, 0x10000, RZ ;  /* 0x000100004b4e7824 */ /* 0x000fe200078e00ff */
[----:B------:R-:W-:Y:S01]  /*4660*/  FSEL R76, R80, RZ, P2 ;  /* 0x000000ff504c7208 */ /* 0x000fe20001000000 */
[----:B------:R-:W-:Y:S01]  /*4670*/  FMUL.FTZ R79, R79, UR23 ;  /* 0x000000174f4f7c20 */ /* 0x000fe20008410000 */
[----:B------:R-:W-:Y:S01]  /*4680*/  ISETP.GE.U32.AND P2, PT, R116, RZ, PT ;  /* 0x000000ff7400720c */ /* 0x000fe20003f46070 */
[----:B------:R-:W-:Y:S01]  /*4690*/  FFMA.FTZ R73, R73, UR11, R78 ;  /* 0x0000000b49497c23 */ /* 0x000fe2000801004e */
[----:B------:R-:W-:-:S02]  /*46a0*/  FSEL R75, R77, RZ, P3 ;  /* 0x000000ff4d4b7208 */ /* 0x000fc40001800000 */
[----:B------:R-:W-:Y:S01]  /*46b0*/  LOP3.LUT P3, RZ, R117, 0xff0000, RZ, 0xc0, !PT ;  /* 0x00ff000075ff7812 */ /* 0x000fe2000786c0ff */
[----:B------:R-:W-:Y:S01]  /*46c0*/  FMUL.FTZ R73, R73, UR23 ;  /* 0x0000001749497c20 */ /* 0x000fe20008410000 */
[----:B------:R-:W-:Y:S02]  /*46d0*/  ISETP.GE.U32.AND.EX P2, PT, R117, 0x1000000, PT, P2 ;  /* 0x010000007500780c */ /* 0x000fe40003f46120 */
[----:B------:R-:W-:Y:S01]  /*46e0*/  F2FP.BF16.F32.PACK_AB R75, R76, R75 ;  /* 0x0000004b4c4b723e */ /* 0x000fe200000010ff */
[----:B------:R-:W-:Y:S01]  /*46f0*/  FFMA.FTZ R76, R99, UR10, R84 ;  /* 0x0000000a634c7c23 */ /* 0x000fe20008010054 */
[----:B------:R-:W-:Y:S02]  /*4700*/  FSEL R81, R77, RZ, P3 ;  /* 0x000000ff4d517208 */ /* 0x000fe40001800000 */
        /* <DEDUP_REMOVED lines=44> */
.L_x_675:
        /* <DEDUP_REMOVED lines=25> */
[----:B------:R-:W-:Y:S01]  /*4b60*/  ISETP.GE.U32.AND.EX P2, PT, R117, 0x1000000, PT, P2 ;  /* 0x010000007500780c */ /* 0x000fe20003f46120 */
[----:B------:R-:W-:Y:S01]  /*4b70*/  FMUL.FTZ R70, R69, UR11 ;  /* 0x0000000b45467c20 */ /* 0x000fe20008410000 */
[----:B------:R-:W-:Y:S01]  /*4b80*/  LOP3.LUT P3, RZ, R117, 0xff0000, RZ, 0xc0, !PT ;  /* 0x00ff000075ff7812 */ /* 0x000fe2000786c0ff */
[----:B------:R-:W-:Y:S01]  /*4b90*/  FMUL.FTZ R69, R68, UR11 ;  /* 0x0000000b44457c20 */ /* 0x000fe20008410000 */
[----:B------:R-:W-:Y:S01]  /*4ba0*/  FSEL R76, R73, RZ, P2 ;  /* 0x000000ff494c7208 */ /* 0x000fe20001000000 */
[----:B------:R-:W-:Y:S01]  /*4bb0*/  FMUL.FTZ R68, R70, UR23 ;  /* 0x0000001746447c20 */ /* 0x000fe20008410000 */
[----:B------:R-:W-:Y:S01]  /*4bc0*/  FSEL R79, R72, RZ, P3 ;  /* 0x000000ff484f7208 */ /* 0x000fe20001800000 */
[----:B------:R-:W-:Y:S01]  /*4bd0*/  FFMA.FTZ R72, R99, UR10, R84 ;  /* 0x0000000a63487c23 */ /* 0x000fe20008010054 */
[----:B------:R-:W-:-:S02]  /*4be0*/  LOP3.LUT P2, RZ, R117, 0xff, RZ, 0xc0, !PT ;  /* 0x000000ff75ff7812 */ /* 0x000fc4000784c0ff */
[----:B------:R-:W-:Y:S01]  /*4bf0*/  LOP3.LUT P3, RZ, R121, 0xff, RZ, 0xc0, !PT ;  /* 0x000000ff79ff7812 */ /* 0x000fe2000786c0ff */
[----:B------:R-:W-:Y:S01]  /*4c00*/  FADD.FTZ R72, R95, -R72 ;  /* 0x800000485f487221 */ /* 0x000fe20000010000 */
[C---:B------:R-:W-:Y:S01]  /*4c10*/  F2FP.BF16.F32.PACK_AB R70, R69.reuse, R70 ;  /* 0x000000464546723e */ /* 0x040fe200000010ff */
[----:B------:R-:W-:Y:S01]  /*4c20*/  FMUL.FTZ R69, R69, UR23 ;  /* 0x0000001745457c20 */ /* 0x000fe20008410000 */
[C---:B------:R-:W-:Y:S02]  /*4c30*/  FSEL R78, R68.reuse, RZ, P2 ;  /* 0x000000ff444e7208 */ /* 0x040fe40001000000 */
[----:B------:R-:W-:Y:S01]  /*4c40*/  FSEL R74, R68, RZ, P3 ;  /* 0x000000ff444a7208 */ /* 0x000fe20001800000 */
[----:B------:R-:W-:Y:S01]  /*4c50*/  FFMA.FTZ R68, R10, UR10, R84 ;  /* 0x0000000a0a447c23 */ /* 0x000fe20008010054 */
[----:B------:R-:W-:Y:S02]  /*4c60*/  LOP3.LUT P2, RZ, R121, 0xff00, RZ, 0xc0, !PT ;  /* 0x0000ff0079ff7812 */ /* 0x000fe4000784c0ff */
[----:B------:R-:W-:-:S02]  /*4c70*/  LOP3.LUT P3, RZ, R117, 0xff00, RZ, 0xc0, !PT ;  /* 0x0000ff0075ff7812 */ /* 0x000fc4000786c0ff */
[C---:B------:R-:W-:Y:S02]  /*4c80*/  FSEL R77, R69.reuse, RZ, P2 ;  /* 0x000000ff454d7208 */ /* 0x040fe40001000000 */
[----:B------:R-:W-:Y:S01]  /*4c90*/  FSEL R73, R69, RZ, P3 ;  /* 0x000000ff45497208 */ /* 0x000fe20001800000 */
[----:B------:R-:W-:Y:S01]  /*4ca0*/  FMUL.FTZ R69, R72, UR11 ;  /* 0x0000000b48457c20 */ /* 0x000fe20008410000 */
[----:B------:R-:W-:Y:S01]  /*4cb0*/  F2FP.BF16.F32.PACK_AB R79, R76, R79 ;  /* 0x0000004f4c4f723e */ /* 0x000fe200000010ff */
[----:B------:R-:W-:Y:S01]  /*4cc0*/  FFMA.FTZ R72, R92, UR10, R84 ;  /* 0x0000000a5c487c23 */ /* 0x000fe20008010054 */
[----:B------:R-:W-:Y:S01]  /*4cd0*/  FADD.FTZ R76, R9, -R68 ;  /* 0x80000044094c7221 */ /* 0x000fe20000010000 */
[----:B------:R-:W-:Y:S01]  /*4ce0*/  F2FP.BF16.F32.PACK_AB R78, R73, R78 ;  /* 0x0000004e494e723e */ /* 0x000fe200000010ff */
[----:B------:R-:W-:Y:S01]  /*4cf0*/  FMUL.FTZ R68, R69, UR23 ;  /* 0x0000001745447c20 */ /* 0x000fe20008410000 */
[----:B------:R-:W-:Y:S01]  /*4d00*/  FADD.FTZ R73, R11, -R72 ;  /* 0x800000480b497221 */ /* 0x000fe20000010000 */
[----:B------:R-:W-:Y:S01]  /*4d10*/  FMUL.FTZ R72, R76, UR11 ;  /* 0x0000000b4c487c20 */ /* 0x000fe20008410000 */
[----:B------:R-:W-:-:S02]  /*4d20*/  LOP3.LUT P2, RZ, R116, 0xff0000, RZ, 0xc0, !PT ;  /* 0x00ff000074ff7812 */ /* 0x000fc4000784c0ff */
[----:B------:R-:W-:Y:S01]  /*4d30*/  LOP3.LUT P3, RZ, R120, 0xff0000, RZ, 0xc0, !PT ;  /* 0x00ff000078ff7812 */ /* 0x000fe2000786c0ff */
[C---:B------:R-:W-:Y:S01]  /*4d40*/  FMUL.FTZ R81, R72.reuse, UR23 ;  /* 0x0000001748517c20 */ /* 0x040fe20008410000 */
[----:B------:R-:W-:Y:S01]  /*4d50*/  F2FP.BF16.F32.PACK_AB R74, R77, R74 ;  /* 0x0000004a4d4a723e */ /* 0x000fe200000010ff */
[----:B------:R-:W-:Y:S01]  /*4d60*/  FMUL.FTZ R73, R73, UR11 ;  /* 0x0000000b49497c20 */ /* 0x000fe20008410000 */
[----:B------:R-:W-:Y:S01]  /*4d70*/  F2FP.BF16.F32.PACK_AB R69, R72, R69 ;  /* 0x000000454845723e */ /* 0x000fe200000010ff */
        /* <DEDUP_REMOVED lines=22> */
[----:B------:R-:W-:Y:S01]  /*4ee0*/  F2FP.BF16.F32.PACK_AB R76, R81, R76 ;  /* 0x0000004c514c723e */ /* 0x000fe200000010ff */
[----:B------:R-:W-:Y:S06]  /*4ef0*/  BRA `(.L_x_677) ;  /* 0x0000001400347947 */ /* 0x000fec0003800000 */
.L_x_678:
[--C-:B------:R-:W-:Y:S01]  /*4f00*/  FFMA.FTZ R72, R4, UR10, R84.reuse ;  /* 0x0000000a04487c23 */ /* 0x100fe20008010054 */
[----:B------:R-:W-:Y:S01]  /*4f10*/  FFMA.FTZ R73, R93, UR10, R84 ;  /* 0x0000000a5d497c23 */ /* 0x000fe20008010054 */
[----:B------:R-:W-:Y:S02]  /*4f20*/  ISETP.GE.U32.AND P2, PT, R120, RZ, PT ;  /* 0x000000ff7800720c */ /* 0x000fe40003f46070 */
        /* <DEDUP_REMOVED lines=16> */
[C---:B------:R-:W-:Y:S01]  /*5030*/  LOP3.LUT P3, RZ, R117.reuse, 0xff0000, RZ, 0xc0, !PT ;  /* 0x00ff000075ff7812 */ /* 0x040fe2000786c0ff */
[----:B------:R-:W-:Y:S01]  /*5040*/  FMUL.FTZ R72, R72, UR11 ;  /* 0x0000000b48487c20 */ /* 0x000fe20008410000 */
[----:B------:R-:W-:Y:S01]  /*5050*/  ISETP.GE.U32.AND.EX P2, PT, R117, 0x1000000, PT, P2 ;  /* 0x010000007500780c */ /* 0x000fe20003f46120 */
[----:B------:R-:W-:Y:S01]  /*5060*/  FMUL.FTZ R73, R73, UR23 ;  /* 0x0000001749497c20 */ /* 0x000fe20008410000 */
[----:B------:R-:W-:-:S02]  /*5070*/  FSEL R79, R74, RZ, P3 ;  /* 0x000000ff4a4f7208 */ /* 0x000fc40001800000 */
[----:B------:R-:W-:Y:S01]  /*5080*/  FSEL R80, R76, RZ, P2 ;  /* 0x000000ff4c507208 */ /* 0x000fe20001000000 */
[----:B------:R-:W-:Y:S01]  /*5090*/  FMUL.FTZ R76, R72, UR23 ;  /* 0x00000017484c7c20 */ /* 0x000fe20008410000 */
[----:B------:R-:W-:Y:S01]  /*50a0*/  LOP3.LUT P3, RZ, R117, 0xff, RZ, 0xc0, !PT ;  /* 0x000000ff75ff7812 */ /* 0x000fe2000786c0ff */
[----:B------:R-:W-:Y:S01]  /*50b0*/  FFMA.FTZ R72, R99, UR10, R84 ;  /* 0x0000000a63487c23 */ /* 0x000fe20008010054 */
[----:B------:R-:W-:Y:S02]  /*50c0*/  LOP3.LUT P2, RZ, R121, 0xff, RZ, 0xc0, !PT ;  /* 0x000000ff79ff7812 */ /* 0x000fe4000784c0ff */
[----:B------:R-:W-:Y:S01]  /*50d0*/  F2FP.BF16.F32.PACK_AB R75, R78, R75 ;  /* 0x0000004b4e4b723e */ /* 0x000fe200000010ff */
[----:B------:R-:W-:Y:S01]  /*50e0*/  FADD.FTZ R72, R95, -R72 ;  /* 0x800000485f487221 */ /* 0x000fe20000010000 */
[C---:B------:R-:W-:Y:S02]  /*50f0*/  FSEL R78, R73.reuse, RZ, P3 ;  /* 0x000000ff494e7208 */ /* 0x040fe40001800000 */
[----:B------:R-:W-:-:S02]  /*5100*/  FSEL R74, R73, RZ, P2 ;  /* 0x000000ff494a7208 */ /* 0x000fc40001000000 */
[----:B------:R-:W-:Y:S02]  /*5110*/  LOP3.LUT P3, RZ, R121, 0xff00, RZ, 0xc0, !PT ;  /* 0x0000ff0079ff7812 */ /* 0x000fe4000786c0ff */
[----:B------:R-:W-:Y:S02]  /*5120*/  LOP3.LUT P2, RZ, R117, 0xff00, RZ, 0xc0, !PT ;  /* 0x0000ff0075ff7812 */ /* 0x000fe4000784c0ff */
[C---:B------:R-:W-:Y:S02]  /*5130*/  FSEL R73, R76.reuse, RZ, P3 ;  /* 0x000000ff4c497208 */ /* 0x040fe40001800000 */
[----:B------:R-:W-:Y:S01]  /*5140*/  FSEL R77, R76, RZ, P2 ;  /* 0x000000ff4c4d7208 */ /* 0x000fe20001000000 */
[----:B------:R-:W-:Y:S01]  /*5150*/  FFMA.FTZ R76, R10, UR10, R84 ;  /* 0x0000000a0a4c7c23 */ /* 0x000fe20008010054 */
[----:B------:R-:W-:Y:S01]  /*5160*/  F2FP.BF16.F32.PACK_AB R74, R73, R74 ;  /* 0x0000004a494a723e */ /* 0x000fe200000010ff */
[----:B------:R-:W-:Y:S01]  /*5170*/  FMUL.FTZ R73, R72, UR11 ;  /* 0x0000000b48497c20 */ /* 0x000fe20008410000 */
[----:B------:R-:W-:Y:S01]  /*5180*/  F2FP.BF16.F32.PACK_AB R78, R77, R78 ;  /* 0x0000004e4d4e723e */ /* 0x000fe200000010ff */
[----:B------:R-:W-:Y:S01]  /*5190*/  FADD.FTZ R77, R9, -R76 ;  /* 0x8000004c094d7221 */ /* 0x000fe20000010000 */
[----:B------:R-:W-:Y:S01]  /*51a0*/  FFMA.FTZ R72, R92, UR10, R84 ;  /* 0x0000000a5c487c23 */ /* 0x000fe20008010054 */
[----:B------:R-:W-:Y:S01]  /*51b0*/  F2FP.BF16.F32.PACK_AB R79, R80, R79 ;  /* 0x0000004f504f723e */ /* 0x000fe200000010ff */
[----:B------:R-:W-:Y:S01]  /*51c0*/  FMUL.FTZ R76, R73, UR23 ;  /* 0x00000017494c7c20 */ /* 0x000fe20008410000 */
[----:B------:R-:W-:Y:S01]  /*51d0*/  FMUL.FTZ R80, R77, UR11 ;  /* 0x0000000b4d507c20 */ /* 0x000fe20008410000 */
[----:B------:R-:W-:Y:S01]  /*51e0*/  LOP3.LUT P2, RZ, R116, 0xff0000, RZ, 0xc0, !PT ;  /* 0x00ff000074ff7812 */ /* 0x000fe2000784c0ff */
[----:B------:R-:W-:Y:S01]  /*51f0*/  FADD.FTZ R72, R11, -R72 ;  /* 0x800000480b487221 */ /* 0x000fe20000010000 */
[----:B------:R-:W-:Y:S01]  /*5200*/  LOP3.LUT P3, RZ, R120, 0xff0000, RZ, 0xc0, !PT ;  /* 0x00ff000078ff7812 */ /* 0x000fe2000786c0ff */
[----:B------:R-:W-:Y:S01]  /*5210*/  FFMA.FTZ R73, R3, UR10, R84 ;  /* 0x0000000a03497c23 */ /* 0x000fe20008010054 */
[----:B------:R-:W-:Y:S01]  /*5220*/  FMUL.FTZ R81, R80, UR23 ;  /* 0x0000001750517c20 */ /* 0x000fe20008410000 */
[----:B------:R-:W-:Y:S01]  /*5230*/  FSEL R77, R76, RZ, P2 ;  /* 0x000000ff4c4d7208 */ /* 0x000fe20001000000 */
[----:B------:R-:W-:Y:S01]  /*5240*/  FMUL.FTZ R72, R72, UR11 ;  /* 0x0000000b48487c20 */ /* 0x000fe20008410000 */
[----:B------:R-:W-:Y:S01]  /*5250*/  FSEL R80, R76, RZ, P3 ;  /* 0x000000ff4c507208 */ /* 0x000fe20001800000 */
[----:B------:R-:W-:Y:S01]  /*5260*/  FADD.FTZ R73, R96, -R73 ;  /* 0x8000004960497221 */ /* 0x000fe20000010000 */
[----:B------:R-:W-:Y:S01]  /*5270*/  LOP3.LUT P2, RZ, R116, 0xff000000, RZ, 0xc0, !PT ;  /* 0xff00000074ff7812 */ /* 0x000fe2000784c0ff */
[----:B------:R-:W-:Y:S01]  /*5280*/  FMUL.FTZ R76, R72, UR23 ;  /* 0x00000017484c7c20 */ /* 0x000fe20008410000 */
[----:B------:R-:W-:Y:S01]  /*5290*/  LOP3.LUT P3, RZ, R120, 0xff000000, RZ, 0xc0, !PT ;  /* 0xff00000078ff7812 */ /* 0x000fe2000786c0ff */
        /* <DEDUP_REMOVED lines=17> */
.L_x_674:
        /* <DEDUP_REMOVED lines=8> */
[----:B------:R-:W-:Y:S01]  /*5430*/  PRMT R77, R15, 0x7632, R77 ;  /* 0x000076320f4d7816 */ /* 0x000fe2000000004d */
[----:B------:R-:W-:Y:S01]  /*5440*/  FFMA.FTZ R80, R4, UR10, R84 ;  /* 0x0000000a04507c23 */ /* 0x000fe20008010054 */
[----:B------:R-:W-:Y:S01]  /*5450*/  PRMT R68, R14, 0x7632, R68 ;  /* 0x000076320e447816 */ /* 0x000fe20000000044 */
[--C-:B------:R-:W-:Y:S01]  /*5460*/  FFMA.FTZ R69, R97, UR10, R84.reuse ;  /* 0x0000000a61457c23 */ /* 0x100fe20008010054 */
[----:B------:R-:W-:Y:S02]  /*5470*/  IMAD.U32 R78, R15, 0x10000, RZ ;  /* 0x000100000f4e7824 */ /* 0x000fe400078e00ff */
[----:B------:R-:W-:Y:S01]  /*5480*/  FFMA.FTZ R70, R8, UR10, R84 ;  /* 0x0000000a08467c23 */ /* 0x000fe20008010054 */
[----:B------:R-:W-:Y:S01]  /*5490*/  FADD.FTZ R71, R6, -R71 ;  /* 0x8000004706477221 */ /* 0x000fe20000010000 */
[----:B------:R-:W-:Y:S01]  /*54a0*/  SHF.L.U32 R76, R14, 0x10, RZ ;  /* 0x000000100e4c7819 */ /* 0x000fe200000006ff */
[----:B------:R-:W-:Y:S01]  /*54b0*/  FADD.FTZ R80, R5, -R80 ;  /* 0x8000005005507221 */ /* 0x000fe20000010000 */
[----:B------:R-:W-:Y:S01]  /*54c0*/  SHF.L.U32 R79, R77, 0x10, RZ ;  /* 0x000000104d4f7819 */ /* 0x000fe200000006ff */
[----:B------:R-:W-:Y:S01]  /*54d0*/  FADD.FTZ R69, R94, -R69 ;  /* 0x800000455e457221 */ /* 0x000fe20000010000 */
[----:B------:R-:W-:-:S02]  /*54e0*/  IMAD.U32 R77, R68, 0x10000, RZ ;  /* 0x00010000444d7824 */ /* 0x000fc400078e00ff */
[----:B------:R-:W-:Y:S01]  /*54f0*/  FADD.FTZ R68, R7, -R70 ;  /* 0x8000004607447221 */ /* 0x000fe20000010000 */
[----:B------:R-:W-:Y:S01]  /*5500*/  FFMA.FTZ R71, R71, UR11, R78 ;  /* 0x0000000b47477c23 */ /* 0x000fe2000801004e */
[----:B------:R-:W-:Y:S01]  /*5510*/  FFMA.FTZ R78, R99, UR10, R84 ;  /* 0x0000000a634e7c23 */ /* 0x000fe20008010054 */
[----:B------:R-:W-:Y:S01]  /*5520*/  FFMA.FTZ R70, R80, UR11, R79 ;  /* 0x0000000b50467c23 */ /* 0x000fe2000801004f */
[----:B------:R-:W-:Y:S01]  /*5530*/  FFMA.FTZ R69, R69, UR11, R76 ;  /* 0x0000000b45457c23 */ /* 0x000fe2000801004c */
[----:B------:R-:W-:Y:S01]  /*5540*/  FFMA.FTZ R68, R68, UR11, R77 ;  /* 0x0000000b44447c23 */ /* 0x000fe2000801004d */
[----:B------:R-:W-:Y:S01]  /*5550*/  PRMT R79, R13, 0x7632, R79 ;  /* 0x000076320d4f7816 */ /* 0x000fe2000000004f */
[----:B------:R-:W-:Y:S01]  /*5560*/  FADD.FTZ R77, R95, -R78 ;  /* 0x8000004e5f4d7221 */ /* 0x000fe20000010000 */
[----:B------:R-:W-:Y:S01]  /*5570*/  PRMT R76, R12, 0x7632, R76 ;  /* 0x000076320c4c7816 */ /* 0x000fe2000000004c */
[--C-:B------:R-:W-:Y:S01]  /*5580*/  FFMA.FTZ R78, R92, UR10, R84.reuse ;  /* 0x0000000a5c4e7c23 */ /* 0x100fe20008010054 */
[----:B------:R-:W-:Y:S01]  /*5590*/  FFMA.FTZ R82, R10, UR10, R84 ;  /* 0x0000000a0a527c23 */ /* 0x000fe20008010054 */
[----:B------:R-:W-:-:S02]  /*55a0*/  SHF.L.U32 R81, R79, 0x10, RZ ;  /* 0x000000104f517819 */ /* 0x000fc400000006ff */
[----:B------:R-:W-:Y:S02]  /*55b0*/  IMAD.U32 R79, R76, 0x10000, RZ ;  /* 0x000100004c4f7824 */ /* 0x000fe400078e00ff */
[----:B------:R-:W-:Y:S01]  /*55c0*/  FADD.FTZ R76, R11, -R78 ;  /* 0x8000004e0b4c7221 */ /* 0x000fe20000010000 */
[----:B------:R-:W-:Y:S01]  /*55d0*/  FADD.FTZ R82, R9, -R82 ;  /* 0x8000005209527221 */ /* 0x000fe20000010000 */
[----:B------:R-:W-:Y:S02]  /*55e0*/  SHF.L.U32 R80, R13, 0x10, RZ ;  /* 0x000000100d507819 */ /* 0x000fe400000006ff */
        /* <DEDUP_REMOVED lines=41> */
.L_x_680:
[----:B------:R-:W-:Y:S01]  /*5880*/  PRMT R77, R15, 0x7632, R77 ;  /* 0x000076320f4d7816 */ /* 0x000fe2000000004d */
        /* <DEDUP_REMOVED lines=20> */
[----:B------:R-:W-:Y:S01]  /*59d0*/  FFMA.FTZ R80, R92, UR10, R84 ;  /* 0x0000000a5c507c23 */ /* 0x000fe20008010054 */
[C---:B------:R-:W-:Y:S01]  /*59e0*/  ISETP.GE.U32.AND.EX P2, PT, R117.reuse, 0x1000000, PT, P2 ;  /* 0x010000007500780c */ /* 0x040fe20003f46120 */
[----:B------:R-:W-:Y:S01]  /*59f0*/  FMUL.FTZ R86, R86, UR23 ;  /* 0x0000001756567c20 */ /* 0x000fe20008410000 */
[----:B------:R-:W-:Y:S01]  /*5a00*/  LOP3.LUT P3, RZ, R117, 0xff0000, RZ, 0xc0, !PT ;  /* 0x00ff000075ff7812 */ /* 0x000fe2000786c0ff */
[----:B------:R-:W-:Y:S01]  /*5a10*/  FADD.FTZ R80, R11, -R80 ;  /* 0x800000500b507221 */ /* 0x000fe20000010000 */
[----:B------:R-:W-:-:S02]  /*5a20*/  IMAD.U32 R79, R79, 0x10000, RZ ;  /* 0x000100004f4f7824 */ /* 0x000fc400078e00ff */
[----:B------:R-:W-:Y:S01]  /*5a30*/  FFMA.FTZ R77, R77, UR11, R82 ;  /* 0x0000000b4d4d7c23 */ /* 0x000fe20008010052 */
[----:B------:R-:W-:Y:S01]  /*5a40*/  SHF.L.U32 R83, R14, 0x10, RZ ;  /* 0x000000100e537819 */ /* 0x000fe200000006ff */
[----:B------:R-:W-:Y:S01]  /*5a50*/  FMUL.FTZ R76, R76, UR23 ;  /* 0x000000174c4c7c20 */ /* 0x000fe20008410000 */
[----:B------:R-:W-:Y:S01]  /*5a60*/  FFMA.FTZ R78, R80, UR11, R79 ;  /* 0x0000000b504e7c23 */ /* 0x000fe2000801004f */
[----:B------:R-:W-:Y:S01]  /*5a70*/  FSEL R80, R81, RZ, P2 ;  /* 0x000000ff51507208 */ /* 0x000fe20001000000 */
[--C-:B------:R-:W-:Y:S01]  /*5a80*/  FFMA.FTZ R81, R97, UR10, R84.reuse ;  /* 0x0000000a61517c23 */ /* 0x100fe20008010054 */
[----:B------:R-:W-:Y:S01]  /*5a90*/  FSEL R79, R86, RZ, P3 ;  /* 0x000000ff564f7208 */ /* 0x000fe20001800000 */
[----:B------:R-:W-:Y:S01]  /*5aa0*/  FMUL.FTZ R78, R78, UR23 ;  /* 0x000000174e4e7c20 */ /* 0x000fe20008410000 */
[----:B------:R-:W-:Y:S01]  /*5ab0*/  LOP3.LUT P3, RZ, R117, 0xff, RZ, 0xc0, !PT ;  /* 0x000000ff75ff7812 */ /* 0x000fe2000786c0ff */
[----:B------:R-:W-:Y:S01]  /*5ac0*/  FADD.FTZ R82, R94, -R81 ;  /* 0x800000515e527221 */ /* 0x000fe20000010000 */
[----:B------:R-:W-:Y:S01]  /*5ad0*/  F2FP.BF16.F32.PACK_AB R79, R80, R79 ;  /* 0x0000004f504f723e */ /* 0x000fe200000010ff */
[--C-:B------:R-:W-:Y:S01]  /*5ae0*/  FFMA.FTZ R80, R99, UR10, R84.reuse ;  /* 0x0000000a63507c23 */ /* 0x100fe20008010054 */
[----:B------:R-:W-:Y:S01]  /*5af0*/  FFMA.FTZ R81, R3, UR10, R84 ;  /* 0x0000000a03517c23 */ /* 0x000fe20008010054 */
[----:B------:R-:W-:Y:S01]  /*5b00*/  FFMA.FTZ R84, R82, UR11, R83 ;  /* 0x0000000b52547c23 */ /* 0x000fe20008010053 */
[----:B------:R-:W-:Y:S01]  /*5b10*/  SHF.L.U32 R83, R13, 0x10, RZ ;  /* 0x000000100d537819 */ /* 0x000fe200000006ff */
[----:B------:R-:W-:Y:S01]  /*5b20*/  FADD.FTZ R82, R95, -R80 ;  /* 0x800000505f527221 */ /* 0x000fe20000010000 */
[----:B------:R-:W-:Y:S01]  /*5b30*/  LOP3.LUT P2, RZ, R117, 0xff00, RZ, 0xc0, !PT ;  /* 0x0000ff0075ff7812 */ /* 0x000fe2000784c0ff */
[----:B------:R-:W-:Y:S01]  /*5b40*/  FMUL.FTZ R84, R84, UR23 ;  /* 0x0000001754547c20 */ /* 0x000fe20008410000 */
[----:B------:R-:W-:Y:S01]  /*5b50*/  FADD.FTZ R81, R96, -R81 ;  /* 0x8000005160517221 */ /* 0x000fe20000010000 */
[----:B------:R-:W-:Y:S01]  /*5b60*/  FFMA.FTZ R82, R82, UR11, R83 ;  /* 0x0000000b52527c23 */ /* 0x000fe20008010053 */
[----:B------:R-:W-:Y:S01]  /*5b70*/  IMAD.U32 R80, R12, 0x10000, RZ ;  /* 0x000100000c507824 */ /* 0x000fe200078e00ff */
[----:B------:R-:W-:Y:S01]  /*5b80*/  FSEL R83, R76, RZ, P2 ;  /* 0x000000ff4c537208 */ /* 0x000fe20001000000 */
[----:B------:R-:W-:Y:S01]  /*5b90*/  FMUL.FTZ R76, R77, UR23 ;  /* 0x000000174d4c7c20 */ /* 0x000fe20008410000 */
[----:B------:R-:W-:Y:S01]  /*5ba0*/  FMUL.FTZ R82, R82, UR23 ;  /* 0x0000001752527c20 */ /* 0x000fe20008410000 */
[----:B------:R-:W-:Y:S01]  /*5bb0*/  FSEL R84, R84, RZ, P3 ;  /* 0x000000ff54547208 */ /* 0x000fe20001800000 */
[----:B------:R-:W-:Y:S01]  /*5bc0*/  FFMA.FTZ R80, R81, UR11, R80 ;  /* 0x0000000b51507c23 */ /* 0x000fe20008010050 */
[----:B------:R-:W-:-:S02]  /*5bd0*/  LOP3.LUT P3, RZ, R116, 0xff0000, RZ, 0xc0, !PT ;  /* 0x00ff000074ff7812 */ /* 0x000fc4000786c0ff */
[----:B------:R-:W-:Y:S01]  /*5be0*/  LOP3.LUT P2, RZ, R116, 0xff000000, RZ, 0xc0, !PT ;  /* 0xff00000074ff7812 */ /* 0x000fe2000784c0ff */
        /* <DEDUP_REMOVED lines=11> */
.L_x_679:
        /* <DEDUP_REMOVED lines=62> */
.L_x_681:
[--C-:B------:R-:W-:Y:S01]  /*6080*/  FFMA.FTZ R77, R93, UR10, R84.reuse ;  /* 0x0000000a5d4d7c23 */ /* 0x100fe20008010054 */
[--C-:B------:R-:W-:Y:S01]  /*6090*/  FFMA.FTZ R78, R4, UR10, R84.reuse ;  /* 0x0000000a044e7c23 */ /* 0x100fe20008010054 */
[----:B------:R-:W-:Y:S01]  /*60a0*/  ISETP.GE.U32.AND P2, PT, R116, RZ, PT ;  /* 0x000000ff7400720c */ /* 0x000fe20003f46070 */
[----:B------:R-:W-:Y:S01]  /*60b0*/  FFMA.FTZ R82, R10, UR10, R84 ;  /* 0x0000000a0a527c23 */ /* 0x000fe20008010054 */
[----:B------:R-:W-:Y:S01]  /*60c0*/  FADD.FTZ R76, R6, -R77 ;  /* 0x8000004d064c7221 */ /* 0x000fe20000010000 */
[----:B------:R-:W-:Y:S01]  /*60d0*/  FADD.FTZ R78, R5, -R78 ;  /* 0x8000004e054e7221 */ /* 0x000fe20000010000 */
[----:B------:R-:W-:Y:S01]  /*60e0*/  FFMA.FTZ R77, R97, UR10, R84 ;  /* 0x0000000a614d7c23 */ /* 0x000fe20008010054 */
[C---:B------:R-:W-:Y:S01]  /*60f0*/  LOP3.LUT P3, RZ, R117.reuse, 0xff0000, RZ, 0xc0, !PT ;  /* 0x00ff000075ff7812 */ /* 0x040fe2000786c0ff */
[----:B------:R-:W-:Y:S01]  /*6100*/  FMUL.FTZ R76, R76, UR11 ;  /* 0x0000000b4c4c7c20 */ /* 0x000fe20008410000 */
[----:B------:R-:W-:Y:S01]  /*6110*/  FMUL.FTZ R78, R78, UR11 ;  /* 0x0000000b4e4e7c20 */ /* 0x000fe20008410000 */
[----:B------:R-:W-:Y:S01]  /*6120*/  ISETP.GE.U32.AND.EX P2, PT, R117, 0x1000000, PT, P2 ;  /* 0x010000007500780c */ /* 0x000fe20003f46120 */
[----:B------:R-:W-:Y:S01]  /*6130*/  FADD.FTZ R77, R94, -R77 ;  /* 0x8000004d5e4d7221 */ /* 0x000fe20000010000 */
[----:B------:R-:W-:Y:S01]  /*6140*/  FMUL.FTZ R76, R76, UR23 ;  /* 0x000000174c4c7c20 */ /* 0x000fe20008410000 */
[----:B------:R-:W-:Y:S01]  /*6150*/  FMUL.FTZ R78, R78, UR23 ;  /* 0x000000174e4e7c20 */ /* 0x000fe20008410000 */
[----:B------:R-:W-:Y:S01]  /*6160*/  FADD.FTZ R82, R9, -R82 ;  /* 0x8000005209527221 */ /* 0x000fe20000010000 */
[----:B------:R-:W-:-:S02]  /*6170*/  FMUL.FTZ R77, R77, UR11 ;  /* 0x0000000b4d4d7c20 */ /* 0x000fc40008410000 */
[----:B------:R-:W-:Y:S01]  /*6180*/  FSEL R76, R76, RZ, P3 ;  /* 0x000000ff4c4c7208 */ /* 0x000fe20001800000 */
[----:B------:R-:W-:Y:S01]  /*6190*/  FMUL.FTZ R82, R82, UR11 ;  /* 0x0000000b52527c20 */ /* 0x000fe20008410000 */
[----:B------:R-:W-:Y:S01]  /*61a0*/  FSEL R79, R78, RZ, P2 ;  /* 0x000000ff4e4f7208 */ /* 0x000fe20001000000 */
[--C-:B------:R-:W-:Y:S01]  /*61b0*/  FFMA.FTZ R78, R8, UR10, R84.reuse ;  /* 0x0000000a084e7c23 */ /* 0x100fe20008010054 */
[----:B------:R-:W-:Y:S01]  /*61c0*/  FMUL.FTZ R77, R77, UR23 ;  /* 0x000000174d4d7c20 */ /* 0x000fe20008410000 */
[----:B------:R-:W-:Y:S01]  /*61d0*/  LOP3.LUT P3, RZ, R117, 0xff, RZ, 0xc0, !PT ;  /* 0x000000ff75ff7812 */ /* 0x000fe2000786c0ff */
[----:B------:R-:W-:Y:S01]  /*61e0*/  FMUL.FTZ R82, R82, UR23 ;  /* 0x0000001752527c20 */ /* 0x000fe20008410000 */
[----:B------:R-:W-:Y:S01]  /*61f0*/  F2FP.BF16.F32.PACK_AB R79, R79, R76 ;  /* 0x0000004c4f4f723e */ /* 0x000fe200000010ff */
[----:B------:R-:W-:Y:S01]  /*6200*/  FFMA.FTZ R76, R99, UR10, R84 ;  /* 0x0000000a634c7c23 */ /* 0x000fe20008010054 */
[----:B------:R-:W-:Y:S01]  /*6210*/  FADD.FTZ R81, R7, -R78 ;  /* 0x8000004e07517221 */ /* 0x000fe20000010000 */
[----:B------:R-:W-:Y:S01]  /*6220*/  FSEL R78, R77, RZ, P3 ;  /* 0x000000ff4d4e7208 */ /* 0x000fe20001800000 */
[----:B------:R-:W-:Y:S01]  /*6230*/  FFMA.FTZ R77, R3, UR10, R84 ;  /* 0x0000000a034d7c23 */ /* 0x000fe20008010054 */
[----:B------:R-:W-:Y:S01]  /*6240*/  FADD.FTZ R80, R95, -R76 ;  /* 0x8000004c5f507221 */ /* 0x000fe20000010000 */
[----:B------:R-:W-:Y:S01]  /*6250*/  FMUL.FTZ R81, R81, UR11 ;  /* 0x0000000b51517c20 */ /* 0x000fe20008410000 */
[----:B------:R-:W-:Y:S01]  /*6260*/  FFMA.FTZ R76, R92, UR10, R84 ;  /* 0x0000000a5c4c7c23 */ /* 0x000fe20008010054 */
[----:B------:R-:W-:Y:S01]  /*6270*/  LOP3.LUT P2, RZ, R117, 0xff00, RZ, 0xc0, !PT ;  /* 0x0000ff0075ff7812 */ /* 0x000fe2000784c0ff */
[----:B------:R-:W-:Y:S01]  /*6280*/  FMUL.FTZ R80, R80, UR11 ;  /* 0x0000000b50507c20 */ /* 0x000fe20008410000 */
        /* <DEDUP_REMOVED lines=15> */
[----:B------:R-:W-:Y:S02]  /*6380*/  FSEL R81, R76, RZ, P3 ;  /* 0x000000ff4c517208 */ /* 0x000fe40001800000 */
[----:B------:R-:W-:Y:S02]  /*6390*/  FSEL R76, R77, RZ, P2 ;  /* 0x000000ff4d4c7208 */ /* 0x000fe40001000000 */
[----:B------:R-:W-:Y:S02]  /*63a0*/  F2FP.BF16.F32.PACK_AB R78, R85, R78 ;  /* 0x0000004e554e723e */ /* 0x000fe400000010ff */
[----:B------:R-:W-:-:S02]  /*63b0*/  F2FP.BF16.F32.PACK_AB R77, R83, R80 ;  /* 0x00000050534d723e */ /* 0x000fc400000010ff */
[----:B------:R-:W-:-:S07]  /*63c0*/  F2FP.BF16.F32.PACK_AB R76, R81, R76 ;  /* 0x0000004c514c723e */ /* 0x000fce00000010ff */
.L_x_677:
        /* <DEDUP_REMOVED lines=9> */
.L_x_673:
[----:B------:R-:W-:Y:S05]  /*6460*/  BSYNC.RECONVERGENT B0 ;  /* 0x0000000000007941 */ /* 0x000fea0003800200 */
.L_x_672:
[----:B------:R-:W-:Y:S01]  /*6470*/  UPLOP3.LUT UP1, UPT, UPT, UPT, UP1, 0x40, 0x4 ;  /* 0x000000000004789c */ /* 0x000fe20003f2e810 */
[----:B------:R-:W-:Y:S10]  /*6480*/  BRA.U !UP2, `(.L_x_682) ;  /* 0xffffff9d0af47547 */ /* 0x000ff4000b83ffff */
.L_x_655:
        /* <DEDUP_REMOVED lines=23> */
.L_x_683:
        /* <DEDUP_REMOVED lines=16> */
.L_x_2812:


//--------------------- .text._ZN10layer_norm22ln_bwd_finalize_kernelINS_22Kernel_traits_finalizeILj4096Ef13__nv_bfloat16S2_S2_fjLb0ELj1024ELj4ENS_18Kernel_traits_baseILj4096EfS2_S2_S2_fjLj1024EEEEELb0ELb1EEEvNS_9BwdParamsE --------------------------
	.section	.text._ZN10layer_norm22ln_bwd_finalize_kernelINS_22Kernel_traits_finalizeILj4096Ef13__nv_bfloat16S2_S2_fjLb0ELj1024ELj4ENS_18Kernel_traits_baseILj4096EfS2_S2_S2_fjLj1024EEEEELb0ELb1EEEvNS_9BwdParamsE,"ax",@progbits
	.align	128
        .global         _ZN10layer_norm22ln_bwd_finalize_kernelINS_22Kernel_traits_finalizeILj4096Ef13__nv_bfloat16S2_S2_fjLb0ELj1024ELj4ENS_18Kernel_traits_baseILj4096EfS2_S2_S2_fjLj1024EEEEELb0ELb1EEEvNS_9BwdParamsE
        .type           _ZN10layer_norm22ln_bwd_finalize_kernelINS_22Kernel_traits_finalizeILj4096Ef13__nv_bfloat16S2_S2_fjLb0ELj1024ELj4ENS_18Kernel_traits_baseILj4096EfS2_S2_S2_fjLj1024EEEEELb0ELb1EEEvNS_9BwdParamsE,@function
        .size           _ZN10layer_norm22ln_bwd_finalize_kernelINS_22Kernel_traits_finalizeILj4096Ef13__nv_bfloat16S2_S2_fjLb0ELj1024ELj4ENS_18Kernel_traits_baseILj4096EfS2_S2_S2_fjLj1024EEEEELb0ELb1EEEvNS_9BwdParamsE,(.L_x_2813 - _ZN10layer_norm22ln_bwd_finalize_kernelINS_22Kernel_traits_finalizeILj4096Ef13__nv_bfloat16S2_S2_fjLb0ELj1024ELj4ENS_18Kernel_traits_baseILj4096EfS2_S2_S2_fjLj1024EEEEELb0ELb1EEEvNS_9BwdParamsE)
        .other          _ZN10layer_norm22ln_bwd_finalize_kernelINS_22Kernel_traits_finalizeILj4096Ef13__nv_bfloat16S2_S2_fjLb0ELj1024ELj4ENS_18Kernel_traits_baseILj4096EfS2_S2_S2_fjLj1024EEEEELb0ELb1EEEvNS_9BwdParamsE,@"STO_CUDA_ENTRY STV_DEFAULT"
_ZN10layer_norm22ln_bwd_finalize_kernelINS_22Kernel_traits_finalizeILj4096Ef13__nv_bfloat16S2_S2_fjLb0ELj1024ELj4ENS_18Kernel_traits_baseILj4096EfS2_S2_S2_fjLj1024EEEEELb0ELb1EEEvNS_9BwdParamsE:
.text._ZN10layer_norm22ln_bwd_finalize_kernelINS_22Kernel_traits_finalizeILj4096Ef13__nv_bfloat16S2_S2_fjLb0ELj1024ELj4ENS_18Kernel_traits_baseILj4096EfS2_S2_S2_fjLj1024EEEEELb0ELb1EEEvNS_9BwdParamsE:
        /* <DEDUP_REMOVED lines=28> */
[C---:B------:R-:W-:Y:S02]  /*01c0*/  LOP3.LUT R7, R3.reuse, 0x160, RZ, 0xfc, !PT ;  /* 0x0000016003077812 */ /* 0x040fe400078efcff */
        /* <DEDUP_REMOVED lines=10> */
[----:B------:R-:W-:Y:S01]  /*0270*/  LOP3.LUT R21, R3, 0xe0, RZ, 0xfc, !PT ;  /* 0x000000e003157812 */ /* 0x000fe200078efcff */
[-CC-:B0-----:R-:W-:Y:S01]  /*0280*/  IMAD R8, R7, R55.reuse, R0.reuse ;  /* 0x0000003707087224 */ /* 0x181fe200078e0200 */
[----:B------:R-:W-:Y:S01]  /*0290*/  LOP3.LUT R23, R3, 0x40, RZ, 0xfc, !PT ;  /* 0x0000004003177812 */ /* 0x000fe200078efcff */
[-CC-:B------:R-:W-:Y:S01]  /*02a0*/  IMAD R10, R9, R55.reuse, R0.reuse ;  /* 0x00000037090a7224 */ /* 0x180fe200078e0200 */
[----:B------:R-:W-:Y:S01]  /*02b0*/  LOP3.LUT R25, R3, 0x60, RZ, 0xfc, !PT ;  /* 0x0000006003197812 */ /* 0x000fe200078efcff */
[-CC-:B------:R-:W-:Y:S01]  /*02c0*/  IMAD R34, R34, R55.reuse, R0.reuse ;  /* 0x0000003722227224 */ /* 0x180fe200078e0200 */
[----:B------:R-:W-:Y:S01]  /*02d0*/  LOP3.LUT R27, R54, 0xffffff0, RZ, 0xc0, !PT ;  /* 0x0ffffff0361b7812 */ /* 0x000fe200078ec0ff */
[-CC-:B------:R-:W-:Y:S01]  /*02e0*/  IMAD R16, R2, R55.reuse, R0.reuse ;  /* 0x0000003702107224 */ /* 0x180fe200078e0200 */
[----:B------:R-:W-:Y:S01]  /*02f0*/  IADD3 R7, PT, PT, R57, R8, RZ ;  /* 0x0000000839077210 */ /* 0x000fe20007ffe0ff */
[----:B------:R-:W-:-:S02]  /*0300*/  IMAD R4, R4, R55, R0 ;  /* 0x0000003704047224 */ /* 0x000fc400078e0200 */
[----:B------:R-:W-:Y:S02]  /*0310*/  HFMA2 R2, -RZ, RZ, 0, 0 ;  /* 0x00000000ff027431 */ /* 0x000fe400000001ff */
        /* <DEDUP_REMOVED lines=19> */
[----:B------:R-:W-:Y:S01]  /*0450*/  IADD3 R18, PT, PT, R57, R22, RZ ;  /* 0x0000001639127210 */ /* 0x000fe20007ffe0ff */
[----:B------:R-:W-:Y:S01]  /*0460*/  IMAD R0, R3, R55, R0 ;  /* 0x0000003703007224 */ /* 0x000fe200078e0200 */
[----:B------:R-:W-:-:S02]  /*0470*/  IADD3 R13, PT, PT, R57, R24, RZ ;  /* 0x00000018390d7210 */ /* 0x000fc40007ffe0ff */
[C---:B------:R-:W-:Y:S02]  /*0480*/  IADD3 R14, PT, PT, R57.reuse, R26, RZ ;  /* 0x0000001a390e7210 */ /* 0x040fe40007ffe0ff */
[C---:B------:R-:W-:Y:S02]  /*0490*/  IADD3 R15, PT, PT, R57.reuse, R28, RZ ;  /* 0x0000001c390f7210 */ /* 0x040fe40007ffe0ff */
[C---:B------:R-:W-:Y:S02]  /*04a0*/  IADD3 R4, PT, PT, R57.reuse, R30, RZ ;  /* 0x0000001e39047210 */ /* 0x040fe40007ffe0ff */
[C---:B------:R-:W-:Y:S02]  /*04b0*/  IADD3 R17, PT, PT, R57.reuse, R32, RZ ;  /* 0x0000002039117210 */ /* 0x040fe40007ffe0ff */
[----:B------:R-:W-:-:S07]  /*04c0*/  IADD3 R0, PT, PT, R57, R0, RZ ;  /* 0x0000000039007210 */ /* 0x000fce0007ffe0ff */
.L_x_688:
        /* <DEDUP_REMOVED lines=118> */
.L_x_687:
[----:B------:R-:W-:Y:S05]  /*0c30*/  BSYNC.RECONVERGENT B1 ;  /* 0x0000000000017941 */ /* 0x000fea0003800200 */
.L_x_686:
        /* <DEDUP_REMOVED lines=17> */
[----:B------:R-:W-:Y:S01]  /*0d50*/  IMAD.WIDE.U32 R18, R21, 0x4, R6 ;  /* 0x0000000415127825 */ /* 0x000fe200078e0006 */
[----:B------:R0:W3:Y:S03]  /*0d60*/  LDG.E R10, desc[UR6][R14.64] ;  /* 0x000000060e0a7981 */ /* 0x0000e6000c1e1900 */
[--C-:B--2---:R-:W-:Y:S01]  /*0d70*/  IMAD.WIDE.U32 R16, R9, 0x4, R4.reuse ;  /* 0x0000000409107825 */ /* 0x104fe200078e0004 */
[----:B------:R-:W-:Y:S01]  /*0d80*/  LEA R31, R32, R25, 0x5 ;  /* 0x00000019201f7211 */ /* 0x000fe200078e28ff */
[----:B------:R1:W2:Y:S02]  /*0d90*/  LDG.E R9, desc[UR6][R18.64] ;  /* 0x0000000612097981 */ /* 0x0002a4000c1e1900 */
[----:B------:R-:W-:Y:S02]  /*0da0*/  IMAD.WIDE.U32 R20, R21, 0x4, R4 ;  /* 0x0000000415147825 */ /* 0x000fe400078e0004 */
[----:B------:R4:W5:Y:S02]  /*0db0*/  LDG.E R13, desc[UR6][R16.64] ;  /* 0x00000006100d7981 */ /* 0x000964000c1e1900 */
[----:B------:R-:W-:-:S02]  /*0dc0*/  IMAD.WIDE.U32 R22, R25, 0x4, R6 ;  /* 0x0000000419167825 */ /* 0x000fc400078e0006 */
[----:B------:R-:W5:Y:S02]  /*0dd0*/  LDG.E R28, desc[UR6][R20.64] ;  /* 0x00000006141c7981 */ /* 0x000f64000c1e1900 */
[----:B------:R-:W-:Y:S02]  /*0de0*/  IMAD.WIDE.U32 R24, R25, 0x4, R4 ;  /* 0x0000000419187825 */ /* 0x000fe400078e0004 */
[----:B------:R4:W5:Y:S02]  /*0df0*/  LDG.E R12, desc[UR6][R22.64] ;  /* 0x00000006160c7981 */ /* 0x000964000c1e1900 */
[C---:B0-----:R-:W-:Y:S02]  /*0e00*/  IMAD.WIDE.U32 R14, R31.reuse, 0x4, R6 ;  /* 0x000000041f0e7825 */ /* 0x041fe400078e0006 */
[----:B------:R0:W5:Y:S02]  /*0e10*/  LDG.E R30, desc[UR6][R24.64] ;  /* 0x00000006181e7981 */ /* 0x000164000c1e1900 */
[--C-:B-1----:R-:W-:Y:S01]  /*0e20*/  IMAD.WIDE.U32 R18, R31, 0x4, R4.reuse ;  /* 0x000000041f127825 */ /* 0x102fe200078e0004 */
[----:B------:R-:W-:Y:S01]  /*0e30*/  LEA R31, R32, R33, 0x5 ;  /* 0x00000021201f7211 */ /* 0x000fe200078e28ff */
[----:B------:R-:W5:Y:S02]  /*0e40*/  LDG.E R14, desc[UR6][R14.64] ;  /* 0x000000060e0e7981 */ /* 0x000f64000c1e1900 */
[----:B----4-:R-:W-:-:S02]  /*0e50*/  IMAD.WIDE.U32 R16, R33, 0x4, R4 ;  /* 0x0000000421107825 */ /* 0x010fc400078e0004 */
[----:B------:R-:W4:Y:S02]  /*0e60*/  LDG.E R18, desc[UR6][R18.64] ;  /* 0x0000000612127981 */ /* 0x000f24000c1e1900 */
[--C-:B------:R-:W-:Y:S01]  /*0e70*/  IMAD.WIDE.U32 R26, R33, 0x4, R6.reuse ;  /* 0x00000004211a7825 */ /* 0x100fe200078e0006 */
[C---:B------:R-:W-:Y:S01]  /*0e80*/  LEA R33, R32.reuse, R33, 0x6 ;  /* 0x0000002120217211 */ /* 0x040fe200078e30ff */
[----:B------:R-:W4:Y:S02]  /*0e90*/  LDG.E R16, desc[UR6][R16.64] ;  /* 0x0000000610107981 */ /* 0x000f24000c1e1900 */
[C---:B------:R-:W-:Y:S02]  /*0ea0*/  IMAD.WIDE.U32 R22, R31.reuse, 0x4, R6 ;  /* 0x000000041f167825 */ /* 0x040fe400078e0006 */
[----:B------:R1:W4:Y:S02]  /*0eb0*/  LDG.E R11, desc[UR6][R26.64] ;  /* 0x000000061a0b7981 */ /* 0x000324000c1e1900 */
[--C-:B------:R-:W-:Y:S01]  /*0ec0*/  IMAD.WIDE.U32 R20, R31, 0x4, R4.reuse ;  /* 0x000000041f147825 */ /* 0x100fe200078e0004 */
[----:B------:R-:W-:Y:S01]  /*0ed0*/  LEA R31, R32, R33, 0x5 ;  /* 0x00000021201f7211 */ /* 0x000fe200078e28ff */
[----:B------:R-:W4:Y:S02]  /*0ee0*/  LDG.E R22, desc[UR6][R22.64] ;  /* 0x0000000616167981 */ /* 0x000f24000c1e1900 */
[----:B0-----:R-:W-:-:S02]  /*0ef0*/  IMAD.WIDE.U32 R24, R33, 0x4, R4 ;  /* 0x0000000421187825 */ /* 0x001fc400078e0004 */
[----:B------:R-:W4:Y:S02]  /*0f00*/  LDG.E R20, desc[UR6][R20.64] ;  /* 0x0000000614147981 */ /* 0x000f24000c1e1900 */
[--C-:B-1----:R-:W-:Y:S02]  /*0f10*/  IMAD.WIDE.U32 R26, R33, 0x4, R6.reuse ;  /* 0x00000004211a7825 */ /* 0x102fe400078e0006 */
[----:B------:R-:W4:Y:S02]  /*0f20*/  LDG.E R24, desc[UR6][R24.64] ;  /* 0x0000000618187981 */ /* 0x000f24000c1e1900 */
[C---:B------:R-:W-:Y:S02]  /*0f30*/  IMAD.WIDE.U32 R6, R31.reuse, 0x4, R6 ;  /* 0x000000041f067825 */ /* 0x040fe400078e0006 */
[----:B------:R-:W4:Y:S02]  /*0f40*/  LDG.E R26, desc[UR6][R26.64] ;  /* 0x000000061a1a7981 */ /* 0x000f24000c1e1900 */
[----:B------:R-:W-:-:S02]  /*0f50*/  IMAD.WIDE.U32 R4, R31, 0x4, R4 ;  /* 0x000000041f047825 */ /* 0x000fc400078e0004 */
[----:B------:R-:W4:Y:S04]  /*0f60*/  LDG.E R6, desc[UR6][R6.64] ;  /* 0x0000000606067981 */ /* 0x000f28000c1e1900 */
[----:B------:R-:W4:Y:S01]  /*0f70*/  LDG.E R4, desc[UR6][R4.64] ;  /* 0x0000000604047981 */ /* 0x000f22000c1e1900 */
[----:B------:R-:W-:Y:S01]  /*0f80*/  IADD3 R3, PT, PT, R3, 0x100, RZ ;  /* 0x0000010003037810 */ /* 0x000fe20007ffe0ff */
[----:B---3--:R-:W-:-:S04]  /*0f90*/  FADD.FTZ R10, R43, R10 ;  /* 0x0000000a2b0a7221 */ /* 0x008fc80000010000 */
[----:B--2---:R-:W-:Y:S01]  /*0fa0*/  FADD.FTZ R9, R10, R9 ;  /* 0x000000090a097221 */ /* 0x004fe20000010000 */
[----:B-----5:R-:W-:-:S04]  /*0fb0*/  FADD.FTZ R13, R2, R13 ;  /* 0x0000000d020d7221 */ /* 0x020fc80000010000 */
[----:B------:R-:W-:Y:S01]  /*0fc0*/  FADD.FTZ R13, R13, R28 ;  /* 0x0000001c0d0d7221 */ /* 0x000fe20000010000 */
[----:B------:R-:W-:-:S03]  /*0fd0*/  FADD.FTZ R9, R9, R12 ;  /* 0x0000000c09097221 */ /* 0x000fc60000010000 */
[----:B------:R-:W-:Y:S01]  /*0fe0*/  FADD.FTZ R13, R13, R30 ;  /* 0x0000001e0d0d7221 */ /* 0x000fe20000010000 */
[----:B------:R-:W-:-:S03]  /*0ff0*/  FADD.FTZ R14, R9, R14 ;  /* 0x0000000e090e7221 */ /* 0x000fc60000010000 */
[----:B----4-:R-:W-:-:S04]  /*1000*/  FADD.FTZ R13, R13, R18 ;  /* 0x000000120d0d7221 */ /* 0x010fc80000010000 */
        /* <DEDUP_REMOVED lines=8> */
.L_x_690:
[----:B------:R-:W-:Y:S05]  /*1090*/  BSYNC.RECONVERGENT B1 ;  /* 0x0000000000017941 */ /* 0x000fea0003800200 */
.L_x_689:
        /* <DEDUP_REMOVED lines=38> */
.L_x_692:
[----:B------:R-:W-:Y:S05]  /*1300*/  BSYNC.RECONVERGENT B1 ;  /* 0x0000000000017941 */ /* 0x000fea0003800200 */
.L_x_691:
[----:B------:R-:W-:Y:S05]  /*1310*/  @!P1 BRA `(.L_x_685) ;  /* 0x0000000000409947 */ /* 0x000fea0003800000 */
[----:B------:R-:W0:Y:S01]  /*1320*/  LDC R14, c[0x0][0x388] ;  /* 0x0000e200ff0e7b82 */ /* 0x000e220000000800 */
[----:B------:R-:W-:-:S07]  /*1330*/  IADD3 R12, PT, PT, -R54, RZ, RZ ;  /* 0x000000ff360c7210 */ /* 0x000fce0007ffe1ff */
[----:B------:R-:W1:Y:S08]  /*1340*/  LDC.64 R8, c[0x0][0x440] ;  /* 0x00011000ff087b82 */ /* 0x000e700000000a00 */
[----:B------:R-:W2:Y:S01]  /*1350*/  LDC.64 R10, c[0x0][0x448] ;  /* 0x00011200ff0a7b82 */ /* 0x000ea20000000a00 */
[----:B0-----:R-:W-:-:S05]  /*1360*/  IMAD R0, R3, R14, R0 ;  /* 0x0000000e03007224 */ /* 0x001fca00078e0200 */
[----:B------:R-:W-:-:S07]  /*1370*/  IADD3 R3, PT, PT, R57, R0, RZ ;  /* 0x0000000039037210 */ /* 0x000fce0007ffe0ff */
.L_x_693:
        /* <DEDUP_REMOVED lines=10> */
.L_x_685:
[----:B------:R-:W-:Y:S05]  /*1420*/  BSYNC.RECONVERGENT B0 ;  /* 0x0000000000007941 */ /* 0x000fea0003800200 */
.L_x_684:
[----:B------:R-:W0:Y:S01]  /*1430*/  S2R R3, SR_TID.X ;  /* 0x0000000000037919 */ /* 0x000e220000002100 */
[----:B------:R-:W1:Y:S01]  /*1440*/  S2UR UR5, SR_CgaCtaId ;  /* 0x00000000000579c3 */ /* 0x000e620000008800 */
[----:B------:R-:W-:Y:S01]  /*1450*/  UMOV UR4, 0x400 ;  /* 0x0000040000047882 */ /* 0x000fe20000000000 */
[C---:B------:R-:W-:Y:S02]  /*1460*/  SHF.L.U32 R5, R57.reuse, 0x7, RZ ;  /* 0x0000000739057819 */ /* 0x040fe400000006ff */
[C---:B------:R-:W-:Y:S02]  /*1470*/  ISETP.NE.AND P1, PT, R57.reuse, RZ, PT ;  /* 0x000000ff3900720c */ /* 0x040fe40003f25270 */
[----:B------:R-:W-:Y:S01]  /*1480*/  ISETP.GT.U32.AND P0, PT, R57, 0xf, PT ;  /* 0x0000000f3900780c */ /* 0x000fe20003f04070 */
[----:B-1----:R-:W-:Y:S01]  /*1490*/  ULEA UR4, UR5, UR4, 0x18 ;  /* 0x0000000405047291 */ /* 0x002fe2000f8ec0ff */
[----:B0-----:R-:W-:-:S04]  /*14a0*/  SHF.R.U32.HI R12, RZ, 0x5, R3 ;  /* 0x00000005ff0c7819 */ /* 0x001fc80000011603 */
[C-C-:B------:R-:W-:Y:S02]  /*14b0*/  LOP3.LUT R0, R12.reuse, 0x1f, R3.reuse, 0x78, !PT ;  /* 0x0000001f0c007812 */ /* 0x140fe400078e7803 */
[----:B------:R-:W-:Y:S02]  /*14c0*/  ISETP.NE.OR P0, PT, R12, 0x1f, P0 ;  /* 0x0000001f0c00780c */ /* 0x000fe40000705670 */
        /* <DEDUP_REMOVED lines=44> */
[----:B-1----:R-:W-:Y:S04]  /*1790*/  STG.E.64 desc[UR6][R6.64], R4 ;  /* 0x0000000406007986 */ /* 0x002fe8000c101b06 */
[----:B--2---:R-:W-:Y:S01]  /*17a0*/  STG.E.64 desc[UR6][R8.64], R2 ;  /* 0x0000000208007986 */ /* 0x004fe2000c101b06 */
[----:B------:R-:W-:Y:S05]  /*17b0*/  EXIT ;  /* 0x000000000000794d */ /* 0x000fea0003800000 */
.L_x_694:
        /* <DEDUP_REMOVED lines=12> */
.L_x_2813:


//--------------------- .text._ZN10layer_norm40ln_parallel_residual_bwd_finalize_kernelINS_22Kernel_traits_finalizeILj4096Ef13__nv_bfloat16S2_S2_fjLb0ELj1024ELj4ENS_18Kernel_traits_baseILj4096EfS2_S2_S2_fjLj1024EEEEELb1EEEvNS_9BwdParamsE --------------------------
	.section	.text._ZN10layer_norm40ln_parallel_residual_bwd_finalize_kernelINS_22Kernel_traits_finalizeILj4096Ef13__nv_bfloat16S2_S2_fjLb0ELj1024ELj4ENS_18Kernel_traits_baseILj4096EfS2_S2_S2_fjLj1024EEEEELb1EEEvNS_9BwdParamsE,"ax",@progbits
	.align	128
        .global         _ZN10layer_norm40ln_parallel_residual_bwd_finalize_kernelINS_22Kernel_traits_finalizeILj4096Ef13__nv_bfloat16S2_S2_fjLb0ELj1024ELj4ENS_18Kernel_traits_baseILj4096EfS2_S2_S2_fjLj1024EEEEELb1EEEvNS_9BwdParamsE
        .type           _ZN10layer_norm40ln_parallel_residual_bwd_finalize_kernelINS_22Kernel_traits_finalizeILj4096Ef13__nv_bfloat16S2_S2_fjLb0ELj1024ELj4ENS_18Kernel_traits_baseILj4096EfS2_S2_S2_fjLj1024EEEEELb1EEEvNS_9BwdParamsE,@function
        .size           _ZN10layer_norm40ln_parallel_residual_bwd_finalize_kernelINS_22Kernel_traits_finalizeILj4096Ef13__nv_bfloat16S2_S2_fjLb0ELj1024ELj4ENS_18Kernel_traits_baseILj4096EfS2_S2_S2_fjLj1024EEEEELb1EEEvNS_9BwdParamsE,(.L_x_2814 - _ZN10layer_norm40ln_parallel_residual_bwd_finalize_kernelINS_22Kernel_traits_finalizeILj4096Ef13__nv_bfloat16S2_S2_fjLb0ELj1024ELj4ENS_18Kernel_traits_baseILj4096EfS2_S2_S2_fjLj1024EEEEELb1EEEvNS_9BwdParamsE)
        .other          _ZN10layer_norm40ln_parallel_residual_bwd_finalize_kernelINS_22Kernel_traits_finalizeILj4096Ef13__nv_bfloat16S2_S2_fjLb0ELj1024ELj4ENS_18Kernel_traits_baseILj4096EfS2_S2_S2_fjLj1024EEEEELb1EEEvNS_9BwdParamsE,@"STO_CUDA_ENTRY STV_DEFAULT"
_ZN10layer_norm40ln_parallel_residual_bwd_finalize_kernelINS_22Kernel_traits_finalizeILj4096Ef13__nv_bfloat16S2_S2_fjLb0ELj1024ELj4ENS_18Kernel_traits_baseILj4096EfS2_S2_S2_fjLj1024EEEEELb1EEEvNS_9BwdParamsE:
.text._ZN10layer_norm40ln_parallel_residual_bwd_finalize_kernelINS_22Kernel_traits_finalizeILj4096Ef13__nv_bfloat16S2_S2_fjLb0ELj1024ELj4ENS_18Kernel_traits_baseILj4096EfS2_S2_S2_fjLj1024EEEEELb1EEEvNS_9BwdParamsE:
        /* <DEDUP_REMOVED lines=57> */
.L_x_699:
        /* <DEDUP_REMOVED lines=112> */
.L_x_698:
[----:B------:R-:W-:Y:S05]  /*0a90*/  BSYNC.RECONVERGENT B1 ;  /* 0x0000000000017941 */ /* 0x000fea0003800200 */
.L_x_697:
        /* <DEDUP_REMOVED lines=16> */
[----:B-1----:R-:W1:Y:S01]  /*0ba0*/  LDC.64 R14, c[0x0][0x448] ;  /* 0x00011200ff0e7b82 */ /* 0x002e620000000a00 */
[----:B--2---:R-:W-:-:S06]  /*0bb0*/  IMAD.WIDE.U32 R24, R21, 0x4, R16 ;  /* 0x0000000415187825 */ /* 0x004fcc00078e0010 */
[----:B------:R-:W2:Y:S01]  /*0bc0*/  LDG.E R25, desc[UR6][R24.64] ;  /* 0x0000000618197981 */ /* 0x000ea2000c1e1900 */
[----:B-1----:R-:W-:-:S05]  /*0bd0*/  IMAD.WIDE.U32 R28, R21, 0x4, R14 ;  /* 0x00000004151c7825 */ /* 0x002fca00078e000e */
[----:B------:R-:W4:Y:S01]  /*0be0*/  LDG.E R23, desc[UR6][R28.64] ;  /* 0x000000061c177981 */ /* 0x000f22000c1e1900 */
[----:B---3--:R-:W-:Y:S01]  /*0bf0*/  FADD.FTZ R7, R7, R26 ;  /* 0x0000001a07077221 */ /* 0x008fe20000010000 */
[----:B0-----:R-:W-:-:S06]  /*0c00*/  IMAD.WIDE.U32 R26, R21, 0x4, R18 ;  /* 0x00000004151a7825 */ /* 0x001fcc00078e0012 */
[----:B------:R0:W3:Y:S02]  /*0c10*/  LDG.E R26, desc[UR6][R26.64] ;  /* 0x000000061a1a7981 */ /* 0x0000e4000c1e1900 */
[----:B0-----:R-:W-:-:S05]  /*0c20*/  LEA R27, R6, R21, 0x5 ;  /* 0x00000015061b7211 */ /* 0x001fca00078e28ff */
[----:B------:R-:W-:-:S06]  /*0c30*/  IMAD.WIDE.U32 R28, R27, 0x4, R14 ;  /* 0x000000041b1c7825 */ /* 0x000fcc00078e000e */
[----:B------:R-:W5:Y:S01]  /*0c40*/  LDG.E R28, desc[UR6][R28.64] ;  /* 0x000000061c1c7981 */ /* 0x000f62000c1e1900 */
[----:B--2---:R-:W-:Y:S01]  /*0c50*/  FADD.FTZ R10, R10, R25 ;  /* 0x000000190a0a7221 */ /* 0x004fe20000010000 */
[----:B------:R-:W-:-:S04]  /*0c60*/  IMAD.WIDE.U32 R24, R27, 0x4, R12 ;  /* 0x000000041b187825 */ /* 0x000fc800078e000c */
[----:B----4-:R-:W-:Y:S01]  /*0c70*/  FADD.FTZ R23, R22, R23 ;  /* 0x0000001716177221 */ /* 0x010fe20000010000 */
[----:B---3--:R-:W-:Y:S02]  /*0c80*/  FADD.FTZ R22, R20, R26 ;  /* 0x0000001a14167221 */ /* 0x008fe40000010000 */
[----:B------:R-:W2:Y:S01]  /*0c90*/  LDG.E R20, desc[UR6][R24.64] ;  /* 0x0000000618147981 */ /* 0x000ea2000c1e1900 */
[----:B------:R-:W-:Y:S01]  /*0ca0*/  LEA R21, R6, R21, 0x6 ;  /* 0x0000001506157211 */ /* 0x000fe200078e30ff */
[----:B-----5:R-:W-:Y:S01]  /*0cb0*/  FADD.FTZ R23, R23, R28 ;  /* 0x0000001c17177221 */ /* 0x020fe20000010000 */
[----:B------:R-:W-:-:S04]  /*0cc0*/  IMAD.WIDE.U32 R28, R27, 0x4, R16 ;  /* 0x000000041b1c7825 */ /* 0x000fc800078e0010 */
[----:B------:R-:W-:-:S05]  /*0cd0*/  IMAD.WIDE.U32 R26, R27, 0x4, R18 ;  /* 0x000000041b1a7825 */ /* 0x000fca00078e0012 */
[----:B------:R0:W3:Y:S02]  /*0ce0*/  LDG.E R25, desc[UR6][R26.64] ;  /* 0x000000061a197981 */ /* 0x0000e4000c1e1900 */
[----:B0-----:R-:W-:-:S06]  /*0cf0*/  IMAD.WIDE.U32 R26, R21, 0x4, R12 ;  /* 0x00000004151a7825 */ /* 0x001fcc00078e000c */
[----:B------:R-:W4:Y:S01]  /*0d00*/  LDG.E R26, desc[UR6][R26.64] ;  /* 0x000000061a1a7981 */ /* 0x000f22000c1e1900 */
[----:B--2---:R-:W-:-:S03]  /*0d10*/  FADD.FTZ R7, R7, R20 ;  /* 0x0000001407077221 */ /* 0x004fc60000010000 */
[----:B------:R0:W2:Y:S02]  /*0d20*/  LDG.E R20, desc[UR6][R28.64] ;  /* 0x000000061c147981 */ /* 0x0000a4000c1e1900 */
[----:B0-----:R-:W-:-:S04]  /*0d30*/  IMAD.WIDE.U32 R28, R21, 0x4, R14 ;  /* 0x00000004151c7825 */ /* 0x001fc800078e000e */
[----:B---3--:R-:W-:Y:S01]  /*0d40*/  FADD.FTZ R22, R22, R25 ;  /* 0x0000001916167221 */ /* 0x008fe20000010000 */
[----:B------:R-:W-:Y:S02]  /*0d50*/  LEA R25, R6, R21, 0x5 ;  /* 0x0000001506197211 */ /* 0x000fe400078e28ff */
[----:B------:R-:W3:Y:S03]  /*0d60*/  LDG.E R6, desc[UR6][R28.64] ;  /* 0x000000061c067981 */ /* 0x000ee6000c1e1900 */
[----:B------:R-:W-:-:S04]  /*0d70*/  IMAD.WIDE.U32 R12, R25, 0x4, R12 ;  /* 0x00000004190c7825 */ /* 0x000fc800078e000c */
[----:B------:R-:W-:Y:S02]  /*0d80*/  IMAD.WIDE.U32 R14, R25, 0x4, R14 ;  /* 0x00000004190e7825 */ /* 0x000fe400078e000e */
[----:B------:R-:W5:Y:S04]  /*0d90*/  LDG.E R13, desc[UR6][R12.64] ;  /* 0x000000060c0d7981 */ /* 0x000f68000c1e1900 */
[----:B------:R-:W5:Y:S01]  /*0da0*/  LDG.E R15, desc[UR6][R14.64] ;  /* 0x000000060e0f7981 */ /* 0x000f62000c1e1900 */
[----:B--2---:R-:W-:Y:S01]  /*0db0*/  FADD.FTZ R24, R10, R20 ;  /* 0x000000140a187221 */ /* 0x004fe20000010000 */
[----:B----4-:R-:W-:Y:S01]  /*0dc0*/  FADD.FTZ R10, R7, R26 ;  /* 0x0000001a070a7221 */ /* 0x010fe20000010000 */
[----:B------:R-:W-:-:S04]  /*0dd0*/  IMAD.WIDE.U32 R26, R21, 0x4, R16 ;  /* 0x00000004151a7825 */ /* 0x000fc800078e0010 */
[----:B------:R-:W-:Y:S01]  /*0de0*/  IMAD.WIDE.U32 R20, R21, 0x4, R18 ;  /* 0x0000000415147825 */ /* 0x000fe200078e0012 */
[----:B------:R-:W2:Y:S03]  /*0df0*/  LDG.E R7, desc[UR6][R26.64] ;  /* 0x000000061a077981 */ /* 0x000ea6000c1e1900 */
[C---:B------:R-:W-:Y:S02]  /*0e00*/  IMAD.WIDE.U32 R16, R25.reuse, 0x4, R16 ;  /* 0x0000000419107825 */ /* 0x040fe400078e0010 */
[----:B------:R-:W4:Y:S02]  /*0e10*/  LDG.E R21, desc[UR6][R20.64] ;  /* 0x0000000614157981 */ /* 0x000f24000c1e1900 */
[----:B------:R-:W-:Y:S02]  /*0e20*/  IMAD.WIDE.U32 R18, R25, 0x4, R18 ;  /* 0x0000000419127825 */ /* 0x000fe400078e0012 */
[----:B------:R-:W4:Y:S04]  /*0e30*/  LDG.E R17, desc[UR6][R16.64] ;  /* 0x0000000610117981 */ /* 0x000f28000c1e1900 */
[----:B------:R-:W4:Y:S01]  /*0e40*/  LDG.E R18, desc[UR6][R18.64] ;  /* 0x0000000612127981 */ /* 0x000f22000c1e1900 */
[----:B------:R-:W-:Y:S01]  /*0e50*/  IADD3 R8, PT, PT, R8, 0x80, RZ ;  /* 0x0000008008087810 */ /* 0x000fe20007ffe0ff */
[----:B---3--:R-:W-:Y:S01]  /*0e60*/  FADD.FTZ R6, R23, R6 ;  /* 0x0000000617067221 */ /* 0x008fe20000010000 */
[----:B--2---:R-:W-:Y:S01]  /*0e70*/  FADD.FTZ R24, R24, R7 ;  /* 0x0000000718187221 */ /* 0x004fe20000010000 */
[----:B-----5:R-:W-:Y:S01]  /*0e80*/  FADD.FTZ R7, R10, R13 ;  /* 0x0000000d0a077221 */ /* 0x020fe20000010000 */
[----:B----4-:R-:W-:Y:S01]  /*0e90*/  FADD.FTZ R23, R22, R21 ;  /* 0x0000001516177221 */ /* 0x010fe20000010000 */
[----:B------:R-:W-:Y:S01]  /*0ea0*/  FADD.FTZ R22, R6, R15 ;  /* 0x0000000f06167221 */ /* 0x000fe20000010000 */
[----:B------:R-:W-:-:S02]  /*0eb0*/  FADD.FTZ R10, R24, R17 ;  /* 0x00000011180a7221 */ /* 0x000fc40000010000 */
[----:B------:R-:W-:-:S07]  /*0ec0*/  FADD.FTZ R20, R23, R18 ;  /* 0x0000001217147221 */ /* 0x000fce0000010000 */
.L_x_701:
[----:B------:R-:W-:Y:S05]  /*0ed0*/  BSYNC.RECONVERGENT B1 ;  /* 0x0000000000017941 */ /* 0x000fea0003800200 */
.L_x_700:
        /* <DEDUP_REMOVED lines=13> */
[----:B------:R2:W4:Y:S01]  /*0fb0*/  LDG.E R4, desc[UR6][R12.64] ;  /* 0x000000060c047981 */ /* 0x000522000c1e1900 */
[----:B------:R-:W-:-:S06]  /*0fc0*/  IMAD.WIDE.U32 R14, R9, 0x4, R14 ;  /* 0x00000004090e7825 */ /* 0x000fcc00078e000e */
[----:B------:R-:W5:Y:S01]  /*0fd0*/  LDG.E R15, desc[UR6][R14.64] ;  /* 0x000000060e0f7981 */ /* 0x000f62000c1e1900 */
[----:B--2---:R-:W-:-:S04]  /*0fe0*/  IMAD.WIDE.U32 R12, R6, 0x4, R24 ;  /* 0x00000004060c7825 */ /* 0x004fc800078e0018 */
[C---:B---3--:R-:W-:Y:S02]  /*0ff0*/  IMAD.WIDE.U32 R28, R6.reuse, 0x4, R16 ;  /* 0x00000004061c7825 */ /* 0x048fe400078e0010 */
[----:B------:R-:W2:Y:S02]  /*1000*/  LDG.E R13, desc[UR6][R12.64] ;  /* 0x000000060c0d7981 */ /* 0x000ea4000c1e1900 */
[----:B0-----:R-:W-:Y:S02]  /*1010*/  IMAD.WIDE.U32 R26, R6, 0x4, R18 ;  /* 0x00000004061a7825 */ /* 0x001fe400078e0012 */
[----:B------:R-:W3:Y:S02]  /*1020*/  LDG.E R21, desc[UR6][R28.64] ;  /* 0x000000061c157981 */ /* 0x000ee4000c1e1900 */
[C---:B------:R-:W-:Y:S02]  /*1030*/  IMAD.WIDE.U32 R16, R9.reuse, 0x4, R16 ;  /* 0x0000000409107825 */ /* 0x040fe400078e0010 */
[----:B------:R-:W3:Y:S02]  /*1040*/  LDG.E R23, desc[UR6][R26.64] ;  /* 0x000000061a177981 */ /* 0x000ee4000c1e1900 */
[----:B------:R-:W-:-:S02]  /*1050*/  IMAD.WIDE.U32 R18, R9, 0x4, R18 ;  /* 0x0000000409127825 */ /* 0x000fc400078e0012 */
[----:B------:R-:W3:Y:S02]  /*1060*/  LDG.E R16, desc[UR6][R16.64] ;  /* 0x0000000610107981 */ /* 0x000ee4000c1e1900 */
[----:B------:R-:W-:Y:S02]  /*1070*/  IMAD.WIDE.U32 R24, R9, 0x4, R24 ;  /* 0x0000000409187825 */ /* 0x000fe400078e0018 */
[----:B------:R-:W3:Y:S04]  /*1080*/  LDG.E R19, desc[UR6][R18.64] ;  /* 0x0000000612137981 */ /* 0x000ee8000c1e1900 */
[----:B------:R-:W3:Y:S01]  /*1090*/  LDG.E R25, desc[UR6][R24.64] ;  /* 0x0000000618197981 */ /* 0x000ee2000c1e1900 */
[----:B------:R-:W-:Y:S01]  /*10a0*/  IADD3 R8, PT, PT, R8, 0x40, RZ ;  /* 0x0000004008087810 */ /* 0x000fe20007ffe0ff */
[----:B----4-:R-:W-:-:S04]  /*10b0*/  FADD.FTZ R4, R7, R4 ;  /* 0x0000000407047221 */ /* 0x010fc80000010000 */
[----:B-----5:R-:W-:Y:S01]  /*10c0*/  FADD.FTZ R7, R4, R15 ;  /* 0x0000000f04077221 */ /* 0x020fe20000010000 */
[----:B--2---:R-:W-:Y:S01]  /*10d0*/  FADD.FTZ R20, R20, R13 ;  /* 0x0000000d14147221 */ /* 0x004fe20000010000 */
[----:B---3--:R-:W-:Y:S01]  /*10e0*/  FADD.FTZ R21, R22, R21 ;  /* 0x0000001516157221 */ /* 0x008fe20000010000 */
[----:B------:R-:W-:-:S03]  /*10f0*/  FADD.FTZ R10, R10, R23 ;  /* 0x000000170a0a7221 */ /* 0x000fc60000010000 */
[----:B------:R-:W-:Y:S01]  /*1100*/  FADD.FTZ R22, R21, R16 ;  /* 0x0000001015167221 */ /* 0x000fe20000010000 */
[----:B------:R-:W-:Y:S01]  /*1110*/  FADD.FTZ R10, R10, R19 ;  /* 0x000000130a0a7221 */ /* 0x000fe20000010000 */
[----:B------:R-:W-:-:S07]  /*1120*/  FADD.FTZ R20, R20, R25 ;  /* 0x0000001914147221 */ /* 0x000fce0000010000 */
.L_x_703:
[----:B------:R-:W-:Y:S05]  /*1130*/  BSYNC.RECONVERGENT B1 ;  /* 0x0000000000017941 */ /* 0x000fea0003800200 */
.L_x_702:
        /* <DEDUP_REMOVED lines=19> */
.L_x_696:
[----:B------:R-:W-:Y:S05]  /*1270*/  BSYNC.RECONVERGENT B0 ;  /* 0x0000000000007941 */ /* 0x000fea0003800200 */
.L_x_695:
        /* <DEDUP_REMOVED lines=68> */
[----:B------:R-:W-:Y:S01]  /*16c0*/  LEA R20, R5, UR4, 0x3 ;  /* 0x0000000405147c11 */ /* 0x000fe2000f8e18ff */
[----:B------:R-:W1:Y:S01]  /*16d0*/  LDC.64 R16, c[0x0][0x488] ;  /* 0x00012200ff107b82 */ /* 0x000e620000000a00 */
[----:B------:R-:W-:-:S03]  /*16e0*/  SHF.L.U32 R0, R0, 0x4, RZ ;  /* 0x0000000400007819 */ /* 0x000fc600000006ff */
[----:B------:R-:W2:Y:S01]  /*16f0*/  LDS.64 R10, [R20+0x4000] ;  /* 0x00400000140a7984 */ /* 0x000ea20000000a00 */
[----:B------:R-:W-:-:S03]  /*1700*/  LOP3.LUT R0, R0, 0x7ffffff0, RZ, 0xc0, !PT ;  /* 0x7ffffff000007812 */ /* 0x000fc600078ec0ff */
[----:B0-----:R-:W0:Y:S01]  /*1710*/  LDS.64 R8, [R20+0x4080] ;  /* 0x0040800014087984 */ /* 0x001e220000000a00 */
[----:B------:R-:W3:Y:S01]  /*1720*/  LDC.64 R18, c[0x0][0x480] ;  /* 0x00012000ff127b82 */ /* 0x000ee20000000a00 */
[----:B------:R-:W-:Y:S02]  /*1730*/  IADD3 R21, PT, PT, R5, R0, RZ ;  /* 0x0000000005157210 */ /* 0x000fe40007ffe0ff */
[----:B------:R-:W4:Y:S04]  /*1740*/  LDS.64 R6, [R20+0x4100] ;  /* 0x0041000014067984 */ /* 0x000f280000000a00 */
[----:B------:R-:W5:Y:S01]  /*1750*/  LDS.64 R2, [R20+0x4180] ;  /* 0x0041800014027984 */ /* 0x000f620000000a00 */
[----:B------:R-:W2:Y:S01]  /*1760*/  LDC.64 R14, c[0x0][0x498] ;  /* 0x00012600ff0e7b82 */ /* 0x000ea20000000a00 */
[----:B-1----:R-:W-:-:S07]  /*1770*/  IMAD.WIDE.U32 R4, R21, 0x8, R16 ;  /* 0x0000000815047825 */ /* 0x002fce00078e0010 */
[----:B------:R-:W1:Y:S01]  /*1780*/  LDC.64 R12, c[0x0][0x490] ;  /* 0x00012400ff0c7b82 */ /* 0x000e620000000a00 */
[----:B---3--:R-:W-:-:S04]  /*1790*/  IMAD.WIDE.U32 R16, R21, 0x8, R18 ;  /* 0x0000000815107825 */ /* 0x008fc800078e0012 */
[C---:B--2---:R-:W-:Y:S01]  /*17a0*/  IMAD.WIDE.U32 R14, R21.reuse, 0x8, R14 ;  /* 0x00000008150e7825 */ /* 0x044fe200078e000e */
[----:B------:R-:W-:Y:S04]  /*17b0*/  STG.E.64 desc[UR6][R4.64], R10 ;  /* 0x0000000a04007986 */ /* 0x000fe8000c101b06 */
[----:B0-----:R-:W-:Y:S01]  /*17c0*/  STG.E.64 desc[UR6][R16.64], R8 ;  /* 0x0000000810007986 */ /* 0x001fe2000c101b06 */
[----:B-1----:R-:W-:-:S03]  /*17d0*/  IMAD.WIDE.U32 R12, R21, 0x8, R12 ;  /* 0x00000008150c7825 */ /* 0x002fc600078e000c */
[----:B----4-:R-:W-:Y:S04]  /*17e0*/  STG.E.64 desc[UR6][R14.64], R6 ;  /* 0x000000060e007986 */ /* 0x010fe8000c101b06 */
[----:B-----5:R-:W-:Y:S01]  /*17f0*/  STG.E.64 desc[UR6][R12.64], R2 ;  /* 0x000000020c007986 */ /* 0x020fe2000c101b06 */
[----:B------:R-:W-:Y:S05]  /*1800*/  EXIT ;  /* 0x000000000000794d */ /* 0x000fea0003800000 */
.L_x_704:
        /* <DEDUP_REMOVED lines=15> */
.L_x_2814:


//--------------------- .text._ZN10layer_norm31ln_parallel_residual_bwd_kernelINS_13Kernel_traitsIf13__nv_bfloat16S2_S2_fjLj4096ELj1ELj1ELj8ELj16ENS_18Kernel_traits_baseILj4096EfS2_S2_S2_fjLj256EEEEELb1ELb1ELb1EEEvNS_9BwdParamsE --------------------------
	.section	.text._ZN10layer_norm31ln_parallel_residual_bwd_kernelINS_13Kernel_traitsIf13__nv_bfloat16S2_S2_fjLj4096ELj1ELj1ELj8ELj16ENS_18Kernel_traits_baseILj4096EfS2_S2_S2_fjLj256EEEEELb1ELb1ELb1EEEvNS_9BwdParamsE,"ax",@progbits
	.align	128
        .global         _ZN10layer_norm31ln_parallel_residual_bwd_kernelINS_13Kernel_traitsIf13__nv_bfloat16S2_S2_fjLj4096ELj1ELj1ELj8ELj16ENS_18Kernel_traits_baseILj4096EfS2_S2_S2_fjLj256EEEEELb1ELb1ELb1EEEvNS_9BwdParamsE
        .type           _ZN10layer_norm31ln_parallel_residual_bwd_kernelINS_13Kernel_traitsIf13__nv_bfloat16S2_S2_fjLj4096ELj1ELj1ELj8ELj16ENS_18Kernel_traits_baseILj4096EfS2_S2_S2_fjLj256EEEEELb1ELb1ELb1EEEvNS_9BwdParamsE,@function
        .size           _ZN10layer_norm31ln_parallel_residual_bwd_kernelINS_13Kernel_traitsIf13__nv_bfloat16S2_S2_fjLj4096ELj1ELj1ELj8ELj16ENS_18Kernel_traits_baseILj4096EfS2_S2_S2_fjLj256EEEEELb1ELb1ELb1EEEvNS_9BwdParamsE,(.L_x_2815 - _ZN10layer_norm31ln_parallel_residual_bwd_kernelINS_13Kernel_traitsIf13__nv_bfloat16S2_S2_fjLj4096ELj1ELj1ELj8ELj16ENS_18Kernel_traits_baseILj4096EfS2_S2_S2_fjLj256EEEEELb1ELb1ELb1EEEvNS_9BwdParamsE)
        .other          _ZN10layer_norm31ln_parallel_residual_bwd_kernelINS_13Kernel_traitsIf13__nv_bfloat16S2_S2_fjLj4096ELj1ELj1ELj8ELj16ENS_18Kernel_traits_baseILj4096EfS2_S2_S2_fjLj256EEEEELb1ELb1ELb1EEEvNS_9BwdParamsE,@"STO_CUDA_ENTRY STV_DEFAULT"
_ZN10layer_norm31ln_parallel_residual_bwd_kernelINS_13Kernel_traitsIf13__nv_bfloat16S2_S2_fjLj4096ELj1ELj1ELj8ELj16ENS_18Kernel_traits_baseILj4096EfS2_S2_S2_fjLj256EEEEELb1ELb1ELb1EEEvNS_9BwdParamsE:
.text._ZN10layer_norm31ln_parallel_residual_bwd_kernelINS_13Kernel_traitsIf13__nv_bfloat16S2_S2_fjLj4096ELj1ELj1ELj8ELj16ENS_18Kernel_traits_baseILj4096EfS2_S2_S2_fjLj256EEEEELb1ELb1ELb1EEEvNS_9BwdParamsE:
        /* <DEDUP_REMOVED lines=40> */
[----:B------:R-:W-:Y:S01]  /*0280*/  CS2R R6, SRZ ;  /* 0x0000000000067805 */ /* 0x000fe2000001ff00 */
[----:B------:R-:W-:Y:S02]  /*0290*/  UPLOP3.LUT UP1, UPT, UPT, UPT, UPT, 0x40, 0x4 ;  /* 0x000000000004789c */ /* 0x000fe40003f2e870 */
[----:B------:R-:W-:Y:S01]  /*02a0*/  UISETP.NE.AND.EX UP0, UPT, UR7, URZ, UPT, UP0 ;  /* 0x000000ff0700728c */ /* 0x000fe2000bf05300 */
[----:B0-----:R-:W-:Y:S01]  /*02b0*/  IMAD.WIDE.U32 R2, R60, 0x20, R2 ;  /* 0x000000203c027825 */ /* 0x001fe200078e0002 */
[----:B---3--:R-:W-:Y:S01]  /*02c0*/  UISETP.NE.AND UP2, UPT, UR5, URZ, UPT ;  /* 0x000000ff0500728c */ /* 0x008fe2000bf45270 */
[----:B------:R-:W-:Y:S01]  /*02d0*/  CS2R R4, SRZ ;  /* 0x0000000000047805 */ /* 0x000fe2000001ff00 */
[----:B------:R-:W0:Y:S01]  /*02e0*/  LDCU UR7, c[0x0][0x408] ;  /* 0x00008100ff0777ac */ /* 0x000e220008000800 */
[----:B------:R-:W-:Y:S01]  /*02f0*/  IMAD.MOV.U32 R85, RZ, RZ, RZ ;  /* 0x000000ffff557224 */ /* 0x000fe200078e00ff */
[----:B--2---:R-:W5:Y:S01]  /*0300*/  LDG.E.128 R24, desc[UR10][R2.64] ;  /* 0x0000000a02187981 */ /* 0x004f62000c1e1d00 */
[----:B------:R-:W-:Y:S01]  /*0310*/  PLOP3.LUT P0, PT, PT, PT, UP0, 0x80, 0x8 ;  /* 0x000000000008781c */ /* 0x000fe20003f0f008 */
[----:B------:R-:W1:Y:S01]  /*0320*/  LDCU UR18, c[0x0][0x388] ;  /* 0x00007100ff1277ac */ /* 0x000e620008000800 */
[----:B------:R-:W-:Y:S01]  /*0330*/  PLOP3.LUT P4, PT, PT, PT, UP2, 0x80, 0x8 ;  /* 0x000000000008781c */ /* 0x000fe20003f8f028 */
[----:B------:R-:W5:Y:S01]  /*0340*/  LDG.E.128 R28, desc[UR10][R2.64+0x10] ;  /* 0x0000100a021c7981 */ /* 0x000f62000c1e1d00 */
[----:B------:R-:W2:Y:S03]  /*0350*/  LDCU.U8 UR26, c[0x0][0x410] ;  /* 0x00008200ff1a77ac */ /* 0x000ea60008000000 */
[----:B------:R-:W5:Y:S01]  /*0360*/  LDG.E.128 R32, desc[UR10][R2.64+0x2000] ;  /* 0x0020000a02207981 */ /* 0x000f62000c1e1d00 */
[----:B------:R-:W3:Y:S03]  /*0370*/  LDCU UR19, c[0x0][0x400] ;  /* 0x00008000ff1377ac */ /* 0x000ee60008000800 */
[----:B------:R4:W5:Y:S01]  /*0380*/  LDG.E.128 R36, desc[UR10][R2.64+0x2010] ;  /* 0x0020100a02247981 */ /* 0x000962000c1e1d00 */
[----:B------:R-:W0:Y:S01]  /*0390*/  LDCU.64 UR8, c[0x0][0x478] ;  /* 0x00008f00ff0877ac */ /* 0x000e220008000a00 */
[----:B------:R-:W0:Y:S01]  /*03a0*/  LDCU.64 UR24, c[0x0][0x438] ;  /* 0x00008700ff1877ac */ /* 0x000e220008000a00 */
[----:B----4-:R-:W-:Y:S01]  /*03b0*/  CS2R R2, SRZ ;  /* 0x0000000000027805 */ /* 0x010fe2000001ff00 */
[----:B------:R-:W4:Y:S01]  /*03c0*/  LDCU.128 UR12, c[0x0][0x3c0] ;  /* 0x00007800ff0c77ac */ /* 0x000f220008000c00 */
[----:B------:R-:W0:Y:S01]  /*03d0*/  LDCU.64 UR20, c[0x0][0x380] ;  /* 0x00007000ff1477ac */ /* 0x000e220008000a00 */
[----:B-12---:R-:W0:Y:S04]  /*03e0*/  LDCU.64 UR22, c[0x0][0x470] ;  /* 0x00008e00ff1677ac */ /* 0x006e280008000a00 */
.L_x_724:
[----:B--2---:R-:W1:Y:S01]  /*03f0*/  LDC.64 R54, c[0x0][0x3a8] ;  /* 0x0000ea00ff367b82 */ /* 0x004e620000000a00 */
[----:B------:R-:W-:Y:S02]  /*0400*/  UIMAD UR5, UR4, UR18, URZ ;  /* 0x00000012040572a4 */ /* 0x000fe4000f8e02ff */
[----:B----4-:R-:W-:Y:S02]  /*0410*/  UIMAD.WIDE UR16, UR4, 0x4, UR14 ;  /* 0x00000004041078a5 */ /* 0x010fe4000f8e020e */
[----:B------:R-:W-:-:S03]  /*0420*/  USHF.R.S32.HI UR6, URZ, 0x1f, UR5 ;  /* 0x0000001fff067899 */ /* 0x000fc60008011405 */
[----:B------:R-:W2:Y:S01]  /*0430*/  LDC.64 R52, c[0x0][0x428] ;  /* 0x00010a00ff347b82 */ /* 0x000ea20000000a00 */
[----:B------:R-:W-:Y:S01]  /*0440*/  ULEA.HI UR6, UR6, UR5, URZ, 0x3 ;  /* 0x0000000506067291 */ /* 0x000fe2000f8f18ff */
[----:B------:R-:W-:Y:S01]  /*0450*/  IMAD.U32 R86, RZ, RZ, UR16 ;  /* 0x00000010ff567e24 */ /* 0x000fe2000f8e00ff */
[----:B------:R-:W-:-:S04]  /*0460*/  MOV R87, UR17 ;  /* 0x0000001100577c02 */ /* 0x000fc80008000f00 */
[----:B------:R-:W-:Y:S01]  /*0470*/  MOV R57, UR6 ;  /* 0x0000000600397c02 */ /* 0x000fe20008000f00 */
[----:B------:R-:W-:Y:S01]  /*0480*/  UIMAD.WIDE UR16, UR4, 0x4, UR12 ;  /* 0x00000004041078a5 */ /* 0x000fe2000f8e020c */
[----:B------:R4:W3:Y:S01]  /*0490*/  LDG.E R0, desc[UR10][R86.64] ;  /* 0x0000000a56007981 */ /* 0x0008e2000c1e1900 */
[----:B------:R-:W0:Y:S01]  /*04a0*/  LDC.64 R122, c[0x0][0x3b0] ;  /* 0x0000ec00ff7a7b82 */ /* 0x000e220000000a00 */
[----:B------:R-:W-:-:S05]  /*04b0*/  LEA.HI.SX32 R84, R57, R60, 0x1d ;  /* 0x0000003c39547211 */ /* 0x000fca00078feaff */
[C---:B-1----:R-:W-:Y:S02]  /*04c0*/  IMAD.WIDE.U32 R56, R84.reuse, 0x10, R54 ;  /* 0x0000001054387825 */ /* 0x042fe400078e0036 */
[----:B------:R-:W1:Y:S04]  /*04d0*/  @P0 LDC.64 R90, c[0x0][0x438] ;  /* 0x00010e00ff5a0b82 */ /* 0x000e680000000a00 */
[----:B------:R-:W3:Y:S01]  /*04e0*/  LDG.E.128 R56, desc[UR10][R56.64] ;  /* 0x0000000a38387981 */ /* 0x000ee2000c1e1d00 */
[----:B------:R-:W-:Y:S01]  /*04f0*/  MOV R94, UR16 ;  /* 0x00000010005e7c02 */ /* 0x000fe20008000f00 */
[----:B------:R-:W-:Y:S02]  /*0500*/  IMAD.U32 R95, RZ, RZ, UR17 ;  /* 0x00000011ff5f7e24 */ /* 0x000fe4000f8e00ff */
[----:B------:R-:W-:-:S03]  /*0510*/  VIADD R83, R84, 0x100 ;  /* 0x0000010054537836 */ /* 0x000fc60000000000 */
[----:B------:R3:W3:Y:S01]  /*0520*/  LDG.E R94, desc[UR10][R94.64] ;  /* 0x0000000a5e5e7981 */ /* 0x0006e2000c1e1900 */
[----:B--2---:R-:W-:-:S04]  /*0530*/  IMAD.WIDE.U32 R60, R84, 0x10, R52 ;  /* 0x00000010543c7825 */ /* 0x004fc800078e0034 */
[C---:B------:R-:W-:Y:S02]  /*0540*/  IMAD.WIDE.U32 R64, R83.reuse, 0x10, R54 ;  /* 0x0000001053407825 */ /* 0x040fe400078e0036 */
[----:B------:R-:W2:Y:S02]  /*0550*/  LDG.E.128 R60, desc[UR10][R60.64] ;  /* 0x0000000a3c3c7981 */ /* 0x000ea4000c1e1d00 */
[----:B------:R-:W-:Y:S02]  /*0560*/  IMAD.WIDE.U32 R52, R83, 0x10, R52 ;  /* 0x0000001053347825 */ /* 0x000fe400078e0034 */
[----:B------:R-:W2:Y:S04]  /*0570*/  LDG.E.128 R64, desc[UR10][R64.64] ;  /* 0x0000000a40407981 */ /* 0x000ea8000c1e1d00 */
[----:B------:R-:W2:Y:S01]  /*0580*/  LDG.E.128 R52, desc[UR10][R52.64] ;  /* 0x0000000a34347981 */ /* 0x000ea2000c1e1d00 */
[----:B0-----:R-:W-:-:S04]  /*0590*/  IMAD.WIDE.U32 R124, R84, 0x8, R122 ;  /* 0x00000008547c7825 */ /* 0x001fc800078e007a */
[----:B------:R-:W-:Y:S02]  /*05a0*/  IMAD.WIDE.U32 R122, R83, 0x8, R122 ;  /* 0x00000008537a7825 */ /* 0x000fe400078e007a */
[----:B-----5:R-:W5:Y:S04]  /*05b0*/  LDG.E.64 R124, desc[UR10][R124.64] ;  /* 0x0000000a7c7c7981 */ /* 0x020f68000c1e1b00 */
[----:B------:R-:W5:Y:S01]  /*05c0*/  LDG.E.64 R122, desc[UR10][R122.64] ;  /* 0x0000000a7a7a7981 */ /* 0x000f62000c1e1b00 */
[----:B------:R-:W-:-:S04]  /*05d0*/  ISETP.NE.U32.AND P1, PT, RZ, UR22, PT ;  /* 0x00000016ff007c0c */ /* 0x000fc8000bf25070 */
[----:B------:R-:W-:Y:S01]  /*05e0*/  ISETP.NE.AND.EX P1, PT, RZ, UR23, PT, P1 ;  /* 0x00000017ff007c0c */ /* 0x000fe2000bf25310 */
[----:B-1----:R-:W-:Y:S01]  /*05f0*/  @P0 IMAD.WIDE.U32 R90, R84, 0x10, R90 ;  /* 0x00000010545a0825 */ /* 0x002fe200078e005a */
[----:B------:R-:W-:-:S04]  /*0600*/  ISETP.NE.U32.AND P2, PT, RZ, UR24, PT ;  /* 0x00000018ff007c0c */ /* 0x000fc8000bf45070 */
[----:B------:R-:W5:Y:S01]  /*0610*/  @P0 LDG.E.128 R20, desc[UR10][R90.64] ;  /* 0x0000000a5a140981 */ /* 0x000f62000c1e1d00 */
[----:B------:R-:W-:-:S06]  /*0620*/  ISETP.NE.AND.EX P0, PT, RZ, UR25, PT, P2 ;  /* 0x00000019ff007c0c */ /* 0x000fcc000bf05320 */
[----:B------:R-:W0:Y:S08]  /*0630*/  @P1 LDC.64 R88, c[0x0][0x3b8] ;  /* 0x0000ee00ff581b82 */ /* 0x000e300000000a00 */
[----:B----4-:R-:W1:Y:S01]  /*0640*/  @P1 LDC.64 R86, c[0x0][0x3b8] ;  /* 0x0000ee00ff561b82 */ /* 0x010e620000000a00 */
[----:B0-----:R-:W-:-:S05]  /*0650*/  @P1 IMAD.WIDE.U32 R88, R84, 0x8, R88 ;  /* 0x0000000854581825 */ /* 0x001fca00078e0058 */
[----:B------:R-:W5:Y:S01]  /*0660*/  @P1 LDG.E.64 R120, desc[UR10][R88.64] ;  /* 0x0000000a58781981 */ /* 0x000f62000c1e1b00 */
[----:B-1----:R-:W-:-:S05]  /*0670*/  @P1 IMAD.WIDE.U32 R86, R83, 0x8, R86 ;  /* 0x0000000853561825 */ /* 0x002fca00078e0056 */
[----:B------:R0:W5:Y:S01]  /*0680*/  @P1 LDG.E.64 R74, desc[UR10][R86.64] ;  /* 0x0000000a564a1981 */ /* 0x000162000c1e1b00 */
[----:B---3--:R-:W-:Y:S02]  /*0690*/  R2UR UR16, R0 ;  /* 0x00000000001072ca */ /* 0x008fe400000e0000 */
[C---:B------:R-:W-:Y:S01]  /*06a0*/  PRMT R92, R56.reuse, 0x7632, R92 ;  /* 0x00007632385c7816 */ /* 0x040fe2000000005c */
[C---:B------:R-:W-:Y:S01]  /*06b0*/  IMAD.U32 R97, R57.reuse, 0x10000, RZ ;  /* 0x0001000039617824 */ /* 0x040fe200078e00ff */
[----:B------:R-:W-:Y:S02]  /*06c0*/  SHF.L.U32 R95, R56, 0x10, RZ ;  /* 0x00000010385f7819 */ /* 0x000fe400000006ff */
[----:B------:R-:W-:Y:S02]  /*06d0*/  PRMT R96, R57, 0x7632, R96 ;  /* 0x0000763239607816 */ /* 0x000fe40000000060 */
[----:B------:R-:W1:Y:S01]  /*06e0*/  @P0 LDC.64 R56, c[0x0][0x438] ;  /* 0x00010e00ff380b82 */ /* 0x000e620000000a00 */
[----:B------:R-:W-:-:S05]  /*06f0*/  FSEL R94, R94, RZ, !P4 ;  /* 0x000000ff5e5e7208 */ /* 0x000fca0006000000 */
[----:B------:R-:W-:Y:S01]  /*0700*/  FADD.FTZ R0, -R94, R95 ;  /* 0x0000005f5e007221 */ /* 0x000fe20000010100 */
[C---:B--2---:R-:W-:Y:S02]  /*0710*/  SHF.L.U32 R107, R60.reuse, 0x10, RZ ;  /* 0x000000103c6b7819 */ /* 0x044fe400000006ff */
[----:B0-----:R-:W-:Y:S01]  /*0720*/  PRMT R86, R60, 0x7632, R86 ;  /* 0x000076323c567816 */ /* 0x001fe20000000056 */
[----:B------:R-:W-:Y:S01]  /*0730*/  FMUL.FTZ R0, R0, UR16 ;  /* 0x0000001000007c20 */ /* 0x000fe20008410000 */
[C---:B------:R-:W-:Y:S01]  /*0740*/  PRMT R88, R64.reuse, 0x7632, R88 ;  /* 0x0000763240587816 */ /* 0x040fe20000000058 */
[----:B------:R-:W-:Y:S01]  /*0750*/  IMAD.U32 R109, R65, 0x10000, RZ ;  /* 0x00010000416d7824 */ /* 0x000fe200078e00ff */
[----:B------:R-:W-:Y:S01]  /*0760*/  SHF.L.U32 R105, R64, 0x10, RZ ;  /* 0x0000001040697819 */ /* 0x000fe200000006ff */
[----:B------:R-:W-:Y:S01]  /*0770*/  IMAD.U32 R93, R67, 0x10000, RZ ;  /* 0x00010000435d7824 */ /* 0x000fe200078e00ff */
[----:B------:R-:W-:Y:S02]  /*0780*/  PRMT R64, R65, 0x7632, R64 ;  /* 0x0000763241407816 */ /* 0x000fe40000000040 */
[----:B------:R-:W-:-:S02]  /*0790*/  PRMT R98, R58, 0x7632, R98 ;  /* 0x000076323a627816 */ /* 0x000fc40000000062 */
[----:B------:R-:W-:Y:S02]  /*07a0*/  PRMT R65, R67, 0x7632, R65 ;  /* 0x0000763243417816 */ /* 0x000fe40000000041 */
[----:B------:R-:W-:Y:S01]  /*07b0*/  SHF.L.U32 R67, R92, 0x10, RZ ;  /* 0x000000105c437819 */ /* 0x000fe200000006ff */
[----:B------:R-:W-:Y:S01]  /*07c0*/  IMAD.U32 R115, R52, 0x10000, RZ ;  /* 0x0001000034737824 */ /* 0x000fe200078e00ff */
[----:B------:R-:W-:Y:S01]  /*07d0*/  SHF.L.U32 R89, R96, 0x10, RZ ;  /* 0x0000001060597819 */ /* 0x000fe200000006ff */
[----:B-1----:R-:W-:Y:S01]  /*07e0*/  @P0 IMAD.WIDE.U32 R56, R83, 0x10, R56 ;  /* 0x0000001053380825 */ /* 0x002fe200078e0038 */
[----:B------:R-:W-:-:S03]  /*07f0*/  PRMT R96, R52, 0x7632, R96 ;  /* 0x0000763234607816 */ /* 0x000fc60000000060 */
[----:B------:R-:W-:Y:S01]  /*0800*/  FADD.FTZ R82, R107, R82 ;  /* 0x000000526b527221 */ /* 0x000fe20000010000 */
[-C--:B------:R-:W-:Y:S01]  /*0810*/  FFMA.FTZ R85, R0, R107.reuse, R85 ;  /* 0x0000006b00557223 */ /* 0x080fe20000010055 */
[----:B------:R-:W-:Y:S02]  /*0820*/  IMAD.U32 R52, R86, 0x10000, RZ ;  /* 0x0001000056347824 */ /* 0x000fe400078e00ff */
[----:B------:R-:W-:Y:S01]  /*0830*/  FMUL.FTZ R107, R24, R107 ;  /* 0x0000006b186b7220 */ /* 0x000fe20000410000 */
[----:B------:R-:W-:Y:S02]  /*0840*/  IMAD.U32 R95, R98, 0x10000, RZ ;  /* 0x00010000625f7824 */ /* 0x000fe400078e00ff */
[C---:B------:R-:W-:Y:S01]  /*0850*/  FADD.FTZ R98, -R94.reuse, R67 ;  /* 0x000000435e627221 */ /* 0x040fe20000010100 */
[----:B------:R-:W-:Y:S01]  /*0860*/  PRMT R60, R61, 0x7632, R60 ;  /* 0x000076323d3c7816 */ /* 0x000fe2000000003c */
[----:B------:R-:W-:Y:S01]  /*0870*/  FADD.FTZ R67, -R94, R105 ;  /* 0x000000695e437221 */ /* 0x000fe20000010100 */
[----:B------:R0:W5:Y:S01]  /*0880*/  @P0 LDG.E.128 R40, desc[UR10][R56.64] ;  /* 0x0000000a38280981 */ /* 0x000162000c1e1d00 */
[----:B------:R-:W-:Y:S01]  /*0890*/  PRMT R99, R59, 0x7632, R99 ;  /* 0x000076323b637816 */ /* 0x000fe20000000063 */
[----:B------:R-:W-:-:S02]  /*08a0*/  IMAD.U32 R87, R61, 0x10000, RZ ;  /* 0x000100003d577824 */ /* 0x000fc400078e00ff */
[C---:B------:R-:W-:Y:S01]  /*08b0*/  FADD.FTZ R108, -R94.reuse, R89 ;  /* 0x000000595e6c7221 */ /* 0x040fe20000010100 */
[----:B------:R-:W-:Y:S01]  /*08c0*/  FMUL.FTZ R105, R25, R52 ;  /* 0x0000003419697220 */ /* 0x000fe20000410000 */
[----:B------:R-:W-:Y:S01]  /*08d0*/  FADD.FTZ R89, -R94, R109 ;  /* 0x0000006d5e597221 */ /* 0x000fe20000010100 */
[C---:B------:R-:W-:Y:S02]  /*08e0*/  PRMT R112, R54.reuse, 0x7632, R112 ;  /* 0x0000763236707816 */ /* 0x040fe40000000070 */
[----:B------:R-:W-:Y:S01]  /*08f0*/  SHF.L.U32 R109, R54, 0x10, RZ ;  /* 0x00000010366d7819 */ /* 0x000fe200000006ff */
[----:B0-----:R-:W-:Y:S01]  /*0900*/  FADD.FTZ R56, RZ, R107 ;  /* 0x0000006bff387221 */ /* 0x001fe20000010000 */
[C---:B------:R-:W-:Y:S01]  /*0910*/  PRMT R110, R53.reuse, 0x7632, R110 ;  /* 0x00007632356e7816 */ /* 0x040fe2000000006e */
[----:B------:R-:W-:Y:S01]  /*0920*/  FMUL.FTZ R104, R26, R87 ;  /* 0x000000571a687220 */ /* 0x000fe20000410000 */
[----:B------:R-:W-:Y:S01]  /*0930*/  SHF.L.U32 R113, R53, 0x10, RZ ;  /* 0x0000001035717819 */ /* 0x000fe200000006ff */
[----:B------:R-:W-:Y:S01]  /*0940*/  FADD.FTZ R53, R105, R56 ;  /* 0x0000003869357221 */ /* 0x000fe20000010000 */
[----:B------:R-:W-:-:S02]  /*0950*/  SHF.L.U32 R54, R60, 0x10, RZ ;  /* 0x000000103c367819 */ /* 0x000fc400000006ff */
[----:B------:R-:W-:Y:S02]  /*0960*/  SHF.L.U32 R103, R58, 0x10, RZ ;  /* 0x000000103a677819 */ /* 0x000fe400000006ff */
[----:B------:R-:W-:Y:S02]  /*0970*/  SHF.L.U32 R99, R99, 0x10, RZ ;  /* 0x0000001063637819 */ /* 0x000fe400000006ff */
[C---:B------:R-:W-:Y:S02]  /*0980*/  PRMT R58, R62.reuse, 0x7632, R58 ;  /* 0x000076323e3a7816 */ /* 0x040fe4000000003a */
[----:B------:R-:W-:Y:S02]  /*0990*/  SHF.L.U32 R61, R62, 0x10, RZ ;  /* 0x000000103e3d7819 */ /* 0x000fe400000006ff */
[----:B------:R-:W-:Y:S01]  /*09a0*/  PRMT R62, R66, 0x7632, R62 ;  /* 0x00007632423e7816 */ /* 0x000fe2000000003e */
[----:B------:R-:W-:Y:S01]  /*09b0*/  FMUL.FTZ R102, R27, R54 ;  /* 0x000000361b667220 */ /* 0x000fe20000410000 */
[----:B------:R-:W-:Y:S01]  /*09c0*/  FADD.FTZ R53, R104, R53 ;  /* 0x0000003568357221 */ /* 0x000fe20000010000 */
[----:B------:R-:W-:Y:S01]  /*09d0*/  FADD.FTZ R118, -R94, R99 ;  /* 0x000000635e767221 */ /* 0x000fe20000010100 */
[----:B------:R-:W-:Y:S01]  /*09e0*/  SHF.L.U32 R99, R62, 0x10, RZ ;  /* 0x000000103e637819 */ /* 0x000fe200000006ff */
[----:B------:R-:W-:Y:S01]  /*09f0*/  FMUL.FTZ R100, R28, R61 ;  /* 0x0000003d1c647220 */ /* 0x000fe20000410000 */
[----:B------:R-:W-:Y:S01]  /*0a00*/  SHF.L.U32 R58, R58, 0x10, RZ ;  /* 0x000000103a3a7819 */ /* 0x000fe200000006ff */
[----:B------:R-:W-:Y:S01]  /*0a10*/  FADD.FTZ R53, R102, R53 ;  /* 0x0000003566357221 */ /* 0x000fe20000010000 */
[----:B------:R-:W-:-:S02]  /*0a20*/  IMAD.U32 R101, R59, 0x10000, RZ ;  /* 0x000100003b657824 */ /* 0x000fc400078e00ff */
[----:B------:R-:W-:Y:S01]  /*0a30*/  FADD.FTZ R106, -R94, R97 ;  /* 0x000000615e6a7221 */ /* 0x000fe20000010100 */
[C---:B------:R-:W-:Y:S01]  /*0a40*/  PRMT R59, R63.reuse, 0x7632, R59 ;  /* 0x000076323f3b7816 */ /* 0x040fe2000000003b */
[----:B------:R-:W-:Y:S02]  /*0a50*/  IMAD.U32 R97, R64, 0x10000, RZ ;  /* 0x0001000040617824 */ /* 0x000fe400078e00ff */
[----:B------:R-:W-:Y:S01]  /*0a60*/  FADD.FTZ R92, -R94, R99 ;  /* 0x000000635e5c7221 */ /* 0x000fe20000010100 */
[----:B------:R-:W-:Y:S02]  /*0a70*/  IMAD.U32 R63, R63, 0x10000, RZ ;  /* 0x000100003f3f7824 */ /* 0x000fe400078e00ff */
[----:B------:R-:W-:Y:S01]  /*0a80*/  FMUL.FTZ R99, R29, R58 ;  /* 0x0000003a1d637220 */ /* 0x000fe20000410000 */
[----:B------:R-:W-:Y:S01]  /*0a90*/  FADD.FTZ R60, R100, R53 ;  /* 0x00000035643c7221 */ /* 0x000fe20000010000 */
[----:B------:R-:W-:Y:S01]  /*0aa0*/  FADD.FTZ R114, -R94, R95 ;  /* 0x0000005f5e727221 */ /* 0x000fe20000010100 */
[----:B------:R-:W-:Y:S01]  /*0ab0*/  SHF.L.U32 R95, R88, 0x10, RZ ;  /* 0x00000010585f7819 */ /* 0x000fe200000006ff */
[C---:B------:R-:W-:Y:S01]  /*0ac0*/  FADD.FTZ R103, -R94.reuse, R103 ;  /* 0x000000675e677221 */ /* 0x040fe20000010100 */
[----:B------:R-:W-:Y:S01]  /*0ad0*/  FADD.FTZ R90, -R94, R97 ;  /* 0x000000615e5a7221 */ /* 0x000fe20000010100 */
[----:B------:R-:W-:-:S02]  /*0ae0*/  IMAD.U32 R56, R59, 0x10000, RZ ;  /* 0x000100003b387824 */ /* 0x000fc400078e00ff */
        /* <DEDUP_REMOVED lines=9> */
[----:B------:R-:W-:Y:S01]  /*0b80*/  FMUL.FTZ R106, R106, UR16 ;  /* 0x000000106a6a7c20 */ /* 0x000fe20008410000 */
[----:B------:R-:W-:Y:S01]  /*0b90*/  FADD.FTZ R14, R61, R14 ;  /* 0x0000000e3d0e7221 */ /* 0x000fe20000010000 */
[----:B------:R-:W-:Y:S01]  /*0ba0*/  FFMA.FTZ R2, R103, R61, R2 ;  /* 0x0000003d67027223 */ /* 0x000fe20000010002 */
[----:B------:R-:W-:Y:S01]  /*0bb0*/  SHF.L.U32 R96, R96, 0x10, RZ ;  /* 0x0000001060607819 */ /* 0x000fe200000006ff */
[----:B------:R-:W-:Y:S01]  /*0bc0*/  FFMA.FTZ R53, R98, R105, R53 ;  /* 0x0000006962357223 */ /* 0x000fe20000010035 */
[----:B------:R-:W-:Y:S01]  /*0bd0*/  FMUL.FTZ R61, R32, R115 ;  /* 0x00000073203d7220 */ /* 0x000fe20000410000 */
[----:B------:R-:W-:Y:S01]  /*0be0*/  FADD.FTZ R60, R95, R60 ;  /* 0x0000003c5f3c7221 */ /* 0x000fe20000010000 */
[----:B------:R-:W-:Y:S01]  /*0bf0*/  PRMT R116, R55, 0x7632, R116 ;  /* 0x0000763237747816 */ /* 0x000fe20000000074 */
[----:B------:R-:W-:Y:S01]  /*0c00*/  FMUL.FTZ R101, R101, UR16 ;  /* 0x0000001065657c20 */ /* 0x000fe20008410000 */
[----:B------:R-:W-:Y:S01]  /*0c10*/  SHF.L.U32 R111, R55, 0x10, RZ ;  /* 0x00000010376f7819 */ /* 0x000fe200000006ff */
[----:B------:R-:W-:Y:S01]  /*0c20*/  FFMA.FTZ R55, R106, R104, R53 ;  /* 0x000000686a377223 */ /* 0x000fe20000010035 */
[----:B------:R-:W-:Y:S01]  /*0c30*/  FADD.FTZ R53, R61, R60 ;  /* 0x0000003c3d357221 */ /* 0x000fe20000010000 */
[----:B------:R-:W-:Y:S01]  /*0c40*/  FMUL.FTZ R62, R33, R96 ;  /* 0x00000060213e7220 */ /* 0x000fe20000410000 */
[----:B------:R-:W-:Y:S01]  /*0c50*/  FMUL.FTZ R108, R108, UR16 ;  /* 0x000000106c6c7c20 */ /* 0x000fe20008410000 */
[----:B------:R-:W-:Y:S01]  /*0c60*/  FADD.FTZ R16, R63, R16 ;  /* 0x000000103f107221 */ /* 0x000fe20000010000 */
[----:B------:R-:W-:Y:S01]  /*0c70*/  FFMA.FTZ R4, R101, R63, R4 ;  /* 0x0000003f65047223 */ /* 0x000fe20000010004 */
[----:B------:R-:W-:Y:S01]  /*0c80*/  FADD.FTZ R64, R53, R62 ;  /* 0x0000003e35407221 */ /* 0x000fe20000010000 */
[----:B------:R-:W-:Y:S01]  /*0c90*/  FMUL.FTZ R63, R34, R113 ;  /* 0x00000071223f7220 */ /* 0x000fe20000410000 */
[----:B------:R-:W-:-:S02]  /*0ca0*/  IMAD.U32 R110, R110, 0x10000, RZ ;  /* 0x000100006e6e7824 */ /* 0x000fc400078e00ff */
[----:B------:R-:W-:Y:S01]  /*0cb0*/  FFMA.FTZ R60, R108, R102, R55 ;  /* 0x000000666c3c7223 */ /* 0x000fe20000010037 */
[----:B------:R-:W-:Y:S01]  /*0cc0*/  SHF.L.U32 R91, R66, 0x10, RZ ;  /* 0x00000010425b7819 */ /* 0x000fe200000006ff */
[----:B------:R-:W-:Y:S01]  /*0cd0*/  FADD.FTZ R55, R64, R63 ;  /* 0x0000003f40377221 */ /* 0x000fe20000010000 */
[----:B------:R-:W-:Y:S01]  /*0ce0*/  SHF.L.U32 R65, R65, 0x10, RZ ;  /* 0x0000001041417819 */ /* 0x000fe200000006ff */
[----:B------:R-:W-:Y:S01]  /*0cf0*/  FMUL.FTZ R114, R114, UR16 ;  /* 0x0000001072727c20 */ /* 0x000fe20008410000 */
[----:B------:R-:W-:Y:S01]  /*0d00*/  FFMA.FTZ R53, R103, R100, R60 ;  /* 0x0000006467357223 */ /* 0x000fe2000001003c */
[----:B------:R-:W-:Y:S01]  /*0d10*/  FMUL.FTZ R64, R35, R110 ;  /* 0x0000006e23407220 */ /* 0x000fe20000410000 */
        /* <DEDUP_REMOVED lines=8> */
[----:B------:R-:W-:-:S02]  /*0da0*/  FFMA.FTZ R53, R101, R97, R60 ;  /* 0x0000006165357223 */ /* 0x000fc4000001003c */
[----:B------:R-:W-:Y:S01]  /*0db0*/  FADD.FTZ R55, R66, R65 ;  /* 0x0000004142377221 */ /* 0x000fe20000010000 */
[----:B------:R-:W-:Y:S01]  /*0dc0*/  FMUL.FTZ R66, R37, R112 ;  /* 0x0000007025427220 */ /* 0x000fe20000410000 */
[----:B------:R-:W-:Y:S01]  /*0dd0*/  SHF.L.U32 R116, R116, 0x10, RZ ;  /* 0x0000001074747819 */ /* 0x000fe200000006ff */
[----:B------:R-:W-:Y:S01]  /*0de0*/  FMUL.FTZ R67, R67, UR16 ;  /* 0x0000001043437c20 */ /* 0x000fe20008410000 */
        /* <DEDUP_REMOVED lines=10> */
[----:B------:R-:W-:-:S02]  /*0e90*/  FFMA.FTZ R60, R88, R62, R53 ;  /* 0x0000003e583c7223 */ /* 0x000fc40000010035 */
        /* <DEDUP_REMOVED lines=24> */
[----:B0-----:R-:W-:-:S05]  /*1020*/  FADD.FTZ R117, R53, R117 ;  /* 0x0000007535757221 */ /* 0x001fca0000010000 */
[----:B------:R-:W0:Y:S01]  /*1030*/  SHFL.DOWN PT, R55, R117, 0x2, 0x1f ;  /* 0x08401f0075377f89 */ /* 0x000e2200000e0000 */
[----:B-1----:R-:W-:Y:S02]  /*1040*/  FADD.FTZ R119, R119, R60 ;  /* 0x0000003c77777221 */ /* 0x002fe40000010000 */
[----:B------:R-:W1:Y:S01]  /*1050*/  S2R R60, SR_TID.X ;  /* 0x00000000003c7919 */ /* 0x000e620000002100 */
[----:B------:R-:W-:Y:S01]  /*1060*/  FADD.FTZ R80, R52, R80 ;  /* 0x0000005034507221 */ /* 0x000fe20000010000 */
[----:B------:R-:W-:Y:S02]  /*1070*/  FFMA.FTZ R81, R98, R52, R81 ;  /* 0x0000003462517223 */ /* 0x000fe40000010051 */
[----:B------:R-:W2:Y:S01]  /*1080*/  SHFL.DOWN PT, R52, R119, 0x1, 0x1f ;  /* 0x08201f0077347f89 */ /* 0x000ea200000e0000 */
[----:B0-----:R-:W-:-:S05]  /*1090*/  FADD.FTZ R55, R117, R55 ;  /* 0x0000003775377221 */ /* 0x001fca0000010000 */
[----:B------:R-:W0:Y:S01]  /*10a0*/  SHFL.DOWN PT, R53, R55, 0x1, 0x1f ;  /* 0x08201f0037357f89 */ /* 0x000e2200000e0000 */
[----:B-1----:R-:W-:Y:S01]  /*10b0*/  LOP3.LUT P2, RZ, R60, 0x1f, RZ, 0xc0, !PT ;  /* 0x0000001f3cff7812 */ /* 0x002fe2000784c0ff */
[----:B------:R-:W-:Y:S01]  /*10c0*/  BSSY.RECONVERGENT B0, `(.L_x_706) ;  /* 0x000000c000007945 */ /* 0x000fe20003800200 */
[----:B--2---:R-:W-:Y:S01]  /*10d0*/  FADD.FTZ R52, R119, R52 ;  /* 0x0000003477347221 */ /* 0x004fe20000010000 */
[----:B0-----:R-:W-:-:S10]  /*10e0*/  FADD.FTZ R53, R55, R53 ;  /* 0x0000003537357221 */ /* 0x001fd40000010000 */
        /* <DEDUP_REMOVED lines=9> */
.L_x_707:
[----:B------:R-:W-:Y:S05]  /*1180*/  BSYNC.RECONVERGENT B0 ;  /* 0x0000000000007941 */ /* 0x000fea0003800200 */
.L_x_706:
        /* <DEDUP_REMOVED lines=126> */
.L_x_710:
        /* <DEDUP_REMOVED lines=58> */
.L_x_709:
        /* <DEDUP_REMOVED lines=10> */
[--C-:B------:R-:W-:Y:S01]  /*1db0*/  FFMA.FTZ R56, R101, UR17, R109.reuse ;  /* 0x0000001165387c23 */ /* 0x100fe2000801006d */
[----:B------:R-:W-:Y:S01]  /*1dc0*/  FADD.FTZ R58, R95, -R118 ;  /* 0x800000765f3a7221 */ /* 0x000fe20000010000 */
[----:B------:R-:W-:Y:S02]  /*1dd0*/  IMAD.U32 R53, R52, 0x10000, RZ ;  /* 0x0001000034357824 */ /* 0x000fe400078e00ff */
[----:B------:R-:W-:Y:S01]  /*1de0*/  FFMA.FTZ R54, R0, UR17, R109 ;  /* 0x0000001100367c23 */ /* 0x000fe2000801006d */
[----:B------:R-:W-:Y:S01]  /*1df0*/  SHF.L.U32 R52, R23, 0x10, RZ ;  /* 0x0000001017347819 */ /* 0x000fe200000006ff */
[----:B------:R-:W-:Y:S01]  /*1e00*/  FADD.FTZ R103, R100, -R103 ;  /* 0x8000006764677221 */ /* 0x000fe20000010000 */
[----:B------:R-:W-:Y:S01]  /*1e10*/  SHF.L.U32 R0, R22, 0x10, RZ ;  /* 0x0000001016007819 */ /* 0x000fe200000006ff */
[--C-:B------:R-:W-:Y:S01]  /*1e20*/  FFMA.FTZ R58, R58, UR16, R53.reuse ;  /* 0x000000103a3a7c23 */ /* 0x100fe20008010035 */
        /* <DEDUP_REMOVED lines=53> */
.L_x_712:
        /* <DEDUP_REMOVED lines=70> */
.L_x_708:
        /* <DEDUP_REMOVED lines=83> */
.L_x_714:
        /* <DEDUP_REMOVED lines=79> */
.L_x_713:
        /* <DEDUP_REMOVED lines=92> */
.L_x_715:
        /* <DEDUP_REMOVED lines=90> */
.L_x_711:
        /* <DEDUP_REMOVED lines=105> */
.L_x_718:
        /* <DEDUP_REMOVED lines=87> */
.L_x_717:
        /* <DEDUP_REMOVED lines=80> */
.L_x_720:
        /* <DEDUP_REMOVED lines=75> */
.L_x_716:
        /* <DEDUP_REMOVED lines=72> */
.L_x_722:
        /* <DEDUP_REMOVED lines=66> */
.L_x_721:
        /* <DEDUP_REMOVED lines=59> */
.L_x_723:
        /* <DEDUP_REMOVED lines=53> */
.L_x_719:
        /* <DEDUP_REMOVED lines=42> */
.L_x_705:
        /* <DEDUP_REMOVED lines=17> */
.L_x_725:
        /* <DEDUP_REMOVED lines=10> */
.L_x_2815:


//--------------------- .text._ZN10layer_norm31ln_parallel_residual_bwd_kernelINS_13Kernel_traitsI13__nv_bfloat16S2_fS2_fjLj4096ELj1ELj1ELj8ELj16ENS_18Kernel_traits_baseILj4096ES2_S2_fS2_fjLj256EEEEELb0ELb0ELb0EEEvNS_9BwdParamsE --------------------------
	.section	.text._ZN10layer_norm31ln_parallel_residual_bwd_kernelINS_13Kernel_traitsI13__nv_bfloat16S2_fS2_fjLj4096ELj1ELj1ELj8ELj16ENS_18Kernel_traits_baseILj4096ES2_S2_fS2_fjLj256EEEEELb0ELb0ELb0EEEvNS_9BwdParamsE,"ax",@progbits
	.align	128
        .global         _ZN10layer_norm31ln_parallel_residual_bwd_kernelINS_13Kernel_traitsI13__nv_bfloat16S2_fS2_fjLj4096ELj1ELj1ELj8ELj16ENS_18Kernel_traits_baseILj4096ES2_S2_fS2_fjLj256EEEEELb0ELb0ELb0EEEvNS_9BwdParamsE
        .type           _ZN10layer_norm31ln_parallel_residual_bwd_kernelINS_13Kernel_traitsI13__nv_bfloat16S2_fS2_fjLj4096ELj1ELj1ELj8ELj16ENS_18Kernel_traits_baseILj4096ES2_S2_fS2_fjLj256EEEEELb0ELb0ELb0EEEvNS_9BwdParamsE,@function
        .size           _ZN10layer_norm31ln_parallel_residual_bwd_kernelINS_13Kernel_traitsI13__nv_bfloat16S2_fS2_fjLj4096ELj1ELj1ELj8ELj16ENS_18Kernel_traits_baseILj4096ES2_S2_fS2_fjLj256EEEEELb0ELb0ELb0EEEvNS_9BwdParamsE,(.L_x_2816 - _ZN10layer_norm31ln_parallel_residual_bwd_kernelINS_13Kernel_traitsI13__nv_bfloat16S2_fS2_fjLj4096ELj1ELj1ELj8ELj16ENS_18Kernel_traits_baseILj4096ES2_S2_fS2_fjLj256EEEEELb0ELb0ELb0EEEvNS_9BwdParamsE)
        .other          _ZN10layer_norm31ln_parallel_residual_bwd_kernelINS_13Kernel_traitsI13__nv_bfloat16S2_fS2_fjLj4096ELj1ELj1ELj8ELj16ENS_18Kernel_traits_baseILj4096ES2_S2_fS2_fjLj256EEEEELb0ELb0ELb0EEEvNS_9BwdParamsE,@"STO_CUDA_ENTRY STV_DEFAULT"
_ZN10layer_norm31ln_parallel_residual_bwd_kernelINS_13Kernel_traitsI13__nv_bfloat16S2_fS2_fjLj4096ELj1ELj1ELj8ELj16ENS_18Kernel_traits_baseILj4096ES2_S2_fS2_fjLj256EEEEELb0ELb0ELb0EEEvNS_9BwdParamsE:
.text._ZN10layer_norm31ln_parallel_residual_bwd_kernelINS_13Kernel_traitsI13__nv_bfloat16S2_fS2_fjLj4096ELj1ELj1ELj8ELj16ENS_18Kernel_traits_baseILj4096ES2_S2_fS2_fjLj256EEEEELb0ELb0ELb0EEEvNS_9BwdParamsE:
        /* <DEDUP_REMOVED lines=118> */
.L_x_753:
        /* <DEDUP_REMOVED lines=25> */
[----:B----4-:R-:W-:-:S05]  /*08f0*/  IMAD.WIDE.U32 R138, R124, 0x20, R138 ;  /* 0x000000207c8a7825 */ /* 0x010fca00078e008a */
[----:B------:R-:W4:Y:S04]  /*0900*/  LDG.E.128 R112, desc[UR12][R138.64] ;  /* 0x0000000c8a707981 */ /* 0x000f28000c1e1d00 */
[----:B------:R0:W4:Y:S01]  /*0910*/  LDG.E.128 R108, desc[UR12][R138.64+0x10] ;  /* 0x0000100c8a6c7981 */ /* 0x000122000c1e1d00 */
[----:B--2---:R-:W-:-:S04]  /*0920*/  ISETP.NE.U32.AND P0, PT, RZ, UR14, PT ;  /* 0x0000000eff007c0c */ /* 0x004fc8000bf05070 */
[----:B------:R-:W-:-:S13]  /*0930*/  ISETP.NE.AND.EX P0, PT, RZ, UR15, PT, P0 ;  /* 0x0000000fff007c0c */ /* 0x000fda000bf05300 */
[----:B------:R-:W1:Y:S01]  /*0940*/  @P0 LDC.64 R136, c[0x0][0x438] ;  /* 0x00010e00ff880b82 */ /* 0x000e620000000a00 */
[----:B------:R-:W-:Y:S01]  /*0950*/  SHF.L.U32 R140, R173, 0x10, RZ ;  /* 0x00000010ad8c7819 */ /* 0x000fe200000006ff */
[----:B-1----:R-:W-:-:S05]  /*0960*/  @P0 IMAD.WIDE.U32 R136, R124, 0x20, R136 ;  /* 0x000000207c880825 */ /* 0x002fca00078e0088 */
[----:B------:R-:W5:Y:S04]  /*0970*/  @P0 LDG.E.128 R8, desc[UR12][R136.64] ;  /* 0x0000000c88080981 */ /* 0x000f68000c1e1d00 */
[----:B------:R1:W5:Y:S01]  /*0980*/  @P0 LDG.E.128 R4, desc[UR12][R136.64+0x10] ;  /* 0x0000100c88040981 */ /* 0x000362000c1e1d00 */
[----:B0-----:R-:W-:Y:S02]  /*0990*/  SHF.L.U32 R138, R146, 0x10, RZ ;  /* 0x00000010928a7819 */ /* 0x001fe400000006ff */
[----:B------:R-:W-:Y:S02]  /*09a0*/  SHF.L.U32 R165, R168, 0x10, RZ ;  /* 0x00000010a8a57819 */ /* 0x000fe400000006ff */
[----:B------:R-:W-:Y:S02]  /*09b0*/  SHF.L.U32 R139, R147, 0x10, RZ ;  /* 0x00000010938b7819 */ /* 0x000fe400000006ff */
[----:B------:R-:W-:-:S02]  /*09c0*/  SHF.L.U32 R154, R169, 0x10, RZ ;  /* 0x00000010a99a7819 */ /* 0x000fc400000006ff */
[----:B------:R-:W-:Y:S02]  /*09d0*/  SHF.L.U32 R188, R166, 0x10, RZ ;  /* 0x00000010a6bc7819 */ /* 0x000fe400000006ff */
[----:B-1----:R-:W-:Y:S02]  /*09e0*/  SHF.L.U32 R137, R145, 0x10, RZ ;  /* 0x0000001091897819 */ /* 0x002fe400000006ff */
[----:B------:R-:W-:Y:S02]  /*09f0*/  SHF.L.U32 R136, R144, 0x10, RZ ;  /* 0x0000001090887819 */ /* 0x000fe400000006ff */
[----:B------:R-:W-:Y:S02]  /*0a00*/  SHF.L.U32 R186, R167, 0x10, RZ ;  /* 0x00000010a7ba7819 */ /* 0x000fe400000006ff */
[C---:B---3--:R-:W-:Y:S02]  /*0a10*/  PRMT R143, R118.reuse, 0x7632, R143 ;  /* 0x00007632768f7816 */ /* 0x048fe4000000008f */
[----:B------:R-:W-:-:S02]  /*0a20*/  SHF.L.U32 R153, R118, 0x10, RZ ;  /* 0x0000001076997819 */ /* 0x000fc400000006ff */
[----:B------:R-:W-:Y:S02]  /*0a30*/  SHF.L.U32 R118, R85, 0x10, RZ ;  /* 0x0000001055767819 */ /* 0x000fe400000006ff */
[----:B------:R-:W-:Y:S01]  /*0a40*/  PRMT R141, R117, 0x7632, R141 ;  /* 0x00007632758d7816 */ /* 0x000fe2000000008d */
[----:B------:R-:W-:Y:S01]  /*0a50*/  FADD.FTZ R52, R52, R153 ;  /* 0x0000009934347221 */ /* 0x000fe20000010000 */
[----:B------:R-:W-:Y:S02]  /*0a60*/  SHF.L.U32 R151, R121, 0x10, RZ ;  /* 0x0000001079977819 */ /* 0x000fe400000006ff */
[----:B------:R-:W-:Y:S02]  /*0a70*/  SHF.L.U32 R150, R117, 0x10, RZ ;  /* 0x0000001075967819 */ /* 0x000fe400000006ff */
[C---:B------:R-:W-:Y:S01]  /*0a80*/  PRMT R183, R119.reuse, 0x7632, R183 ;  /* 0x0000763277b77816 */ /* 0x040fe200000000b7 */
[----:B------:R-:W-:Y:S01]  /*0a90*/  FMUL.FTZ R118, R118, R151 ;  /* 0x0000009776767220 */ /* 0x000fe20000410000 */
[----:B------:R-:W-:Y:S01]  /*0aa0*/  SHF.L.U32 R184, R119, 0x10, RZ ;  /* 0x0000001077b87819 */ /* 0x000fe200000006ff */
[----:B----4-:R-:W-:Y:S01]  /*0ab0*/  FADD.FTZ R115, -R161, R115 ;  /* 0x00000073a1737221 */ /* 0x010fe20000010100 */
[C---:B------:R-:W-:Y:S01]  /*0ac0*/  PRMT R117, R120.reuse, 0x7632, R117 ;  /* 0x0000763278757816 */ /* 0x040fe20000000075 */
[----:B------:R-:W-:Y:S01]  /*0ad0*/  FFMA.FTZ R137, R137, R150, R118 ;  /* 0x0000009689897223 */ /* 0x000fe20000010076 */
[----:B------:R-:W-:Y:S01]  /*0ae0*/  SHF.L.U32 R119, R120, 0x10, RZ ;  /* 0x0000001078777819 */ /* 0x000fe200000006ff */
[----:B------:R-:W-:Y:S01]  /*0af0*/  FADD.FTZ R58, R58, R150 ;  /* 0x000000963a3a7221 */ /* 0x000fe20000010000 */
[----:B------:R-:W-:Y:S01]  /*0b00*/  SHF.L.U32 R163, R122, 0x10, RZ ;  /* 0x000000107aa37819 */ /* 0x000fe200000006ff */
[C---:B------:R-:W-:Y:S01]  /*0b10*/  FADD.FTZ R109, -R161.reuse, R109 ;  /* 0x0000006da16d7221 */ /* 0x040fe20000010100 */
[----:B------:R-:W-:Y:S01]  /*0b20*/  SHF.L.U32 R120, R86, 0x10, RZ ;  /* 0x0000001056787819 */ /* 0x000fe200000006ff */
[----:B------:R-:W-:Y:S01]  /*0b30*/  FADD.FTZ R113, -R161, R113 ;  /* 0x00000071a1717221 */ /* 0x000fe20000010100 */
[----:B------:R-:W-:Y:S01]  /*0b40*/  PRMT R3, R116, 0x7632, R3 ;  /* 0x0000763274037816 */ /* 0x000fe20000000003 */
[----:B------:R-:W-:Y:S01]  /*0b50*/  FADD.FTZ R26, R26, R151 ;  /* 0x000000971a1a7221 */ /* 0x000fe20000010000 */
[----:B------:R-:W-:Y:S01]  /*0b60*/  SHF.L.U32 R149, R116, 0x10, RZ ;  /* 0x0000001074957819 */ /* 0x000fe200000006ff */
[----:B------:R-:W-:Y:S01]  /*0b70*/  FADD.FTZ R20, R20, R163 ;  /* 0x000000a314147221 */ /* 0x000fe20000010000 */
[C---:B------:R-:W-:Y:S01]  /*0b80*/  PRMT R185, R123.reuse, 0x7632, R185 ;  /* 0x000076327bb97816 */ /* 0x040fe200000000b9 */
[----:B------:R-:W-:Y:S01]  /*0b90*/  FADD.FTZ R24, R24, R119 ;  /* 0x0000007718187221 */ /* 0x000fe20000010000 */
[----:B------:R-:W-:Y:S01]  /*0ba0*/  SHF.L.U32 R187, R123, 0x10, RZ ;  /* 0x000000107bbb7819 */ /* 0x000fe200000006ff */
[----:B------:R-:W-:Y:S01]  /*0bb0*/  FMUL.FTZ R123, R120, R163 ;  /* 0x000000a3787b7220 */ /* 0x000fe20000410000 */
[----:B------:R-:W-:Y:S01]  /*0bc0*/  SHF.L.U32 R116, R84, 0x10, RZ ;  /* 0x0000001054747819 */ /* 0x000fe200000006ff */
[----:B------:R-:W-:Y:S01]  /*0bd0*/  FADD.FTZ R56, R56, R149 ;  /* 0x0000009538387221 */ /* 0x000fe20000010000 */
[----:B------:R-:W-:Y:S01]  /*0be0*/  SHF.L.U32 R118, R172, 0x10, RZ ;  /* 0x00000010ac767819 */ /* 0x000fe200000006ff */
[----:B------:R-:W-:Y:S01]  /*0bf0*/  FFMA.FTZ R138, R138, R153, R123 ;  /* 0x000000998a8a7223 */ /* 0x000fe2000001007b */
[----:B------:R-:W-:Y:S01]  /*0c00*/  SHF.L.U32 R120, R117, 0x10, RZ ;  /* 0x0000001075787819 */ /* 0x000fe200000006ff */
[----:B------:R-:W-:Y:S01]  /*0c10*/  FADD.FTZ R117, -R161, R114 ;  /* 0x00000072a1757221 */ /* 0x000fe20000010100 */
[----:B------:R-:W-:Y:S01]  /*0c20*/  PRMT R142, R121, 0x7632, R142 ;  /* 0x00007632798e7816 */ /* 0x000fe2000000008e */
[----:B------:R-:W-:Y:S01]  /*0c30*/  FMUL.FTZ R121, R116, R119 ;  /* 0x0000007774797220 */ /* 0x000fe20000410000 */
[----:B------:R-:W-:Y:S01]  /*0c40*/  SHF.L.U32 R116, R3, 0x10, RZ ;  /* 0x0000001003747819 */ /* 0x000fe200000006ff */
[----:B------:R-:W-:Y:S01]  /*0c50*/  FMUL.FTZ R3, R118, R120 ;  /* 0x0000007876037220 */ /* 0x000fe20000410000 */
[----:B------:R-:W-:Y:S01]  /*0c60*/  PRMT R148, R122, 0x7632, R148 ;  /* 0x000076327a947816 */ /* 0x000fe20000000094 */
[----:B------:R-:W-:Y:S01]  /*0c70*/  FFMA.FTZ R136, R136, R149, R121 ;  /* 0x0000009588887223 */ /* 0x000fe20000010079 */
[----:B------:R-:W-:Y:S01]  /*0c80*/  SHF.L.U32 R122, R87, 0x10, RZ ;  /* 0x00000010577a7819 */ /* 0x000fe200000006ff */
[----:B------:R-:W-:Y:S01]  /*0c90*/  FFMA.FTZ R140, R140, R116, R3 ;  /* 0x000000748c8c7223 */ /* 0x000fe20000010003 */
[----:B------:R-:W-:Y:S01]  /*0ca0*/  FADD.FTZ R3, -R161, R112 ;  /* 0x00000070a1037221 */ /* 0x000fe20000010100 */
[----:B------:R-:W-:Y:S01]  /*0cb0*/  SHF.L.U32 R182, R148, 0x10, RZ ;  /* 0x0000001094b67819 */ /* 0x000fe200000006ff */
[----:B-----5:R-:W-:Y:S01]  /*0cc0*/  FMUL.FTZ R148, R134, R113 ;  /* 0x0000007186947220 */ /* 0x020fe20000410000 */
[----:B------:R-:W-:Y:S01]  /*0cd0*/  FMUL.FTZ R122, R122, R187 ;  /* 0x000000bb7a7a7220 */ /* 0x000fe20000410000 */
[----:B------:R-:W-:Y:S01]  /*0ce0*/  FMUL.FTZ R3, R134, R3 ;  /* 0x0000000386037220 */ /* 0x000fe20000410000 */
[----:B------:R-:W-:Y:S01]  /*0cf0*/  SHF.L.U32 R123, R170, 0x10, RZ ;  /* 0x00000010aa7b7819 */ /* 0x000fe200000006ff */
[----:B------:R-:W-:Y:S01]  /*0d00*/  FMUL.FTZ R165, R165, R182 ;  /* 0x000000b6a5a57220 */ /* 0x000fe20000410000 */
[----:B------:R-:W-:Y:S01]  /*0d10*/  SHF.L.U32 R152, R142, 0x10, RZ ;  /* 0x000000108e987819 */ /* 0x000fe200000006ff */
[----:B------:R-:W-:Y:S01]  /*0d20*/  FFMA.FTZ R72, R3, R149, R72 ;  /* 0x0000009503487223 */ /* 0x000fe20000010048 */
[C---:B------:R-:W-:Y:S01]  /*0d30*/  FMUL.FTZ R149, R134.reuse, R117 ;  /* 0x0000007586957220 */ /* 0x040fe20000410000 */
[----:B------:R-:W-:Y:S01]  /*0d40*/  SHF.L.U32 R164, R143, 0x10, RZ ;  /* 0x000000108fa47819 */ /* 0x000fe200000006ff */
[----:B------:R-:W-:Y:S01]  /*0d50*/  FFMA.FTZ R139, R139, R184, R122 ;  /* 0x000000b88b8b7223 */ /* 0x000fe2000001007a */
[----:B------:R-:W-:Y:S01]  /*0d60*/  SHF.L.U32 R121, R171, 0x10, RZ ;  /* 0x00000010ab797819 */ /* 0x000fe200000006ff */
[----:B------:R-:W-:Y:S01]  /*0d70*/  FFMA.FTZ R74, R149, R150, R74 ;  /* 0x00000096954a7223 */ /* 0x000fe2000001004a */
[----:B------:R-:W-:Y:S01]  /*0d80*/  FMUL.FTZ R150, R134, R115 ;  /* 0x0000007386967220 */ /* 0x000fe20000410000 */
[----:B------:R-:W-:Y:S01]  /*0d90*/  SHF.L.U32 R122, R141, 0x10, RZ ;  /* 0x000000108d7a7819 */ /* 0x000fe200000006ff */
[-C--:B------:R-:W-:Y:S01]  /*0da0*/  FMUL.FTZ R118, R123, R152.reuse ;  /* 0x000000987b767220 */ /* 0x080fe20000410000 */
[----:B------:R-:W-:Y:S01]  /*0db0*/  FADD.FTZ R27, R27, R152 ;  /* 0x000000981b1b7221 */ /* 0x000fe20000010000 */
[----:B------:R-:W-:Y:S01]  /*0dc0*/  FFMA.FTZ R43, R150, R152, R43 ;  /* 0x00000098962b7223 */ /* 0x000fe2000001002b */
[----:B------:R-:W-:Y:S01]  /*0dd0*/  FFMA.FTZ R142, R154, R164, R165 ;  /* 0x000000a49a8e7223 */ /* 0x000fe200000100a5 */
[----:B------:R-:W-:Y:S01]  /*0de0*/  FMUL.FTZ R152, R134, R109 ;  /* 0x0000006d86987220 */ /* 0x000fe20000410000 */
[----:B------:R-:W-:Y:S01]  /*0df0*/  FADD.FTZ R165, -R161, R111 ;  /* 0x0000006fa1a57221 */ /* 0x000fe20000010100 */
[----:B------:R-:W-:Y:S01]  /*0e00*/  FADD.FTZ R109, RZ, R136 ;  /* 0x00000088ff6d7221 */ /* 0x000fe20000010000 */
[----:B------:R-:W-:Y:S01]  /*0e10*/  FFMA.FTZ R111, R3, R136, RZ ;  /* 0x00000088036f7223 */ /* 0x000fe200000100ff */
[----:B------:R-:W-:Y:S01]  /*0e20*/  FFMA.FTZ R141, R121, R122, R118 ;  /* 0x0000007a798d7223 */ /* 0x000fe20000010076 */
[C---:B------:R-:W-:Y:S01]  /*0e30*/  FADD.FTZ R121, -R161.reuse, R108 ;  /* 0x0000006ca1797221 */ /* 0x040fe20000010100 */
[----:B------:R-:W-:Y:S01]  /*0e40*/  FADD.FTZ R123, -R161, R110 ;  /* 0x0000006ea17b7221 */ /* 0x000fe20000010100 */
[----:B------:R-:W-:Y:S01]  /*0e50*/  FADD.FTZ R108, R109, R140 ;  /* 0x0000008c6d6c7221 */ /* 0x000fe20000010000 */
[----:B------:R-:W-:Y:S01]  /*0e60*/  FFMA.FTZ R110, R148, R140, R111 ;  /* 0x0000008c946e7223 */ /* 0x000fe2000001006f */
[C---:B------:R-:W-:Y:S01]  /*0e70*/  FFMA.FTZ R42, R149.reuse, R151, R42 ;  /* 0x00000097952a7223 */ /* 0x040fe2000001002a */
[----:B------:R-:W-:Y:S01]  /*0e80*/  FMUL.FTZ R151, R134, R121 ;  /* 0x0000007986977220 */ /* 0x000fe20000410000 */
[----:B------:R-:W-:Y:S01]  /*0e90*/  FADD.FTZ R108, R108, R137 ;  /* 0x000000896c6c7221 */ /* 0x000fe20000010000 */
[----:B------:R-:W-:Y:S01]  /*0ea0*/  FFMA.FTZ R109, R149, R137, R110 ;  /* 0x00000089956d7223 */ /* 0x000fe2000001006e */
[----:B------:R-:W-:Y:S01]  /*0eb0*/  SHF.L.U32 R185, R185, 0x10, RZ ;  /* 0x00000010b9b97819 */ /* 0x000fe200000006ff */
[----:B------:R-:W-:Y:S01]  /*0ec0*/  FFMA.FTZ R68, R151, R153, R68 ;  /* 0x0000009997447223 */ /* 0x000fe20000010044 */
[----:B------:R-:W-:Y:S01]  /*0ed0*/  FADD.FTZ R111, R108, R141 ;  /* 0x0000008d6c6f7221 */ /* 0x000fe20000010000 */
[----:B------:R-:W-:Y:S01]  /*0ee0*/  FFMA.FTZ R108, R150, R141, R109 ;  /* 0x0000008d966c7223 */ /* 0x000fe2000001006d */
[----:B------:R-:W-:Y:S01]  /*0ef0*/  SHF.L.U32 R183, R183, 0x10, RZ ;  /* 0x00000010b7b77819 */ /* 0x000fe200000006ff */
[----:B------:R-:W-:Y:S01]  /*0f00*/  FMUL.FTZ R143, R188, R185 ;  /* 0x000000b9bc8f7220 */ /* 0x000fe20000410000 */
[----:B------:R-:W-:Y:S01]  /*0f10*/  FADD.FTZ R111, R111, R138 ;  /* 0x0000008a6f6f7221 */ /* 0x000fe20000010000 */
[----:B------:R-:W-:Y:S01]  /*0f20*/  FFMA.FTZ R109, R151, R138, R108 ;  /* 0x0000008a976d7223 */ /* 0x000fe2000001006c */
[----:B------:R-:W-:Y:S01]  /*0f30*/  FMUL.FTZ R153, R134, R123 ;  /* 0x0000007b86997220 */ /* 0x000fe20000410000 */
[----:B------:R-:W-:Y:S01]  /*0f40*/  FFMA.FTZ R143, R186, R183, R143 ;  /* 0x000000b7ba8f7223 */ /* 0x000fe2000001008f */
        /* <DEDUP_REMOVED lines=28> */
.L_x_728:
[----:B--23--:R-:W-:Y:S05]  /*1110*/  BSYNC.RECONVERGENT B0 ;  /* 0x0000000000007941 */ /* 0x00cfea0003800200 */
.L_x_727:
        /* <DEDUP_REMOVED lines=9> */
[----:B--2---:R-:W-:-:S05]  /*11b0*/  IMAD.WIDE.U32 R128, R165, 0x20, R128 ;  /* 0x00000020a5807825 */ /* 0x004fca00078e0080 */
[----:B------:R-:W2:Y:S04]  /*11c0*/  LDG.E.128 R112, desc[UR12][R128.64] ;  /* 0x0000000c80707981 */ /* 0x000ea8000c1e1d00 */
[----:B------:R0:W2:Y:S01]  /*11d0*/  LDG.E.128 R108, desc[UR12][R128.64+0x10] ;  /* 0x0000100c806c7981 */ /* 0x0000a2000c1e1d00 */
[----:B------:R-:W-:-:S04]  /*11e0*/  ISETP.NE.U32.AND P0, PT, RZ, UR14, PT ;  /* 0x0000000eff007c0c */ /* 0x000fc8000bf05070 */
[----:B------:R-:W-:-:S13]  /*11f0*/  ISETP.NE.AND.EX P0, PT, RZ, UR15, PT, P0 ;  /* 0x0000000fff007c0c */ /* 0x000fda000bf05300 */
[----:B------:R-:W1:Y:S01]  /*1200*/  @P0 LDC.64 R126, c[0x0][0x438] ;  /* 0x00010e00ff7e0b82 */ /* 0x000e620000000a00 */
[----:B0-----:R-:W-:Y:S02]  /*1210*/  SHF.L.U32 R129, R83, 0x10, RZ ;  /* 0x0000001053817819 */ /* 0x001fe400000006ff */
[----:B------:R-:W-:Y:S02]  /*1220*/  SHF.L.U32 R128, R82, 0x10, RZ ;  /* 0x0000001052807819 */ /* 0x000fe400000006ff */
[----:B------:R-:W-:Y:S02]  /*1230*/  SHF.L.U32 R158, R176, 0x10, RZ ;  /* 0x00000010b09e7819 */ /* 0x000fe400000006ff */
[----:B------:R-:W-:Y:S01]  /*1240*/  SHF.L.U32 R156, R177, 0x10, RZ ;  /* 0x00000010b19c7819 */ /* 0x000fe200000006ff */
[----:B-1----:R-:W-:-:S05]  /*1250*/  @P0 IMAD.WIDE.U32 R126, R165, 0x20, R126 ;  /* 0x00000020a57e0825 */ /* 0x002fca00078e007e */
[----:B------:R-:W5:Y:S04]  /*1260*/  @P0 LDG.E.128 R88, desc[UR12][R126.64] ;  /* 0x0000000c7e580981 */ /* 0x000f68000c1e1d00 */
[----:B------:R0:W5:Y:S01]  /*1270*/  @P0 LDG.E.128 R92, desc[UR12][R126.64+0x10] ;  /* 0x0000100c7e5c0981 */ /* 0x000162000c1e1d00 */
[----:B------:R-:W-:Y:S02]  /*1280*/  SHF.L.U32 R190, R174, 0x10, RZ ;  /* 0x00000010aebe7819 */ /* 0x000fe400000006ff */
[----:B------:R-:W-:Y:S02]  /*1290*/  SHF.L.U32 R188, R175, 0x10, RZ ;  /* 0x00000010afbc7819 */ /* 0x000fe400000006ff */
[----:B0-----:R-:W-:Y:S02]  /*12a0*/  SHF.L.U32 R126, R80, 0x10, RZ ;  /* 0x00000010507e7819 */ /* 0x001fe400000006ff */
[----:B------:R-:W-:-:S02]  /*12b0*/  SHF.L.U32 R127, R81, 0x10, RZ ;  /* 0x00000010517f7819 */ /* 0x000fc400000006ff */
[C---:B---3--:R-:W-:Y:S02]  /*12c0*/  PRMT R131, R117.reuse, 0x7632, R131 ;  /* 0x0000763275837816 */ /* 0x048fe40000000083 */
[----:B------:R-:W-:Y:S02]  /*12d0*/  SHF.L.U32 R157, R117, 0x10, RZ ;  /* 0x00000010759d7819 */ /* 0x000fe400000006ff */
[C---:B------:R-:W-:Y:S02]  /*12e0*/  PRMT R185, R119.reuse, 0x7632, R185 ;  /* 0x0000763277b97816 */ /* 0x040fe400000000b9 */
[----:B------:R-:W-:Y:S01]  /*12f0*/  SHF.L.U32 R186, R119, 0x10, RZ ;  /* 0x0000001077ba7819 */ /* 0x000fe200000006ff */
[----:B------:R-:W-:Y:S01]  /*1300*/  FADD.FTZ R50, R50, R157 ;  /* 0x0000009d32327221 */ /* 0x000fe20000010000 */
[C---:B----4-:R-:W-:Y:S02]  /*1310*/  PRMT R135, R122.reuse, 0x7632, R135 ;  /* 0x000076327a877816 */ /* 0x050fe40000000087 */
[----:B------:R-:W-:Y:S01]  /*1320*/  SHF.L.U32 R183, R122, 0x10, RZ ;  /* 0x000000107ab77819 */ /* 0x000fe200000006ff */
[----:B------:R-:W-:Y:S01]  /*1330*/  FADD.FTZ R46, R46, R186 ;  /* 0x000000ba2e2e7221 */ /* 0x000fe20000010000 */
[----:B------:R-:W-:-:S02]  /*1340*/  PRMT R117, R120, 0x7632, R117 ;  /* 0x0000763278757816 */ /* 0x000fc40000000075 */
[----:B------:R-:W-:Y:S01]  /*1350*/  SHF.L.U32 R119, R120, 0x10, RZ ;  /* 0x0000001078777819 */ /* 0x000fe200000006ff */
[----:B--2---:R-:W-:Y:S01]  /*1360*/  FADD.FTZ R115, -R161, R115 ;  /* 0x00000073a1737221 */ /* 0x004fe20000010100 */
[----:B------:R-:W-:Y:S01]  /*1370*/  SHF.L.U32 R189, R123, 0x10, RZ ;  /* 0x000000107bbd7819 */ /* 0x000fe200000006ff */
[----:B------:R-:W-:Y:S01]  /*1380*/  FADD.FTZ R113, -R161, R113 ;  /* 0x00000071a1717221 */ /* 0x000fe20000010100 */
[----:B------:R-:W-:Y:S01]  /*1390*/  SHF.L.U32 R122, R79, 0x10, RZ ;  /* 0x000000104f7a7819 */ /* 0x000fe200000006ff */
[----:B------:R-:W-:Y:S01]  /*13a0*/  FADD.FTZ R109, -R161, R109 ;  /* 0x0000006da16d7221 */ /* 0x000fe20000010100 */
[----:B------:R-:W-:Y:S01]  /*13b0*/  SHF.L.U32 R120, R78, 0x10, RZ ;  /* 0x000000104e787819 */ /* 0x000fe200000006ff */
[----:B------:R-:W-:Y:S01]  /*13c0*/  FADD.FTZ R16, R16, R119 ;  /* 0x0000007710107221 */ /* 0x000fe20000010000 */
[----:B------:R-:W-:Y:S01]  /*13d0*/  SHF.L.U32 R165, R118, 0x10, RZ ;  /* 0x0000001076a57819 */ /* 0x000fe200000006ff */
[----:B------:R-:W-:Y:S01]  /*13e0*/  FMUL.FTZ R122, R122, R189 ;  /* 0x000000bd7a7a7220 */ /* 0x000fe20000410000 */
[----:B------:R-:W-:Y:S01]  /*13f0*/  PRMT R187, R123, 0x7632, R187 ;  /* 0x000076327bbb7816 */ /* 0x000fe200000000bb */
[----:B------:R-:W-:Y:S01]  /*1400*/  FMUL.FTZ R123, R120, R183 ;  /* 0x000000b7787b7220 */ /* 0x000fe20000410000 */
[C---:B------:R-:W-:Y:S01]  /*1410*/  PRMT R130, R116.reuse, 0x7632, R130 ;  /* 0x0000763274827816 */ /* 0x040fe20000000082 */
[----:B------:R-:W-:Y:S01]  /*1420*/  FFMA.FTZ R129, R129, R186, R122 ;  /* 0x000000ba81817223 */ /* 0x000fe2000001007a */
[----:B------:R-:W-:Y:S01]  /*1430*/  SHF.L.U32 R155, R116, 0x10, RZ ;  /* 0x00000010749b7819 */ /* 0x000fe200000006ff */
[----:B------:R-:W-:Y:S01]  /*1440*/  FFMA.FTZ R128, R128, R165, R123 ;  /* 0x000000a580807223 */ /* 0x000fe2000001007b */
[----:B------:R-:W-:Y:S01]  /*1450*/  PRMT R133, R118, 0x7632, R133 ;  /* 0x0000763276857816 */ /* 0x000fe20000000085 */
[----:B------:R-:W-:Y:S01]  /*1460*/  FADD.FTZ R44, R44, R165 ;  /* 0x000000a52c2c7221 */ /* 0x000fe20000010000 */
[C---:B------:R-:W-:Y:S01]  /*1470*/  PRMT R132, R121.reuse, 0x7632, R132 ;  /* 0x0000763279847816 */ /* 0x040fe20000000084 */
[----:B------:R-:W-:Y:S01]  /*1480*/  FADD.FTZ R48, R48, R155 ;  /* 0x0000009b30307221 */ /* 0x000fe20000010000 */
[----:B------:R-:W-:Y:S01]  /*1490*/  SHF.L.U32 R116, R76, 0x10, RZ ;  /* 0x000000104c747819 */ /* 0x000fe200000006ff */
[----:B------:R-:W-:Y:S01]  /*14a0*/  FADD.FTZ R12, R12, R183 ;  /* 0x000000b70c0c7221 */ /* 0x000fe20000010000 */
[----:B------:R-:W-:Y:S01]  /*14b0*/  SHF.L.U32 R159, R121, 0x10, RZ ;  /* 0x00000010799f7819 */ /* 0x000fe200000006ff */
[----:B------:R-:W-:Y:S01]  /*14c0*/  FADD.FTZ R14, R14, R189 ;  /* 0x000000bd0e0e7221 */ /* 0x000fe20000010000 */
[----:B------:R-:W-:Y:S01]  /*14d0*/  SHF.L.U32 R118, R77, 0x10, RZ ;  /* 0x000000104d767819 */ /* 0x000fe200000006ff */
[----:B------:R-:W-:Y:S01]  /*14e0*/  FMUL.FTZ R121, R116, R119 ;  /* 0x0000007774797220 */ /* 0x000fe20000410000 */
[----:B------:R-:W-:Y:S01]  /*14f0*/  SHF.L.U32 R120, R180, 0x10, RZ ;  /* 0x00000010b4787819 */ /* 0x000fe200000006ff */
[----:B------:R-:W-:Y:S01]  /*1500*/  FADD.FTZ R18, R18, R159 ;  /* 0x0000009f12127221 */ /* 0x000fe20000010000 */
[----:B------:R-:W-:Y:S01]  /*1510*/  SHF.L.U32 R122, R117, 0x10, RZ ;  /* 0x00000010757a7819 */ /* 0x000fe200000006ff */
[----:B------:R-:W-:Y:S01]  /*1520*/  FMUL.FTZ R118, R118, R159 ;  /* 0x0000009f76767220 */ /* 0x000fe20000410000 */
[----:B------:R-:W-:Y:S01]  /*1530*/  SHF.L.U32 R123, R178, 0x10, RZ ;  /* 0x00000010b27b7819 */ /* 0x000fe200000006ff */
[----:B------:R-:W-:Y:S01]  /*1540*/  FFMA.FTZ R126, R126, R155, R121 ;  /* 0x0000009b7e7e7223 */ /* 0x000fe20000010079 */
[----:B------:R-:W-:Y:S01]  /*1550*/  SHF.L.U32 R162, R132, 0x10, RZ ;  /* 0x0000001084a27819 */ /* 0x000fe200000006ff */
[----:B------:R-:W-:Y:S01]  /*1560*/  FMUL.FTZ R117, R120, R122 ;  /* 0x0000007a78757220 */ /* 0x000fe20000410000 */
[----:B------:R-:W-:Y:S01]  /*1570*/  SHF.L.U32 R184, R135, 0x10, RZ ;  /* 0x0000001087b87819 */ /* 0x000fe200000006ff */
[----:B------:R-:W-:Y:S01]  /*1580*/  FADD.FTZ R135, -R161, R112 ;  /* 0x00000070a1877221 */ /* 0x000fe20000010100 */
[----:B------:R-:W-:Y:S01]  /*1590*/  FFMA.FTZ R127, R127, R157, R118 ;  /* 0x0000009d7f7f7223 */ /* 0x000fe20000010076 */
[----:B------:R-:W-:Y:S01]  /*15a0*/  FMUL.FTZ R120, R123, R162 ;  /* 0x000000a27b787220 */ /* 0x000fe20000410000 */
[----:B------:R-:W-:Y:S01]  /*15b0*/  SHF.L.U32 R121, R179, 0x10, RZ ;  /* 0x00000010b3797819 */ /* 0x000fe200000006ff */
[----:B------:R-:W-:Y:S01]  /*15c0*/  FMUL.FTZ R123, R158, R184 ;  /* 0x000000b89e7b7220 */ /* 0x000fe20000410000 */
[----:B------:R-:W-:Y:S01]  /*15d0*/  SHF.L.U32 R160, R131, 0x10, RZ ;  /* 0x0000001083a07819 */ /* 0x000fe200000006ff */
[C---:B-----5:R-:W-:Y:S01]  /*15e0*/  FMUL.FTZ R158, R134.reuse, R115 ;  /* 0x00000073869e7220 */ /* 0x060fe20000410000 */
[----:B------:R-:W-:Y:S01]  /*15f0*/  SHF.L.U32 R116, R181, 0x10, RZ ;  /* 0x00000010b5747819 */ /* 0x000fe200000006ff */
[----:B------:R-:W-:Y:S01]  /*1600*/  FMUL.FTZ R135, R134, R135 ;  /* 0x0000008786877220 */ /* 0x000fe20000410000 */
[----:B------:R-:W-:Y:S01]  /*1610*/  SHF.L.U32 R118, R130, 0x10, RZ ;  /* 0x0000001082767819 */ /* 0x000fe200000006ff */
[-C--:B------:R-:W-:Y:S01]  /*1620*/  FFMA.FTZ R131, R121, R160.reuse, R120 ;  /* 0x000000a079837223 */ /* 0x080fe20000010078 */
[----:B------:R-:W-:Y:S01]  /*1630*/  SHF.L.U32 R182, R133, 0x10, RZ ;  /* 0x0000001085b67819 */ /* 0x000fe200000006ff */
[----:B------:R-:W-:Y:S01]  /*1640*/  FADD.FTZ R51, R51, R160 ;  /* 0x000000a033337221 */ /* 0x000fe20000010000 */
[----:B------:R-:W-:Y:S01]  /*1650*/  FFMA.FTZ R67, R158, R160, R67 ;  /* 0x000000a09e437223 */ /* 0x000fe20000010043 */
[----:B------:R-:W-:Y:S01]  /*1660*/  FFMA.FTZ R130, R116, R118, R117 ;  /* 0x0000007674827223 */ /* 0x000fe20000010075 */
[----:B------:R-:W-:Y:S01]  /*1670*/  FMUL.FTZ R160, R134, R109 ;  /* 0x0000006d86a07220 */ /* 0x000fe20000410000 */
[----:B------:R-:W-:Y:S01]  /*1680*/  FFMA.FTZ R132, R156, R182, R123 ;  /* 0x000000b69c847223 */ /* 0x000fe2000001007b */
[----:B------:R-:W-:Y:S01]  /*1690*/  FADD.FTZ R163, R163, R126 ;  /* 0x0000007ea3a37221 */ /* 0x000fe20000010000 */
[----:B------:R-:W-:Y:S01]  /*16a0*/  FADD.FTZ R117, -R161, R114 ;  /* 0x00000072a1757221 */ /* 0x000fe20000010100 */
[C---:B------:R-:W-:Y:S01]  /*16b0*/  FMUL.FTZ R156, R134.reuse, R113 ;  /* 0x00000071869c7220 */ /* 0x040fe20000410000 */
[----:B------:R-:W-:Y:S01]  /*16c0*/  FFMA.FTZ R109, R135, R126, R164 ;  /* 0x0000007e876d7223 */ /* 0x000fe200000100a4 */
[C---:B------:R-:W-:Y:S01]  /*16d0*/  FADD.FTZ R121, -R161.reuse, R108 ;  /* 0x0000006ca1797221 */ /* 0x040fe20000010100 */
[----:B------:R-:W-:Y:S01]  /*16e0*/  FADD.FTZ R123, -R161, R110 ;  /* 0x0000006ea17b7221 */ /* 0x000fe20000010100 */
[----:B------:R-:W-:Y:S01]  /*16f0*/  FFMA.FTZ R64, R135, R155, R64 ;  /* 0x0000009b87407223 */ /* 0x000fe20000010040 */
[----:B------:R-:W-:Y:S01]  /*1700*/  FADD.FTZ R108, R163, R130 ;  /* 0x00000082a36c7221 */ /* 0x000fe20000010000 */
[----:B------:R-:W-:Y:S01]  /*1710*/  FMUL.FTZ R155, R134, R117 ;  /* 0x00000075869b7220 */ /* 0x000fe20000410000 */
[----:B------:R-:W-:Y:S01]  /*1720*/  FFMA.FTZ R110, R156, R130, R109 ;  /* 0x000000829c6e7223 */ /* 0x000fe2000001006d */
[----:B------:R-:W-:Y:S01]  /*1730*/  FADD.FTZ R161, -R161, R111 ;  /* 0x0000006fa1a17221 */ /* 0x000fe20000010100 */
[----:B------:R-:W-:Y:S01]  /*1740*/  FADD.FTZ R108, R108, R127 ;  /* 0x0000007f6c6c7221 */ /* 0x000fe20000010000 */
[C---:B------:R-:W-:Y:S01]  /*1750*/  FFMA.FTZ R66, R155.reuse, R157, R66 ;  /* 0x0000009d9b427223 */ /* 0x040fe20000010042 */
[----:B------:R-:W-:Y:S01]  /*1760*/  FFMA.FTZ R109, R155, R127, R110 ;  /* 0x0000007f9b6d7223 */ /* 0x000fe2000001006e */
[----:B------:R-:W-:Y:S01]  /*1770*/  FMUL.FTZ R157, R134, R121 ;  /* 0x00000079869d7220 */ /* 0x000fe20000410000 */
[----:B------:R-:W-:Y:S01]  /*1780*/  FADD.FTZ R111, R108, R131 ;  /* 0x000000836c6f7221 */ /* 0x000fe20000010000 */
[----:B------:R-:W-:Y:S01]  /*1790*/  SHF.L.U32 R187, R187, 0x10, RZ ;  /* 0x00000010bbbb7819 */ /* 0x000fe200000006ff */
[----:B------:R-:W-:Y:S01]  /*17a0*/  FFMA.FTZ R108, R158, R131, R109 ;  /* 0x000000839e6c7223 */ /* 0x000fe2000001006d */
[----:B------:R-:W-:Y:S01]  /*17b0*/  SHF.L.U32 R185, R185, 0x10, RZ ;  /* 0x00000010b9b97819 */ /* 0x000fe200000006ff */
[----:B------:R-:W-:Y:S01]  /*17c0*/  FADD.FTZ R111, R111, R128 ;  /* 0x000000806f6f7221 */ /* 0x000fe20000010000 */
[----:B------:R-:W-:Y:S01]  /*17d0*/  FFMA.FTZ R34, R155, R159, R34 ;  /* 0x0000009f9b227223 */ /* 0x000fe20000010022 */
        /* <DEDUP_REMOVED lines=11> */
[----:B------:R-:W-:Y:S01]  /*1890*/  FFMA.FTZ R32, R135, R119, R32 ;  /* 0x0000007787207223 */ /* 0x000fe20000010020 */
[----:B------:R-:W-:Y:S01]  /*18a0*/  FADD.FTZ R49, R49, R118 ;  /* 0x0000007631317221 */ /* 0x000fe20000010000 */
[C---:B------:R-:W-:Y:S01]  /*18b0*/  FFMA.FTZ R65, R156.reuse, R118, R65 ;  /* 0x000000769c417223 */ /* 0x040fe20000010041 */
[----:B------:R-:W-:Y:S01]  /*18c0*/  FADD.FTZ R17, R17, R122 ;  /* 0x0000007a11117221 */ /* 0x000fe20000010000 */
[----:B------:R-:W-:Y:S01]  /*18d0*/  FFMA.FTZ R33, R156, R122, R33 ;  /* 0x0000007a9c217223 */ /* 0x000fe20000010021 */
[C---:B------:R-:W-:Y:S01]  /*18e0*/  FFMA.FTZ R60, R157.reuse, R165, R60 ;  /* 0x000000a59d3c7223 */ /* 0x040fe2000001003c */
        /* <DEDUP_REMOVED lines=11> */
[----:B------:R-:W-:Y:S01]  /*19a0*/  FADD.FTZ R163, R108, R133 ;  /* 0x000000856ca37221 */ /* 0x000fe20000010000 */
[----:B------:R-:W-:-:S07]  /*19b0*/  FFMA.FTZ R164, R162, R133, R110 ;  /* 0x00000085a2a47223 */ /* 0x000fce000001006e */
.L_x_730:
[----:B------:R-:W-:Y:S05]  /*19c0*/  BSYNC.RECONVERGENT B0 ;  /* 0x0000000000007941 */ /* 0x000fea0003800200 */
.L_x_729:
        /* <DEDUP_REMOVED lines=32> */
.L_x_732:
[----:B------:R-:W-:Y:S05]  /*1bd0*/  BSYNC.RECONVERGENT B0 ;  /* 0x0000000000007941 */ /* 0x000fea0003800200 */
.L_x_731:
        /* <DEDUP_REMOVED lines=83> */
.L_x_737:
        /* <DEDUP_REMOVED lines=33> */
.L_x_736:
        /* <DEDUP_REMOVED lines=32> */
.L_x_739:
        /* <DEDUP_REMOVED lines=33> */
.L_x_735:
        /* <DEDUP_REMOVED lines=12> */
[-C--:B------:R-:W-:Y:S01]  /*27f0*/  FFMA.FTZ R115, R151, R112.reuse, R113 ;  /* 0x0000007097737223 */ /* 0x080fe20000010071 */
[----:B------:R-:W-:Y:S01]  /*2800*/  FADD.FTZ R109, R136, -R109 ;  /* 0x8000006d886d7221 */ /* 0x000fe20000010000 */
[-C--:B------:R-:W-:Y:S01]  /*2810*/  FFMA.FTZ R117, R152, R112.reuse, R113 ;  /* 0x0000007098757223 */ /* 0x080fe20000010071 */
[----:B------:R-:W-:Y:S01]  /*2820*/  FADD.FTZ R110, R140, -R111 ;  /* 0x8000006f8c6e7221 */ /* 0x000fe20000010000 */
[-CC-:B------:R-:W-:Y:S01]  /*2830*/  FFMA.FTZ R118, R153, R112.reuse, R113.reuse ;  /* 0x0000007099767223 */ /* 0x180fe20000010071 */
[----:B------:R-:W-:Y:S01]  /*2840*/  FADD.FTZ R111, R137, -R108 ;  /* 0x8000006c896f7221 */ /* 0x000fe20000010000 */
[----:B------:R-:W-:Y:S01]  /*2850*/  FFMA.FTZ R120, R154, R112, R113 ;  /* 0x000000709a787223 */ /* 0x000fe20000010071 */
[----:B------:R-:W-:Y:S01]  /*2860*/  FADD.FTZ R114, R141, -R114 ;  /* 0x800000728d727221 */ /* 0x000fe20000010000 */
[----:B------:R-:W-:Y:S01]  /*2870*/  FADD.FTZ R115, R138, -R115 ;  /* 0x800000738a737221 */ /* 0x000fe20000010000 */
[----:B-----5:R-:W-:Y:S01]  /*2880*/  FFMA.FTZ R108, R134, R109, R8 ;  /* 0x0000006d866c7223 */ /* 0x020fe20000010008 */
[----:B------:R-:W-:Y:S01]  /*2890*/  FADD.FTZ R116, R142, -R117 ;  /* 0x800000758e747221 */ /* 0x000fe20000010000 */
[C---:B------:R-:W-:Y:S01]  /*28a0*/  FFMA.FTZ R109, R134.reuse, R110, R9 ;  /* 0x0000006e866d7223 */ /* 0x040fe20000010009 */
[----:B------:R-:W-:Y:S01]  /*28b0*/  FADD.FTZ R117, R139, -R118 ;  /* 0x800000768b757221 */ /* 0x000fe20000010000 */
[C---:B------:R-:W-:Y:S01]  /*28c0*/  FFMA.FTZ R110, R134.reuse, R111, R10 ;  /* 0x0000006f866e7223 */ /* 0x040fe2000001000a */
        /* <DEDUP_REMOVED lines=11> */
.L_x_741:
        /* <DEDUP_REMOVED lines=16> */
[C---:B-----5:R-:W-:Y:S01]  /*2a80*/  FFMA.FTZ R109, R134.reuse, R109, R4 ;  /* 0x0000006d866d7223 */ /* 0x060fe20000010004 */
[C---:B------:R-:W-:Y:S01]  /*2a90*/  FFMA.FTZ R98, R134.reuse, R98, R5 ;  /* 0x0000006286627223 */ /* 0x040fe20000010005 */
        /* <DEDUP_REMOVED lines=15> */
.L_x_740:
        /* <DEDUP_REMOVED lines=30> */
[----:B------:R-:W-:Y:S01]  /*2d70*/  F2FP.BF16.F32.PACK_AB R108, R105, R104 ;  /* 0x00000068696c723e */ /* 0x000fe200000010ff */
[----:B------:R-:W-:Y:S06]  /*2d80*/  BRA `(.L_x_738) ;  /* 0x0000000000807947 */ /* 0x000fec0003800000 */
.L_x_742:
        /* <DEDUP_REMOVED lines=31> */
[----:B------:R-:W-:-:S07]  /*2f80*/  MOV R96, R108 ;  /* 0x0000006c00607202 */ /* 0x000fce0000000f00 */
.L_x_738:
        /* <DEDUP_REMOVED lines=11> */
[----:B------:R0:W-:Y:S01]  /*3040*/  @P0 STG.E.128 desc[UR12][R114.64+0x10], R100 ;  /* 0x0000106472000986 */ /* 0x0001e2000c101d0c */
[----:B------:R-:W-:-:S03]  /*3050*/  IADD3 R124, PT, PT, R124, 0x100, RZ ;  /* 0x000001007c7c7810 */ /* 0x000fc60007ffe0ff */
[----:B------:R0:W-:Y:S04]  /*3060*/  STG.E.128 desc[UR12][R116.64], R108 ;  /* 0x0000006c74007986 */ /* 0x0001e8000c101d0c */
[----:B------:R0:W-:Y:S02]  /*3070*/  @P1 STG.E.128 desc[UR12][R118.64], R96 ;  /* 0x0000006076001986 */ /* 0x0001e4000c101d0c */
.L_x_734:
[----:B------:R-:W-:Y:S05]  /*3080*/  BSYNC.RECONVERGENT B0 ;  /* 0x0000000000007941 */ /* 0x000fea0003800200 */
.L_x_733:
        /* <DEDUP_REMOVED lines=46> */
.L_x_747:
        /* <DEDUP_REMOVED lines=29> */
.L_x_746:
        /* <DEDUP_REMOVED lines=37> */
.L_x_749:
        /* <DEDUP_REMOVED lines=29> */
.L_x_745:
        /* <DEDUP_REMOVED lines=41> */
.L_x_751:
        /* <DEDUP_REMOVED lines=29> */
.L_x_750:
        /* <DEDUP_REMOVED lines=37> */
.L_x_752:
        /* <DEDUP_REMOVED lines=28> */
.L_x_748:
[----:B------:R-:W0:Y:S08]  /*41d0*/  @P0 LDC.64 R112, c[0x0][0x478] ;  /* 0x00011e00ff700b82 */ /* 0x000e300000000a00 */
[----:B------:R-:W1:Y:S08]  /*41e0*/  LDC.64 R114, c[0x0][0x468] ;  /* 0x00011a00ff727b82 */ /* 0x000e700000000a00 */
[----:B------:R-:W2:Y:S01]  /*41f0*/  @P1 LDC.64 R116, c[0x0][0x470] ;  /* 0x00011c00ff741b82 */ /* 0x000ea20000000a00 */
[----:B0-----:R-:W-:-:S05]  /*4200*/  @P0 IMAD.WIDE.U32 R112, R124, 0x20, R112 ;  /* 0x000000207c700825 */ /* 0x001fca00078e0070 */
[----:B------:R3:W-:Y:S01]  /*4210*/  @P0 STG.E.128 desc[UR12][R112.64], R104 ;  /* 0x0000006870000986 */ /* 0x0007e2000c101d0c */
[----:B-1----:R-:W-:-:S03]  /*4220*/  IMAD.WIDE.U32 R114, R124, 0x10, R114 ;  /* 0x000000107c727825 */ /* 0x002fc600078e0072 */
[----:B------:R3:W-:Y:S04]  /*4230*/  @P0 STG.E.128 desc[UR12][R112.64+0x10], R100 ;  /* 0x0000106470000986 */ /* 0x0007e8000c101d0c */
[----:B------:R3:W-:Y:S01]  /*4240*/  STG.E.128 desc[UR12][R114.64], R108 ;  /* 0x0000006c72007986 */ /* 0x0007e2000c101d0c */
[----:B--2---:R-:W-:-:S05]  /*4250*/  @P1 IMAD.WIDE.U32 R116, R124, 0x10, R116 ;  /* 0x000000107c741825 */ /* 0x004fca00078e0074 */
[----:B------:R3:W-:Y:S02]  /*4260*/  @P1 STG.E.128 desc[UR12][R116.64], R96 ;  /* 0x0000006074001986 */ /* 0x0007e4000c101d0c */
.L_x_744:
[----:B------:R-:W-:Y:S05]  /*4270*/  BSYNC.RECONVERGENT B0 ;  /* 0x0000000000007941 */ /* 0x000fea0003800200 */
.L_x_743:
[----:B------:R-:W-:Y:S01]  /*4280*/  UPLOP3.LUT UP1, UPT, UPT, UPT, UP1, 0x40, 0x4 ;  /* 0x000000000004789c */ /* 0x000fe20003f2e810 */
[----:B------:R-:W-:Y:S10]  /*4290*/  @!P2 BRA `(.L_x_753) ;  /* 0xffffffc40030a947 */ /* 0x000ff4000383ffff */
.L_x_726:
        /* <DEDUP_REMOVED lines=22> */
.L_x_755:
[----:B------:R-:W-:Y:S05]  /*4400*/  BSYNC.RECONVERGENT B0 ;  /* 0x0000000000007941 */ /* 0x000fea0003800200 */
.L_x_754:
        /* <DEDUP_REMOVED lines=18> */
.L_x_756:
        /* <DEDUP_REMOVED lines=13> */
.L_x_2816:


//--------------------- .text._ZN10layer_norm31ln_parallel_residual_bwd_kernelINS_13Kernel_traitsI13__nv_bfloat16S2_fS2_fjLj4096ELj1ELj1ELj8ELj16ENS_18Kernel_traits_baseILj4096ES2_S2_fS2_fjLj256EEEEELb0ELb0ELb1EEEvNS_9BwdParamsE --------------------------
	.section	.text._ZN10layer_norm31ln_parallel_residual_bwd_kernelINS_13Kernel_traitsI13__nv_bfloat16S2_fS2_fjLj4096ELj1ELj1ELj8ELj16ENS_18Kernel_traits_baseILj4096ES2_S2_fS2_fjLj256EEEEELb0ELb0ELb1EEEvNS_9BwdParamsE,"ax",@progbits
	.align	128
        .global         _ZN10layer_norm31ln_parallel_residual_bwd_kernelINS_13Kernel_traitsI13__nv_bfloat16S2_fS2_fjLj4096ELj1ELj1ELj8ELj16ENS_18Kernel_traits_baseILj4096ES2_S2_fS2_fjLj256EEEEELb0ELb0ELb1EEEvNS_9BwdParamsE
        .type           _ZN10layer_norm31ln_parallel_residual_bwd_kernelINS_13Kernel_traitsI13__nv_bfloat16S2_fS2_fjLj4096ELj1ELj1ELj8ELj16ENS_18Kernel_traits_baseILj4096ES2_S2_fS2_fjLj256EEEEELb0ELb0ELb1EEEvNS_9BwdParamsE,@function
        .size           _ZN10layer_norm31ln_parallel_residual_bwd_kernelINS_13Kernel_traitsI13__nv_bfloat16S2_fS2_fjLj4096ELj1ELj1ELj8ELj16ENS_18Kernel_traits_baseILj4096ES2_S2_fS2_fjLj256EEEEELb0ELb0ELb1EEEvNS_9BwdParamsE,(.L_x_2817 - _ZN10layer_norm31ln_parallel_residual_bwd_kernelINS_13Kernel_traitsI13__nv_bfloat16S2_fS2_fjLj4096ELj1ELj1ELj8ELj16ENS_18Kernel_traits_baseILj4096ES2_S2_fS2_fjLj256EEEEELb0ELb0ELb1EEEvNS_9BwdParamsE)
        .other          _ZN10layer_norm31ln_parallel_residual_bwd_kernelINS_13Kernel_traitsI13__nv_bfloat16S2_fS2_fjLj4096ELj1ELj1ELj8ELj16ENS_18Kernel_traits_baseILj4096ES2_S2_fS2_fjLj256EEEEELb0ELb0ELb1EEEvNS_9BwdParamsE,@"STO_CUDA_ENTRY STV_DEFAULT"
_ZN10layer_norm31ln_parallel_residual_bwd_kernelINS_13Kernel_traitsI13__nv_bfloat16S2_fS2_fjLj4096ELj1ELj1ELj8ELj16ENS_18Kernel_traits_baseILj4096ES2_S2_fS2_fjLj256EEEEELb0ELb0ELb1EEEvNS_9BwdParamsE:
.text._ZN10layer_norm31ln_parallel_residual_bwd_kernelINS_13Kernel_traitsI13__nv_bfloat16S2_fS2_fjLj4096ELj1ELj1ELj8ELj16ENS_18Kernel_traits_baseILj4096ES2_S2_fS2_fjLj256EEEEELb0ELb0ELb1EEEvNS_9BwdParamsE:
        /* <DEDUP_REMOVED lines=136> */
.L_x_776:
        /* <DEDUP_REMOVED lines=11> */
[C---:B-1----:R-:W-:Y:S01]  /*0930*/  IMAD.WIDE.U32 R64, R169.reuse, 0x20, R2 ;  /* 0x00000020a9407825 */ /* 0x042fe200078e0002 */
[----:B------:R-:W-:-:S04]  /*0940*/  IADD3 R133, PT, PT, R169, 0x100, RZ ;  /* 0x00000100a9857810 */ /* 0x000fc80007ffe0ff */
[----:B------:R-:W4:Y:S01]  /*0950*/  LDG.E.128 R32, desc[UR12][R64.64] ;  /* 0x0000000c40207981 */ /* 0x000f22000c1e1d00 */
[----:B--2---:R-:W-:-:S03]  /*0960*/  IMAD.WIDE.U32 R40, R169, 0x10, R56 ;  /* 0x00000010a9287825 */ /* 0x004fc600078e0038 */
[----:B------:R1:W2:Y:S04]  /*0970*/  LDG.E.128 R44, desc[UR12][R64.64+0x10] ;  /* 0x0000100c402c7981 */ /* 0x0002a8000c1e1d00 */
[----:B------:R-:W2:Y:S01]  /*0980*/  LDG.E.128 R40, desc[UR12][R40.64] ;  /* 0x0000000c28287981 */ /* 0x000ea2000c1e1d00 */
[----:B---3--:R-:W-:-:S04]  /*0990*/  IMAD.WIDE.U32 R36, R169, 0x10, R52 ;  /* 0x00000010a9247825 */ /* 0x008fc800078e0034 */
[----:B------:R-:W-:Y:S02]  /*09a0*/  IMAD.WIDE.U32 R52, R133, 0x10, R52 ;  /* 0x0000001085347825 */ /* 0x000fe400078e0034 */
[----:B------:R-:W3:Y:S02]  /*09b0*/  LDG.E.128 R36, desc[UR12][R36.64] ;  /* 0x0000000c24247981 */ /* 0x000ee4000c1e1d00 */
[----:B0-----:R-:W-:Y:S02]  /*09c0*/  IMAD.WIDE R68, R153, 0x4, R60 ;  /* 0x0000000499447825 */ /* 0x001fe400078e023c */
[----:B------:R-:W3:Y:S02]  /*09d0*/  LDG.E.128 R52, desc[UR12][R52.64] ;  /* 0x0000000c34347981 */ /* 0x000ee4000c1e1d00 */
[C---:B------:R-:W-:Y:S02]  /*09e0*/  IMAD.WIDE.U32 R2, R133.reuse, 0x20, R2 ;  /* 0x0000002085027825 */ /* 0x040fe400078e0002 */
[----:B------:R-:W3:Y:S04]  /*09f0*/  LDG.E R69, desc[UR12][R68.64] ;  /* 0x0000000c44457981 */ /* 0x000ee8000c1e1900 */
[----:B------:R-:W3:Y:S01]  /*0a00*/  LDG.E.128 R60, desc[UR12][R2.64+0x10] ;  /* 0x0000100c023c7981 */ /* 0x000ee2000c1e1d00 */
[----:B------:R-:W-:-:S03]  /*0a10*/  IMAD.WIDE.U32 R56, R133, 0x10, R56 ;  /* 0x0000001085387825 */ /* 0x000fc600078e0038 */
[----:B------:R4:W3:Y:S04]  /*0a20*/  LDG.E.128 R48, desc[UR12][R2.64] ;  /* 0x0000000c02307981 */ /* 0x0008e8000c1e1d00 */
[----:B------:R-:W3:Y:S01]  /*0a30*/  LDG.E.128 R56, desc[UR12][R56.64] ;  /* 0x0000000c38387981 */ /* 0x000ee2000c1e1d00 */
[----:B------:R-:W-:-:S04]  /*0a40*/  ISETP.NE.U32.AND P1, PT, RZ, UR14, PT ;  /* 0x0000000eff007c0c */ /* 0x000fc8000bf25070 */
[----:B------:R-:W-:Y:S02]  /*0a50*/  ISETP.NE.AND.EX P1, PT, RZ, UR15, PT, P1 ;  /* 0x0000000fff007c0c */ /* 0x000fe4000bf25310 */
[----:B------:R-:W-:-:S11]  /*0a60*/  ISETP.NE.AND P2, PT, RZ, UR11, PT ;  /* 0x0000000bff007c0c */ /* 0x000fd6000bf45270 */
[----:B------:R-:W0:Y:S08]  /*0a70*/  @P1 LDC.64 R66, c[0x0][0x438] ;  /* 0x00010e00ff421b82 */ /* 0x000e300000000a00 */
[----:B-1----:R-:W1:Y:S01]  /*0a80*/  @P1 LDC.64 R64, c[0x0][0x438] ;  /* 0x00010e00ff401b82 */ /* 0x002e620000000a00 */
[----:B0-----:R-:W-:-:S05]  /*0a90*/  @P1 IMAD.WIDE.U32 R66, R169, 0x20, R66 ;  /* 0x00000020a9421825 */ /* 0x001fca00078e0042 */
[----:B-----5:R-:W5:Y:S04]  /*0aa0*/  @P1 LDG.E.128 R4, desc[UR12][R66.64] ;  /* 0x0000000c42041981 */ /* 0x020f68000c1e1d00 */
[----:B------:R0:W5:Y:S01]  /*0ab0*/  @P1 LDG.E.128 R8, desc[UR12][R66.64+0x10] ;  /* 0x0000100c42081981 */ /* 0x000162000c1e1d00 */
[----:B-1----:R-:W-:-:S05]  /*0ac0*/  @P1 IMAD.WIDE.U32 R64, R133, 0x20, R64 ;  /* 0x0000002085401825 */ /* 0x002fca00078e0040 */
[----:B------:R-:W5:Y:S04]  /*0ad0*/  @P1 LDG.E.128 R12, desc[UR12][R64.64] ;  /* 0x0000000c400c1981 */ /* 0x000f68000c1e1d00 */
[----:B------:R1:W5:Y:S01]  /*0ae0*/  @P1 LDG.E.128 R16, desc[UR12][R64.64+0x10] ;  /* 0x0000100c40101981 */ /* 0x000362000c1e1d00 */
[----:B----4-:R-:W-:-:S05]  /*0af0*/  FSEL R2, R0, RZ, !P2 ;  /* 0x000000ff00027208 */ /* 0x010fca0005000000 */
[C-C-:B------:R-:W-:Y:S01]  /*0b00*/  FADD.FTZ R170, -R2.reuse, R35.reuse ;  /* 0x0000002302aa7221 */ /* 0x140fe20000010100 */
[----:B------:R-:W-:Y:S01]  /*0b10*/  FADD.FTZ R0, -R2, R32 ;  /* 0x0000002002007221 */ /* 0x000fe20000010100 */
[C---:B--2---:R-:W-:Y:S02]  /*0b20*/  PRMT R35, R40.reuse, 0x7632, R35 ;  /* 0x0000763228237816 */ /* 0x044fe40000000023 */
[----:B------:R-:W-:Y:S01]  /*0b30*/  SHF.L.U32 R40, R40, 0x10, RZ ;  /* 0x0000001028287819 */ /* 0x000fe200000006ff */
[----:B------:R-:W-:Y:S01]  /*0b40*/  FADD.FTZ R174, -R2, R46 ;  /* 0x0000002e02ae7221 */ /* 0x000fe20000010100 */
[----:B------:R-:W-:Y:S02]  /*0b50*/  SHF.L.U32 R35, R35, 0x10, RZ ;  /* 0x0000001023237819 */ /* 0x000fe400000006ff */
[C---:B---3--:R-:W-:Y:S01]  /*0b60*/  PRMT R32, R36.reuse, 0x7632, R32 ;  /* 0x0000763224207816 */ /* 0x048fe20000000020 */
[----:B------:R-:W-:Y:S01]  /*0b70*/  FMUL.FTZ R46, R163, R40 ;  /* 0x00000028a32e7220 */ /* 0x000fe20000410000 */
[----:B------:R-:W-:-:S02]  /*0b80*/  SHF.L.U32 R36, R36, 0x10, RZ ;  /* 0x0000001024247819 */ /* 0x000fc400000006ff */
[----:B------:R-:W-:Y:S01]  /*0b90*/  PRMT R171, R39, 0x7632, R171 ;  /* 0x0000763227ab7816 */ /* 0x000fe200000000ab */
[C---:B------:R-:W-:Y:S01]  /*0ba0*/  FADD.FTZ R176, -R2.reuse, R47 ;  /* 0x0000002f02b07221 */ /* 0x040fe20000010100 */
[C---:B------:R-:W-:Y:S01]  /*0bb0*/  FADD.FTZ R168, -R2.reuse, R34 ;  /* 0x0000002202a87221 */ /* 0x040fe20000010100 */
[----:B------:R-:W-:Y:S01]  /*0bc0*/  PRMT R181, R41, 0x7632, R181 ;  /* 0x0000763229b57816 */ /* 0x000fe200000000b5 */
[----:B0-----:R-:W-:Y:S01]  /*0bd0*/  FADD.FTZ R66, -R2, R44 ;  /* 0x0000002c02427221 */ /* 0x001fe20000010100 */
[----:B------:R-:W-:Y:S01]  /*0be0*/  SHF.L.U32 R47, R171, 0x10, RZ ;  /* 0x00000010ab2f7819 */ /* 0x000fe200000006ff */
[----:B------:R-:W-:Y:S01]  /*0bf0*/  FFMA.FTZ R171, R167, R36, R46 ;  /* 0x00000024a7ab7223 */ /* 0x000fe2000001002e */
[----:B------:R-:W-:Y:S01]  /*0c00*/  PRMT R179, R52, 0x7632, R179 ;  /* 0x0000763234b37816 */ /* 0x000fe200000000b3 */
[----:B------:R-:W-:Y:S01]  /*0c10*/  FADD.FTZ R172, -R2, R45 ;  /* 0x0000002d02ac7221 */ /* 0x000fe20000010100 */
[----:B------:R-:W-:Y:S01]  /*0c20*/  SHF.L.U32 R32, R32, 0x10, RZ ;  /* 0x0000001020207819 */ /* 0x000fe200000006ff */
[----:B------:R-:W-:Y:S01]  /*0c30*/  FMUL.FTZ R46, R145, R35 ;  /* 0x00000023912e7220 */ /* 0x000fe20000410000 */
[----:B------:R-:W-:-:S02]  /*0c40*/  SHF.L.U32 R41, R41, 0x10, RZ ;  /* 0x0000001029297819 */ /* 0x000fc400000006ff */
[----:B------:R-:W-:Y:S01]  /*0c50*/  PRMT R173, R43, 0x7632, R173 ;  /* 0x000076322bad7816 */ /* 0x000fe200000000ad */
[----:B------:R-:W-:Y:S01]  /*0c60*/  FADD.FTZ R68, -R2, R33 ;  /* 0x0000002102447221 */ /* 0x000fe20000010100 */
[----:B------:R-:W-:Y:S01]  /*0c70*/  SHF.L.U32 R45, R52, 0x10, RZ ;  /* 0x00000010342d7819 */ /* 0x000fe200000006ff */
[C---:B------:R-:W-:Y:S01]  /*0c80*/  FADD.FTZ R34, -R2.reuse, R62 ;  /* 0x0000003e02227221 */ /* 0x040fe20000010100 */
[----:B------:R-:W-:Y:S01]  /*0c90*/  PRMT R185, R53, 0x7632, R185 ;  /* 0x0000763235b97816 */ /* 0x000fe200000000b9 */
[C---:B------:R-:W-:Y:S01]  /*0ca0*/  FMUL.FTZ R0, R69.reuse, R0 ;  /* 0x0000000045007220 */ /* 0x040fe20000410000 */
[----:B------:R-:W-:Y:S01]  /*0cb0*/  FMUL.FTZ R52, R69, R168 ;  /* 0x000000a845347220 */ /* 0x000fe20000410000 */
[----:B------:R-:W-:Y:S01]  /*0cc0*/  PRMT R33, R37, 0x7632, R33 ;  /* 0x0000763225217816 */ /* 0x000fe20000000021 */
[----:B------:R-:W-:Y:S01]  /*0cd0*/  FMUL.FTZ R62, R69, R66 ;  /* 0x00000042453e7220 */ /* 0x000fe20000410000 */
[----:B------:R-:W-:Y:S01]  /*0ce0*/  SHF.L.U32 R168, R179, 0x10, RZ ;  /* 0x00000010b3a87819 */ /* 0x000fe200000006ff */
[----:B------:R-:W-:Y:S01]  /*0cf0*/  FMUL.FTZ R66, R69, R172 ;  /* 0x000000ac45427220 */ /* 0x000fe20000410000 */
[----:B------:R-:W-:Y:S01]  /*0d00*/  SHF.L.U32 R37, R37, 0x10, RZ ;  /* 0x0000001025257819 */ /* 0x000fe200000006ff */
[----:B------:R-:W-:Y:S01]  /*0d10*/  FFMA.FTZ R179, R149, R32, R46 ;  /* 0x0000002095b37223 */ /* 0x000fe2000001002e */
[----:B------:R-:W-:Y:S01]  /*0d20*/  SHF.L.U32 R181, R181, 0x10, RZ ;  /* 0x00000010b5b57819 */ /* 0x000fe200000006ff */
[----:B------:R-:W-:Y:S01]  /*0d30*/  FADD.FTZ R186, -R2, R50 ;  /* 0x0000003202ba7221 */ /* 0x000fe20000010100 */
[----:B------:R-:W-:Y:S01]  /*0d40*/  SHF.L.U32 R44, R173, 0x10, RZ ;  /* 0x00000010ad2c7819 */ /* 0x000fe200000006ff */
[----:B------:R-:W-:Y:S01]  /*0d50*/  FMUL.FTZ R173, R162, R41 ;  /* 0x00000029a2ad7220 */ /* 0x000fe20000410000 */
[----:B------:R-:W-:Y:S01]  /*0d60*/  SHF.L.U32 R172, R185, 0x10, RZ ;  /* 0x00000010b9ac7819 */ /* 0x000fe200000006ff */
[----:B------:R-:W-:Y:S01]  /*0d70*/  FADD.FTZ R46, RZ, R171 ;  /* 0x000000abff2e7221 */ /* 0x000fe20000010000 */
[----:B------:R-:W-:Y:S01]  /*0d80*/  PRMT R67, R42, 0x7632, R67 ;  /* 0x000076322a437816 */ /* 0x000fe20000000043 */
[----:B------:R-:W-:Y:S01]  /*0d90*/  FMUL.FTZ R50, R69, R68 ;  /* 0x0000004445327220 */ /* 0x000fe20000410000 */
[----:B------:R-:W-:Y:S01]  /*0da0*/  FFMA.FTZ R185, R0, R171, RZ ;  /* 0x000000ab00b97223 */ /* 0x000fe200000100ff */
[----:B------:R-:W-:Y:S01]  /*0db0*/  SHF.L.U32 R42, R42, 0x10, RZ ;  /* 0x000000102a2a7819 */ /* 0x000fe200000006ff */
[----:B------:R-:W-:Y:S01]  /*0dc0*/  FFMA.FTZ R173, R166, R37, R173 ;  /* 0x00000025a6ad7223 */ /* 0x000fe200000100ad */
[----:B------:R-:W-:Y:S01]  /*0dd0*/  SHF.L.U32 R33, R33, 0x10, RZ ;  /* 0x0000001021217819 */ /* 0x000fe200000006ff */
[----:B------:R-:W-:Y:S01]  /*0de0*/  FMUL.FTZ R183, R144, R181 ;  /* 0x000000b590b77220 */ /* 0x000fe20000410000 */
[----:B------:R-:W-:Y:S01]  /*0df0*/  FADD.FTZ R46, R179, R46 ;  /* 0x0000002eb32e7221 */ /* 0x000fe20000010000 */
[----:B------:R-:W-:Y:S01]  /*0e00*/  PRMT R3, R38, 0x7632, R3 ;  /* 0x0000763226037816 */ /* 0x000fe20000000003 */
[----:B------:R-:W-:Y:S01]  /*0e10*/  FFMA.FTZ R185, R50, R179, R185 ;  /* 0x000000b332b97223 */ /* 0x000fe200000100b9 */
[----:B------:R-:W-:Y:S01]  /*0e20*/  SHF.L.U32 R38, R38, 0x10, RZ ;  /* 0x0000001026267819 */ /* 0x000fe200000006ff */
[C---:B------:R-:W-:Y:S01]  /*0e30*/  FADD.FTZ R178, -R2.reuse, R48 ;  /* 0x0000003002b27221 */ /* 0x040fe20000010100 */
[----:B-1----:R-:W-:Y:S01]  /*0e40*/  SHF.L.U32 R64, R43, 0x10, RZ ;  /* 0x000000102b407819 */ /* 0x002fe200000006ff */
[----:B------:R-:W-:Y:S01]  /*0e50*/  FADD.FTZ R182, -R2, R49 ;  /* 0x0000003102b67221 */ /* 0x000fe20000010100 */
[----:B------:R-:W-:Y:S01]  /*0e60*/  SHF.L.U32 R43, R67, 0x10, RZ ;  /* 0x00000010432b7819 */ /* 0x000fe200000006ff */
[----:B------:R-:W-:Y:S01]  /*0e70*/  FMUL.FTZ R48, R161, R42 ;  /* 0x0000002aa1307220 */ /* 0x000fe20000410000 */
[----:B------:R-:W-:Y:S01]  /*0e80*/  PRMT R187, R54, 0x7632, R187 ;  /* 0x0000763236bb7816 */ /* 0x000fe200000000bb */
[----:B------:R-:W-:Y:S01]  /*0e90*/  FFMA.FTZ R183, R148, R33, R183 ;  /* 0x0000002194b77223 */ /* 0x000fe200000100b7 */
[----:B------:R-:W-:Y:S01]  /*0ea0*/  SHF.L.U32 R49, R54, 0x10, RZ ;  /* 0x0000001036317819 */ /* 0x000fe200000006ff */
[----:B------:R-:W-:Y:S01]  /*0eb0*/  FADD.FTZ R46, R173, R46 ;  /* 0x0000002ead2e7221 */ /* 0x000fe20000010000 */
[----:B------:R-:W-:Y:S01]  /*0ec0*/  PRMT R180, R56, 0x7632, R180 ;  /* 0x0000763238b47816 */ /* 0x000fe200000000b4 */
[----:B------:R-:W-:Y:S01]  /*0ed0*/  FMUL.FTZ R54, R69, R170 ;  /* 0x000000aa45367220 */ /* 0x000fe20000410000 */
[----:B------:R-:W-:Y:S01]  /*0ee0*/  FFMA.FTZ R185, R52, R173, R185 ;  /* 0x000000ad34b97223 */ /* 0x000fe200000100b9 */
[----:B------:R-:W-:Y:S01]  /*0ef0*/  SHF.L.U32 R65, R39, 0x10, RZ ;  /* 0x0000001027417819 */ /* 0x000fe200000006ff */
[----:B------:R-:W-:Y:S01]  /*0f00*/  FADD.FTZ R184, -R2, R61 ;  /* 0x0000003d02b87221 */ /* 0x000fe20000010100 */
[----:B------:R-:W-:Y:S01]  /*0f10*/  PRMT R191, R58, 0x7632, R191 ;  /* 0x000076323abf7816 */ /* 0x000fe200000000bf */
[----:B------:R-:W-:Y:S01]  /*0f20*/  FFMA.FTZ R175, R165, R38, R48 ;  /* 0x00000026a5af7223 */ /* 0x000fe20000010030 */
[----:B------:R-:W-:Y:S01]  /*0f30*/  PRMT R193, R59, 0x7632, R193 ;  /* 0x000076323bc17816 */ /* 0x000fe200000000c1 */
[----:B------:R-:W-:Y:S01]  /*0f40*/  FMUL.FTZ R48, R143, R43 ;  /* 0x0000002b8f307220 */ /* 0x000fe20000410000 */
[----:B------:R-:W-:Y:S01]  /*0f50*/  SHF.L.U32 R39, R3, 0x10, RZ ;  /* 0x0000001003277819 */ /* 0x000fe200000006ff */
[----:B------:R-:W-:Y:S01]  /*0f60*/  FMUL.FTZ R61, R69, R178 ;  /* 0x000000b2453d7220 */ /* 0x000fe20000410000 */
[----:B------:R-:W-:Y:S01]  /*0f70*/  FADD.FTZ R46, R183, R46 ;  /* 0x0000002eb72e7221 */ /* 0x000fe20000010000 */
[----:B------:R-:W-:Y:S01]  /*0f80*/  SHF.L.U32 R178, R180, 0x10, RZ ;  /* 0x00000010b4b27819 */ /* 0x000fe200000006ff */
[----:B------:R-:W-:Y:S01]  /*0f90*/  FFMA.FTZ R185, R54, R183, R185 ;  /* 0x000000b736b97223 */ /* 0x000fe200000100b9 */
[----:B------:R-:W-:Y:S01]  /*0fa0*/  SHF.L.U32 R180, R191, 0x10, RZ ;  /* 0x00000010bfb47819 */ /* 0x000fe200000006ff */
[----:B------:R-:W-:Y:S01]  /*0fb0*/  FMUL.FTZ R177, R160, R64 ;  /* 0x00000040a0b17220 */ /* 0x000fe20000410000 */
[----:B------:R-:W-:Y:S01]  /*0fc0*/  SHF.L.U32 R191, R193, 0x10, RZ ;  /* 0x00000010c1bf7819 */ /* 0x000fe200000006ff */
[----:B------:R-:W-:Y:S01]  /*0fd0*/  FFMA.FTZ R193, R147, R39, R48 ;  /* 0x0000002793c17223 */ /* 0x000fe20000010030 */
[----:B------:R-:W-:Y:S01]  /*0fe0*/  FADD.FTZ R46, R175, R46 ;  /* 0x0000002eaf2e7221 */ /* 0x000fe20000010000 */
[----:B------:R-:W-:Y:S01]  /*0ff0*/  FFMA.FTZ R185, R62, R175, R185 ;  /* 0x000000af3eb97223 */ /* 0x000fe200000100b9 */
[----:B------:R-:W-:Y:S01]  /*1000*/  SHF.L.U32 R56, R56, 0x10, RZ ;  /* 0x0000001038387819 */ /* 0x000fe200000006ff */
[----:B------:R-:W-:Y:S01]  /*1010*/  FMUL.FTZ R3, R142, R44 ;  /* 0x0000002c8e037220 */ /* 0x000fe20000410000 */
[C---:B------:R-:W-:Y:S01]  /*1020*/  FADD.FTZ R188, -R2.reuse, R51 ;  /* 0x0000003302bc7221 */ /* 0x040fe20000010100 */
[----:B------:R-:W-:Y:S01]  /*1030*/  FADD.FTZ R190, -R2, R60 ;  /* 0x0000003c02be7221 */ /* 0x000fe20000010100 */
[----:B------:R-:W-:Y:S01]  /*1040*/  FFMA.FTZ R177, R164, R65, R177 ;  /* 0x00000041a4b17223 */ /* 0x000fe200000100b1 */
[----:B------:R-:W-:Y:S01]  /*1050*/  FADD.FTZ R46, R193, R46 ;  /* 0x0000002ec12e7221 */ /* 0x000fe20000010000 */
[----:B------:R-:W-:Y:S01]  /*1060*/  FADD.FTZ R2, -R2, R63 ;  /* 0x0000003f02027221 */ /* 0x000fe20000010100 */
[C---:B------:R-:W-:Y:S01]  /*1070*/  FMUL.FTZ R68, R69.reuse, R174 ;  /* 0x000000ae45447220 */ /* 0x040fe20000410000 */
[----:B------:R-:W-:Y:S01]  /*1080*/  FFMA.FTZ R185, R66, R193, R185 ;  /* 0x000000c142b97223 */ /* 0x000fe200000100b9 */
[C---:B------:R-:W-:Y:S01]  /*1090*/  FMUL.FTZ R63, R69.reuse, R186 ;  /* 0x000000ba453f7220 */ /* 0x040fe20000410000 */
[----:B------:R-:W-:Y:S01]  /*10a0*/  FMUL.FTZ R67, R69, R176 ;  /* 0x000000b045437220 */ /* 0x000fe20000410000 */
[----:B------:R-:W-:Y:S01]  /*10b0*/  FFMA.FTZ R186, R146, R47, R3 ;  /* 0x0000002f92ba7223 */ /* 0x000fe20000010003 */
[----:B------:R-:W-:Y:S01]  /*10c0*/  FMUL.FTZ R176, R155, R56 ;  /* 0x000000389bb07220 */ /* 0x000fe20000410000 */
[----:B------:R-:W-:Y:S01]  /*10d0*/  FADD.FTZ R3, R177, R46 ;  /* 0x0000002eb1037221 */ /* 0x000fe20000010000 */
[C---:B------:R-:W-:Y:S01]  /*10e0*/  PRMT R189, R57.reuse, 0x7632, R189 ;  /* 0x0000763239bd7816 */ /* 0x040fe200000000bd */
[----:B------:R-:W-:Y:S01]  /*10f0*/  FFMA.FTZ R46, R68, R177, R185 ;  /* 0x000000b1442e7223 */ /* 0x000fe200000100b9 */
[----:B------:R-:W-:-:S02]  /*1100*/  SHF.L.U32 R57, R57, 0x10, RZ ;  /* 0x0000001039397819 */ /* 0x000fc400000006ff */
[----:B------:R-:W-:Y:S01]  /*1110*/  SHF.L.U32 R51, R58, 0x10, RZ ;  /* 0x000000103a337819 */ /* 0x000fe200000006ff */
[----:B------:R-:W-:Y:S01]  /*1120*/  FMUL.FTZ R58, R69, R182 ;  /* 0x000000b6453a7220 */ /* 0x000fe20000410000 */
[----:B------:R-:W-:Y:S01]  /*1130*/  FFMA.FTZ R176, R159, R45, R176 ;  /* 0x0000002d9fb07223 */ /* 0x000fe200000100b0 */
[----:B------:R-:W-:Y:S01]  /*1140*/  FMUL.FTZ R182, R137, R178 ;  /* 0x000000b289b67220 */ /* 0x000fe20000410000 */
[----:B------:R-:W-:Y:S01]  /*1150*/  FADD.FTZ R3, R186, R3 ;  /* 0x00000003ba037221 */ /* 0x000fe20000010000 */
[----:B------:R-:W-:Y:S01]  /*1160*/  FFMA.FTZ R48, R67, R186, R46 ;  /* 0x000000ba43307223 */ /* 0x000fe2000001002e */
[----:B------:R-:W-:Y:S01]  /*1170*/  SHF.L.U32 R53, R53, 0x10, RZ ;  /* 0x0000001035357819 */ /* 0x000fe200000006ff */
[----:B------:R-:W-:Y:S01]  /*1180*/  FMUL.FTZ R195, R154, R57 ;  /* 0x000000399ac37220 */ /* 0x000fe20000410000 */
[----:B------:R-:W-:Y:S01]  /*1190*/  SHF.L.U32 R170, R187, 0x10, RZ ;  /* 0x00000010bbaa7819 */ /* 0x000fe200000006ff */
[----:B------:R-:W-:Y:S01]  /*11a0*/  FFMA.FTZ R187, R141, R168, R182 ;  /* 0x000000a88dbb7223 */ /* 0x000fe200000100b6 */
[----:B------:R-:W-:Y:S01]  /*11b0*/  SHF.L.U32 R189, R189, 0x10, RZ ;  /* 0x00000010bdbd7819 */ /* 0x000fe200000006ff */
[----:B------:R-:W-:Y:S01]  /*11c0*/  FADD.FTZ R46, R176, R3 ;  /* 0x00000003b02e7221 */ /* 0x000fe20000010000 */
[----:B------:R-:W-:Y:S01]  /*11d0*/  FFMA.FTZ R3, R61, R176, R48 ;  /* 0x000000b03d037223 */ /* 0x000fe20000010030 */
[----:B------:R-:W-:-:S02]  /*11e0*/  FFMA.FTZ R182, R158, R53, R195 ;  /* 0x000000359eb67223 */ /* 0x000fc400000100c3 */
        /* <DEDUP_REMOVED lines=8> */
[----:B------:R-:W-:Y:S01]  /*1270*/  SHF.L.U32 R59, R59, 0x10, RZ ;  /* 0x000000103b3b7819 */ /* 0x000fe200000006ff */
[----:B------:R-:W-:Y:S01]  /*1280*/  FMUL.FTZ R185, R69, R190 ;  /* 0x000000be45b97220 */ /* 0x000fe20000410000 */
[----:B------:R-:W-:Y:S01]  /*1290*/  FFMA.FTZ R188, R157, R49, R188 ;  /* 0x000000319dbc7223 */ /* 0x000fe200000100bc */
[----:B------:R-:W-:Y:S01]  /*12a0*/  FMUL.FTZ R190, R135, R180 ;  /* 0x000000b487be7220 */ /* 0x000fe20000410000 */
[----:B------:R-:W-:Y:S01]  /*12b0*/  FADD.FTZ R201, R48, R195 ;  /* 0x000000c330c97221 */ /* 0x000fe20000010000 */
[C---:B------:R-:W-:Y:S01]  /*12c0*/  PRMT R192, R55.reuse, 0x7632, R192 ;  /* 0x0000763237c07816 */ /* 0x040fe200000000c0 */
[----:B------:R-:W-:Y:S01]  /*12d0*/  FFMA.FTZ R46, R60, R195, R3 ;  /* 0x000000c33c2e7223 */ /* 0x000fe20000010003 */
[----:B------:R-:W-:Y:S01]  /*12e0*/  SHF.L.U32 R55, R55, 0x10, RZ ;  /* 0x0000001037377819 */ /* 0x000fe200000006ff */
[----:B------:R-:W-:Y:S01]  /*12f0*/  FMUL.FTZ R203, R150, R59 ;  /* 0x0000003b96cb7220 */ /* 0x000fe20000410000 */
[----:B------:R-:W-:Y:S01]  /*1300*/  FMUL.FTZ R197, R69, R34 ;  /* 0x0000002245c57220 */ /* 0x000fe20000410000 */
[----:B------:R-:W-:Y:S01]  /*1310*/  FFMA.FTZ R199, R139, R170, R190 ;  /* 0x000000aa8bc77223 */ /* 0x000fe200000100be */
[----:B------:R-:W-:Y:S01]  /*1320*/  FADD.FTZ R34, R201, R188 ;  /* 0x000000bcc9227221 */ /* 0x000fe20000010000 */
[----:B------:R-:W-:Y:S01]  /*1330*/  FMUL.FTZ R184, R69, R184 ;  /* 0x000000b845b87220 */ /* 0x000fe20000410000 */
        /* <DEDUP_REMOVED lines=44> */
.L_x_759:
[----:B------:R-:W-:Y:S05]  /*1600*/  BSYNC.RECONVERGENT B0 ;  /* 0x0000000000007941 */ /* 0x000fea0003800200 */
.L_x_758:
[----:B------:R-:W1:Y:S08]  /*1610*/  S2UR UR5, SR_CgaCtaId ;  /* 0x00000000000579c3 */ /* 0x000e700000008800 */
[----:B------:R-:W-:Y:S01]  /*1620*/  BAR.SYNC.DEFER_BLOCKING 0x0 ;  /* 0x0000000000007b1d */ /* 0x000fe20000010000 */
[----:B------:R-:W-:Y:S01]  /*1630*/  FFMA.FTZ R129, R50, R32, R129 ;  /* 0x0000002032817223 */ /* 0x000fe20000010081 */
[----:B------:R-:W-:Y:S01]  /*1640*/  FADD.FTZ R128, R32, R128 ;  /* 0x0000008020807221 */ /* 0x000fe20000010000 */
[----:B------:R-:W-:Y:S01]  /*1650*/  FFMA.FTZ R121, R54, R33, R121 ;  /* 0x0000002136797223 */ /* 0x000fe20000010079 */
[----:B------:R-:W-:Y:S01]  /*1660*/  FADD.FTZ R120, R33, R120 ;  /* 0x0000007821787221 */ /* 0x000fe20000010000 */
[----:B------:R-:W-:Y:S01]  /*1670*/  FFMA.FTZ R127, R50, R35, R127 ;  /* 0x00000023327f7223 */ /* 0x000fe2000001007f */
[----:B------:R-:W-:Y:S01]  /*1680*/  UMOV UR4, 0x400 ;  /* 0x0000040000047882 */ /* 0x000fe20000000000 */
        /* <DEDUP_REMOVED lines=19> */
[C---:B------:R-:W-:Y:S01]  /*17c0*/  FFMA.FTZ R106, R67.reuse, R47, R106 ;  /* 0x0000002f436a7223 */ /* 0x040fe2000001006a */
        /* <DEDUP_REMOVED lines=10> */
[----:B0-----:R-:W0:Y:S01]  /*1870*/  LDC.64 R2, c[0x0][0x380] ;  /* 0x0000e000ff027b82 */ /* 0x001e220000000a00 */
[----:B------:R-:W1:Y:S01]  /*1880*/  LDS.128 R32, [UR5] ;  /* 0x00000005ff207984 */ /* 0x000e620008000c00 */
[----:B------:R-:W-:Y:S01]  /*1890*/  UIADD3 UR5, UPT, UPT, UR4, 0x4060, URZ ;  /* 0x0000406004057890 */ /* 0x000fe2000fffe0ff */
[----:B------:R-:W-:Y:S01]  /*18a0*/  FFMA.FTZ R119, R54, R181, R119 ;  /* 0x000000b536777223 */ /* 0x000fe20000010077 */
[----:B------:R-:W-:Y:S01]  /*18b0*/  @!UP1 UIADD3 UR5, UPT, UPT, UR4, 0x4020, URZ ;  /* 0x0000402004059890 */ /* 0x000fe2000fffe0ff */
[----:B------:R-:W2:Y:S01]  /*18c0*/  LDS.128 R36, [UR10] ;  /* 0x0000000aff247984 */ /* 0x000ea20008000c00 */
[----:B------:R-:W-:Y:S01]  /*18d0*/  UIADD3 UR10, UPT, UPT, UR4, 0x4070, URZ ;  /* 0x00004070040a7890 */ /* 0x000fe2000fffe0ff */
[----:B------:R-:W-:Y:S01]  /*18e0*/  FADD.FTZ R118, R181, R118 ;  /* 0x00000076b5767221 */ /* 0x000fe20000010000 */
[----:B------:R-:W-:Y:S01]  /*18f0*/  @!UP1 UIADD3 UR10, UPT, UPT, UR4, 0x4030, URZ ;  /* 0x00004030040a9890 */ /* 0x000fe2000fffe0ff */
[----:B------:R-:W-:Y:S01]  /*1900*/  FADD.FTZ R108, R65, R108 ;  /* 0x0000006c416c7221 */ /* 0x000fe20000010000 */
[----:B------:R-:W-:Y:S01]  /*1910*/  UISETP.NE.U32.AND UP0, UPT, UR14, URZ, UPT ;  /* 0x000000ff0e00728c */ /* 0x000fe2000bf05070 */
[----:B------:R-:W-:Y:S01]  /*1920*/  FFMA.FTZ R109, R68, R65, R109 ;  /* 0x00000041446d7223 */ /* 0x000fe2000001006d */
[----:B------:R-:W-:Y:S01]  /*1930*/  FADD.FTZ R105, R64, R105 ;  /* 0x0000006940697221 */ /* 0x000fe20000010000 */
[----:B------:R-:W3:Y:S01]  /*1940*/  LDS.128 R40, [UR5] ;  /* 0x00000005ff287984 */ /* 0x000ee20008000c00 */
[----:B------:R-:W-:Y:S01]  /*1950*/  UISETP.NE.AND.EX UP0, UPT, UR15, URZ, UPT, UP0 ;  /* 0x000000ff0f00728c */ /* 0x000fe2000bf05300 */
[----:B------:R-:W-:Y:S01]  /*1960*/  FFMA.FTZ R107, R68, R64, R107 ;  /* 0x00000040446b7223 */ /* 0x000fe2000001006b */
[----:B------:R-:W-:Y:S01]  /*1970*/  FFMA.FTZ R101, R58, R168, R101 ;  /* 0x000000a83a657223 */ /* 0x000fe20000010065 */
[----:B------:R-:W4:Y:S01]  /*1980*/  LDS.128 R44, [UR10] ;  /* 0x0000000aff2c7984 */ /* 0x000f220008000c00 */
[----:B------:R-:W-:Y:S01]  /*1990*/  FADD.FTZ R93, R168, R93 ;  /* 0x0000005da85d7221 */ /* 0x000fe20000010000 */
[----:B------:R-:W-:Y:S01]  /*19a0*/  FFMA.FTZ R99, R60, R172, R99 ;  /* 0x000000ac3c637223 */ /* 0x000fe20000010063 */
[----:B------:R-:W-:Y:S01]  /*19b0*/  FADD.FTZ R91, R172, R91 ;  /* 0x0000005bac5b7221 */ /* 0x000fe20000010000 */
[----:B------:R-:W-:Y:S01]  /*19c0*/  FADD.FTZ R71, R56, R71 ;  /* 0x0000004738477221 */ /* 0x000fe20000010000 */
[----:B------:R-:W-:Y:S01]  /*19d0*/  FFMA.FTZ R86, R61, R56, R86 ;  /* 0x000000383d567223 */ /* 0x000fe20000010056 */
[----:B------:R-:W-:Y:S01]  /*19e0*/  FFMA.FTZ R85, R58, R178, R85 ;  /* 0x000000b23a557223 */ /* 0x000fe20000010055 */
[----:B0-----:R-:W-:Y:S01]  /*19f0*/  IADD3 R153, PT, PT, R153, R2, RZ ;  /* 0x0000000299997210 */ /* 0x001fe20007ffe0ff */
[----:B------:R-:W-:Y:S01]  /*1a00*/  FADD.FTZ R72, R178, R72 ;  /* 0x00000048b2487221 */ /* 0x000fe20000010000 */
[----:B------:R-:W-:Y:S01]  /*1a10*/  FADD.FTZ R73, R57, R73 ;  /* 0x0000004939497221 */ /* 0x000fe20000010000 */
[----:B------:R-:W-:Y:S01]  /*1a20*/  FFMA.FTZ R84, R63, R57, R84 ;  /* 0x000000393f547223 */ /* 0x000fe20000010054 */
[----:B------:R-:W-:Y:S01]  /*1a30*/  FFMA.FTZ R83, R60, R189, R83 ;  /* 0x000000bd3c537223 */ /* 0x000fe20000010053 */
        /* <DEDUP_REMOVED lines=12> */
[----:B-1----:R-:W-:Y:S01]  /*1b00*/  FADD.FTZ R53, RZ, R32 ;  /* 0x00000020ff357221 */ /* 0x002fe20000010000 */
[----:B------:R-:W-:Y:S01]  /*1b10*/  FADD.FTZ R32, RZ, R33 ;  /* 0x00000021ff207221 */ /* 0x000fe20000010000 */
[----:B------:R-:W-:Y:S01]  /*1b20*/  FFMA.FTZ R95, R192, R174, R95 ;  /* 0x000000aec05f7223 */ /* 0x000fe2000001005f */
[----:B------:R-:W-:Y:S01]  /*1b30*/  FADD.FTZ R77, R59, R77 ;  /* 0x0000004d3b4d7221 */ /* 0x000fe20000010000 */
[----:B------:R-:W-:Y:S01]  /*1b40*/  FADD.FTZ R53, R34, R53 ;  /* 0x0000003522357221 */ /* 0x000fe20000010000 */
[----:B------:R-:W-:Y:S01]  /*1b50*/  FADD.FTZ R32, R35, R32 ;  /* 0x0000002023207221 */ /* 0x000fe20000010000 */
[----:B------:R-:W-:Y:S01]  /*1b60*/  FFMA.FTZ R80, R197, R59, R80 ;  /* 0x0000003bc5507223 */ /* 0x000fe20000010050 */
[----:B------:R-:W-:Y:S01]  /*1b70*/  ISETP.GE.AND P3, PT, R153, R3, PT ;  /* 0x000000039900720c */ /* 0x000fe20003f66270 */
[----:B--2---:R-:W-:Y:S01]  /*1b80*/  FADD.FTZ R53, R53, R36 ;  /* 0x0000002435357221 */ /* 0x004fe20000010000 */
[----:B------:R-:W-:Y:S01]  /*1b90*/  FADD.FTZ R32, R32, R37 ;  /* 0x0000002520207221 */ /* 0x000fe20000010000 */
[----:B------:R-:W-:Y:S01]  /*1ba0*/  FADD.FTZ R78, R191, R78 ;  /* 0x0000004ebf4e7221 */ /* 0x000fe20000010000 */
[----:B------:R-:W-:Y:S01]  /*1bb0*/  FFMA.FTZ R79, R192, R191, R79 ;  /* 0x000000bfc04f7223 */ /* 0x000fe2000001004f */
[----:B------:R-:W-:Y:S01]  /*1bc0*/  FADD.FTZ R53, R38, R53 ;  /* 0x0000003526357221 */ /* 0x000fe20000010000 */
[----:B------:R-:W-:-:S03]  /*1bd0*/  FADD.FTZ R32, R39, R32 ;  /* 0x0000002027207221 */ /* 0x000fc60000010000 */
[----:B---3--:R-:W-:Y:S01]  /*1be0*/  FADD.FTZ R53, R53, R40 ;  /* 0x0000002835357221 */ /* 0x008fe20000010000 */
[----:B------:R-:W-:-:S03]  /*1bf0*/  FADD.FTZ R32, R32, R41 ;  /* 0x0000002920207221 */ /* 0x000fc60000010000 */
[----:B------:R-:W-:Y:S01]  /*1c00*/  FADD.FTZ R53, R42, R53 ;  /* 0x000000352a357221 */ /* 0x000fe20000010000 */
[----:B------:R-:W-:-:S03]  /*1c10*/  FADD.FTZ R32, R43, R32 ;  /* 0x000000202b207221 */ /* 0x000fc60000010000 */
[----:B----4-:R-:W-:Y:S01]  /*1c20*/  FADD.FTZ R53, R53, R44 ;  /* 0x0000002c35357221 */ /* 0x010fe20000010000 */
[----:B------:R-:W-:-:S03]  /*1c30*/  FADD.FTZ R32, R32, R45 ;  /* 0x0000002d20207221 */ /* 0x000fc60000010000 */
[----:B------:R-:W-:Y:S01]  /*1c40*/  FADD.FTZ R46, R46, R53 ;  /* 0x000000352e2e7221 */ /* 0x000fe20000010000 */
[----:B------:R-:W-:-:S03]  /*1c50*/  FADD.FTZ R32, R47, R32 ;  /* 0x000000202f207221 */ /* 0x000fc60000010000 */
[----:B------:R-:W-:Y:S01]  /*1c60*/  FMUL.FTZ R45, R46, UR17 ;  /* 0x000000112e2d7c20 */ /* 0x000fe20008410000 */
[----:B------:R-:W-:-:S04]  /*1c70*/  FMUL.FTZ R43, R32, UR17 ;  /* 0x00000011202b7c20 */ /* 0x000fc80008410000 */
[----:B------:R-:W-:Y:S01]  /*1c80*/  FSEL R45, R45, RZ, !P2 ;  /* 0x000000ff2d2d7208 */ /* 0x000fe20005000000 */
[----:B------:R-:W-:Y:S06]  /*1c90*/  BRA.U UP0, `(.L_x_760) ;  /* 0x00000009001c7547 */ /* 0x000fec000b800000 */
        /* <DEDUP_REMOVED lines=37> */
.L_x_762:
        /* <DEDUP_REMOVED lines=33> */
.L_x_761:
        /* <DEDUP_REMOVED lines=32> */
.L_x_764:
        /* <DEDUP_REMOVED lines=33> */
.L_x_760:
        /* <DEDUP_REMOVED lines=37> */
.L_x_766:
        /* <DEDUP_REMOVED lines=33> */
.L_x_765:
        /* <DEDUP_REMOVED lines=32> */
.L_x_767:
        /* <DEDUP_REMOVED lines=32> */
.L_x_763:
        /* <DEDUP_REMOVED lines=33> */
[C---:B0----5:R-:W-:Y:S01]  /*2f80*/  FFMA.FTZ R28, R69.reuse, R61, R12 ;  /* 0x0000003d451c7223 */ /* 0x061fe2000001000c */
        /* <DEDUP_REMOVED lines=16> */
.L_x_770:
        /* <DEDUP_REMOVED lines=29> */
.L_x_769:
        /* <DEDUP_REMOVED lines=34> */
.L_x_772:
        /* <DEDUP_REMOVED lines=29> */
.L_x_768:
        /* <DEDUP_REMOVED lines=10> */
[----:B0-----:R-:W-:Y:S01]  /*36f0*/  FADD.FTZ R28, R176, -R61 ;  /* 0x8000003db01c7221 */ /* 0x001fe20000010000 */
        /* <DEDUP_REMOVED lines=24> */
.L_x_774:
        /* <DEDUP_REMOVED lines=29> */
.L_x_773:
        /* <DEDUP_REMOVED lines=34> */
.L_x_775:
        /* <DEDUP_REMOVED lines=28> */
.L_x_771:
[----:B------:R-:W0:Y:S01]  /*3e30*/  @P0 LDC.64 R36, c[0x0][0x478] ;  /* 0x00011e00ff240b82 */ /* 0x000e220000000a00 */
[----:B------:R-:W-:Y:S01]  /*3e40*/  IMAD.WIDE.U32 R2, R133, 0x10, R2 ;  /* 0x0000001085027825 */ /* 0x000fe200078e0002 */
[----:B------:R-:W-:-:S06]  /*3e50*/  UPLOP3.LUT UP1, UPT, UPT, UPT, UP1, 0x40, 0x4 ;  /* 0x000000000004789c */ /* 0x000fcc0003f2e810 */
[----:B------:R-:W1:Y:S01]  /*3e60*/  @P2 LDC.64 R38, c[0x0][0x470] ;  /* 0x00011c00ff262b82 */ /* 0x000e620000000a00 */
[----:B0-----:R-:W-:-:S05]  /*3e70*/  @P0 IMAD.WIDE.U32 R36, R133, 0x20, R36 ;  /* 0x0000002085240825 */ /* 0x001fca00078e0024 */
[----:B------:R0:W-:Y:S01]  /*3e80*/  @P0 STG.E.128 desc[UR12][R36.64], R28 ;  /* 0x0000001c24000986 */ /* 0x0001e2000c101d0c */
[----:B-1----:R-:W-:-:S03]  /*3e90*/  @P2 IMAD.WIDE.U32 R38, R133, 0x10, R38 ;  /* 0x0000001085262825 */ /* 0x002fc600078e0026 */
[----:B------:R0:W-:Y:S04]  /*3ea0*/  @P0 STG.E.128 desc[UR12][R36.64+0x10], R24 ;  /* 0x0000101824000986 */ /* 0x0001e8000c101d0c */
[----:B------:R0:W-:Y:S04]  /*3eb0*/  STG.E.128 desc[UR12][R2.64], R32 ;  /* 0x0000002002007986 */ /* 0x0001e8000c101d0c */
[----:B------:R0:W-:Y:S01]  /*3ec0*/  @P2 STG.E.128 desc[UR12][R38.64], R20 ;  /* 0x0000001426002986 */ /* 0x0001e2000c101d0c */
[----:B------:R-:W-:Y:S05]  /*3ed0*/  @!P3 BRA `(.L_x_776) ;  /* 0xffffffc80068b947 */ /* 0x000fea000383ffff */
[----:B-----5:R-:W-:Y:S02]  /*3ee0*/  MOV R15, R119 ;  /* 0x00000077000f7202 */ /* 0x020fe40000000f00 */
[----:B------:R-:W-:Y:S02]  /*3ef0*/  MOV R19, R118 ;  /* 0x0000007600137202 */ /* 0x000fe40000000f00 */
[----:B0-----:R-:W-:Y:S02]  /*3f00*/  MOV R20, R117 ;  /* 0x0000007500147202 */ /* 0x001fe40000000f00 */
        /* <DEDUP_REMOVED lines=58> */
.L_x_757:
        /* <DEDUP_REMOVED lines=29> */
.L_x_777:
        /* <DEDUP_REMOVED lines=16> */
.L_x_2817:


//--------------------- .text._ZN10layer_norm31ln_parallel_residual_bwd_kernelINS_13Kernel_traitsI13__nv_bfloat16S2_fS2_fjLj4096ELj1ELj1ELj8ELj16ENS_18Kernel_traits_baseILj4096ES2_S2_fS2_fjLj256EEEEELb0ELb1ELb0EEEvNS_9BwdParamsE --------------------------
	.section	.text._ZN10layer_norm31ln_parallel_residual_bwd_kernelINS_13Kernel_traitsI13__nv_bfloat16S2_fS2_fjLj4096ELj1ELj1ELj8ELj16ENS_18Kernel_traits_baseILj4096ES2_S2_fS2_fjLj256EEEEELb0ELb1ELb0EEEvNS_9BwdParamsE,"ax",@progbits
	.align	128
        .global         _ZN10layer_norm31ln_parallel_residual_bwd_kernelINS_13Kernel_traitsI13__nv_bfloat16S2_fS2_fjLj4096ELj1ELj1ELj8ELj16ENS_18Kernel_traits_baseILj4096ES2_S2_fS2_fjLj256EEEEELb0ELb1ELb0EEEvNS_9BwdParamsE
        .type           _ZN10layer_norm31ln_parallel_residual_bwd_kernelINS_13Kernel_traitsI13__nv_bfloat16S2_fS2_fjLj4096ELj1ELj1ELj8ELj16ENS_18Kernel_traits_baseILj4096ES2_S2_fS2_fjLj256EEEEELb0ELb1ELb0EEEvNS_9BwdParamsE,@function
        .size           _ZN10layer_norm31ln_parallel_residual_bwd_kernelINS_13Kernel_traitsI13__nv_bfloat16S2_fS2_fjLj4096ELj1ELj1ELj8ELj16ENS_18Kernel_traits_baseILj4096ES2_S2_fS2_fjLj256EEEEELb0ELb1ELb0EEEvNS_9BwdParamsE,(.L_x_2818 - _ZN10layer_norm31ln_parallel_residual_bwd_kernelINS_13Kernel_traitsI13__nv_bfloat16S2_fS2_fjLj4096ELj1ELj1ELj8ELj16ENS_18Kernel_traits_baseILj4096ES2_S2_fS2_fjLj256EEEEELb0ELb1ELb0EEEvNS_9BwdParamsE)
        .other          _ZN10layer_norm31ln_parallel_residual_bwd_kernelINS_13Kernel_traitsI13__nv_bfloat16S2_fS2_fjLj4096ELj1ELj1ELj8ELj16ENS_18Kernel_traits_baseILj4096ES2_S2_fS2_fjLj256EEEEELb0ELb1ELb0EEEvNS_9BwdParamsE,@"STO_CUDA_ENTRY STV_DEFAULT"
_ZN10layer_norm31ln_parallel_residual_bwd_kernelINS_13Kernel_traitsI13__nv_bfloat16S2_fS2_fjLj4096ELj1ELj1ELj8ELj16ENS_18Kernel_traits_baseILj4096ES2_S2_fS2_fjLj256EEEEELb0ELb1ELb0EEEvNS_9BwdParamsE:
.text._ZN10layer_norm31ln_parallel_residual_bwd_kernelINS_13Kernel_traitsI13__nv_bfloat16S2_fS2_fjLj4096ELj1ELj1ELj8ELj16ENS_18Kernel_traits_baseILj4096ES2_S2_fS2_fjLj256EEEEELb0ELb1ELb0EEEvNS_9BwdParamsE:
        /* <DEDUP_REMOVED lines=14> */
[----:B------:R-:W1:Y:S02]  /*00e0*/  @P4 LDC.64 R6, c[0x0][0x3d0] ;  /* 0x0000f400ff064b82 */ /* 0x000e640000000a00 */
[----:B------:R-:W-:-:S06]  /*00f0*/  @P3 LOP3.LUT R3, R118, 0x100, RZ, 0xfc, !PT ;  /* 0x0000010076033812 */ /* 0x000fcc00078efcff */
[----:B------:R-:W3:Y:S01]  /*0100*/  @P3 LDC.64 R4, c[0x0][0x3d0] ;  /* 0x0000f400ff043b82 */ /* 0x000ee20000000a00 */
[----:B-1----:R-:W-:-:S05]  /*0110*/  @P4 IMAD.WIDE.U32 R6, R3, 0x10, R6 ;  /* 0x0000001003064825 */ /* 0x002fca00078e0006 */
        /* <DEDUP_REMOVED lines=49> */
.L_x_805:
        /* <DEDUP_REMOVED lines=8> */
[----:B------:R-:W-:Y:S01]  /*04b0*/  UIMAD UR4, UR9, UR6, URZ ;  /* 0x00000006090472a4 */ /* 0x000fe2000f8e02ff */
[----:B------:R-:W-:Y:S01]  /*04c0*/  BSSY.RECONVERGENT B0, `(.L_x_779) ;  /* 0x0000069000007945 */ /* 0x000fe20003800200 */
[----:B------:R-:W-:-:S02]  /*04d0*/  ISETP.GE.U32.AND P4, PT, R2, 0x200, PT ;  /* 0x000002000200780c */ /* 0x000fc40003f86070 */
[----:B------:R-:W-:Y:S01]  /*04e0*/  CS2R R86, SRZ ;  /* 0x0000000000567805 */ /* 0x000fe2000001ff00 */
[----:B------:R-:W-:-:S04]  /*04f0*/  USHF.R.S32.HI UR5, URZ, 0x1f, UR4 ;  /* 0x0000001fff057899 */ /* 0x000fc80008011404 */
        /* <DEDUP_REMOVED lines=8> */
[----:B------:R-:W2:Y:S01]  /*0580*/  LDC.64 R84, c[0x0][0x428] ;  /* 0x00010a00ff547b82 */ /* 0x000ea20000000a00 */
[----:B----4-:R-:W-:-:S04]  /*0590*/  ISETP.NE.U32.AND P0, PT, RZ, UR24, PT ;  /* 0x00000018ff007c0c */ /* 0x010fc8000bf05070 */
[----:B------:R-:W-:Y:S01]  /*05a0*/  ISETP.NE.AND.EX P0, PT, RZ, UR25, PT, P0 ;  /* 0x00000019ff007c0c */ /* 0x000fe2000bf05300 */
[----:B0-----:R-:W-:-:S12]  /*05b0*/  IMAD.WIDE.U32 R104, R0, 0x20, R104 ;  /* 0x0000002000687825 */ /* 0x001fd800078e0068 */
[----:B------:R-:W0:Y:S01]  /*05c0*/  @P0 LDC.64 R94, c[0x0][0x438] ;  /* 0x00010e00ff5e0b82 */ /* 0x000e220000000a00 */
[----:B------:R-:W3:Y:S01]  /*05d0*/  LDG.E.128 R80, desc[UR18][R104.64] ;  /* 0x0000001268507981 */ /* 0x000ee2000c1e1d00 */
[----:B--2---:R-:W-:-:S03]  /*05e0*/  IMAD.WIDE.U32 R84, R0, 0x10, R84 ;  /* 0x0000001000547825 */ /* 0x004fc600078e0054 */
[----:B------:R2:W4:Y:S04]  /*05f0*/  LDG.E.128 R88, desc[UR18][R104.64+0x10] ;  /* 0x0000101268587981 */ /* 0x000528000c1e1d00 */
[----:B------:R-:W4:Y:S01]  /*0600*/  LDG.E.128 R84, desc[UR18][R84.64] ;  /* 0x0000001254547981 */ /* 0x000f22000c1e1d00 */
[----:B0-----:R-:W-:-:S05]  /*0610*/  @P0 IMAD.WIDE.U32 R94, R0, 0x20, R94 ;  /* 0x00000020005e0825 */ /* 0x001fca00078e005e */
[----:B------:R0:W5:Y:S04]  /*0620*/  @P0 LDG.E.128 R24, desc[UR18][R94.64] ;  /* 0x000000125e180981 */ /* 0x000168000c1e1d00 */
[----:B------:R0:W5:Y:S02]  /*0630*/  @P0 LDG.E.128 R20, desc[UR18][R94.64+0x10] ;  /* 0x000010125e140981 */ /* 0x000164000c1e1d00 */
[C---:B-----5:R-:W-:Y:S02]  /*0640*/  PRMT R114, R60.reuse, 0x7632, R114 ;  /* 0x000076323c727816 */ /* 0x060fe40000000072 */
[----:B------:R-:W-:Y:S02]  /*0650*/  SHF.L.U32 R117, R60, 0x10, RZ ;  /* 0x000000103c757819 */ /* 0x000fe400000006ff */
[----:B------:R-:W-:-:S02]  /*0660*/  SHF.L.U32 R114, R114, 0x10, RZ ;  /* 0x0000001072727819 */ /* 0x000fc400000006ff */
[C---:B--2---:R-:W-:Y:S02]  /*0670*/  PRMT R105, R62.reuse, 0x7632, R105 ;  /* 0x000076323e697816 */ /* 0x044fe40000000069 */
[----:B------:R-:W-:Y:S02]  /*0680*/  SHF.L.U32 R104, R62, 0x10, RZ ;  /* 0x000000103e687819 */ /* 0x000fe400000006ff */
[----:B------:R-:W-:Y:S02]  /*0690*/  SHF.L.U32 R105, R105, 0x10, RZ ;  /* 0x0000001069697819 */ /* 0x000fe400000006ff */
[C---:B------:R-:W-:Y:S02]  /*06a0*/  SHF.L.U32 R113, R61.reuse, 0x10, RZ ;  /* 0x000000103d717819 */ /* 0x040fe400000006ff */
[----:B------:R-:W-:-:S04]  /*06b0*/  PRMT R110, R61, 0x7632, R110 ;  /* 0x000076323d6e7816 */ /* 0x000fc8000000006e */
[----:B------:R-:W-:Y:S02]  /*06c0*/  SHF.L.U32 R110, R110, 0x10, RZ ;  /* 0x000000106e6e7819 */ /* 0x000fe400000006ff */
[----:B------:R-:W-:-:S04]  /*06d0*/  PRMT R111, R63, 0x7632, R111 ;  /* 0x000076323f6f7816 */ /* 0x000fc8000000006f */
[----:B------:R-:W-:Y:S01]  /*06e0*/  SHF.L.U32 R111, R111, 0x10, RZ ;  /* 0x000000106f6f7819 */ /* 0x000fe200000006ff */
[C---:B---3--:R-:W-:Y:S01]  /*06f0*/  FADD.FTZ R115, -R92.reuse, R82 ;  /* 0x000000525c737221 */ /* 0x048fe20000010100 */
[C---:B------:R-:W-:Y:S01]  /*0700*/  FADD.FTZ R116, -R92.reuse, R81 ;  /* 0x000000515c747221 */ /* 0x040fe20000010100 */
[C---:B------:R-:W-:Y:S01]  /*0710*/  FADD.FTZ R119, -R92.reuse, R80 ;  /* 0x000000505c777221 */ /* 0x040fe20000010100 */
[----:B----4-:R-:W-:Y:S01]  /*0720*/  FADD.FTZ R88, -R92, R88 ;  /* 0x000000585c587221 */ /* 0x010fe20000010100 */
[C---:B------:R-:W-:Y:S02]  /*0730*/  PRMT R82, R84.reuse, 0x7632, R82 ;  /* 0x0000763254527816 */ /* 0x040fe40000000052 */
[----:B------:R-:W-:Y:S01]  /*0740*/  SHF.L.U32 R84, R84, 0x10, RZ ;  /* 0x0000001054547819 */ /* 0x000fe200000006ff */
[----:B------:R-:W-:Y:S01]  /*0750*/  FMUL.FTZ R116, R116, UR20 ;  /* 0x0000001474747c20 */ /* 0x000fe20008410000 */
[----:B------:R-:W-:Y:S01]  /*0760*/  SHF.L.U32 R82, R82, 0x10, RZ ;  /* 0x0000001052527819 */ /* 0x000fe200000006ff */
[----:B------:R-:W-:Y:S01]  /*0770*/  FADD.FTZ R112, -R92, R83 ;  /* 0x000000535c707221 */ /* 0x000fe20000010100 */
[----:B------:R-:W-:Y:S01]  /*0780*/  PRMT R81, R86, 0x7632, R81 ;  /* 0x0000763256517816 */ /* 0x000fe20000000051 */
[----:B------:R-:W-:Y:S01]  /*0790*/  FADD.FTZ R89, -R92, R89 ;  /* 0x000000595c597221 */ /* 0x000fe20000010100 */
[----:B------:R-:W-:Y:S01]  /*07a0*/  SHF.L.U32 R83, R86, 0x10, RZ ;  /* 0x0000001056537819 */ /* 0x000fe200000006ff */
[----:B------:R-:W-:Y:S01]  /*07b0*/  FMUL.FTZ R117, R117, R84 ;  /* 0x0000005475757220 */ /* 0x000fe20000410000 */
[----:B------:R-:W-:Y:S01]  /*07c0*/  FMUL.FTZ R103, R88, UR20 ;  /* 0x0000001458677c20 */ /* 0x000fe20008410000 */
[----:B------:R-:W-:Y:S01]  /*07d0*/  FMUL.FTZ R119, R119, UR20 ;  /* 0x0000001477777c20 */ /* 0x000fe20008410000 */
[-C--:B------:R-:W-:Y:S01]  /*07e0*/  FMUL.FTZ R114, R114, R82.reuse ;  /* 0x0000005272727220 */ /* 0x080fe20000410000 */
[----:B------:R-:W-:Y:S01]  /*07f0*/  FFMA.FTZ R57, R116, R82, R57 ;  /* 0x0000005274397223 */ /* 0x000fe20000010039 */
[----:B------:R-:W-:Y:S01]  /*0800*/  FADD.FTZ R41, R41, R82 ;  /* 0x0000005229297221 */ /* 0x000fe20000010000 */
[----:B------:R-:W-:Y:S01]  /*0810*/  PRMT R93, R85, 0x7632, R93 ;  /* 0x00007632555d7816 */ /* 0x000fe2000000005d */
[----:B------:R-:W-:Y:S01]  /*0820*/  FMUL.FTZ R106, R89, UR20 ;  /* 0x00000014596a7c20 */ /* 0x000fe20008410000 */
[----:B------:R-:W-:Y:S01]  /*0830*/  SHF.L.U32 R82, R81, 0x10, RZ ;  /* 0x0000001051527819 */ /* 0x000fe200000006ff */
[-C--:B------:R-:W-:Y:S01]  /*0840*/  FMUL.FTZ R104, R104, R83.reuse ;  /* 0x0000005368687220 */ /* 0x080fe20000410000 */
[----:B------:R-:W-:Y:S01]  /*0850*/  SHF.L.U32 R85, R85, 0x10, RZ ;  /* 0x0000001055557819 */ /* 0x000fe200000006ff */
        /* <DEDUP_REMOVED lines=14> */
[----:B------:R-:W-:Y:S01]  /*0940*/  PRMT R80, R87, 0x7632, R80 ;  /* 0x0000763257507816 */ /* 0x000fe20000000050 */
[----:B------:R-:W-:Y:S01]  /*0950*/  FMUL.FTZ R110, R110, R93 ;  /* 0x0000005d6e6e7220 */ /* 0x000fe20000410000 */
[----:B------:R-:W-:Y:S01]  /*0960*/  FADD.FTZ R81, R82, R113 ;  /* 0x0000007152517221 */ /* 0x000fe20000010000 */
[----:B------:R-:W-:Y:S01]  /*0970*/  FMUL.FTZ R112, R112, UR20 ;  /* 0x0000001470707c20 */ /* 0x000fe20008410000 */
[----:B------:R-:W-:Y:S01]  /*0980*/  FFMA.FTZ R83, R115, R113, R84 ;  /* 0x0000007173537223 */ /* 0x000fe20000010054 */
[----:B------:R-:W-:Y:S01]  /*0990*/  SHF.L.U32 R84, R80, 0x10, RZ ;  /* 0x0000001050547819 */ /* 0x000fe200000006ff */
[----:B------:R-:W-:-:S02]  /*09a0*/  FADD.FTZ R81, R81, R110 ;  /* 0x0000006e51517221 */ /* 0x000fc40000010000 */
[----:B------:R-:W-:Y:S01]  /*09b0*/  FFMA.FTZ R80, R112, R110, R83 ;  /* 0x0000006e70507223 */ /* 0x000fe20000010053 */
[----:B------:R-:W-:Y:S01]  /*09c0*/  SHF.L.U32 R87, R87, 0x10, RZ ;  /* 0x0000001057577819 */ /* 0x000fe200000006ff */
[----:B------:R-:W-:Y:S01]  /*09d0*/  FADD.FTZ R82, R81, R104 ;  /* 0x0000006851527221 */ /* 0x000fe20000010000 */
[----:B------:R-:W-:Y:S01]  /*09e0*/  SHF.L.U32 R86, R63, 0x10, RZ ;  /* 0x000000103f567819 */ /* 0x000fe200000006ff */
[C---:B------:R-:W-:Y:S01]  /*09f0*/  FADD.FTZ R90, -R92.reuse, R90 ;  /* 0x0000005a5c5a7221 */ /* 0x040fe20000010100 */
[----:B------:R-:W-:Y:S01]  /*0a00*/  FFMA.FTZ R81, R103, R104, R80 ;  /* 0x0000006867517223 */ /* 0x000fe20000010050 */
[----:B------:R-:W-:Y:S01]  /*0a10*/  FADD.FTZ R91, -R92, R91 ;  /* 0x0000005b5c5b7221 */ /* 0x000fe20000010100 */
[----:B------:R-:W-:Y:S01]  /*0a20*/  FADD.FTZ R82, R82, R105 ;  /* 0x0000006952527221 */ /* 0x000fe20000010000 */
[----:B------:R-:W-:Y:S01]  /*0a30*/  FMUL.FTZ R107, R86, R87 ;  /* 0x00000057566b7220 */ /* 0x000fe20000410000 */
[----:B------:R-:W-:Y:S01]  /*0a40*/  FMUL.FTZ R109, R90, UR20 ;  /* 0x000000145a6d7c20 */ /* 0x000fe20008410000 */
[----:B------:R-:W-:Y:S01]  /*0a50*/  FFMA.FTZ R80, R106, R105, R81 ;  /* 0x000000696a507223 */ /* 0x000fe20000010051 */
[----:B------:R-:W-:Y:S01]  /*0a60*/  FMUL.FTZ R108, R91, UR20 ;  /* 0x000000145b6c7c20 */ /* 0x000fe20008410000 */
[-C--:B------:R-:W-:Y:S01]  /*0a70*/  FMUL.FTZ R111, R111, R84.reuse ;  /* 0x000000546f6f7220 */ /* 0x080fe20000410000 */
[----:B------:R-:W-:Y:S01]  /*0a80*/  FADD.FTZ R82, R82, R107 ;  /* 0x0000006b52527221 */ /* 0x000fe20000010000 */
[C---:B------:R-:W-:Y:S01]  /*0a90*/  FFMA.FTZ R80, R109.reuse, R107, R80 ;  /* 0x0000006b6d507223 */ /* 0x040fe20000010050 */
[----:B------:R-:W-:Y:S01]  /*0aa0*/  FADD.FTZ R38, R38, R87 ;  /* 0x0000005726267221 */ /* 0x000fe20000010000 */
[----:B------:R-:W-:Y:S01]  /*0ab0*/  FFMA.FTZ R54, R109, R87, R54 ;  /* 0x000000576d367223 */ /* 0x000fe20000010036 */
[----:B------:R-:W-:Y:S01]  /*0ac0*/  FADD.FTZ R42, R42, R85 ;  /* 0x000000552a2a7221 */ /* 0x000fe20000010000 */
[----:B------:R-:W-:Y:S01]  /*0ad0*/  FFMA.FTZ R58, R115, R85, R58 ;  /* 0x00000055733a7223 */ /* 0x000fe2000001003a */
[----:B------:R-:W-:Y:S01]  /*0ae0*/  FFMA.FTZ R59, R112, R93, R59 ;  /* 0x0000005d703b7223 */ /* 0x000fe2000001003b */
[----:B------:R-:W-:Y:S01]  /*0af0*/  FADD.FTZ R43, R43, R93 ;  /* 0x0000005d2b2b7221 */ /* 0x000fe20000010000 */
[----:B------:R-:W-:Y:S01]  /*0b00*/  FADD.FTZ R39, R39, R84 ;  /* 0x0000005427277221 */ /* 0x000fe20000010000 */
[----:B------:R-:W-:Y:S01]  /*0b10*/  FFMA.FTZ R55, R108, R84, R55 ;  /* 0x000000546c377223 */ /* 0x000fe20000010037 */
[----:B------:R-:W-:Y:S01]  /*0b20*/  IADD3 R89, PT, PT, R0, 0x100, RZ ;  /* 0x0000010000597810 */ /* 0x000fe20007ffe0ff */
[----:B------:R-:W-:Y:S01]  /*0b30*/  FADD.FTZ R87, R82, R111 ;  /* 0x0000006f52577221 */ /* 0x000fe20000010000 */
[----:B0-----:R-:W-:-:S07]  /*0b40*/  FFMA.FTZ R86, R108, R111, R80 ;  /* 0x0000006f6c567223 */ /* 0x001fce0000010050 */
.L_x_780:
[----:B-1--4-:R-:W-:Y:S05]  /*0b50*/  BSYNC.RECONVERGENT B0 ;  /* 0x0000000000007941 */ /* 0x012fea0003800200 */
.L_x_779:
[----:B------:R-:W-:Y:S04]  /*0b60*/  BSSY.RECONVERGENT B0, `(.L_x_781) ;  /* 0x000005f000007945 */ /* 0x000fe80003800200 */
[----:B------:R-:W-:Y:S05]  /*0b70*/  @!P4 BRA `(.L_x_782) ;  /* 0x000000040074c947 */ /* 0x000fea0003800000 */
[----:B------:R-:W0:Y:S08]  /*0b80*/  LDC.64 R90, c[0x0][0x3a8] ;  /* 0x0000ea00ff5a7b82 */ /* 0x000e300000000a00 */
[----:B------:R-:W1:Y:S01]  /*0b90*/  LDC.64 R80, c[0x0][0x428] ;  /* 0x00010a00ff507b82 */ /* 0x000e620000000a00 */
[----:B0-----:R-:W-:-:S05]  /*0ba0*/  IMAD.WIDE.U32 R90, R89, 0x20, R90 ;  /* 0x00000020595a7825 */ /* 0x001fca00078e005a */
[----:B------:R-:W2:Y:S01]  /*0bb0*/  LDG.E.128 R4, desc[UR18][R90.64] ;  /* 0x000000125a047981 */ /* 0x000ea2000c1e1d00 */
[----:B-1----:R-:W-:-:S03]  /*0bc0*/  IMAD.WIDE.U32 R80, R89, 0x10, R80 ;  /* 0x0000001059507825 */ /* 0x002fc600078e0050 */
[----:B------:R-:W3:Y:S04]  /*0bd0*/  LDG.E.128 R8, desc[UR18][R90.64+0x10] ;  /* 0x000010125a087981 */ /* 0x000ee8000c1e1d00 */
[----:B------:R-:W4:Y:S01]  /*0be0*/  LDG.E.128 R80, desc[UR18][R80.64] ;  /* 0x0000001250507981 */ /* 0x000f22000c1e1d00 */
[----:B------:R-:W-:-:S04]  /*0bf0*/  ISETP.NE.U32.AND P0, PT, RZ, UR24, PT ;  /* 0x00000018ff007c0c */ /* 0x000fc8000bf05070 */
[----:B------:R-:W-:-:S13]  /*0c00*/  ISETP.NE.AND.EX P0, PT, RZ, UR25, PT, P0 ;  /* 0x00000019ff007c0c */ /* 0x000fda000bf05300 */
[----:B------:R-:W0:Y:S01]  /*0c10*/  @P0 LDC.64 R84, c[0x0][0x438] ;  /* 0x00010e00ff540b82 */ /* 0x000e220000000a00 */
[----:B-----5:R-:W-:Y:S01]  /*0c20*/  SHF.L.U32 R96, R66, 0x10, RZ ;  /* 0x0000001042607819 */ /* 0x020fe200000006ff */
[----:B0-----:R-:W-:-:S05]  /*0c30*/  @P0 IMAD.WIDE.U32 R88, R89, 0x20, R84 ;  /* 0x0000002059580825 */ /* 0x001fca00078e0054 */
[----:B------:R-:W5:Y:S04]  /*0c40*/  @P0 LDG.E.128 R16, desc[UR18][R88.64] ;  /* 0x0000001258100981 */ /* 0x000f68000c1e1d00 */
[----:B------:R0:W5:Y:S01]  /*0c50*/  @P0 LDG.E.128 R12, desc[UR18][R88.64+0x10] ;  /* 0x00001012580c0981 */ /* 0x000162000c1e1d00 */
[----:B------:R-:W-:Y:S02]  /*0c60*/  PRMT R97, R66, 0x7632, R97 ;  /* 0x0000763242617816 */ /* 0x000fe40000000061 */
[----:B------:R-:W-:Y:S02]  /*0c70*/  SHF.L.U32 R100, R67, 0x10, RZ ;  /* 0x0000001043647819 */ /* 0x000fe400000006ff */
[----:B------:R-:W-:Y:S02]  /*0c80*/  SHF.L.U32 R97, R97, 0x10, RZ ;  /* 0x0000001061617819 */ /* 0x000fe400000006ff */
[----:B------:R-:W-:-:S04]  /*0c90*/  PRMT R101, R67, 0x7632, R101 ;  /* 0x0000763243657816 */ /* 0x000fc80000000065 */
[----:B------:R-:W-:Y:S01]  /*0ca0*/  SHF.L.U32 R101, R101, 0x10, RZ ;  /* 0x0000001065657819 */ /* 0x000fe200000006ff */
[C---:B--2---:R-:W-:Y:S01]  /*0cb0*/  FADD.FTZ R3, -R92.reuse, R4 ;  /* 0x000000045c037221 */ /* 0x044fe20000010100 */
[C---:B------:R-:W-:Y:S01]  /*0cc0*/  FADD.FTZ R93, -R92.reuse, R5 ;  /* 0x000000055c5d7221 */ /* 0x040fe20000010100 */
[----:B------:R-:W-:Y:S01]  /*0cd0*/  FADD.FTZ R85, -R92, R7 ;  /* 0x000000075c557221 */ /* 0x000fe20000010100 */
[----:B------:R-:W-:Y:S01]  /*0ce0*/  SHF.L.U32 R4, R64, 0x10, RZ ;  /* 0x0000001040047819 */ /* 0x000fe200000006ff */
[--C-:B---3--:R-:W-:Y:S01]  /*0cf0*/  FADD.FTZ R84, -R92, R8.reuse ;  /* 0x000000085c547221 */ /* 0x108fe20000010100 */
[----:B------:R-:W-:Y:S01]  /*0d00*/  PRMT R8, R64, 0x7632, R8 ;  /* 0x0000763240087816 */ /* 0x000fe20000000008 */
[----:B------:R-:W-:Y:S01]  /*0d10*/  FMUL.FTZ R3, R3, UR20 ;  /* 0x0000001403037c20 */ /* 0x000fe20008410000 */
[C---:B------:R-:W-:Y:S01]  /*0d20*/  FADD.FTZ R98, -R92.reuse, R9 ;  /* 0x000000095c627221 */ /* 0x040fe20000010100 */
[----:B------:R-:W-:Y:S01]  /*0d30*/  FADD.FTZ R90, -R92, R6 ;  /* 0x000000065c5a7221 */ /* 0x000fe20000010100 */
[----:B----4-:R-:W-:Y:S01]  /*0d40*/  PRMT R5, R80, 0x7632, R5 ;  /* 0x0000763250057816 */ /* 0x010fe20000000005 */
[----:B------:R-:W-:Y:S01]  /*0d50*/  FADD.FTZ R99, -R92, R10 ;  /* 0x0000000a5c637221 */ /* 0x000fe20000010100 */
[----:B------:R-:W-:Y:S01]  /*0d60*/  SHF.L.U32 R7, R80, 0x10, RZ ;  /* 0x0000001050077819 */ /* 0x000fe200000006ff */
[----:B------:R-:W-:Y:S01]  /*0d70*/  FADD.FTZ R102, -R92, R11 ;  /* 0x0000000b5c667221 */ /* 0x000fe20000010100 */
[----:B------:R-:W-:Y:S01]  /*0d80*/  SHF.L.U32 R8, R8, 0x10, RZ ;  /* 0x0000001008087819 */ /* 0x000fe200000006ff */
[----:B------:R-:W-:Y:S01]  /*0d90*/  FMUL.FTZ R6, R93, UR20 ;  /* 0x000000145d067c20 */ /* 0x000fe20008410000 */
[----:B------:R-:W-:Y:S01]  /*0da0*/  SHF.L.U32 R9, R5, 0x10, RZ ;  /* 0x0000001005097819 */ /* 0x000fe200000006ff */
[-C--:B------:R-:W-:Y:S01]  /*0db0*/  FMUL.FTZ R4, R4, R7.reuse ;  /* 0x0000000704047220 */ /* 0x080fe20000410000 */
[----:B0-----:R-:W-:Y:S01]  /*0dc0*/  SHF.L.U32 R89, R81, 0x10, RZ ;  /* 0x0000001051597819 */ /* 0x001fe200000006ff */
[----:B------:R-:W-:Y:S01]  /*0dd0*/  FADD.FTZ R32, R32, R7 ;  /* 0x0000000720207221 */ /* 0x000fe20000010000 */
[----:B------:R-:W-:Y:S01]  /*0de0*/  FFMA.FTZ R48, R3, R7, R48 ;  /* 0x0000000703307223 */ /* 0x000fe20000010030 */
[----:B------:R-:W-:Y:S01]  /*0df0*/  SHF.L.U32 R10, R65, 0x10, RZ ;  /* 0x00000010410a7819 */ /* 0x000fe200000006ff */
[-C--:B------:R-:W-:Y:S01]  /*0e00*/  FMUL.FTZ R5, R8, R9.reuse ;  /* 0x0000000908057220 */ /* 0x080fe20000410000 */
[----:B------:R-:W-:Y:S01]  /*0e10*/  PRMT R11, R81, 0x7632, R11 ;  /* 0x00007632510b7816 */ /* 0x000fe2000000000b */
[----:B------:R-:W-:Y:S01]  /*0e20*/  FFMA.FTZ R49, R6, R9, R49 ;  /* 0x0000000906317223 */ /* 0x000fe20000010031 */
[----:B------:R-:W-:Y:S01]  /*0e30*/  PRMT R7, R65, 0x7632, R7 ;  /* 0x0000763241077816 */ /* 0x000fe20000000007 */
[----:B------:R-:W-:Y:S01]  /*0e40*/  FADD.FTZ R33, R33, R9 ;  /* 0x0000000921217221 */ /* 0x000fe20000010000 */
[----:B------:R-:W-:Y:S01]  /*0e50*/  PRMT R88, R82, 0x7632, R88 ;  /* 0x0000763252587816 */ /* 0x000fe20000000058 */
[----:B------:R-:W-:Y:S01]  /*0e60*/  FMUL.FTZ R8, R10, R89 ;  /* 0x000000590a087220 */ /* 0x000fe20000410000 */
[----:B------:R-:W-:Y:S01]  /*0e70*/  SHF.L.U32 R81, R82, 0x10, RZ ;  /* 0x0000001052517819 */ /* 0x000fe200000006ff */
[----:B------:R-:W-:Y:S01]  /*0e80*/  FMUL.FTZ R10, R85, UR20 ;  /* 0x00000014550a7c20 */ /* 0x000fe20008410000 */
[----:B------:R-:W-:Y:S01]  /*0e90*/  SHF.L.U32 R9, R7, 0x10, RZ ;  /* 0x0000001007097819 */ /* 0x000fe200000006ff */
[----:B------:R-:W-:Y:S01]  /*0ea0*/  FMUL.FTZ R7, R90, UR20 ;  /* 0x000000145a077c20 */ /* 0x000fe20008410000 */
[----:B------:R-:W-:Y:S01]  /*0eb0*/  SHF.L.U32 R82, R11, 0x10, RZ ;  /* 0x000000100b527819 */ /* 0x000fe200000006ff */
[----:B------:R-:W-:Y:S01]  /*0ec0*/  FMUL.FTZ R11, R84, UR20 ;  /* 0x00000014540b7c20 */ /* 0x000fe20008410000 */
[-C--:B------:R-:W-:Y:S01]  /*0ed0*/  FMUL.FTZ R96, R96, R81.reuse ;  /* 0x0000005160607220 */ /* 0x080fe20000410000 */
[----:B------:R-:W-:Y:S01]  /*0ee0*/  FADD.FTZ R28, R28, R81 ;  /* 0x000000511c1c7221 */ /* 0x000fe20000010000 */
[----:B------:R-:W-:Y:S01]  /*0ef0*/  PRMT R80, R83, 0x7632, R80 ;  /* 0x0000763253507816 */ /* 0x000fe20000000050 */
[-C--:B------:R-:W-:Y:S01]  /*0f00*/  FMUL.FTZ R9, R9, R82.reuse ;  /* 0x0000005209097220 */ /* 0x080fe20000410000 */
[----:B------:R-:W-:Y:S01]  /*0f10*/  FFMA.FTZ R51, R10, R82, R51 ;  /* 0x000000520a337223 */ /* 0x000fe20000010033 */
[----:B------:R-:W-:Y:S01]  /*0f20*/  FADD.FTZ R35, R35, R82 ;  /* 0x0000005223237221 */ /* 0x000fe20000010000 */
[----:B------:R-:W-:Y:S01]  /*0f30*/  FFMA.FTZ R44, R11, R81, R44 ;  /* 0x000000510b2c7223 */ /* 0x000fe2000001002c */
[----:B------:R-:W-:Y:S01]  /*0f40*/  FADD.FTZ R82, R87, R4 ;  /* 0x0000000457527221 */ /* 0x000fe20000010000 */
[----:B------:R-:W-:Y:S01]  /*0f50*/  FFMA.FTZ R81, R3, R4, R86 ;  /* 0x0000000403517223 */ /* 0x000fe20000010056 */
[----:B------:R-:W-:Y:S01]  /*0f60*/  SHF.L.U32 R88, R88, 0x10, RZ ;  /* 0x0000001058587819 */ /* 0x000fe200000006ff */
        /* <DEDUP_REMOVED lines=12> */
[----:B------:R-:W-:Y:S01]  /*1030*/  FADD.FTZ R30, R30, R83 ;  /* 0x000000531e1e7221 */ /* 0x000fe20000010000 */
[----:B------:R-:W-:Y:S01]  /*1040*/  FADD.FTZ R80, R85, R96 ;  /* 0x0000006055507221 */ /* 0x000fe20000010000 */
[----:B------:R-:W-:Y:S01]  /*1050*/  FFMA.FTZ R81, R11, R96, R82 ;  /* 0x000000600b517223 */ /* 0x000fe20000010052 */
[----:B------:R-:W-:Y:S01]  /*1060*/  FFMA.FTZ R46, R99, R83, R46 ;  /* 0x00000053632e7223 */ /* 0x000fe2000001002e */
[----:B------:R-:W-:Y:S01]  /*1070*/  FMUL.FTZ R102, R102, UR20 ;  /* 0x0000001466667c20 */ /* 0x000fe20008410000 */
[----:B------:R-:W-:Y:S01]  /*1080*/  FADD.FTZ R83, R80, R97 ;  /* 0x0000006150537221 */ /* 0x000fe20000010000 */
[----:B------:R-:W-:Y:S01]  /*1090*/  FFMA.FTZ R80, R98, R97, R81 ;  /* 0x0000006162507223 */ /* 0x000fe20000010051 */
[----:B------:R-:W-:Y:S01]  /*10a0*/  FMUL.FTZ R101, R101, R84 ;  /* 0x0000005465657220 */ /* 0x000fe20000410000 */
[----:B------:R-:W-:Y:S01]  /*10b0*/  FADD.FTZ R34, R34, R89 ;  /* 0x0000005922227221 */ /* 0x000fe20000010000 */
[----:B------:R-:W-:Y:S01]  /*10c0*/  FADD.FTZ R82, R83, R100 ;  /* 0x0000006453527221 */ /* 0x000fe20000010000 */
[----:B------:R-:W-:Y:S01]  /*10d0*/  FFMA.FTZ R80, R99, R100, R80 ;  /* 0x0000006463507223 */ /* 0x000fe20000010050 */
[----:B------:R-:W-:Y:S01]  /*10e0*/  FFMA.FTZ R50, R7, R89, R50 ;  /* 0x0000005907327223 */ /* 0x000fe20000010032 */
[----:B------:R-:W-:Y:S01]  /*10f0*/  FFMA.FTZ R45, R98, R88, R45 ;  /* 0x00000058622d7223 */ /* 0x000fe2000001002d */
[----:B------:R-:W-:Y:S01]  /*1100*/  FADD.FTZ R29, R29, R88 ;  /* 0x000000581d1d7221 */ /* 0x000fe20000010000 */
[----:B------:R-:W-:Y:S01]  /*1110*/  FFMA.FTZ R47, R102, R84, R47 ;  /* 0x00000054662f7223 */ /* 0x000fe2000001002f */
[----:B------:R-:W-:Y:S01]  /*1120*/  FADD.FTZ R31, R31, R84 ;  /* 0x000000541f1f7221 */ /* 0x000fe20000010000 */
[----:B------:R-:W-:Y:S01]  /*1130*/  FADD.FTZ R87, R82, R101 ;  /* 0x0000006552577221 */ /* 0x000fe20000010000 */
[----:B------:R-:W-:-:S07]  /*1140*/  FFMA.FTZ R86, R102, R101, R80 ;  /* 0x0000006566567223 */ /* 0x000fce0000010050 */
.L_x_782:
[----:B------:R-:W-:Y:S05]  /*1150*/  BSYNC.RECONVERGENT B0 ;  /* 0x0000000000007941 */ /* 0x000fea0003800200 */
.L_x_781:
        /* <DEDUP_REMOVED lines=32> */
.L_x_784:
[----:B------:R-:W-:Y:S05]  /*1360*/  BSYNC.RECONVERGENT B0 ;  /* 0x0000000000007941 */ /* 0x000fea0003800200 */
.L_x_783:
        /* <DEDUP_REMOVED lines=84> */
.L_x_789:
        /* <DEDUP_REMOVED lines=33> */
.L_x_788:
        /* <DEDUP_REMOVED lines=32> */
[----:B------:R-:W-:Y:S01]  /*1cc0*/  F2FP.BF16.F32.PACK_AB R80, R77, R76 ;  /* 0x0000004c4d50723e */ /* 0x000fe200000010ff */
[----:B------:R-:W-:Y:S06]  /*1cd0*/  BRA `(.L_x_790) ;  /* 0x0000000800ac7947 */ /* 0x000fec0003800000 */
.L_x_791:
        /* <DEDUP_REMOVED lines=33> */
.L_x_787:
        /* <DEDUP_REMOVED lines=15> */
[----:B------:R-:W-:Y:S01]  /*1fe0*/  FFMA.FTZ R86, R106, UR21, R90 ;  /* 0x000000156a567c23 */ /* 0x000fe2000801005a */
[----:B------:R-:W-:Y:S01]  /*1ff0*/  FADD.FTZ R81, R117, -R80 ;  /* 0x8000005075517221 */ /* 0x000fe20000010000 */
[--C-:B------:R-:W-:Y:S01]  /*2000*/  FFMA.FTZ R88, R109, UR21, R90.reuse ;  /* 0x000000156d587c23 */ /* 0x100fe2000801005a */
[----:B------:R-:W-:Y:S01]  /*2010*/  FFMA.FTZ R92, R108, UR21, R90 ;  /* 0x000000156c5c7c23 */ /* 0x000fe2000801005a */
[----:B------:R-:W-:Y:S01]  /*2020*/  FADD.FTZ R82, R114, -R83 ;  /* 0x8000005372527221 */ /* 0x000fe20000010000 */
[----:B------:R-:W-:Y:S01]  /*2030*/  FADD.FTZ R83, R113, -R84 ;  /* 0x8000005471537221 */ /* 0x000fe20000010000 */
[----:B------:R-:W-:Y:S01]  /*2040*/  FADD.FTZ R84, R110, -R85 ;  /* 0x800000556e547221 */ /* 0x000fe20000010000 */
[----:B------:R-:W-:Y:S01]  /*2050*/  FADD.FTZ R87, R104, -R87 ;  /* 0x8000005768577221 */ /* 0x000fe20000010000 */
[----:B------:R-:W-:Y:S01]  /*2060*/  FADD.FTZ R86, R105, -R86 ;  /* 0x8000005669567221 */ /* 0x000fe20000010000 */
[----:B------:R-:W-:Y:S01]  /*2070*/  FFMA.FTZ R80, R81, UR20, R24 ;  /* 0x0000001451507c23 */ /* 0x000fe20008010018 */
[----:B------:R-:W-:Y:S01]  /*2080*/  FADD.FTZ R89, R107, -R88 ;  /* 0x800000586b597221 */ /* 0x000fe20000010000 */
[----:B------:R-:W-:Y:S01]  /*2090*/  FADD.FTZ R92, R111, -R92 ;  /* 0x8000005c6f5c7221 */ /* 0x000fe20000010000 */
[----:B------:R-:W-:Y:S01]  /*20a0*/  FFMA.FTZ R81, R82, UR20, R25 ;  /* 0x0000001452517c23 */ /* 0x000fe20008010019 */
[----:B------:R-:W-:Y:S01]  /*20b0*/  FFMA.FTZ R82, R83, UR20, R26 ;  /* 0x0000001453527c23 */ /* 0x000fe2000801001a */
[----:B------:R-:W-:Y:S01]  /*20c0*/  FFMA.FTZ R83, R84, UR20, R27 ;  /* 0x0000001454537c23 */ /* 0x000fe2000801001b */
        /* <DEDUP_REMOVED lines=9> */
.L_x_793:
        /* <DEDUP_REMOVED lines=8> */
[----:B------:R-:W-:Y:S01]  /*21e0*/  FADD.FTZ R68, R114, -R71 ;  /* 0x8000004772447221 */ /* 0x000fe20000010000 */
[----:B------:R-:W-:Y:S01]  /*21f0*/  FFMA.FTZ R84, R108, UR21, R90 ;  /* 0x000000156c547c23 */ /* 0x000fe2000801005a */
[----:B------:R-:W-:Y:S01]  /*2200*/  FADD.FTZ R71, R113, -R70 ;  /* 0x8000004671477221 */ /* 0x000fe20000010000 */
[----:B------:R-:W-:Y:S01]  /*2210*/  FADD.FTZ R70, R110, -R81 ;  /* 0x800000516e467221 */ /* 0x000fe20000010000 */
[----:B------:R-:W-:Y:S01]  /*2220*/  FADD.FTZ R83, R104, -R83 ;  /* 0x8000005368537221 */ /* 0x000fe20000010000 */
        /* <DEDUP_REMOVED lines=20> */
.L_x_792:
        /* <DEDUP_REMOVED lines=28> */
[----:B------:R-:W-:-:S02]  /*2530*/  FFMA.FTZ R77, R80, UR20, R25 ;  /* 0x00000014504d7c23 */ /* 0x000fc40008010019 */
[----:B------:R-:W-:Y:S02]  /*2540*/  F2FP.BF16.F32.PACK_AB R83, R75, R74 ;  /* 0x0000004a4b53723e */ /* 0x000fe400000010ff */
[----:B------:R-:W-:Y:S02]  /*2550*/  F2FP.BF16.F32.PACK_AB R82, R73, R72 ;  /* 0x000000484952723e */ /* 0x000fe400000010ff */
[----:B------:R-:W-:Y:S02]  /*2560*/  F2FP.BF16.F32.PACK_AB R81, R79, R78 ;  /* 0x0000004e4f51723e */ /* 0x000fe400000010ff */
[----:B------:R-:W-:Y:S01]  /*2570*/  F2FP.BF16.F32.PACK_AB R80, R77, R76 ;  /* 0x0000004c4d50723e */ /* 0x000fe200000010ff */
[----:B------:R-:W-:Y:S06]  /*2580*/  BRA `(.L_x_790) ;  /* 0x0000000000807947 */ /* 0x000fec0003800000 */
.L_x_794:
        /* <DEDUP_REMOVED lines=32> */
.L_x_790:
        /* <DEDUP_REMOVED lines=15> */
.L_x_786:
[----:B------:R-:W-:Y:S05]  /*2880*/  BSYNC.RECONVERGENT B0 ;  /* 0x0000000000007941 */ /* 0x000fea0003800200 */
.L_x_785:
        /* <DEDUP_REMOVED lines=29> */
[----:B-----5:R-:W-:Y:S01]  /*2a60*/  FFMA.FTZ R75, R74, UR20, R15 ;  /* 0x000000144a4b7c23 */ /* 0x020fe2000801000f */
        /* <DEDUP_REMOVED lines=16> */
.L_x_799:
        /* <DEDUP_REMOVED lines=29> */
.L_x_798:
[----:B0-----:R-:W0:Y:S02]  /*2d40*/  LDC.64 R80, c[0x0][0x470] ;  /* 0x00011c00ff507b82 */ /* 0x001e240000000a00 */
        /* <DEDUP_REMOVED lines=36> */
.L_x_801:
        /* <DEDUP_REMOVED lines=29> */
.L_x_797:
        /* <DEDUP_REMOVED lines=41> */
.L_x_803:
        /* <DEDUP_REMOVED lines=29> */
.L_x_802:
        /* <DEDUP_REMOVED lines=37> */
.L_x_804:
        /* <DEDUP_REMOVED lines=28> */
.L_x_800:
        /* <DEDUP_REMOVED lines=10> */
.L_x_796:
[----:B------:R-:W-:Y:S05]  /*3a70*/  BSYNC.RECONVERGENT B0 ;  /* 0x0000000000007941 */ /* 0x000fea0003800200 */
.L_x_795:
[----:B------:R-:W-:Y:S01]  /*3a80*/  UPLOP3.LUT UP1, UPT, UPT, UPT, UP1, 0x40, 0x4 ;  /* 0x000000000004789c */ /* 0x000fe20003f2e810 */
[----:B------:R-:W-:Y:S10]  /*3a90*/  BRA.U !UP2, `(.L_x_805) ;  /* 0xffffffc90a647547 */ /* 0x000ff4000b83ffff */
.L_x_778:
        /* <DEDUP_REMOVED lines=23> */
.L_x_806:
        /* <DEDUP_REMOVED lines=15> */
.L_x_2818:


//--------------------- .text._ZN10layer_norm31ln_parallel_residual_bwd_kernelINS_13Kernel_traitsI13__nv_bfloat16S2_fS2_fjLj4096ELj1ELj1ELj8ELj16ENS_18Kernel_traits_baseILj4096ES2_S2_fS2_fjLj256EEEEELb0ELb1ELb1EEEvNS_9BwdParamsE --------------------------
	.section	.text._ZN10layer_norm31ln_parallel_residual_bwd_kernelINS_13Kernel_traitsI13__nv_bfloat16S2_fS2_fjLj4096ELj1ELj1ELj8ELj16ENS_18Kernel_traits_baseILj4096ES2_S2_fS2_fjLj256EEEEELb0ELb1ELb1EEEvNS_9BwdParamsE,"ax",@progbits
	.align	128
        .global         _ZN10layer_norm31ln_parallel_residual_bwd_kernelINS_13Kernel_traitsI13__nv_bfloat16S2_fS2_fjLj4096ELj1ELj1ELj8ELj16ENS_18Kernel_traits_baseILj4096ES2_S2_fS2_fjLj256EEEEELb0ELb1ELb1EEEvNS_9BwdParamsE
        .type           _ZN10layer_norm31ln_parallel_residual_bwd_kernelINS_13Kernel_traitsI13__nv_bfloat16S2_fS2_fjLj4096ELj1ELj1ELj8ELj16ENS_18Kernel_traits_baseILj4096ES2_S2_fS2_fjLj256EEEEELb0ELb1ELb1EEEvNS_9BwdParamsE,@function
        .size           _ZN10layer_norm31ln_parallel_residual_bwd_kernelINS_13Kernel_traitsI13__nv_bfloat16S2_fS2_fjLj4096ELj1ELj1ELj8ELj16ENS_18Kernel_traits_baseILj4096ES2_S2_fS2_fjLj256EEEEELb0ELb1ELb1EEEvNS_9BwdParamsE,(.L_x_2819 - _ZN10layer_norm31ln_parallel_residual_bwd_kernelINS_13Kernel_traitsI13__nv_bfloat16S2_fS2_fjLj4096ELj1ELj1ELj8ELj16ENS_18Kernel_traits_baseILj4096ES2_S2_fS2_fjLj256EEEEELb0ELb1ELb1EEEvNS_9BwdParamsE)
        .other          _ZN10layer_norm31ln_parallel_residual_bwd_kernelINS_13Kernel_traitsI13__nv_bfloat16S2_fS2_fjLj4096ELj1ELj1ELj8ELj16ENS_18Kernel_traits_baseILj4096ES2_S2_fS2_fjLj256EEEEELb0ELb1ELb1EEEvNS_9BwdParamsE,@"STO_CUDA_ENTRY STV_DEFAULT"
_ZN10layer_norm31ln_parallel_residual_bwd_kernelINS_13Kernel_traitsI13__nv_bfloat16S2_fS2_fjLj4096ELj1ELj1ELj8ELj16ENS_18Kernel_traits_baseILj4096ES2_S2_fS2_fjLj256EEEEELb0ELb1ELb1EEEvNS_9BwdParamsE:
.text._ZN10layer_norm31ln_parallel_residual_bwd_kernelINS_13Kernel_traitsI13__nv_bfloat16S2_fS2_fjLj4096ELj1ELj1ELj8ELj16ENS_18Kernel_traits_baseILj4096ES2_S2_fS2_fjLj256EEEEELb0ELb1ELb1EEEvNS_9BwdParamsE:
        /* <DEDUP_REMOVED lines=25> */
[----:B------:R-:W-:Y:S01]  /*0190*/  HFMA2 R84, -RZ, RZ, 0, 0 ;  /* 0x00000000ff547431 */ /* 0x000fe200000001ff */
        /* <DEDUP_REMOVED lines=14> */
[----:B------:R-:W3:Y:S01]  /*0280*/  LDCU UR13, c[0x0][0x388] ;  /* 0x00007100ff0d77ac */ /* 0x000ee20008000800 */
[----:B------:R-:W4:Y:S01]  /*0290*/  LDCU UR14, c[0x0][0x400] ;  /* 0x00008000ff0e77ac */ /* 0x000f220008000800 */
[----:B0-----:R-:W-:Y:S01]  /*02a0*/  IMAD.WIDE.U32 R2, R0, 0x10, R2 ;  /* 0x0000001000027825 */ /* 0x001fe200078e0002 */
[----:B------:R-:W0:Y:S04]  /*02b0*/  LDCU.64 UR6, c[0x0][0x470] ;  /* 0x00008e00ff0677ac */ /* 0x000e280008000a00 */
[----:B--2---:R-:W2:Y:S01]  /*02c0*/  LDG.E.128 R92, desc[UR10][R2.64] ;  /* 0x0000000a025c7981 */ /* 0x004ea2000c1e1d00 */
[----:B------:R-:W0:Y:S03]  /*02d0*/  LDCU.64 UR8, c[0x0][0x478] ;  /* 0x00008f00ff0877ac */ /* 0x000e260008000a00 */
[----:B------:R5:W3:Y:S01]  /*02e0*/  LDG.E.128 R4, desc[UR10][R2.64+0x1000] ;  /* 0x0010000a02047981 */ /* 0x000ae2000c1e1d00 */
[----:B-1----:R-:W-:Y:S01]  /*02f0*/  UISETP.NE.U32.AND UP0, UPT, UR4, URZ, UPT ;  /* 0x000000ff0400728c */ /* 0x002fe2000bf05070 */
[----:B------:R-:W-:Y:S01]  /*0300*/  MOV R85, UR12 ;  /* 0x0000000c00557c02 */ /* 0x000fe20008000f00 */
[----:B------:R-:W1:Y:S02]  /*0310*/  LDCU.U8 UR4, c[0x0][0x410] ;  /* 0x00008200ff0477ac */ /* 0x000e640008000000 */
[----:B------:R-:W-:Y:S01]  /*0320*/  UISETP.NE.AND.EX UP0, UPT, UR5, URZ, UPT, UP0 ;  /* 0x000000ff0500728c */ /* 0x000fe2000bf05300 */
[----:B-----5:R-:W-:-:S05]  /*0330*/  CS2R R2, SRZ ;  /* 0x0000000000027805 */ /* 0x020fca000001ff00 */
[----:B------:R-:W-:Y:S01]  /*0340*/  PLOP3.LUT P0, PT, PT, PT, UP0, 0x80, 0x8 ;  /* 0x000000000008781c */ /* 0x000fe20003f0f008 */
[----:B-1----:R-:W-:-:S06]  /*0350*/  UISETP.NE.AND UP2, UPT, UR4, URZ, UPT ;  /* 0x000000ff0400728c */ /* 0x002fcc000bf45270 */
[----:B------:R-:W-:Y:S02]  /*0360*/  PLOP3.LUT P3, PT, PT, PT, UP2, 0x80, 0x8 ;  /* 0x000000000008781c */ /* 0x000fe40003f6f028 */
[----:B--2---:R-:W-:Y:S02]  /*0370*/  PRMT R106, R92, 0x7632, R106 ;  /* 0x000076325c6a7816 */ /* 0x004fe4000000006a */
[----:B------:R-:W-:Y:S02]  /*0380*/  PRMT R104, R93, 0x7632, R104 ;  /* 0x000076325d687816 */ /* 0x000fe40000000068 */
[----:B------:R-:W-:Y:S02]  /*0390*/  PRMT R102, R94, 0x7632, R102 ;  /* 0x000076325e667816 */ /* 0x000fe40000000066 */
[----:B------:R-:W-:Y:S02]  /*03a0*/  PRMT R96, R95, 0x7632, R96 ;  /* 0x000076325f607816 */ /* 0x000fe40000000060 */
[----:B---3--:R-:W-:-:S02]  /*03b0*/  PRMT R97, R4, 0x7632, R97 ;  /* 0x0000763204617816 */ /* 0x008fc40000000061 */
        /* <DEDUP_REMOVED lines=8> */
[----:B------:R-:W-:Y:S02]  /*0440*/  CS2R R4, SRZ ;  /* 0x0000000000047805 */ /* 0x000fe4000001ff00 */
[----:B------:R-:W-:Y:S02]  /*0450*/  SHF.L.U32 R92, R6, 0x10, RZ ;  /* 0x00000010065c7819 */ /* 0x000fe400000006ff */
[----:B------:R-:W-:Y:S02]  /*0460*/  SHF.L.U32 R89, R7, 0x10, RZ ;  /* 0x0000001007597819 */ /* 0x000fe400000006ff */
[----:B------:R-:W-:-:S02]  /*0470*/  CS2R R6, SRZ ;  /* 0x0000000000067805 */ /* 0x000fc4000001ff00 */
        /* <DEDUP_REMOVED lines=8> */
[----:B0---4-:R-:W-:-:S07]  /*0500*/  SHF.L.U32 R100, R100, 0x10, RZ ;  /* 0x0000001064647819 */ /* 0x011fce00000006ff */
.L_x_826:
        /* <DEDUP_REMOVED lines=8> */
[----:B0-----:R-:W-:Y:S01]  /*0590*/  IMAD.WIDE R48, R85, 0x4, R48 ;  /* 0x0000000455307825 */ /* 0x001fe200078e0230 */
[----:B------:R-:W-:-:S04]  /*05a0*/  IADD3 R112, PT, PT, R101, 0x100, RZ ;  /* 0x0000010065707810 */ /* 0x000fc80007ffe0ff */
[----:B------:R-:W4:Y:S01]  /*05b0*/  LDG.E R113, desc[UR10][R48.64] ;  /* 0x0000000a30717981 */ /* 0x000f22000c1e1900 */
[C---:B-1----:R-:W-:Y:S01]  /*05c0*/  IMAD.WIDE.U32 R56, R101.reuse, 0x20, R64 ;  /* 0x0000002065387825 */ /* 0x042fe200078e0040 */
[----:B------:R-:W0:Y:S03]  /*05d0*/  @P0 LDC.64 R90, c[0x0][0x438] ;  /* 0x00010e00ff5a0b82 */ /* 0x000e260000000a00 */
[----:B--2---:R-:W-:Y:S01]  /*05e0*/  IMAD.WIDE.U32 R52, R101, 0x10, R68 ;  /* 0x0000001065347825 */ /* 0x004fe200078e0044 */
[----:B------:R-:W2:Y:S04]  /*05f0*/  LDG.E.128 R48, desc[UR10][R56.64] ;  /* 0x0000000a38307981 */ /* 0x000ea8000c1e1d00 */
[----:B------:R-:W1:Y:S01]  /*0600*/  LDC.64 R86, c[0x0][0x438] ;  /* 0x00010e00ff567b82 */ /* 0x000e620000000a00 */
[----:B---3--:R-:W-:Y:S01]  /*0610*/  IMAD.WIDE R108, R85, 0x4, R108 ;  /* 0x00000004556c7825 */ /* 0x008fe200078e026c */
[----:B------:R-:W3:Y:S03]  /*0620*/  LDG.E.128 R52, desc[UR10][R52.64] ;  /* 0x0000000a34347981 */ /* 0x000ee6000c1e1d00 */
[C---:B------:R-:W-:Y:S01]  /*0630*/  IMAD.WIDE.U32 R64, R112.reuse, 0x20, R64 ;  /* 0x0000002070407825 */ /* 0x040fe200078e0040 */
[----:B------:R-:W3:Y:S03]  /*0640*/  LDG.E.128 R56, desc[UR10][R56.64+0x10] ;  /* 0x0000100a38387981 */ /* 0x000ee6000c1e1d00 */
[----:B------:R-:W-:Y:S01]  /*0650*/  IMAD.WIDE.U32 R68, R112, 0x10, R68 ;  /* 0x0000001070447825 */ /* 0x000fe200078e0044 */
[----:B------:R-:W3:Y:S04]  /*0660*/  LDG.E R108, desc[UR10][R108.64] ;  /* 0x0000000a6c6c7981 */ /* 0x000ee8000c1e1900 */
[----:B------:R-:W3:Y:S04]  /*0670*/  LDG.E.128 R60, desc[UR10][R64.64] ;  /* 0x0000000a403c7981 */ /* 0x000ee8000c1e1d00 */
[----:B------:R-:W3:Y:S04]  /*0680*/  LDG.E.128 R68, desc[UR10][R68.64] ;  /* 0x0000000a44447981 */ /* 0x000ee8000c1e1d00 */
[----:B------:R-:W3:Y:S01]  /*0690*/  LDG.E.128 R64, desc[UR10][R64.64+0x10] ;  /* 0x0000100a40407981 */ /* 0x000ee2000c1e1d00 */
[----:B0-----:R-:W-:Y:S01]  /*06a0*/  @P0 IMAD.WIDE.U32 R90, R101, 0x20, R90 ;  /* 0x00000020655a0825 */ /* 0x001fe200078e005a */
[----:B-1----:R-:W-:-:S04]  /*06b0*/  ISETP.NE.U32.AND P1, PT, R86, RZ, PT ;  /* 0x000000ff5600720c */ /* 0x002fc80003f25070 */
[----:B-----5:R-:W5:Y:S04]  /*06c0*/  @P0 LDG.E.128 R20, desc[UR10][R90.64] ;  /* 0x0000000a5a140981 */ /* 0x020f68000c1e1d00 */
[----:B------:R0:W5:Y:S01]  /*06d0*/  @P0 LDG.E.128 R24, desc[UR10][R90.64+0x10] ;  /* 0x0000100a5a180981 */ /* 0x000162000c1e1d00 */
[----:B------:R-:W-:Y:S01]  /*06e0*/  ISETP.NE.AND.EX P0, PT, R87, RZ, PT, P1 ;  /* 0x000000ff5700720c */ /* 0x000fe20003f05310 */
[----:B0-----:R-:W0:-:S12]  /*06f0*/  LDC.64 R90, c[0x0][0x380] ;  /* 0x0000e000ff5a7b82 */ /* 0x001e180000000a00 */
[----:B------:R-:W1:Y:S01]  /*0700*/  @P0 LDC.64 R110, c[0x0][0x438] ;  /* 0x00010e00ff6e0b82 */ /* 0x000e620000000a00 */
[----:B0-----:R-:W-:Y:S01]  /*0710*/  IADD3 R85, PT, PT, R85, R90, RZ ;  /* 0x0000005a55557210 */ /* 0x001fe20007ffe0ff */
[----:B-1----:R-:W-:-:S03]  /*0720*/  @P0 IMAD.WIDE.U32 R110, R112, 0x20, R110 ;  /* 0x00000020706e0825 */ /* 0x002fc600078e006e */
[----:B------:R-:W-:Y:S02]  /*0730*/  ISETP.GE.AND P4, PT, R85, R91, PT ;  /* 0x0000005b5500720c */ /* 0x000fe40003f86270 */
[----:B------:R-:W5:Y:S04]  /*0740*/  @P0 LDG.E.128 R28, desc[UR10][R110.64] ;  /* 0x0000000a6e1c0981 */ /* 0x000f68000c1e1d00 */
[----:B------:R0:W5:Y:S01]  /*0750*/  @P0 LDG.E.128 R32, desc[UR10][R110.64+0x10] ;  /* 0x0000100a6e200981 */ /* 0x000162000c1e1d00 */
[----:B----4-:R-:W-:-:S05]  /*0760*/  FSEL R109, R113, RZ, !P3 ;  /* 0x000000ff716d7208 */ /* 0x010fca0005800000 */
[C---:B--2---:R-:W-:Y:S01]  /*0770*/  FADD.FTZ R120, -R109.reuse, R48 ;  /* 0x000000306d787221 */ /* 0x044fe20000010100 */
[C---:B------:R-:W-:Y:S01]  /*0780*/  FADD.FTZ R114, -R109.reuse, R51 ;  /* 0x000000336d727221 */ /* 0x040fe20000010100 */
[C---:B------:R-:W-:Y:S01]  /*0790*/  FADD.FTZ R118, -R109.reuse, R49 ;  /* 0x000000316d767221 */ /* 0x040fe20000010100 */
[C---:B------:R-:W-:Y:S01]  /*07a0*/  FADD.FTZ R116, -R109.reuse, R50 ;  /* 0x000000326d747221 */ /* 0x040fe20000010100 */
[C---:B---3--:R-:W-:Y:S02]  /*07b0*/  SHF.L.U32 R119, R52.reuse, 0x10, RZ ;  /* 0x0000001034777819 */ /* 0x048fe400000006ff */
[----:B------:R-:W-:Y:S01]  /*07c0*/  PRMT R51, R52, 0x7632, R51 ;  /* 0x0000763234337816 */ /* 0x000fe20000000033 */
[----:B------:R-:W-:Y:S01]  /*07d0*/  FADD.FTZ R112, -R109, R56 ;  /* 0x000000386d707221 */ /* 0x000fe20000010100 */
[----:B------:R-:W-:Y:S01]  /*07e0*/  SHF.L.U32 R49, R54, 0x10, RZ ;  /* 0x0000001036317819 */ /* 0x000fe200000006ff */
[C---:B------:R-:W-:Y:S02]  /*07f0*/  FMUL.FTZ R120, R108.reuse, R120 ;  /* 0x000000786c787220 */ /* 0x040fe40000410000 */
[----:B------:R-:W-:Y:S01]  /*0800*/  FMUL.FTZ R112, R108, R112 ;  /* 0x000000706c707220 */ /* 0x000fe20000410000 */
[----:B------:R-:W-:Y:S01]  /*0810*/  PRMT R48, R55, 0x7632, R48 ;  /* 0x0000763237307816 */ /* 0x000fe20000000030 */
[----:B------:R-:W-:Y:S01]  /*0820*/  FADD.FTZ R84, R119, R84 ;  /* 0x0000005477547221 */ /* 0x000fe20000010000 */
[----:B------:R-:W-:Y:S01]  /*0830*/  SHF.L.U32 R51, R51, 0x10, RZ ;  /* 0x0000001033337819 */ /* 0x000fe200000006ff */
[-C--:B------:R-:W-:Y:S01]  /*0840*/  FFMA.FTZ R88, R120, R119.reuse, R88 ;  /* 0x0000007778587223 */ /* 0x080fe20000010058 */
[C---:B------:R-:W-:Y:S01]  /*0850*/  FADD.FTZ R91, -R109.reuse, R58 ;  /* 0x0000003a6d5b7221 */ /* 0x040fe20000010100 */
[----:B------:R-:W-:Y:S01]  /*0860*/  FADD.FTZ R52, -R109, R60 ;  /* 0x0000003c6d347221 */ /* 0x000fe20000010100 */
[----:B------:R-:W-:Y:S01]  /*0870*/  FMUL.FTZ R119, R107, R119 ;  /* 0x000000776b777220 */ /* 0x000fe20000410000 */
[----:B------:R-:W-:Y:S01]  /*0880*/  PRMT R58, R69, 0x7632, R58 ;  /* 0x00007632453a7816 */ /* 0x000fe2000000003a */
[----:B------:R-:W-:Y:S01]  /*0890*/  FADD.FTZ R13, R49, R13 ;  /* 0x0000000d310d7221 */ /* 0x000fe20000010000 */
[----:B------:R-:W-:Y:S01]  /*08a0*/  SHF.L.U32 R60, R69, 0x10, RZ ;  /* 0x00000010453c7819 */ /* 0x000fe200000006ff */
[-C--:B------:R-:W-:Y:S01]  /*08b0*/  FFMA.FTZ R77, R112, R49.reuse, R77 ;  /* 0x00000031704d7223 */ /* 0x080fe2000001004d */
[----:B------:R-:W-:Y:S01]  /*08c0*/  PRMT R90, R53, 0x7632, R90 ;  /* 0x00007632355a7816 */ /* 0x000fe2000000005a */
[----:B------:R-:W-:Y:S01]  /*08d0*/  FMUL.FTZ R69, R103, R49 ;  /* 0x0000003167457220 */ /* 0x000fe20000410000 */
[----:B------:R-:W-:Y:S01]  /*08e0*/  SHF.L.U32 R115, R53, 0x10, RZ ;  /* 0x0000001035737819 */ /* 0x000fe200000006ff */
[----:B------:R-:W-:Y:S01]  /*08f0*/  FMUL.FTZ R116, R108, R116 ;  /* 0x000000746c747220 */ /* 0x000fe20000410000 */
[----:B------:R-:W-:Y:S01]  /*0900*/  SHF.L.U32 R49, R48, 0x10, RZ ;  /* 0x0000001030317819 */ /* 0x000fe200000006ff */
[----:B------:R-:W-:Y:S01]  /*0910*/  FMUL.FTZ R117, R106, R51 ;  /* 0x000000336a757220 */ /* 0x000fe20000410000 */
[----:B------:R-:W-:Y:S01]  /*0920*/  FADD.FTZ R48, RZ, R119 ;  /* 0x00000077ff307221 */ /* 0x000fe20000010000 */
[----:B------:R-:W-:Y:S01]  /*0930*/  SHF.L.U32 R113, R90, 0x10, RZ ;  /* 0x000000105a717819 */ /* 0x000fe200000006ff */
[----:B------:R-:W-:Y:S01]  /*0940*/  FMUL.FTZ R114, R108, R114 ;  /* 0x000000726c727220 */ /* 0x000fe20000410000 */
[----:B------:R-:W-:Y:S01]  /*0950*/  FADD.FTZ R80, R115, R80 ;  /* 0x0000005073507221 */ /* 0x000fe20000010000 */
[-C--:B------:R-:W-:Y:S01]  /*0960*/  FFMA.FTZ R81, R116, R115.reuse, R81 ;  /* 0x0000007374517223 */ /* 0x080fe20000010051 */
[----:B------:R-:W-:Y:S01]  /*0970*/  FMUL.FTZ R115, R105, R115 ;  /* 0x0000007369737220 */ /* 0x000fe20000410000 */
[----:B------:R-:W-:Y:S01]  /*0980*/  FADD.FTZ R48, R117, R48 ;  /* 0x0000003075307221 */ /* 0x000fe20000010000 */
[----:B------:R-:W-:Y:S01]  /*0990*/  PRMT R50, R54, 0x7632, R50 ;  /* 0x0000763236327816 */ /* 0x000fe20000000032 */
[C---:B------:R-:W-:Y:S01]  /*09a0*/  FADD.FTZ R57, -R109.reuse, R57 ;  /* 0x000000396d397221 */ /* 0x040fe20000010100 */
[C---:B------:R-:W-:Y:S01]  /*09b0*/  FADD.FTZ R59, -R109.reuse, R59 ;  /* 0x0000003b6d3b7221 */ /* 0x040fe20000010100 */
[----:B------:R-:W-:Y:S01]  /*09c0*/  FADD.FTZ R53, -R109, R61 ;  /* 0x0000003d6d357221 */ /* 0x000fe20000010100 */
[-C--:B------:R-:W-:Y:S01]  /*09d0*/  FFMA.FTZ R79, R114, R113.reuse, R79 ;  /* 0x00000071724f7223 */ /* 0x080fe2000001004f */
[----:B------:R-:W-:Y:S01]  /*09e0*/  FADD.FTZ R78, R113, R78 ;  /* 0x0000004e714e7221 */ /* 0x000fe20000010000 */
[----:B------:R-:W-:Y:S01]  /*09f0*/  PRMT R56, R68, 0x7632, R56 ;  /* 0x0000763244387816 */ /* 0x000fe20000000038 */
[----:B------:R-:W-:Y:S01]  /*0a00*/  FMUL.FTZ R113, R104, R113 ;  /* 0x0000007168717220 */ /* 0x000fe20000410000 */
[----:B------:R-:W-:Y:S01]  /*0a10*/  SHF.L.U32 R61, R68, 0x10, RZ ;  /* 0x00000010443d7819 */ /* 0x000fe200000006ff */
[----:B------:R-:W-:Y:S01]  /*0a20*/  FADD.FTZ R48, R115, R48 ;  /* 0x0000003073307221 */ /* 0x000fe20000010000 */
[----:B0-----:R-:W-:Y:S01]  /*0a30*/  SHF.L.U32 R111, R50, 0x10, RZ ;  /* 0x00000010326f7819 */ /* 0x001fe200000006ff */
[C---:B------:R-:W-:Y:S01]  /*0a40*/  FMUL.FTZ R68, R108.reuse, R91 ;  /* 0x0000005b6c447220 */ /* 0x040fe20000410000 */
[C---:B------:R-:W-:Y:S01]  /*0a50*/  FADD.FTZ R54, -R109.reuse, R62 ;  /* 0x0000003e6d367221 */ /* 0x040fe20000010100 */
[C---:B------:R-:W-:Y:S01]  /*0a60*/  FADD.FTZ R63, -R109.reuse, R63 ;  /* 0x0000003f6d3f7221 */ /* 0x040fe20000010100 */
[C---:B------:R-:W-:Y:S01]  /*0a70*/  FADD.FTZ R64, -R109.reuse, R64 ;  /* 0x000000406d407221 */ /* 0x040fe20000010100 */
[C---:B------:R-:W-:Y:S01]  /*0a80*/  FADD.FTZ R65, -R109.reuse, R65 ;  /* 0x000000416d417221 */ /* 0x040fe20000010100 */
[C---:B------:R-:W-:Y:S01]  /*0a90*/  FADD.FTZ R66, -R109.reuse, R66 ;  /* 0x000000426d427221 */ /* 0x040fe20000010100 */
[----:B------:R-:W-:Y:S01]  /*0aa0*/  FADD.FTZ R67, -R109, R67 ;  /* 0x000000436d437221 */ /* 0x000fe20000010100 */
[C---:B------:R-:W-:Y:S01]  /*0ab0*/  FMUL.FTZ R91, R108.reuse, R57 ;  /* 0x000000396c5b7220 */ /* 0x040fe20000410000 */
[----:B------:R-:W-:Y:S01]  /*0ac0*/  FMUL.FTZ R109, R108, R59 ;  /* 0x0000003b6c6d7220 */ /* 0x000fe20000410000 */
[----:B------:R-:W-:Y:S01]  /*0ad0*/  FADD.FTZ R48, R113, R48 ;  /* 0x0000003071307221 */ /* 0x000fe20000010000 */
[----:B------:R-:W-:Y:S01]  /*0ae0*/  FADD.FTZ R12, R111, R12 ;  /* 0x0000000c6f0c7221 */ /* 0x000fe20000010000 */
[-C--:B------:R-:W-:Y:S01]  /*0af0*/  FFMA.FTZ R76, R91, R111.reuse, R76 ;  /* 0x0000006f5b4c7223 */ /* 0x080fe2000001004c */
[----:B------:R-:W-:Y:S01]  /*0b00*/  FMUL.FTZ R110, R102, R111 ;  /* 0x0000006f666e7220 */ /* 0x000fe20000410000 */
[----:B------:R-:W-:Y:S01]  /*0b10*/  SHF.L.U32 R55, R55, 0x10, RZ ;  /* 0x0000001037377819 */ /* 0x000fe200000006ff */
[----:B------:R-:W-:Y:S01]  /*0b20*/  FADD.FTZ R10, R49, R10 ;  /* 0x0000000a310a7221 */ /* 0x000fe20000010000 */
[-C--:B------:R-:W-:Y:S01]  /*0b30*/  FFMA.FTZ R74, R109, R49.reuse, R74 ;  /* 0x000000316d4a7223 */ /* 0x080fe2000001004a */
[----:B------:R-:W-:Y:S01]  /*0b40*/  FMUL.FTZ R111, R96, R49 ;  /* 0x00000031606f7220 */ /* 0x000fe20000410000 */
[----:B------:R-:W-:Y:S01]  /*0b50*/  FADD.FTZ R49, R69, R48 ;  /* 0x0000003045317221 */ /* 0x000fe20000010000 */
[----:B------:R-:W-:Y:S01]  /*0b60*/  FMUL.FTZ R118, R108, R118 ;  /* 0x000000766c767220 */ /* 0x000fe20000410000 */
[----:B------:R-:W-:-:S02]  /*0b70*/  FMUL.FTZ R90, R95, R55 ;  /* 0x000000375f5a7220 */ /* 0x000fc40000410000 */
[----:B------:R-:W-:Y:S01]  /*0b80*/  FADD.FTZ R57, R110, R49 ;  /* 0x000000316e397221 */ /* 0x000fe20000010000 */
[----:B------:R-:W-:Y:S01]  /*0b90*/  FFMA.FTZ R83, R118, R51, R83 ;  /* 0x0000003376537223 */ /* 0x000fe20000010053 */
[----:B------:R-:W-:Y:S01]  /*0ba0*/  FADD.FTZ R82, R51, R82 ;  /* 0x0000005233527221 */ /* 0x000fe20000010000 */
[----:B------:R-:W-:Y:S01]  /*0bb0*/  FFMA.FTZ R51, R120, R119, RZ ;  /* 0x0000007778337223 */ /* 0x000fe200000100ff */
[----:B------:R-:W-:Y:S01]  /*0bc0*/  FADD.FTZ R48, R90, R57 ;  /* 0x000000395a307221 */ /* 0x000fe20000010000 */
[----:B------:R-:W-:Y:S01]  /*0bd0*/  SHF.L.U32 R56, R56, 0x10, RZ ;  /* 0x0000001038387819 */ /* 0x000fe200000006ff */
[----:B------:R-:W-:Y:S01]  /*0be0*/  FADD.FTZ R11, R55, R11 ;  /* 0x0000000b370b7221 */ /* 0x000fe20000010000 */
[----:B------:R-:W-:Y:S01]  /*0bf0*/  FFMA.FTZ R75, R68, R55, R75 ;  /* 0x00000037444b7223 */ /* 0x000fe2000001004b */
[----:B------:R-:W-:Y:S01]  /*0c00*/  FMUL.FTZ R53, R108, R53 ;  /* 0x000000356c357220 */ /* 0x000fe20000410000 */
[----:B------:R-:W-:Y:S01]  /*0c10*/  FMUL.FTZ R55, R94, R61 ;  /* 0x0000003d5e377220 */ /* 0x000fe20000410000 */
[----:B------:R-:W-:Y:S01]  /*0c20*/  FFMA.FTZ R51, R118, R117, R51 ;  /* 0x0000007576337223 */ /* 0x000fe20000010033 */
[----:B------:R-:W-:Y:S01]  /*0c30*/  FADD.FTZ R48, R111, R48 ;  /* 0x000000306f307221 */ /* 0x000fe20000010000 */
[-C--:B------:R-:W-:Y:S01]  /*0c40*/  FFMA.FTZ R72, R53, R56.reuse, R72 ;  /* 0x0000003835487223 */ /* 0x080fe20000010048 */
[----:B------:R-:W-:Y:S01]  /*0c50*/  FADD.FTZ R8, R56, R8 ;  /* 0x0000000838087221 */ /* 0x000fe20000010000 */
[----:B------:R-:W-:Y:S01]  /*0c60*/  FMUL.FTZ R56, R97, R56 ;  /* 0x0000003861387220 */ /* 0x000fe20000410000 */
[----:B------:R-:W-:Y:S01]  /*0c70*/  FFMA.FTZ R51, R116, R115, R51 ;  /* 0x0000007374337223 */ /* 0x000fe20000010033 */
[----:B------:R-:W-:Y:S01]  /*0c80*/  FADD.FTZ R59, R55, R48 ;  /* 0x00000030373b7221 */ /* 0x000fe20000010000 */
[----:B------:R-:W-:Y:S01]  /*0c90*/  FMUL.FTZ R54, R108, R54 ;  /* 0x000000366c367220 */ /* 0x000fe20000410000 */
[----:B------:R-:W-:Y:S01]  /*0ca0*/  SHF.L.U32 R49, R58, 0x10, RZ ;  /* 0x000000103a317819 */ /* 0x000fe200000006ff */
[-C--:B------:R-:W-:Y:S01]  /*0cb0*/  FMUL.FTZ R57, R93, R60.reuse ;  /* 0x0000003c5d397220 */ /* 0x080fe20000410000 */
[----:B------:R-:W-:Y:S01]  /*0cc0*/  FFMA.FTZ R51, R114, R113, R51 ;  /* 0x0000007172337223 */ /* 0x000fe20000010033 */
[----:B------:R-:W-:Y:S01]  /*0cd0*/  FADD.FTZ R50, R59, R56 ;  /* 0x000000383b327221 */ /* 0x000fe20000010000 */
[----:B------:R-:W-:Y:S01]  /*0ce0*/  FADD.FTZ R7, R60, R7 ;  /* 0x000000073c077221 */ /* 0x000fe20000010000 */
[----:B------:R-:W-:Y:S01]  /*0cf0*/  FFMA.FTZ R19, R54, R60, R19 ;  /* 0x0000003c36137223 */ /* 0x000fe20000010013 */
        /* <DEDUP_REMOVED lines=10> */
[----:B------:R-:W-:Y:S01]  /*0da0*/  FADD.FTZ R9, R61, R9 ;  /* 0x000000093d097221 */ /* 0x000fe20000010000 */
[----:B------:R-:W-:Y:S01]  /*0db0*/  FFMA.FTZ R73, R52, R61, R73 ;  /* 0x0000003d34497223 */ /* 0x000fe20000010049 */
[C---:B------:R-:W-:Y:S01]  /*0dc0*/  PRMT R61, R71.reuse, 0x7632, R61 ;  /* 0x00007632473d7816 */ /* 0x040fe2000000003d */
[----:B------:R-:W-:Y:S01]  /*0dd0*/  FFMA.FTZ R48, R68, R90, R51 ;  /* 0x0000005a44307223 */ /* 0x000fe20000010033 */
[----:B------:R-:W-:Y:S01]  /*0de0*/  SHF.L.U32 R121, R71, 0x10, RZ ;  /* 0x0000001047797819 */ /* 0x000fe200000006ff */
[----:B------:R-:W-:Y:S01]  /*0df0*/  FADD.FTZ R51, R50, R59 ;  /* 0x0000003b32337221 */ /* 0x000fe20000010000 */
[----:B------:R-:W-:Y:S01]  /*0e00*/  FMUL.FTZ R60, R99, R70 ;  /* 0x00000046633c7220 */ /* 0x000fe20000410000 */
[----:B------:R-:W-:Y:S01]  /*0e10*/  SHF.L.U32 R71, R61, 0x10, RZ ;  /* 0x000000103d477819 */ /* 0x000fe200000006ff */
[----:B------:R-:W-:Y:S01]  /*0e20*/  FFMA.FTZ R123, R109, R111, R48 ;  /* 0x0000006f6d7b7223 */ /* 0x000fe20000010030 */
[----:B------:R-:W-:Y:S01]  /*0e30*/  FMUL.FTZ R61, R89, R121 ;  /* 0x00000079593d7220 */ /* 0x000fe20000410000 */
[----:B------:R-:W-:-:S02]  /*0e40*/  FADD.FTZ R50, R51, R60 ;  /* 0x0000003c33327221 */ /* 0x000fc40000010000 */
[----:B------:R-:W-:Y:S01]  /*0e50*/  FFMA.FTZ R48, R52, R55, R123 ;  /* 0x0000003734307223 */ /* 0x000fe2000001007b */
[----:B------:R-:W-:Y:S01]  /*0e60*/  FMUL.FTZ R62, R100, R71 ;  /* 0x00000047643e7220 */ /* 0x000fe20000410000 */
[----:B------:R-:W-:Y:S01]  /*0e70*/  FADD.FTZ R123, R50, R61 ;  /* 0x0000003d327b7221 */ /* 0x000fe20000010000 */
[----:B------:R-:W-:Y:S01]  /*0e80*/  FMUL.FTZ R63, R108, R63 ;  /* 0x0000003f6c3f7220 */ /* 0x000fe20000410000 */
[----:B------:R-:W-:Y:S02]  /*0e90*/  FFMA.FTZ R51, R53, R56, R48 ;  /* 0x0000003835337223 */ /* 0x000fe40000010030 */
[----:B------:R-:W-:Y:S01]  /*0ea0*/  FADD.FTZ R48, R123, R62 ;  /* 0x0000003e7b307221 */ /* 0x000fe20000010000 */
[----:B------:R-:W-:Y:S01]  /*0eb0*/  FFMA.FTZ R18, R63, R49, R18 ;  /* 0x000000313f127223 */ /* 0x000fe20000010012 */
[----:B------:R-:W-:Y:S01]  /*0ec0*/  FADD.FTZ R6, R49, R6 ;  /* 0x0000000631067221 */ /* 0x000fe20000010000 */
        /* <DEDUP_REMOVED lines=16> */
[----:B------:R-:W0:Y:S02]  /*0fd0*/  SHFL.DOWN PT, R48, R49, 0x8, 0x1f ;  /* 0x09001f0031307f89 */ /* 0x000e2400000e0000 */
[----:B0-----:R-:W-:Y:S02]  /*0fe0*/  FADD.FTZ R124, R49, R48 ;  /* 0x00000030317c7221 */ /* 0x001fe40000010000 */
[----:B------:R-:W0:Y:S04]  /*0ff0*/  SHFL.DOWN PT, R48, R123, 0x4, 0x1f ;  /* 0x08801f007b307f89 */ /* 0x000e2800000e0000 */
[----:B------:R-:W1:Y:S01]  /*1000*/  SHFL.DOWN PT, R125, R124, 0x4, 0x1f ;  /* 0x08801f007c7d7f89 */ /* 0x000e6200000e0000 */
[----:B0-----:R-:W-:Y:S01]  /*1010*/  FADD.FTZ R48, R123, R48 ;  /* 0x000000307b307221 */ /* 0x001fe20000010000 */
[----:B-1----:R-:W-:-:S04]  /*1020*/  FADD.FTZ R125, R124, R125 ;  /* 0x0000007d7c7d7221 */ /* 0x002fc80000010000 */
[----:B------:R-:W0:Y:S04]  /*1030*/  SHFL.DOWN PT, R49, R48, 0x2, 0x1f ;  /* 0x08401f0030317f89 */ /* 0x000e2800000e0000 */
[----:B------:R-:W1:Y:S01]  /*1040*/  SHFL.DOWN PT, R50, R125, 0x2, 0x1f ;  /* 0x08401f007d327f89 */ /* 0x000e6200000e0000 */
[----:B------:R-:W-:Y:S01]  /*1050*/  LOP3.LUT P1, RZ, R0, 0x1f, RZ, 0xc0, !PT ;  /* 0x0000001f00ff7812 */ /* 0x000fe2000782c0ff */
[----:B0-----:R-:W-:Y:S01]  /*1060*/  FADD.FTZ R51, R48, R49 ;  /* 0x0000003130337221 */ /* 0x001fe20000010000 */
[----:B-1----:R-:W-:-:S04]  /*1070*/  FADD.FTZ R50, R125, R50 ;  /* 0x000000327d327221 */ /* 0x002fc80000010000 */
[----:B------:R-:W0:Y:S04]  /*1080*/  SHFL.DOWN PT, R48, R51, 0x1, 0x1f ;  /* 0x08201f0033307f89 */ /* 0x000e2800000e0000 */
[----:B------:R-:W1:Y:S01]  /*1090*/  SHFL.DOWN PT, R49, R50, 0x1, 0x1f ;  /* 0x08201f0032317f89 */ /* 0x000e6200000e0000 */
[----:B------:R-:W-:Y:S01]  /*10a0*/  BSSY.RECONVERGENT B0, `(.L_x_808) ;  /* 0x000000d000007945 */ /* 0x000fe20003800200 */
[----:B0-----:R-:W-:Y:S01]  /*10b0*/  FADD.FTZ R48, R51, R48 ;  /* 0x0000003033307221 */ /* 0x001fe20000010000 */
[----:B-1----:R-:W-:Y:S02]  /*10c0*/  FADD.FTZ R49, R50, R49 ;  /* 0x0000003132317221 */ /* 0x002fe40000010000 */
[----:B------:R-:W-:Y:S05]  /*10d0*/  @P1 BRA `(.L_x_809) ;  /* 0x0000000000241947 */ /* 0x000fea0003800000 */
[----:B------:R-:W0:Y:S01]  /*10e0*/  S2R R0, SR_TID.X ;  /* 0x0000000000007919 */ /* 0x000e220000002100 */
[----:B------:R-:W1:Y:S01]  /*10f0*/  S2UR UR5, SR_CgaCtaId ;  /* 0x00000000000579c3 */ /* 0x000e620000008800 */
[----:B------:R-:W-:Y:S02]  /*1100*/  UMOV UR4, 0x400 ;  /* 0x0000040000047882 */ /* 0x000fe40000000000 */
[----:B-1----:R-:W-:-:S04]  /*1110*/  ULEA UR4, UR5, UR4, 0x18 ;  /* 0x0000000405047291 */ /* 0x002fc8000f8ec0ff */
[----:B------:R-:W-:Y:S02]  /*1120*/  UIADD3 UR5, UPT, UPT, UR4, 0x4040, URZ ;  /* 0x0000404004057890 */ /* 0x000fe4000fffe0ff */
[----:B------:R-:W-:Y:S01]  /*1130*/  @!UP1 UIADD3 UR5, UPT, UPT, UR4, 0x4000, URZ ;  /* 0x0000400004059890 */ /* 0x000fe2000fffe0ff */
[----:B0-----:R-:W-:-:S04]  /*1140*/  SHF.R.U32.HI R50, RZ, 0x2, R0 ;  /* 0x00000002ff327819 */ /* 0x001fc80000011600 */
[----:B------:R-:W-:-:S05]  /*1150*/  LOP3.LUT R50, R50, 0x38, RZ, 0xc0, !PT ;  /* 0x0000003832327812 */ /* 0x000fca00078ec0ff */
[----:B------:R0:W-:Y:S02]  /*1160*/  STS.64 [R50+UR5], R48 ;  /* 0x0000003032007988 */ /* 0x0001e40008000a05 */
.L_x_809:
[----:B------:R-:W-:Y:S05]  /*1170*/  BSYNC.RECONVERGENT B0 ;  /* 0x0000000000007941 */ /* 0x000fea0003800200 */
.L_x_808:
[----:B------:R-:W1:Y:S08]  /*1180*/  S2UR UR5, SR_CgaCtaId ;  /* 0x00000000000579c3 */ /* 0x000e700000008800 */
[----:B------:R-:W-:Y:S01]  /*1190*/  BAR.SYNC.DEFER_BLOCKING 0x0 ;  /* 0x0000000000007b1d */ /* 0x000fe20000010000 */
[----:B------:R-:W-:Y:S01]  /*11a0*/  ISETP.NE.U32.AND P1, PT, R86, RZ, PT ;  /* 0x000000ff5600720c */ /* 0x000fe20003f25070 */
[----:B------:R-:W-:Y:S01]  /*11b0*/  FADD.FTZ R5, R122, R5 ;  /* 0x000000057a057221 */ /* 0x000fe20000010000 */
[----:B------:R-:W-:Y:S01]  /*11c0*/  FFMA.FTZ R17, R64, R122, R17 ;  /* 0x0000007a40117223 */ /* 0x000fe20000010011 */
[----:B------:R-:W-:Y:S01]  /*11d0*/  FADD.FTZ R3, R121, R3 ;  /* 0x0000000379037221 */ /* 0x000fe20000010000 */
[----:B------:R-:W-:Y:S01]  /*11e0*/  ISETP.NE.AND.EX P1, PT, R87, RZ, PT, P1 ;  /* 0x000000ff5700720c */ /* 0x000fe20003f25310 */
[----:B------:R-:W-:Y:S01]  /*11f0*/  UMOV UR4, 0x400 ;  /* 0x0000040000047882 */ /* 0x000fe20000000000 */
[----:B------:R-:W-:Y:S01]  /*1200*/  FFMA.FTZ R15, R66, R121, R15 ;  /* 0x00000079420f7223 */ /* 0x000fe2000001000f */
[----:B------:R-:W-:Y:S01]  /*1210*/  FFMA.FTZ R16, R65, R70, R16 ;  /* 0x0000004641107223 */ /* 0x000fe20000010010 */
[----:B------:R-:W-:Y:S01]  /*1220*/  FADD.FTZ R4, R70, R4 ;  /* 0x0000000446047221 */ /* 0x000fe20000010000 */
[----:B------:R-:W-:Y:S01]  /*1230*/  FFMA.FTZ R14, R67, R71, R14 ;  /* 0x00000047430e7223 */ /* 0x000fe2000001000e */
[----:B------:R-:W-:Y:S01]  /*1240*/  FADD.FTZ R2, R71, R2 ;  /* 0x0000000247027221 */ /* 0x000fe20000010000 */
[----:B-1----:R-:W-:-:S04]  /*1250*/  ULEA UR4, UR5, UR4, 0x18 ;  /* 0x0000000405047291 */ /* 0x002fc8000f8ec0ff */
[----:B------:R-:W-:Y:S02]  /*1260*/  UIADD3 UR5, UPT, UPT, UR4, 0x4040, URZ ;  /* 0x0000404004057890 */ /* 0x000fe4000fffe0ff */
[----:B------:R-:W-:-:S09]  /*1270*/  @!UP1 UIADD3 UR5, UPT, UPT, UR4, 0x4000, URZ ;  /* 0x0000400004059890 */ /* 0x000fd2000fffe0ff */
        /* <DEDUP_REMOVED lines=21> */
[----:B------:R-:W0:Y:S02]  /*13d0*/  LDS.128 R48, [UR5] ;  /* 0x00000005ff307984 */ /* 0x000e240008000c00 */
[----:B0-----:R-:W-:Y:S01]  /*13e0*/  FADD.FTZ R87, R87, R48 ;  /* 0x0000003057577221 */ /* 0x001fe20000010000 */
[----:B------:R-:W-:Y:S01]  /*13f0*/  FADD.FTZ R86, R86, R49 ;  /* 0x0000003156567221 */ /* 0x000fe20000010000 */
[----:B------:R-:W0:Y:S02]  /*1400*/  LDC.U8 R48, c[0x0][0x410] ;  /* 0x00010400ff307b82 */ /* 0x000e240000000000 */
[----:B------:R-:W-:Y:S01]  /*1410*/  FADD.FTZ R50, R50, R87 ;  /* 0x0000005732327221 */ /* 0x000fe20000010000 */
[----:B------:R-:W-:-:S03]  /*1420*/  FADD.FTZ R51, R51, R86 ;  /* 0x0000005633337221 */ /* 0x000fc60000010000 */
[----:B------:R-:W-:Y:S01]  /*1430*/  FMUL.FTZ R50, R50, UR14 ;  /* 0x0000000e32327c20 */ /* 0x000fe20008410000 */
[----:B------:R-:W-:Y:S01]  /*1440*/  FMUL.FTZ R121, R51, UR14 ;  /* 0x0000000e33797c20 */ /* 0x000fe20008410000 */
[----:B0-----:R-:W-:-:S04]  /*1450*/  ISETP.NE.AND P3, PT, R48, RZ, PT ;  /* 0x000000ff3000720c */ /* 0x001fc80003f65270 */
[----:B------:R-:W-:Y:S01]  /*1460*/  FSEL R122, R50, RZ, !P3 ;  /* 0x000000ff327a7208 */ /* 0x000fe20005800000 */
[----:B------:R-:W-:Y:S08]  /*1470*/  @P1 BRA `(.L_x_810) ;  /* 0x00000008001c1947 */ /* 0x000ff00003800000 */
        /* <DEDUP_REMOVED lines=37> */
.L_x_812:
        /* <DEDUP_REMOVED lines=33> */
.L_x_811:
        /* <DEDUP_REMOVED lines=32> */
.L_x_814:
        /* <DEDUP_REMOVED lines=33> */
.L_x_810:
        /* <DEDUP_REMOVED lines=37> */
.L_x_816:
        /* <DEDUP_REMOVED lines=33> */
.L_x_815:
        /* <DEDUP_REMOVED lines=32> */
.L_x_817:
        /* <DEDUP_REMOVED lines=32> */
.L_x_813:
        /* <DEDUP_REMOVED lines=50> */
.L_x_820:
        /* <DEDUP_REMOVED lines=29> */
.L_x_819:
        /* <DEDUP_REMOVED lines=34> */
.L_x_822:
        /* <DEDUP_REMOVED lines=29> */
.L_x_818:
        /* <DEDUP_REMOVED lines=35> */
.L_x_824:
        /* <DEDUP_REMOVED lines=29> */
.L_x_823:
        /* <DEDUP_REMOVED lines=34> */
.L_x_825:
        /* <DEDUP_REMOVED lines=28> */
.L_x_821:
[----:B------:R-:W0:Y:S01]  /*3610*/  @P1 LDC.64 R54, c[0x0][0x478] ;  /* 0x00011e00ff361b82 */ /* 0x000e220000000a00 */
[----:B------:R-:W-:Y:S01]  /*3620*/  IADD3 R101, PT, PT, R101, 0x100, RZ ;  /* 0x0000010065657810 */ /* 0x000fe20007ffe0ff */
[----:B------:R-:W-:-:S04]  /*3630*/  UPLOP3.LUT UP1, UPT, UPT, UPT, UP1, 0x40, 0x4 ;  /* 0x000000000004789c */ /* 0x000fc80003f2e810 */
[C---:B------:R-:W-:Y:S02]  /*3640*/  IMAD.WIDE.U32 R68, R101.reuse, 0x10, R68 ;  /* 0x0000001065447825 */ /* 0x040fe400078e0044 */
[----:B------:R-:W1:Y:S02]  /*3650*/  @P2 LDC.64 R52, c[0x0][0x470] ;  /* 0x00011c00ff342b82 */ /* 0x000e640000000a00 */
        /* <DEDUP_REMOVED lines=39> */
.L_x_807:
        /* <DEDUP_REMOVED lines=16> */
.L_x_827:
        /* <DEDUP_REMOVED lines=11> */
.L_x_2819:


//--------------------- .text._ZN10layer_norm31ln_parallel_residual_bwd_kernelINS_13Kernel_traitsI13__nv_bfloat16S2_fS2_fjLj4096ELj1ELj1ELj8ELj16ENS_18Kernel_traits_baseILj4096ES2_S2_fS2_fjLj256EEEEELb1ELb0ELb0EEEvNS_9BwdParamsE --------------------------
	.section	.text._ZN10layer_norm31ln_parallel_residual_bwd_kernelINS_13Kernel_traitsI13__nv_bfloat16S2_fS2_fjLj4096ELj1ELj1ELj8ELj16ENS_18Kernel_traits_baseILj4096ES2_S2_fS2_fjLj256EEEEELb1ELb0ELb0EEEvNS_9BwdParamsE,"ax",@progbits
	.align	128
        .global         _ZN10layer_norm31ln_parallel_residual_bwd_kernelINS_13Kernel_traitsI13__nv_bfloat16S2_fS2_fjLj4096ELj1ELj1ELj8ELj16ENS_18Kernel_traits_baseILj4096ES2_S2_fS2_fjLj256EEEEELb1ELb0ELb0EEEvNS_9BwdParamsE
        .type           _ZN10layer_norm31ln_parallel_residual_bwd_kernelINS_13Kernel_traitsI13__nv_bfloat16S2_fS2_fjLj4096ELj1ELj1ELj8ELj16ENS_18Kernel_traits_baseILj4096ES2_S2_fS2_fjLj256EEEEELb1ELb0ELb0EEEvNS_9BwdParamsE,@function
        .size           _ZN10layer_norm31ln_parallel_residual_bwd_kernelINS_13Kernel_traitsI13__nv_bfloat16S2_fS2_fjLj4096ELj1ELj1ELj8ELj16ENS_18Kernel_traits_baseILj4096ES2_S2_fS2_fjLj256EEEEELb1ELb0ELb0EEEvNS_9BwdParamsE,(.L_x_2820 - _ZN10layer_norm31ln_parallel_residual_bwd_kernelINS_13Kernel_traitsI13__nv_bfloat16S2_fS2_fjLj4096ELj1ELj1ELj8ELj16ENS_18Kernel_traits_baseILj4096ES2_S2_fS2_fjLj256EEEEELb1ELb0ELb0EEEvNS_9BwdParamsE)
        .other          _ZN10layer_norm31ln_parallel_residual_bwd_kernelINS_13Kernel_traitsI13__nv_bfloat16S2_fS2_fjLj4096ELj1ELj1ELj8ELj16ENS_18Kernel_traits_baseILj4096ES2_S2_fS2_fjLj256EEEEELb1ELb0ELb0EEEvNS_9BwdParamsE,@"STO_CUDA_ENTRY STV_DEFAULT"
_ZN10layer_norm31ln_parallel_residual_bwd_kernelINS_13Kernel_traitsI13__nv_bfloat16S2_fS2_fjLj4096ELj1ELj1ELj8ELj16ENS_18Kernel_traits_baseILj4096ES2_S2_fS2_fjLj256EEEEELb1ELb0ELb0EEEvNS_9BwdParamsE:
.text._ZN10layer_norm31ln_parallel_residual_bwd_kernelINS_13Kernel_traitsI13__nv_bfloat16S2_fS2_fjLj4096ELj1ELj1ELj8ELj16ENS_18Kernel_traits_baseILj4096ES2_S2_fS2_fjLj256EEEEELb1ELb0ELb0EEEvNS_9BwdParamsE:
        /* <DEDUP_REMOVED lines=115> */
[----:B------:R-:W1:Y:S01]  /*0730*/  LDCU UR9, c[0x0][0x400] ;  /* 0x00008000ff0977ac */ /* 0x000e620008000800 */
[----:B------:R-:W2:Y:S01]  /*0740*/  LDCU.64 UR6, c[0x0][0x478] ;  /* 0x00008f00ff0677ac */ /* 0x000ea20008000a00 */
[----:B------:R-:W3:Y:S01]  /*0750*/  LDCU.64 UR16, c[0x0][0x438] ;  /* 0x00008700ff1077ac */ /* 0x000ee20008000a00 */
[----:B------:R-:W4:Y:S06]  /*0760*/  LDCU.64 UR12, c[0x0][0x470] ;  /* 0x00008e00ff0c77ac */ /* 0x000f2c0008000a00 */
.L_x_855:
[----:B0--3--:R-:W0:Y:S08]  /*0770*/  LDC.64 R108, c[0x0][0x3c0] ;  /* 0x0000f000ff6c7b82 */ /* 0x009e300000000a00 */
[----:B------:R-:W1:Y:S08]  /*0780*/  LDC.64 R110, c[0x0][0x3c8] ;  /* 0x0000f200ff6e7b82 */ /* 0x000e700000000a00 */
[----:B------:R-:W2:Y:S01]  /*0790*/  LDC R2, c[0x0][0x388] ;  /* 0x0000e200ff027b82 */ /* 0x000ea20000000800 */
[----:B0-----:R-:W-:-:S06]  /*07a0*/  IMAD.WIDE R108, R129, 0x4, R108 ;  /* 0x00000004816c7825 */ /* 0x001fcc00078e026c */
[----:B------:R-:W3:Y:S01]  /*07b0*/  LDG.E R108, desc[UR10][R108.64] ;  /* 0x0000000a6c6c7981 */ /* 0x000ee2000c1e1900 */
[----:B-1----:R-:W-:-:S05]  /*07c0*/  IMAD.WIDE R110, R129, 0x4, R110 ;  /* 0x00000004816e7825 */ /* 0x002fca00078e026e */
[----:B-----5:R0:W5:Y:S01]  /*07d0*/  LDG.E R131, desc[UR10][R110.64] ;  /* 0x0000000a6e837981 */ /* 0x020162000c1e1900 */
[----:B--2---:R-:W-:-:S05]  /*07e0*/  IMAD R112, R129, R2, RZ ;  /* 0x0000000281707224 */ /* 0x004fca00078e02ff */
        /* <DEDUP_REMOVED lines=8> */
[----:B---3--:R-:W-:Y:S01]  /*0870*/  FSEL R165, R108, RZ, !P3 ;  /* 0x000000ff6ca57208 */ /* 0x008fe20005800000 */
[----:B0-----:R-:W-:Y:S06]  /*0880*/  @!P1 BRA `(.L_x_830) ;  /* 0x0000000800449947 */ /* 0x001fec0003800000 */
[----:B------:R-:W0:Y:S08]  /*0890*/  LDC.64 R116, c[0x0][0x428] ;  /* 0x00010a00ff747b82 */ /* 0x000e300000000a00 */
[----:B------:R-:W1:Y:S08]  /*08a0*/  LDC.64 R120, c[0x0][0x430] ;  /* 0x00010c00ff787b82 */ /* 0x000e700000000a00 */
[----:B------:R-:W2:Y:S01]  /*08b0*/  LDC.64 R124, c[0x0][0x3a8] ;  /* 0x0000ea00ff7c7b82 */ /* 0x000ea20000000a00 */
[----:B0-----:R-:W-:Y:S01]  /*08c0*/  IMAD.WIDE.U32 R116, R128, 0x10, R116 ;  /* 0x0000001080747825 */ /* 0x001fe200078e0074 */
[----:B----4-:R-:W-:-:S06]  /*08d0*/  ISETP.NE.U32.AND P1, PT, RZ, UR12, PT ;  /* 0x0000000cff007c0c */ /* 0x010fcc000bf25070 */
[----:B------:R-:W0:Y:S01]  /*08e0*/  LDC.64 R134, c[0x0][0x3b0] ;  /* 0x0000ec00ff867b82 */ /* 0x000e220000000a00 */
[----:B------:R-:W3:Y:S01]  /*08f0*/  LDG.E.128 R116, desc[UR10][R116.64] ;  /* 0x0000000a74747981 */ /* 0x000ee2000c1e1d00 */
[----:B-1----:R-:W-:-:S06]  /*0900*/  IMAD.WIDE.U32 R120, R128, 0x10, R120 ;  /* 0x0000001080787825 */ /* 0x002fcc00078e0078 */
[----:B------:R-:W4:Y:S01]  /*0910*/  LDG.E.128 R120, desc[UR10][R120.64] ;  /* 0x0000000a78787981 */ /* 0x000f22000c1e1d00 */
[----:B--2---:R-:W-:-:S05]  /*0920*/  IMAD.WIDE.U32 R124, R128, 0x20, R124 ;  /* 0x00000020807c7825 */ /* 0x004fca00078e007c */
[----:B------:R-:W2:Y:S04]  /*0930*/  LDG.E.128 R112, desc[UR10][R124.64] ;  /* 0x0000000a7c707981 */ /* 0x000ea8000c1e1d00 */
[----:B------:R-:W2:Y:S01]  /*0940*/  LDG.E.128 R108, desc[UR10][R124.64+0x10] ;  /* 0x0000100a7c6c7981 */ /* 0x000ea2000c1e1d00 */
[----:B------:R-:W-:Y:S01]  /*0950*/  ISETP.NE.U32.AND P0, PT, RZ, UR16, PT ;  /* 0x00000010ff007c0c */ /* 0x000fe2000bf05070 */
[----:B0-----:R-:W-:Y:S01]  /*0960*/  IMAD.WIDE.U32 R134, R128, 0x8, R134 ;  /* 0x0000000880867825 */ /* 0x001fe200078e0086 */
[----:B------:R-:W-:Y:S02]  /*0970*/  ISETP.NE.AND.EX P1, PT, RZ, UR13, PT, P1 ;  /* 0x0000000dff007c0c */ /* 0x000fe4000bf25310 */
[----:B------:R-:W-:Y:S02]  /*0980*/  ISETP.NE.AND.EX P0, PT, RZ, UR17, PT, P0 ;  /* 0x00000011ff007c0c */ /* 0x000fe4000bf05300 */
[----:B------:R-:W-:Y:S01]  /*0990*/  SHF.L.U32 R130, R144, 0x10, RZ ;  /* 0x0000001090827819 */ /* 0x000fe200000006ff */
[----:B------:R0:W5:Y:S08]  /*09a0*/  LDG.E.64 R124, desc[UR10][R134.64] ;  /* 0x0000000a867c7981 */ /* 0x000170000c1e1b00 */
[----:B------:R-:W1:Y:S08]  /*09b0*/  @P1 LDC.64 R136, c[0x0][0x3b8] ;  /* 0x0000ee00ff881b82 */ /* 0x000e700000000a00 */
[----:B------:R-:W1:Y:S01]  /*09c0*/  @P0 LDC.64 R132, c[0x0][0x438] ;  /* 0x00010e00ff840b82 */ /* 0x000e620000000a00 */
[----:B0-----:R-:W-:Y:S01]  /*09d0*/  SHF.L.U32 R134, R147, 0x10, RZ ;  /* 0x0000001093867819 */ /* 0x001fe200000006ff */
[----:B-1----:R-:W-:-:S05]  /*09e0*/  @P1 IMAD.WIDE.U32 R136, R128, 0x8, R136 ;  /* 0x0000000880881825 */ /* 0x002fca00078e0088 */
[----:B------:R-:W5:Y:S01]  /*09f0*/  @P1 LDG.E.64 R168, desc[UR10][R136.64] ;  /* 0x0000000a88a81981 */ /* 0x000f62000c1e1b00 */
[----:B------:R-:W-:-:S05]  /*0a00*/  @P0 IMAD.WIDE.U32 R132, R128, 0x20, R132 ;  /* 0x0000002080840825 */ /* 0x000fca00078e0084 */
[----:B------:R-:W5:Y:S04]  /*0a10*/  @P0 LDG.E.128 R16, desc[UR10][R132.64] ;  /* 0x0000000a84100981 */ /* 0x000f68000c1e1d00 */
[----:B------:R0:W5:Y:S02]  /*0a20*/  @P0 LDG.E.128 R12, desc[UR10][R132.64+0x10] ;  /* 0x0000100a840c0981 */ /* 0x000164000c1e1d00 */
[----:B0-----:R-:W-:Y:S02]  /*0a30*/  SHF.L.U32 R133, R146, 0x10, RZ ;  /* 0x0000001092857819 */ /* 0x001fe400000006ff */
[----:B------:R-:W-:Y:S02]  /*0a40*/  SHF.L.U32 R132, R145, 0x10, RZ ;  /* 0x0000001091847819 */ /* 0x000fe400000006ff */
[----:B------:R-:W-:-:S02]  /*0a50*/  SHF.L.U32 R174, R176, 0x10, RZ ;  /* 0x00000010b0ae7819 */ /* 0x000fc400000006ff */
[----:B------:R-:W-:Y:S02]  /*0a60*/  SHF.L.U32 R162, R177, 0x10, RZ ;  /* 0x00000010b1a27819 */ /* 0x000fe400000006ff */
[----:B------:R-:W-:Y:S02]  /*0a70*/  SHF.L.U32 R195, R167, 0x10, RZ ;  /* 0x00000010a7c37819 */ /* 0x000fe400000006ff */
[----:B------:R-:W-:Y:S02]  /*0a80*/  SHF.L.U32 R194, R175, 0x10, RZ ;  /* 0x00000010afc27819 */ /* 0x000fe400000006ff */
[C---:B---3--:R-:W-:Y:S02]  /*0a90*/  PRMT R138, R117.reuse, 0x7632, R138 ;  /* 0x00007632758a7816 */ /* 0x048fe4000000008a */
[----:B------:R-:W-:Y:S02]  /*0aa0*/  SHF.L.U32 R161, R117, 0x10, RZ ;  /* 0x0000001075a17819 */ /* 0x000fe400000006ff */
[----:B------:R-:W-:-:S02]  /*0ab0*/  PRMT R190, R119, 0x7632, R190 ;  /* 0x0000763277be7816 */ /* 0x000fc400000000be */
[----:B------:R-:W-:Y:S02]  /*0ac0*/  SHF.L.U32 R191, R119, 0x10, RZ ;  /* 0x0000001077bf7819 */ /* 0x000fe400000006ff */
[C---:B----4-:R-:W-:Y:S02]  /*0ad0*/  PRMT R117, R120.reuse, 0x7632, R117 ;  /* 0x0000763278757816 */ /* 0x050fe40000000075 */
[----:B------:R-:W-:Y:S02]  /*0ae0*/  SHF.L.U32 R119, R120, 0x10, RZ ;  /* 0x0000001078777819 */ /* 0x000fe400000006ff */
[----:B------:R-:W-:Y:S02]  /*0af0*/  SHF.L.U32 R173, R122, 0x10, RZ ;  /* 0x000000107aad7819 */ /* 0x000fe400000006ff */
[----:B------:R-:W-:Y:S02]  /*0b00*/  SHF.L.U32 R120, R94, 0x10, RZ ;  /* 0x000000105e787819 */ /* 0x000fe400000006ff */
[----:B------:R-:W-:-:S02]  /*0b10*/  PRMT R3, R116, 0x7632, R3 ;  /* 0x0000763274037816 */ /* 0x000fc40000000003 */
[----:B------:R-:W-:Y:S02]  /*0b20*/  SHF.L.U32 R159, R116, 0x10, RZ ;  /* 0x00000010749f7819 */ /* 0x000fe400000006ff */
[----:B------:R-:W-:Y:S02]  /*0b30*/  SHF.L.U32 R116, R92, 0x10, RZ ;  /* 0x000000105c747819 */ /* 0x000fe400000006ff */
[C---:B------:R-:W-:Y:S02]  /*0b40*/  PRMT R160, R118.reuse, 0x7632, R160 ;  /* 0x0000763276a07816 */ /* 0x040fe400000000a0 */
[----:B------:R-:W-:Y:S02]  /*0b50*/  SHF.L.U32 R166, R118, 0x10, RZ ;  /* 0x0000001076a67819 */ /* 0x000fe400000006ff */
[----:B------:R-:W-:Y:S01]  /*0b60*/  PRMT R137, R122, 0x7632, R137 ;  /* 0x000076327a897816 */ /* 0x000fe20000000089 */
[----:B------:R-:W-:Y:S01]  /*0b70*/  FMUL.FTZ R120, R120, R173 ;  /* 0x000000ad78787220 */ /* 0x000fe20000410000 */
[----:B------:R-:W-:Y:S01]  /*0b80*/  SHF.L.U32 R163, R121, 0x10, RZ ;  /* 0x0000001079a37819 */ /* 0x000fe200000006ff */
[----:B--2---:R-:W-:Y:S01]  /*0b90*/  FADD.FTZ R112, -R165, R112 ;  /* 0x00000070a5707221 */ /* 0x004fe20000010100 */
[----:B------:R-:W-:-:S02]  /*0ba0*/  SHF.L.U32 R193, R123, 0x10, RZ ;  /* 0x000000107bc17819 */ /* 0x000fc400000006ff */
[----:B------:R-:W-:Y:S02]  /*0bb0*/  SHF.L.U32 R118, R93, 0x10, RZ ;  /* 0x000000105d767819 */ /* 0x000fe400000006ff */
[----:B------:R-:W-:Y:S02]  /*0bc0*/  SHF.L.U32 R122, R95, 0x10, RZ ;  /* 0x000000105f7a7819 */ /* 0x000fe400000006ff */
[----:B------:R-:W-:Y:S01]  /*0bd0*/  PRMT R136, R121, 0x7632, R136 ;  /* 0x0000763279887816 */ /* 0x000fe20000000088 */
[----:B------:R-:W-:Y:S01]  /*0be0*/  FMUL.FTZ R121, R116, R119 ;  /* 0x0000007774797220 */ /* 0x000fe20000410000 */
[----:B------:R-:W-:Y:S01]  /*0bf0*/  PRMT R192, R123, 0x7632, R192 ;  /* 0x000076327bc07816 */ /* 0x000fe200000000c0 */
[----:B------:R-:W-:Y:S01]  /*0c00*/  FMUL.FTZ R123, R118, R163 ;  /* 0x000000a3767b7220 */ /* 0x000fe20000410000 */
[----:B------:R-:W-:Y:S01]  /*0c10*/  SHF.L.U32 R116, R3, 0x10, RZ ;  /* 0x0000001003747819 */ /* 0x000fe200000006ff */
[----:B------:R-:W-:Y:S01]  /*0c20*/  FMUL.FTZ R135, R122, R193 ;  /* 0x000000c17a877220 */ /* 0x000fe20000410000 */
[----:B------:R-:W-:Y:S01]  /*0c30*/  FFMA.FTZ R133, R133, R166, R120 ;  /* 0x000000a685857223 */ /* 0x000fe20000010078 */
[----:B-----5:R-:W-:Y:S01]  /*0c40*/  FMUL.FTZ R3, R131, R112 ;  /* 0x0000007083037220 */ /* 0x020fe20000410000 */
[----:B------:R-:W-:Y:S01]  /*0c50*/  SHF.L.U32 R118, R180, 0x10, RZ ;  /* 0x00000010b4767819 */ /* 0x000fe200000006ff */
[----:B------:R-:W-:Y:S01]  /*0c60*/  FADD.FTZ R114, -R165, R114 ;  /* 0x00000072a5727221 */ /* 0x000fe20000010100 */
[----:B------:R-:W-:Y:S01]  /*0c70*/  SHF.L.U32 R120, R117, 0x10, RZ ;  /* 0x0000001075787819 */ /* 0x000fe200000006ff */
[----:B------:R-:W-:Y:S01]  /*0c80*/  FFMA.FTZ R130, R130, R159, R121 ;  /* 0x0000009f82827223 */ /* 0x000fe20000010079 */
[----:B------:R-:W-:Y:S01]  /*0c90*/  FFMA.FTZ R134, R134, R191, R135 ;  /* 0x000000bf86867223 */ /* 0x000fe20000010087 */
[----:B------:R-:W-:Y:S01]  /*0ca0*/  FADD.FTZ R64, R64, R159 ;  /* 0x0000009f40407221 */ /* 0x000fe20000010000 */
[----:B------:R-:W-:Y:S01]  /*0cb0*/  FFMA.FTZ R80, R3, R159, R80 ;  /* 0x0000009f03507223 */ /* 0x000fe20000010050 */
[----:B------:R-:W-:Y:S01]  /*0cc0*/  SHF.L.U32 R135, R181, 0x10, RZ ;  /* 0x00000010b5877819 */ /* 0x000fe200000006ff */
[----:B------:R-:W-:Y:S01]  /*0cd0*/  FMUL.FTZ R159, R131, R114 ;  /* 0x00000072839f7220 */ /* 0x000fe20000410000 */
[----:B------:R-:W-:Y:S01]  /*0ce0*/  SHF.L.U32 R117, R137, 0x10, RZ ;  /* 0x0000001089757819 */ /* 0x000fe200000006ff */
[----:B------:R-:W-:Y:S01]  /*0cf0*/  FMUL.FTZ R118, R118, R120 ;  /* 0x0000007876767220 */ /* 0x000fe20000410000 */
[C---:B------:R-:W-:Y:S01]  /*0d00*/  FADD.FTZ R108, -R165.reuse, R108 ;  /* 0x0000006ca56c7221 */ /* 0x040fe20000010100 */
[----:B------:R-:W-:Y:S01]  /*0d10*/  SHF.L.U32 R172, R160, 0x10, RZ ;  /* 0x00000010a0ac7819 */ /* 0x000fe200000006ff */
[----:B------:R-:W-:Y:S01]  /*0d20*/  FADD.FTZ R160, -R165, R113 ;  /* 0x00000071a5a07221 */ /* 0x000fe20000010100 */
[-C--:B------:R-:W-:Y:S01]  /*0d30*/  FFMA.FTZ R132, R132, R161.reuse, R123 ;  /* 0x000000a184847223 */ /* 0x080fe2000001007b */
[----:B------:R-:W-:Y:S01]  /*0d40*/  FADD.FTZ R66, R66, R161 ;  /* 0x000000a142427221 */ /* 0x000fe20000010000 */
[----:B------:R-:W-:Y:S01]  /*0d50*/  FFMA.FTZ R82, R159, R161, R82 ;  /* 0x000000a19f527223 */ /* 0x000fe20000010052 */
[----:B------:R-:W-:Y:S01]  /*0d60*/  SHF.L.U32 R123, R178, 0x10, RZ ;  /* 0x00000010b27b7819 */ /* 0x000fe200000006ff */
[----:B------:R-:W-:Y:S01]  /*0d70*/  FFMA.FTZ R135, R135, R116, R118 ;  /* 0x0000007487877223 */ /* 0x000fe20000010076 */
[----:B------:R-:W-:Y:S01]  /*0d80*/  SHF.L.U32 R164, R136, 0x10, RZ ;  /* 0x0000001088a47819 */ /* 0x000fe200000006ff */
[----:B------:R-:W-:Y:S01]  /*0d90*/  FMUL.FTZ R161, R131, R108 ;  /* 0x0000006c83a17220 */ /* 0x000fe20000410000 */
[----:B------:R-:W-:Y:S01]  /*0da0*/  FMUL.FTZ R137, R174, R117 ;  /* 0x00000075ae897220 */ /* 0x000fe20000410000 */
[----:B------:R-:W-:Y:S01]  /*0db0*/  FADD.FTZ R118, -R165, R109 ;  /* 0x0000006da5767221 */ /* 0x000fe20000010100 */
[----:B------:R-:W-:Y:S01]  /*0dc0*/  FADD.FTZ R108, RZ, R130 ;  /* 0x00000082ff6c7221 */ /* 0x000fe20000010000 */
[----:B------:R-:W-:Y:S01]  /*0dd0*/  FMUL.FTZ R160, R131, R160 ;  /* 0x000000a083a07220 */ /* 0x000fe20000410000 */
[----:B------:R-:W-:Y:S01]  /*0de0*/  FFMA.FTZ R109, R3, R130, RZ ;  /* 0x00000082036d7223 */ /* 0x000fe200000100ff */
[----:B------:R-:W-:Y:S01]  /*0df0*/  SHF.L.U32 R121, R179, 0x10, RZ ;  /* 0x00000010b3797819 */ /* 0x000fe200000006ff */
[----:B------:R-:W-:Y:S01]  /*0e00*/  FADD.FTZ R112, -R165, R111 ;  /* 0x0000006fa5707221 */ /* 0x000fe20000010100 */
[----:B------:R-:W-:Y:S01]  /*0e10*/  SHF.L.U32 R122, R138, 0x10, RZ ;  /* 0x000000108a7a7819 */ /* 0x000fe200000006ff */
[----:B------:R-:W-:Y:S01]  /*0e20*/  FMUL.FTZ R136, R123, R164 ;  /* 0x000000a47b887220 */ /* 0x000fe20000410000 */
[----:B------:R-:W-:Y:S01]  /*0e30*/  FFMA.FTZ R137, R162, R172, R137 ;  /* 0x000000aca2897223 */ /* 0x000fe20000010089 */
[----:B------:R-:W-:Y:S01]  /*0e40*/  FADD.FTZ R111, R108, R135 ;  /* 0x000000876c6f7221 */ /* 0x000fe20000010000 */
[----:B------:R-:W-:Y:S01]  /*0e50*/  FADD.FTZ R162, -R165, R115 ;  /* 0x00000073a5a27221 */ /* 0x000fe20000010100 */
        /* <DEDUP_REMOVED lines=11> */
[----:B------:R-:W-:Y:S01]  /*0f10*/  SHF.L.U32 R192, R192, 0x10, RZ ;  /* 0x00000010c0c07819 */ /* 0x000fe200000006ff */
[----:B------:R-:W-:Y:S01]  /*0f20*/  FADD.FTZ R35, R35, R164 ;  /* 0x000000a423237221 */ /* 0x000fe20000010000 */
[----:B------:R-:W-:Y:S01]  /*0f30*/  FFMA.FTZ R51, R162, R164, R51 ;  /* 0x000000a4a2337223 */ /* 0x000fe20000010033 */
[----:B------:R-:W-:Y:S01]  /*0f40*/  FADD.FTZ R108, R108, R133 ;  /* 0x000000856c6c7221 */ /* 0x000fe20000010000 */
[----:B------:R-:W-:Y:S01]  /*0f50*/  FMUL.FTZ R164, R131, R118 ;  /* 0x0000007683a47220 */ /* 0x000fe20000410000 */
[----:B------:R-:W-:Y:S01]  /*0f60*/  FFMA.FTZ R109, R161, R133, R110 ;  /* 0x00000085a16d7223 */ /* 0x000fe2000001006e */
[----:B------:R-:W-:Y:S01]  /*0f70*/  SHF.L.U32 R190, R190, 0x10, RZ ;  /* 0x00000010bebe7819 */ /* 0x000fe200000006ff */
[----:B------:R-:W-:Y:S01]  /*0f80*/  FADD.FTZ R111, R108, R137 ;  /* 0x000000896c6f7221 */ /* 0x000fe20000010000 */
[----:B------:R-:W-:Y:S01]  /*0f90*/  FMUL.FTZ R195, R195, R192 ;  /* 0x000000c0c3c37220 */ /* 0x000fe20000410000 */
        /* <DEDUP_REMOVED lines=32> */
.L_x_830:
[----:B----4-:R-:W-:Y:S05]  /*11a0*/  BSYNC.RECONVERGENT B0 ;  /* 0x0000000000007941 */ /* 0x010fea0003800200 */
.L_x_829:
[----:B------:R-:W-:Y:S04]  /*11b0*/  BSSY.RECONVERGENT B0, `(.L_x_831) ;  /* 0x0000092000007945 */ /* 0x000fe80003800200 */
[----:B------:R-:W-:Y:S05]  /*11c0*/  @!P2 BRA `(.L_x_832) ;  /* 0x000000080040a947 */ /* 0x000fea0003800000 */
[----:B------:R-:W0:Y:S08]  /*11d0*/  LDC.64 R116, c[0x0][0x428] ;  /* 0x00010a00ff747b82 */ /* 0x000e300000000a00 */
[----:B------:R-:W1:Y:S08]  /*11e0*/  LDC.64 R120, c[0x0][0x430] ;  /* 0x00010c00ff787b82 */ /* 0x000e700000000a00 */
[----:B------:R-:W2:Y:S01]  /*11f0*/  LDC.64 R126, c[0x0][0x3a8] ;  /* 0x0000ea00ff7e7b82 */ /* 0x000ea20000000a00 */
[----:B0-----:R-:W-:Y:S01]  /*1200*/  IMAD.WIDE.U32 R116, R173, 0x10, R116 ;  /* 0x00000010ad747825 */ /* 0x001fe200078e0074 */
[----:B------:R-:W-:-:S06]  /*1210*/  ISETP.NE.U32.AND P1, PT, RZ, UR12, PT ;  /* 0x0000000cff007c0c */ /* 0x000fcc000bf25070 */
[----:B------:R-:W0:Y:S01]  /*1220*/  LDC.64 R142, c[0x0][0x3b0] ;  /* 0x0000ec00ff8e7b82 */ /* 0x000e220000000a00 */
[----:B------:R-:W3:Y:S01]  /*1230*/  LDG.E.128 R116, desc[UR10][R116.64] ;  /* 0x0000000a74747981 */ /* 0x000ee2000c1e1d00 */
[----:B-1----:R-:W-:-:S06]  /*1240*/  IMAD.WIDE.U32 R120, R173, 0x10, R120 ;  /* 0x00000010ad787825 */ /* 0x002fcc00078e0078 */
[----:B------:R-:W4:Y:S01]  /*1250*/  LDG.E.128 R120, desc[UR10][R120.64] ;  /* 0x0000000a78787981 */ /* 0x000f22000c1e1d00 */
[----:B--2---:R-:W-:-:S05]  /*1260*/  IMAD.WIDE.U32 R126, R173, 0x20, R126 ;  /* 0x00000020ad7e7825 */ /* 0x004fca00078e007e */
[----:B------:R-:W2:Y:S04]  /*1270*/  LDG.E.128 R112, desc[UR10][R126.64] ;  /* 0x0000000a7e707981 */ /* 0x000ea8000c1e1d00 */
[----:B------:R-:W2:Y:S01]  /*1280*/  LDG.E.128 R108, desc[UR10][R126.64+0x10] ;  /* 0x0000100a7e6c7981 */ /* 0x000ea2000c1e1d00 */
[----:B------:R-:W-:Y:S01]  /*1290*/  ISETP.NE.AND.EX P1, PT, RZ, UR13, PT, P1 ;  /* 0x0000000dff007c0c */ /* 0x000fe2000bf25310 */
[----:B0-----:R-:W-:Y:S01]  /*12a0*/  IMAD.WIDE.U32 R142, R173, 0x8, R142 ;  /* 0x00000008ad8e7825 */ /* 0x001fe200078e008e */
[----:B------:R-:W-:-:S04]  /*12b0*/  ISETP.NE.U32.AND P0, PT, RZ, UR16, PT ;  /* 0x00000010ff007c0c */ /* 0x000fc8000bf05070 */
[----:B------:R-:W-:Y:S02]  /*12c0*/  ISETP.NE.AND.EX P0, PT, RZ, UR17, PT, P0 ;  /* 0x00000011ff007c0c */ /* 0x000fe4000bf05300 */
[----:B------:R-:W-:Y:S01]  /*12d0*/  SHF.L.U32 R156, R184, 0x10, RZ ;  /* 0x00000010b89c7819 */ /* 0x000fe200000006ff */
[----:B------:R0:W5:Y:S04]  /*12e0*/  LDG.E.64 R126, desc[UR10][R142.64] ;  /* 0x0000000a8e7e7981 */ /* 0x000168000c1e1b00 */
[----:B------:R-:W1:Y:S08]  /*12f0*/  @P1 LDC.64 R148, c[0x0][0x3b8] ;  /* 0x0000ee00ff941b82 */ /* 0x000e700000000a00 */
[----:B------:R-:W0:Y:S01]  /*1300*/  @P0 LDC.64 R140, c[0x0][0x438] ;  /* 0x00010e00ff8c0b82 */ /* 0x000e220000000a00 */
[----:B------:R-:W-:Y:S01]  /*1310*/  SHF.L.U32 R139, R88, 0x10, RZ ;  /* 0x00000010588b7819 */ /* 0x000fe200000006ff */
[----:B-1----:R-:W-:-:S05]  /*1320*/  @P1 IMAD.WIDE.U32 R148, R173, 0x8, R148 ;  /* 0x00000008ad941825 */ /* 0x002fca00078e0094 */
[----:B------:R-:W5:Y:S01]  /*1330*/  @P1 LDG.E.64 R170, desc[UR10][R148.64] ;  /* 0x0000000a94aa1981 */ /* 0x000f62000c1e1b00 */
[----:B0-----:R-:W-:Y:S01]  /*1340*/  @P0 IMAD.WIDE.U32 R140, R173, 0x20, R140 ;  /* 0x00000020ad8c0825 */ /* 0x001fe200078e008c */
[----:B------:R-:W-:-:S04]  /*1350*/  SHF.L.U32 R155, R185, 0x10, RZ ;  /* 0x00000010b99b7819 */ /* 0x000fc800000006ff */
[----:B------:R-:W5:Y:S04]  /*1360*/  @P0 LDG.E.128 R8, desc[UR10][R140.64] ;  /* 0x0000000a8c080981 */ /* 0x000f68000c1e1d00 */
[----:B------:R0:W5:Y:S01]  /*1370*/  @P0 LDG.E.128 R4, desc[UR10][R140.64+0x10] ;  /* 0x0000100a8c040981 */ /* 0x000162000c1e1d00 */
[----:B------:R-:W-:Y:S02]  /*1380*/  SHF.L.U32 R142, R91, 0x10, RZ ;  /* 0x000000105b8e7819 */ /* 0x000fe400000006ff */
[----:B------:R-:W-:Y:S02]  /*1390*/  SHF.L.U32 R143, R189, 0x10, RZ ;  /* 0x00000010bd8f7819 */ /* 0x000fe400000006ff */
[----:B0-----:R-:W-:Y:S02]  /*13a0*/  SHF.L.U32 R141, R90, 0x10, RZ ;  /* 0x000000105a8d7819 */ /* 0x001fe400000006ff */
[----:B------:R-:W-:-:S02]  /*13b0*/  SHF.L.U32 R140, R89, 0x10, RZ ;  /* 0x00000010598c7819 */ /* 0x000fc400000006ff */
[----:B------:R-:W-:Y:S02]  /*13c0*/  SHF.L.U32 R198, R182, 0x10, RZ ;  /* 0x00000010b6c67819 */ /* 0x000fe400000006ff */
[----:B------:R-:W-:Y:S02]  /*13d0*/  SHF.L.U32 R197, R183, 0x10, RZ ;  /* 0x00000010b7c57819 */ /* 0x000fe400000006ff */
[C---:B---3--:R-:W-:Y:S02]  /*13e0*/  PRMT R151, R117.reuse, 0x7632, R151 ;  /* 0x0000763275977816 */ /* 0x048fe40000000097 */
[----:B------:R-:W-:Y:S02]  /*13f0*/  SHF.L.U32 R153, R117, 0x10, RZ ;  /* 0x0000001075997819 */ /* 0x000fe400000006ff */
[C---:B------:R-:W-:Y:S02]  /*1400*/  PRMT R193, R119.reuse, 0x7632, R193 ;  /* 0x0000763277c17816 */ /* 0x040fe400000000c1 */
[----:B------:R-:W-:-:S02]  /*1410*/  SHF.L.U32 R195, R119, 0x10, RZ ;  /* 0x0000001077c37819 */ /* 0x000fc400000006ff */
[----:B----4-:R-:W-:Y:S02]  /*1420*/  PRMT R149, R122, 0x7632, R149 ;  /* 0x000076327a957816 */ /* 0x010fe40000000095 */
[----:B------:R-:W-:Y:S02]  /*1430*/  SHF.L.U32 R119, R120, 0x10, RZ ;  /* 0x0000001078777819 */ /* 0x000fe400000006ff */
[----:B------:R-:W-:Y:S02]  /*1440*/  SHF.L.U32 R191, R122, 0x10, RZ ;  /* 0x000000107abf7819 */ /* 0x000fe400000006ff */
[----:B------:R-:W-:Y:S02]  /*1450*/  SHF.L.U32 R117, R84, 0x10, RZ ;  /* 0x0000001054757819 */ /* 0x000fe400000006ff */
[C---:B------:R-:W-:Y:S02]  /*1460*/  PRMT R154, R118.reuse, 0x7632, R154 ;  /* 0x00007632769a7816 */ /* 0x040fe4000000009a */
[----:B------:R-:W-:-:S02]  /*1470*/  SHF.L.U32 R173, R118, 0x10, RZ ;  /* 0x0000001076ad7819 */ /* 0x000fc400000006ff */
[----:B------:R-:W-:Y:S02]  /*1480*/  SHF.L.U32 R122, R86, 0x10, RZ ;  /* 0x00000010567a7819 */ /* 0x000fe400000006ff */
[----:B------:R-:W-:Y:S02]  /*1490*/  PRMT R118, R120, 0x7632, R118 ;  /* 0x0000763278767816 */ /* 0x000fe40000000076 */
[C---:B------:R-:W-:Y:S02]  /*14a0*/  PRMT R150, R116.reuse, 0x7632, R150 ;  /* 0x0000763274967816 */ /* 0x040fe40000000096 */
[----:B------:R-:W-:Y:S01]  /*14b0*/  SHF.L.U32 R192, R149, 0x10, RZ ;  /* 0x0000001095c07819 */ /* 0x000fe200000006ff */
[----:B------:R-:W-:Y:S01]  /*14c0*/  FMUL.FTZ R120, R117, R119 ;  /* 0x0000007775787220 */ /* 0x000fe20000410000 */
[----:B------:R-:W-:Y:S02]  /*14d0*/  SHF.L.U32 R116, R116, 0x10, RZ ;  /* 0x0000001074747819 */ /* 0x000fe400000006ff */
[----:B------:R-:W-:-:S02]  /*14e0*/  PRMT R194, R123, 0x7632, R194 ;  /* 0x000076327bc27816 */ /* 0x000fc400000000c2 */
[----:B------:R-:W-:Y:S01]  /*14f0*/  SHF.L.U32 R196, R123, 0x10, RZ ;  /* 0x000000107bc47819 */ /* 0x000fe200000006ff */
[----:B------:R-:W-:Y:S01]  /*1500*/  FMUL.FTZ R122, R122, R191 ;  /* 0x000000bf7a7a7220 */ /* 0x000fe20000410000 */
[----:B------:R-:W-:Y:S02]  /*1510*/  SHF.L.U32 R123, R87, 0x10, RZ ;  /* 0x00000010577b7819 */ /* 0x000fe400000006ff */
[----:B------:R-:W-:Y:S02]  /*1520*/  SHF.L.U32 R117, R188, 0x10, RZ ;  /* 0x00000010bc757819 */ /* 0x000fe400000006ff */
[----:B------:R-:W-:Y:S01]  /*1530*/  SHF.L.U32 R118, R118, 0x10, RZ ;  /* 0x0000001076767819 */ /* 0x000fe200000006ff */
[----:B------:R-:W-:Y:S01]  /*1540*/  FMUL.FTZ R156, R156, R192 ;  /* 0x000000c09c9c7220 */ /* 0x000fe20000410000 */
[----:B------:R-:W-:Y:S01]  /*1550*/  SHF.L.U32 R190, R154, 0x10, RZ ;  /* 0x000000109abe7819 */ /* 0x000fe200000006ff */
[----:B------:R-:W-:Y:S01]  /*1560*/  FFMA.FTZ R139, R139, R116, R120 ;  /* 0x000000748b8b7223 */ /* 0x000fe20000010078 */
[----:B------:R-:W-:Y:S01]  /*1570*/  PRMT R148, R121, 0x7632, R148 ;  /* 0x0000763279947816 */ /* 0x000fe20000000094 */
[----:B--2---:R-:W-:Y:S01]  /*1580*/  FADD.FTZ R112, -R165, R112 ;  /* 0x00000070a5707221 */ /* 0x004fe20000010100 */
[----:B------:R-:W-:Y:S01]  /*1590*/  SHF.L.U32 R157, R121, 0x10, RZ ;  /* 0x00000010799d7819 */ /* 0x000fe200000006ff */
[----:B------:R-:W-:Y:S01]  /*15a0*/  FMUL.FTZ R123, R123, R196 ;  /* 0x000000c47b7b7220 */ /* 0x000fe20000410000 */
[----:B------:R-:W-:Y:S01]  /*15b0*/  SHF.L.U32 R121, R85, 0x10, RZ ;  /* 0x0000001055797819 */ /* 0x000fe200000006ff */
[----:B------:R-:W-:Y:S01]  /*15c0*/  FFMA.FTZ R141, R141, R173, R122 ;  /* 0x000000ad8d8d7223 */ /* 0x000fe2000001007a */
[----:B------:R-:W-:Y:S01]  /*15d0*/  SHF.L.U32 R120, R150, 0x10, RZ ;  /* 0x0000001096787819 */ /* 0x000fe200000006ff */
[----:B------:R-:W-:Y:S01]  /*15e0*/  FMUL.FTZ R122, R117, R118 ;  /* 0x00000076757a7220 */ /* 0x000fe20000410000 */
[----:B------:R-:W-:Y:S01]  /*15f0*/  FADD.FTZ R114, -R165, R114 ;  /* 0x00000072a5727221 */ /* 0x000fe20000010100 */
[----:B------:R-:W-:Y:S01]  /*1600*/  SHF.L.U32 R152, R151, 0x10, RZ ;  /* 0x0000001097987819 */ /* 0x000fe200000006ff */
[----:B------:R-:W-:Y:S01]  /*1610*/  FFMA.FTZ R149, R155, R190, R156 ;  /* 0x000000be9b957223 */ /* 0x000fe2000001009c */
[----:B------:R-:W-:Y:S01]  /*1620*/  FADD.FTZ R156, -R165, R113 ;  /* 0x00000071a59c7221 */ /* 0x000fe20000010100 */
[----:B-----5:R-:W-:Y:S01]  /*1630*/  FMUL.FTZ R151, R131, R112 ;  /* 0x0000007083977220 */ /* 0x020fe20000410000 */
[----:B------:R-:W-:Y:S01]  /*1640*/  FMUL.FTZ R121, R121, R157 ;  /* 0x0000009d79797220 */ /* 0x000fe20000410000 */
[----:B------:R-:W-:Y:S01]  /*1650*/  FFMA.FTZ R142, R142, R195, R123 ;  /* 0x000000c38e8e7223 */ /* 0x000fe2000001007b */
[----:B------:R-:W-:Y:S01]  /*1660*/  SHF.L.U32 R123, R186, 0x10, RZ ;  /* 0x00000010ba7b7819 */ /* 0x000fe200000006ff */
[----:B------:R-:W-:Y:S01]  /*1670*/  FFMA.FTZ R143, R143, R120, R122 ;  /* 0x000000788f8f7223 */ /* 0x000fe2000001007a */
[----:B------:R-:W-:Y:S01]  /*1680*/  SHF.L.U32 R158, R148, 0x10, RZ ;  /* 0x00000010949e7819 */ /* 0x000fe200000006ff */
[----:B------:R-:W-:Y:S01]  /*1690*/  FMUL.FTZ R155, R131, R114 ;  /* 0x00000072839b7220 */ /* 0x000fe20000410000 */
[C---:B------:R-:W-:Y:S01]  /*16a0*/  FADD.FTZ R108, -R165.reuse, R108 ;  /* 0x0000006ca56c7221 */ /* 0x040fe20000010100 */
[----:B------:R-:W-:Y:S01]  /*16b0*/  FADD.FTZ R122, -R165, R109 ;  /* 0x0000006da57a7221 */ /* 0x000fe20000010100 */
[----:B------:R-:W-:Y:S01]  /*16c0*/  FADD.FTZ R174, R174, R139 ;  /* 0x0000008baeae7221 */ /* 0x000fe20000010000 */
[----:B------:R-:W-:Y:S01]  /*16d0*/  FMUL.FTZ R156, R131, R156 ;  /* 0x0000009c839c7220 */ /* 0x000fe20000410000 */
[----:B------:R-:W-:Y:S01]  /*16e0*/  FFMA.FTZ R109, R151, R139, R172 ;  /* 0x0000008b976d7223 */ /* 0x000fe200000100ac */
[-C--:B------:R-:W-:Y:S01]  /*16f0*/  FFMA.FTZ R140, R140, R153.reuse, R121 ;  /* 0x000000998c8c7223 */ /* 0x080fe20000010079 */
[----:B------:R-:W-:Y:S01]  /*1700*/  SHF.L.U32 R121, R187, 0x10, RZ ;  /* 0x00000010bb797819 */ /* 0x000fe200000006ff */
[----:B------:R-:W-:Y:S01]  /*1710*/  FADD.FTZ R112, -R165, R111 ;  /* 0x0000006fa5707221 */ /* 0x000fe20000010100 */
[----:B------:R-:W-:Y:S01]  /*1720*/  FADD.FTZ R58, R58, R153 ;  /* 0x000000993a3a7221 */ /* 0x000fe20000010000 */
[----:B------:R-:W-:Y:S01]  /*1730*/  FFMA.FTZ R74, R155, R153, R74 ;  /* 0x000000999b4a7223 */ /* 0x000fe2000001004a */
[----:B------:R-:W-:Y:S01]  /*1740*/  FMUL.FTZ R148, R123, R158 ;  /* 0x0000009e7b947220 */ /* 0x000fe20000410000 */
[----:B------:R-:W-:Y:S01]  /*1750*/  FMUL.FTZ R153, R131, R108 ;  /* 0x0000006c83997220 */ /* 0x000fe20000410000 */
        /* <DEDUP_REMOVED lines=55> */
.L_x_832:
[----:B------:R-:W-:Y:S05]  /*1ad0*/  BSYNC.RECONVERGENT B0 ;  /* 0x0000000000007941 */ /* 0x000fea0003800200 */
.L_x_831:
        /* <DEDUP_REMOVED lines=32> */
.L_x_834:
[----:B------:R-:W-:Y:S05]  /*1ce0*/  BSYNC.RECONVERGENT B0 ;  /* 0x0000000000007941 */ /* 0x000fea0003800200 */
.L_x_833:
        /* <DEDUP_REMOVED lines=54> */
[-CC-:B------:R-:W-:Y:S01]  /*2050*/  FFMA.FTZ R109, R163, R112.reuse, R113.reuse ;  /* 0x00000070a36d7223 */ /* 0x180fe20000010071 */
[-CC-:B------:R-:W-:Y:S01]  /*2060*/  FFMA.FTZ R111, R166, R112.reuse, R113.reuse ;  /* 0x00000070a66f7223 */ /* 0x180fe20000010071 */
[----:B------:R-:W-:Y:S01]  /*2070*/  FFMA.FTZ R108, R161, R112, R113 ;  /* 0x00000070a16c7223 */ /* 0x000fe20000010071 */
        /* <DEDUP_REMOVED lines=8> */
[C---:B------:R-:W-:Y:S01]  /*2100*/  LOP3.LUT P6, RZ, R125.reuse, 0xff, RZ, 0xc0, !PT ;  /* 0x000000ff7dff7812 */ /* 0x040fe200078cc0ff */
[----:B------:R-:W-:Y:S01]  /*2110*/  FMUL.FTZ R110, R110, UR14 ;  /* 0x0000000e6e6e7c20 */ /* 0x000fe20008410000 */
[----:B------:R-:W-:Y:S01]  /*2120*/  FMUL.FTZ R114, R114, UR14 ;  /* 0x0000000e72727c20 */ /* 0x000fe20008410000 */
[----:B------:R-:W-:Y:S01]  /*2130*/  FMUL.FTZ R108, R108, UR14 ;  /* 0x0000000e6c6c7c20 */ /* 0x000fe20008410000 */
[----:B------:R-:W-:Y:S01]  /*2140*/  ISETP.GE.U32.AND.EX P0, PT, R125, 0x1000000, PT, P0 ;  /* 0x010000007d00780c */ /* 0x000fe20003f06100 */
[-CC-:B------:R-:W-:Y:S01]  /*2150*/  FFMA.FTZ R111, R159, R112.reuse, R113.reuse ;  /* 0x000000709f6f7223 */ /* 0x180fe20000010071 */
[----:B------:R-:W-:Y:S01]  /*2160*/  FSEL R119, R110, RZ, P5 ;  /* 0x000000ff6e777208 */ /* 0x000fe20002800000 */
[-C--:B------:R-:W-:Y:S01]  /*2170*/  FFMA.FTZ R110, R164, R112.reuse, R113 ;  /* 0x00000070a46e7223 */ /* 0x080fe20000010071 */
[----:B------:R-:W-:Y:S01]  /*2180*/  FSEL R120, R114, RZ, P0 ;  /* 0x000000ff72787208 */ /* 0x000fe20000000000 */
[----:B------:R-:W-:Y:S01]  /*2190*/  FADD.FTZ R114, R132, -R111 ;  /* 0x8000006f84727221 */ /* 0x000fe20000010000 */
[----:B------:R-:W-:Y:S01]  /*21a0*/  FSEL R117, R108, RZ, P6 ;  /* 0x000000ff6c757208 */ /* 0x000fe20003000000 */
[----:B------:R-:W-:Y:S01]  /*21b0*/  FADD.FTZ R110, R137, -R110 ;  /* 0x8000006e896e7221 */ /* 0x000fe20000010000 */
[-CC-:B------:R-:W-:Y:S01]  /*21c0*/  FFMA.FTZ R108, R160, R112.reuse, R113.reuse ;  /* 0x00000070a06c7223 */ /* 0x180fe20000010071 */
[-CC-:B------:R-:W-:Y:S01]  /*21d0*/  FFMA.FTZ R115, R162, R112.reuse, R113.reuse ;  /* 0x00000070a2737223 */ /* 0x180fe20000010071 */
[----:B------:R-:W-:Y:S01]  /*21e0*/  FFMA.FTZ R109, R3, R112, R113 ;  /* 0x00000070036d7223 */ /* 0x000fe20000010071 */
[----:B------:R-:W-:Y:S01]  /*21f0*/  FMUL.FTZ R111, R131, R110 ;  /* 0x0000006e836f7220 */ /* 0x000fe20000410000 */
[----:B------:R-:W-:Y:S01]  /*2200*/  FADD.FTZ R110, R135, -R108 ;  /* 0x8000006c876e7221 */ /* 0x000fe20000010000 */
[----:B------:R-:W-:Y:S01]  /*2210*/  FMUL.FTZ R114, R131, R114 ;  /* 0x0000007283727220 */ /* 0x000fe20000410000 */
[----:B------:R-:W-:Y:S01]  /*2220*/  FADD.FTZ R116, R136, -R115 ;  /* 0x8000007388747221 */ /* 0x000fe20000010000 */
[----:B------:R-:W-:Y:S01]  /*2230*/  FADD.FTZ R108, R130, -R109 ;  /* 0x8000006d826c7221 */ /* 0x000fe20000010000 */
[----:B------:R-:W-:Y:S01]  /*2240*/  FMUL.FTZ R111, R111, UR14 ;  /* 0x0000000e6f6f7c20 */ /* 0x000fe20008410000 */
[----:B------:R-:W-:Y:S01]  /*2250*/  FMUL.FTZ R114, R114, UR14 ;  /* 0x0000000e72727c20 */ /* 0x000fe20008410000 */
[----:B------:R-:W-:Y:S01]  /*2260*/  LOP3.LUT P5, RZ, R125, 0xff00, RZ, 0xc0, !PT ;  /* 0x0000ff007dff7812 */ /* 0x000fe200078ac0ff */
[C---:B------:R-:W-:Y:S01]  /*2270*/  FMUL.FTZ R116, R131.reuse, R116 ;  /* 0x0000007483747220 */ /* 0x040fe20000410000 */
[----:B------:R-:W-:Y:S01]  /*2280*/  LOP3.LUT P0, RZ, R124, 0xff0000, RZ, 0xc0, !PT ;  /* 0x00ff00007cff7812 */ /* 0x000fe2000780c0ff */
[C---:B------:R-:W-:Y:S01]  /*2290*/  FMUL.FTZ R110, R131.reuse, R110 ;  /* 0x0000006e836e7220 */ /* 0x040fe20000410000 */
[----:B------:R-:W-:Y:S01]  /*22a0*/  FMUL.FTZ R108, R131, R108 ;  /* 0x0000006c836c7220 */ /* 0x000fe20000410000 */
[----:B------:R-:W-:Y:S01]  /*22b0*/  FSEL R118, R111, RZ, P5 ;  /* 0x000000ff6f767208 */ /* 0x000fe20002800000 */
[----:B------:R-:W-:Y:S01]  /*22c0*/  FMUL.FTZ R116, R116, UR14 ;  /* 0x0000000e74747c20 */ /* 0x000fe20008410000 */
        /* <DEDUP_REMOVED lines=14> */
.L_x_839:
        /* <DEDUP_REMOVED lines=11> */
[----:B------:R-:W-:Y:S01]  /*2460*/  LOP3.LUT P5, RZ, R125, 0xff0000, RZ, 0xc0, !PT ;  /* 0x00ff00007dff7812 */ /* 0x000fe200078ac0ff */
[----:B------:R-:W-:Y:S01]  /*2470*/  FMUL.FTZ R97, R96, UR14 ;  /* 0x0000000e60617c20 */ /* 0x000fe20008410000 */
[----:B------:R-:W-:Y:S01]  /*2480*/  FMUL.FTZ R98, R102, UR14 ;  /* 0x0000000e66627c20 */ /* 0x000fe20008410000 */
[----:B------:R-:W-:Y:S01]  /*2490*/  FMUL.FTZ R99, R103, UR14 ;  /* 0x0000000e67637c20 */ /* 0x000fe20008410000 */
[----:B------:R-:W-:Y:S01]  /*24a0*/  ISETP.GE.U32.AND.EX P0, PT, R125, 0x1000000, PT, P0 ;  /* 0x010000007d00780c */ /* 0x000fe20003f06100 */
[-CC-:B------:R-:W-:Y:S01]  /*24b0*/  FFMA.FTZ R114, R161, R112.reuse, R113.reuse ;  /* 0x00000070a1727223 */ /* 0x180fe20000010071 */
[----:B------:R-:W-:Y:S01]  /*24c0*/  FSEL R108, R97, RZ, P6 ;  /* 0x000000ff616c7208 */ /* 0x000fe20003000000 */
[-CC-:B------:R-:W-:Y:S01]  /*24d0*/  FFMA.FTZ R97, R159, R112.reuse, R113.reuse ;  /* 0x000000709f617223 */ /* 0x180fe20000010071 */
[----:B------:R-:W-:Y:S01]  /*24e0*/  FSEL R120, R98, RZ, P5 ;  /* 0x000000ff62787208 */ /* 0x000fe20002800000 */
[-C--:B------:R-:W-:Y:S01]  /*24f0*/  FFMA.FTZ R98, R160, R112.reuse, R113 ;  /* 0x00000070a0627223 */ /* 0x080fe20000010071 */
[----:B------:R-:W-:Y:S01]  /*2500*/  FSEL R121, R99, RZ, P0 ;  /* 0x000000ff63797208 */ /* 0x000fe20000000000 */
[----:B------:R-:W-:Y:S01]  /*2510*/  FADD.FTZ R100, R132, -R97 ;  /* 0x8000006184647221 */ /* 0x000fe20000010000 */
[-CC-:B------:R-:W-:Y:S01]  /*2520*/  FFMA.FTZ R118, R164, R112.reuse, R113.reuse ;  /* 0x00000070a4767223 */ /* 0x180fe20000010071 */
[----:B------:R-:W-:Y:S01]  /*2530*/  FADD.FTZ R116, R133, -R114 ;  /* 0x8000007285747221 */ /* 0x000fe20000010000 */
[----:B------:R-:W-:Y:S01]  /*2540*/  FFMA.FTZ R99, R162, R112, R113 ;  /* 0x00000070a2637223 */ /* 0x000fe20000010071 */
[----:B------:R-:W-:Y:S01]  /*2550*/  FADD.FTZ R110, R135, -R98 ;  /* 0x80000062876e7221 */ /* 0x000fe20000010000 */
[----:B------:R-:W-:Y:S01]  /*2560*/  FMUL.FTZ R98, R131, R100 ;  /* 0x0000006483627220 */ /* 0x000fe20000410000 */
[----:B------:R-:W-:Y:S01]  /*2570*/  FADD.FTZ R118, R137, -R118 ;  /* 0x8000007689767221 */ /* 0x000fe20000010000 */
[C---:B------:R-:W-:Y:S01]  /*2580*/  FMUL.FTZ R100, R131.reuse, R116 ;  /* 0x0000007483647220 */ /* 0x040fe20000410000 */
[----:B------:R-:W-:Y:S01]  /*2590*/  FADD.FTZ R114, R136, -R99 ;  /* 0x8000006388727221 */ /* 0x000fe20000010000 */
[----:B------:R-:W-:Y:S01]  /*25a0*/  FMUL.FTZ R109, R98, UR14 ;  /* 0x0000000e626d7c20 */ /* 0x000fe20008410000 */
[----:B------:R-:W-:Y:S01]  /*25b0*/  LOP3.LUT P5, RZ, R124, 0xff0000, RZ, 0xc0, !PT ;  /* 0x00ff00007cff7812 */ /* 0x000fe200078ac0ff */
[----:B------:R-:W-:Y:S01]  /*25c0*/  FMUL.FTZ R101, R131, R118 ;  /* 0x0000007683657220 */ /* 0x000fe20000410000 */
[----:B------:R-:W-:Y:S01]  /*25d0*/  FMUL.FTZ R111, R100, UR14 ;  /* 0x0000000e646f7c20 */ /* 0x000fe20008410000 */
[----:B------:R-:W-:Y:S01]  /*25e0*/  LOP3.LUT P6, RZ, R125, 0xff, RZ, 0xc0, !PT ;  /* 0x000000ff7dff7812 */ /* 0x000fe200078cc0ff */
[C---:B------:R-:W-:Y:S01]  /*25f0*/  FMUL.FTZ R97, R131.reuse, R110 ;  /* 0x0000006e83617220 */ /* 0x040fe20000410000 */
[----:B------:R-:W-:Y:S01]  /*2600*/  FMUL.FTZ R99, R131, R114 ;  /* 0x0000007283637220 */ /* 0x000fe20000410000 */
[----:B------:R-:W-:Y:S01]  /*2610*/  FSEL R114, R109, RZ, P5 ;  /* 0x000000ff6d727208 */ /* 0x000fe20002800000 */
[----:B------:R-:W-:Y:S01]  /*2620*/  FMUL.FTZ R115, R101, UR14 ;  /* 0x0000000e65737c20 */ /* 0x000fe20008410000 */
[----:B------:R-:W-:Y:S01]  /*2630*/  LOP3.LUT P5, RZ, R125, 0xff00, RZ, 0xc0, !PT ;  /* 0x0000ff007dff7812 */ /* 0x000fe200078ac0ff */
[----:B------:R-:W-:Y:S01]  /*2640*/  FMUL.FTZ R109, R97, UR14 ;  /* 0x0000000e616d7c20 */ /* 0x000fe20008410000 */
        /* <DEDUP_REMOVED lines=10> */
[----:B------:R-:W-:Y:S01]  /*26f0*/  F2FP.BF16.F32.PACK_AB R108, R115, R108 ;  /* 0x0000006c736c723e */ /* 0x000fe200000010ff */
[----:B------:R-:W-:Y:S06]  /*2700*/  BRA `(.L_x_840) ;  /* 0x0000001800a47947 */ /* 0x000fec0003800000 */
.L_x_838:
        /* <DEDUP_REMOVED lines=8> */
[----:B------:R-:W-:Y:S01]  /*2790*/  ISETP.GE.U32.AND P0, PT, R124, RZ, PT ;  /* 0x000000ff7c00720c */ /* 0x000fe20003f06070 */
[----:B------:R-:W-:Y:S01]  /*27a0*/  FADD.FTZ R110, R138, -R111 ;  /* 0x8000006f8a6e7221 */ /* 0x000fe20000010000 */
[----:B------:R-:W-:Y:S01]  /*27b0*/  FADD.FTZ R111, R133, -R108 ;  /* 0x8000006c856f7221 */ /* 0x000fe20000010000 */
[----:B------:R-:W-:Y:S01]  /*27c0*/  FADD.FTZ R109, R134, -R109 ;  /* 0x8000006d866d7221 */ /* 0x000fe20000010000 */
[----:B------:R-:W-:Y:S01]  /*27d0*/  LOP3.LUT P6, RZ, R125, 0xff, RZ, 0xc0, !PT ;  /* 0x000000ff7dff7812 */ /* 0x000fe200078cc0ff */
[C---:B-----5:R-:W-:Y:S01]  /*27e0*/  FFMA.FTZ R110, R131.reuse, R110, R15 ;  /* 0x0000006e836e7223 */ /* 0x060fe2000001000f */
[C---:B------:R-:W-:Y:S01]  /*27f0*/  FFMA.FTZ R108, R131.reuse, R111, R12 ;  /* 0x0000006f836c7223 */ /* 0x040fe2000001000c */
[----:B------:R-:W-:Y:S01]  /*2800*/  FFMA.FTZ R109, R131, R109, R14 ;  /* 0x0000006d836d7223 */ /* 0x000fe2000001000e */
[----:B------:R-:W-:Y:S01]  /*2810*/  ISETP.GE.U32.AND.EX P0, PT, R125, 0x1000000, PT, P0 ;  /* 0x010000007d00780c */ /* 0x000fe20003f06100 */
[----:B------:R-:W-:Y:S01]  /*2820*/  FMUL.FTZ R110, R110, UR14 ;  /* 0x0000000e6e6e7c20 */ /* 0x000fe20008410000 */
[----:B------:R-:W-:Y:S01]  /*2830*/  FMUL.FTZ R108, R108, UR14 ;  /* 0x0000000e6c6c7c20 */ /* 0x000fe20008410000 */
[----:B------:R-:W-:Y:S01]  /*2840*/  FMUL.FTZ R109, R109, UR14 ;  /* 0x0000000e6d6d7c20 */ /* 0x000fe20008410000 */
[----:B------:R-:W-:Y:S01]  /*2850*/  LOP3.LUT P5, RZ, R125, 0xff0000, RZ, 0xc0, !PT ;  /* 0x00ff00007dff7812 */ /* 0x000fe200078ac0ff */
[-CC-:B------:R-:W-:Y:S01]  /*2860*/  FFMA.FTZ R111, R159, R112.reuse, R113.reuse ;  /* 0x000000709f6f7223 */ /* 0x180fe20000010071 */
[----:B------:R-:W-:Y:S01]  /*2870*/  FSEL R121, R110, RZ, P0 ;  /* 0x000000ff6e797208 */ /* 0x000fe20000000000 */
[-CC-:B------:R-:W-:Y:S01]  /*2880*/  FFMA.FTZ R110, R160, R112.reuse, R113.reuse ;  /* 0x00000070a06e7223 */ /* 0x180fe20000010071 */
[----:B------:R-:W-:Y:S01]  /*2890*/  FSEL R116, R108, RZ, P6 ;  /* 0x000000ff6c747208 */ /* 0x000fe20003000000 */
[-CC-:B------:R-:W-:Y:S01]  /*28a0*/  FFMA.FTZ R108, R164, R112.reuse, R113.reuse ;  /* 0x00000070a46c7223 */ /* 0x180fe20000010071 */
[----:B------:R-:W-:Y:S01]  /*28b0*/  FSEL R118, R109, RZ, P5 ;  /* 0x000000ff6d767208 */ /* 0x000fe20002800000 */
[-C--:B------:R-:W-:Y:S01]  /*28c0*/  FFMA.FTZ R115, R162, R112.reuse, R113 ;  /* 0x00000070a2737223 */ /* 0x080fe20000010071 */
[----:B------:R-:W-:Y:S01]  /*28d0*/  FADD.FTZ R111, R132, -R111 ;  /* 0x8000006f846f7221 */ /* 0x000fe20000010000 */
[----:B------:R-:W-:Y:S01]  /*28e0*/  FADD.FTZ R108, R137, -R108 ;  /* 0x8000006c896c7221 */ /* 0x000fe20000010000 */
[----:B------:R-:W-:Y:S01]  /*28f0*/  FFMA.FTZ R109, R3, R112, R113 ;  /* 0x00000070036d7223 */ /* 0x000fe20000010071 */
[----:B------:R-:W-:Y:S01]  /*2900*/  FADD.FTZ R120, R135, -R110 ;  /* 0x8000006e87787221 */ /* 0x000fe20000010000 */
[----:B------:R-:W-:Y:S01]  /*2910*/  FADD.FTZ R122, R136, -R115 ;  /* 0x80000073887a7221 */ /* 0x000fe20000010000 */
[C---:B------:R-:W-:Y:S01]  /*2920*/  FFMA.FTZ R108, R131.reuse, R108, R13 ;  /* 0x0000006c836c7223 */ /* 0x040fe2000001000d */
[----:B------:R-:W-:Y:S01]  /*2930*/  FFMA.FTZ R110, R131, R111, R18 ;  /* 0x0000006f836e7223 */ /* 0x000fe20000010012 */
[----:B------:R-:W-:Y:S01]  /*2940*/  FADD.FTZ R115, R130, -R109 ;  /* 0x8000006d82737221 */ /* 0x000fe20000010000 */
[----:B------:R-:W-:Y:S01]  /*2950*/  LOP3.LUT P5, RZ, R125, 0xff00, RZ, 0xc0, !PT ;  /* 0x0000ff007dff7812 */ /* 0x000fe200078ac0ff */
[----:B------:R-:W-:Y:S01]  /*2960*/  FMUL.FTZ R114, R108, UR14 ;  /* 0x0000000e6c727c20 */ /* 0x000fe20008410000 */
[----:B------:R-:W-:Y:S01]  /*2970*/  FMUL.FTZ R110, R110, UR14 ;  /* 0x0000000e6e6e7c20 */ /* 0x000fe20008410000 */
[----:B------:R-:W-:Y:S01]  /*2980*/  LOP3.LUT P0, RZ, R124, 0xff0000, RZ, 0xc0, !PT ;  /* 0x00ff00007cff7812 */ /* 0x000fe2000780c0ff */
[C---:B------:R-:W-:Y:S01]  /*2990*/  FFMA.FTZ R111, R131.reuse, R122, R19 ;  /* 0x0000007a836f7223 */ /* 0x040fe20000010013 */
[C---:B------:R-:W-:Y:S01]  /*29a0*/  FFMA.FTZ R109, R131.reuse, R120, R17 ;  /* 0x00000078836d7223 */ /* 0x040fe20000010011 */
[----:B------:R-:W-:Y:S01]  /*29b0*/  FFMA.FTZ R108, R131, R115, R16 ;  /* 0x00000073836c7223 */ /* 0x000fe20000010010 */
        /* <DEDUP_REMOVED lines=16> */
.L_x_841:
        /* <DEDUP_REMOVED lines=8> */
[C---:B-----5:R-:W-:Y:S01]  /*2b40*/  FFMA.FTZ R103, R131.reuse, R96, R15 ;  /* 0x0000006083677223 */ /* 0x060fe2000001000f */
[C---:B------:R-:W-:Y:S01]  /*2b50*/  FFMA.FTZ R96, R131.reuse, R97, R16 ;  /* 0x0000006183607223 */ /* 0x040fe20000010010 */
[----:B------:R-:W-:Y:S01]  /*2b60*/  FFMA.FTZ R102, R131, R99, R14 ;  /* 0x0000006383667223 */ /* 0x000fe2000001000e */
[----:B------:R-:W-:Y:S01]  /*2b70*/  LOP3.LUT P5, RZ, R125, 0xff0000, RZ, 0xc0, !PT ;  /* 0x00ff00007dff7812 */ /* 0x000fe200078ac0ff */
[----:B------:R-:W-:Y:S01]  /*2b80*/  FMUL.FTZ R99, R103, UR14 ;  /* 0x0000000e67637c20 */ /* 0x000fe20008410000 */
[----:B------:R-:W-:Y:S01]  /*2b90*/  FMUL.FTZ R97, R96, UR14 ;  /* 0x0000000e60617c20 */ /* 0x000fe20008410000 */
[----:B------:R-:W-:Y:S01]  /*2ba0*/  FMUL.FTZ R98, R102, UR14 ;  /* 0x0000000e66627c20 */ /* 0x000fe20008410000 */
[----:B------:R-:W-:Y:S01]  /*2bb0*/  ISETP.GE.U32.AND.EX P0, PT, R125, 0x1000000, PT, P0 ;  /* 0x010000007d00780c */ /* 0x000fe20003f06100 */
[-CC-:B------:R-:W-:Y:S01]  /*2bc0*/  FFMA.FTZ R100, R161, R112.reuse, R113.reuse ;  /* 0x00000070a1647223 */ /* 0x180fe20000010071 */
[-CC-:B------:R-:W-:Y:S01]  /*2bd0*/  FFMA.FTZ R116, R164, R112.reuse, R113.reuse ;  /* 0x00000070a4747223 */ /* 0x180fe20000010071 */
[----:B------:R-:W-:Y:S01]  /*2be0*/  FSEL R108, R97, RZ, P6 ;  /* 0x000000ff616c7208 */ /* 0x000fe20003000000 */
[-CC-:B------:R-:W-:Y:S01]  /*2bf0*/  FFMA.FTZ R97, R159, R112.reuse, R113.reuse ;  /* 0x000000709f617223 */ /* 0x180fe20000010071 */
[----:B------:R-:W-:Y:S01]  /*2c00*/  FSEL R118, R98, RZ, P5 ;  /* 0x000000ff62767208 */ /* 0x000fe20002800000 */
[-C--:B------:R-:W-:Y:S01]  /*2c10*/  FFMA.FTZ R98, R160, R112.reuse, R113 ;  /* 0x00000070a0627223 */ /* 0x080fe20000010071 */
[----:B------:R-:W-:Y:S01]  /*2c20*/  FSEL R121, R99, RZ, P0 ;  /* 0x000000ff63797208 */ /* 0x000fe20000000000 */
[----:B------:R-:W-:Y:S01]  /*2c30*/  FADD.FTZ R97, R132, -R97 ;  /* 0x8000006184617221 */ /* 0x000fe20000010000 */
[----:B------:R-:W-:Y:S01]  /*2c40*/  FADD.FTZ R101, R133, -R100 ;  /* 0x8000006485657221 */ /* 0x000fe20000010000 */
[----:B------:R-:W-:Y:S01]  /*2c50*/  FFMA.FTZ R99, R162, R112, R113 ;  /* 0x00000070a2637223 */ /* 0x000fe20000010071 */
[----:B------:R-:W-:Y:S01]  /*2c60*/  FADD.FTZ R110, R135, -R98 ;  /* 0x80000062876e7221 */ /* 0x000fe20000010000 */
[----:B------:R-:W-:Y:S01]  /*2c70*/  FFMA.FTZ R98, R131, R97, R18 ;  /* 0x0000006183627223 */ /* 0x000fe20000010012 */
[----:B------:R-:W-:Y:S01]  /*2c80*/  FADD.FTZ R116, R137, -R116 ;  /* 0x8000007489747221 */ /* 0x000fe20000010000 */
[C---:B------:R-:W-:Y:S01]  /*2c90*/  FFMA.FTZ R100, R131.reuse, R101, R12 ;  /* 0x0000006583647223 */ /* 0x040fe2000001000c */
[----:B------:R-:W-:Y:S01]  /*2ca0*/  FADD.FTZ R114, R136, -R99 ;  /* 0x8000006388727221 */ /* 0x000fe20000010000 */
[----:B------:R-:W-:Y:S01]  /*2cb0*/  FMUL.FTZ R109, R98, UR14 ;  /* 0x0000000e626d7c20 */ /* 0x000fe20008410000 */
[----:B------:R-:W-:Y:S01]  /*2cc0*/  LOP3.LUT P5, RZ, R124, 0xff0000, RZ, 0xc0, !PT ;  /* 0x00ff00007cff7812 */ /* 0x000fe200078ac0ff */
[----:B------:R-:W-:Y:S01]  /*2cd0*/  FFMA.FTZ R101, R131, R116, R13 ;  /* 0x0000007483657223 */ /* 0x000fe2000001000d */
[----:B------:R-:W-:Y:S01]  /*2ce0*/  FMUL.FTZ R111, R100, UR14 ;  /* 0x0000000e646f7c20 */ /* 0x000fe20008410000 */
[----:B------:R-:W-:Y:S01]  /*2cf0*/  LOP3.LUT P6, RZ, R125, 0xff, RZ, 0xc0, !PT ;  /* 0x000000ff7dff7812 */ /* 0x000fe200078cc0ff */
[C---:B------:R-:W-:Y:S01]  /*2d00*/  FFMA.FTZ R97, R131.reuse, R110, R17 ;  /* 0x0000006e83617223 */ /* 0x040fe20000010011 */
[----:B------:R-:W-:Y:S01]  /*2d10*/  FFMA.FTZ R99, R131, R114, R19 ;  /* 0x0000007283637223 */ /* 0x000fe20000010013 */
        /* <DEDUP_REMOVED lines=16> */
.L_x_837:
        /* <DEDUP_REMOVED lines=9> */
[----:B------:R-:W-:Y:S01]  /*2eb0*/  LOP3.LUT P0, RZ, R125, 0xff0000, RZ, 0xc0, !PT ;  /* 0x00ff00007dff7812 */ /* 0x000fe2000780c0ff */
[-C--:B------:R-:W-:Y:S01]  /*2ec0*/  FFMA.FTZ R106, R164, R112.reuse, R113 ;  /* 0x00000070a46a7223 */ /* 0x080fe20000010071 */
[----:B------:R-:W-:Y:S01]  /*2ed0*/  ISETP.GE.U32.AND P5, PT, R124, RZ, PT ;  /* 0x000000ff7c00720c */ /* 0x000fe20003fa6070 */
[----:B------:R-:W-:Y:S01]  /*2ee0*/  FADD.FTZ R104, R134, -R105 ;  /* 0x8000006986687221 */ /* 0x000fe20000010000 */
[----:B------:R-:W-:Y:S01]  /*2ef0*/  FFMA.FTZ R105, R166, R112, R113 ;  /* 0x00000070a6697223 */ /* 0x000fe20000010071 */
[----:B------:R-:W-:Y:S01]  /*2f00*/  FADD.FTZ R106, R137, -R106 ;  /* 0x8000006a896a7221 */ /* 0x000fe20000010000 */
[----:B------:R-:W-:Y:S01]  /*2f10*/  LOP3.LUT P6, RZ, R169, 0xff0000, RZ, 0xc0, !PT ;  /* 0x00ff0000a9ff7812 */ /* 0x000fe200078cc0ff */
[C---:B-----5:R-:W-:Y:S01]  /*2f20*/  FMUL.FTZ R104, R131.reuse, R104 ;  /* 0x0000006883687220 */ /* 0x060fe20000410000 */
[----:B------:R-:W-:Y:S01]  /*2f30*/  FADD.FTZ R108, R138, -R105 ;  /* 0x800000698a6c7221 */ /* 0x000fe20000010000 */
[----:B------:R-:W-:Y:S01]  /*2f40*/  FMUL.FTZ R106, R131, R106 ;  /* 0x0000006a836a7220 */ /* 0x000fe20000410000 */
[----:B------:R-:W-:Y:S01]  /*2f50*/  ISETP.GE.U32.AND.EX P5, PT, R125, 0x1000000, PT, P5 ;  /* 0x010000007d00780c */ /* 0x000fe20003fa6150 */
[----:B------:R-:W-:Y:S01]  /*2f60*/  FMUL.FTZ R107, R104, UR14 ;  /* 0x0000000e686b7c20 */ /* 0x000fe20008410000 */
[--C-:B------:R-:W-:Y:S01]  /*2f70*/  FFMA.FTZ R104, R161, R112, R113.reuse ;  /* 0x00000070a1687223 */ /* 0x100fe20000010071 */
[----:B------:R-:W-:Y:S01]  /*2f80*/  FMUL.FTZ R108, R131, R108 ;  /* 0x0000006c836c7220 */ /* 0x000fe20000410000 */
[----:B------:R-:W-:Y:S01]  /*2f90*/  FMUL.FTZ R115, R106, UR14 ;  /* 0x0000000e6a737c20 */ /* 0x000fe20008410000 */
[----:B------:R-:W-:Y:S01]  /*2fa0*/  FFMA.FTZ R109, R159, R112, R113 ;  /* 0x000000709f6d7223 */ /* 0x000fe20000010071 */
[----:B------:R-:W-:Y:S01]  /*2fb0*/  FSEL R111, R107, RZ, P0 ;  /* 0x000000ff6b6f7208 */ /* 0x000fe20000000000 */
[----:B------:R-:W-:Y:S01]  /*2fc0*/  FADD.FTZ R104, R133, -R104 ;  /* 0x8000006885687221 */ /* 0x000fe20000010000 */
[----:B------:R-:W-:Y:S01]  /*2fd0*/  ISETP.GE.U32.AND P0, PT, R168, RZ, PT ;  /* 0x000000ffa800720c */ /* 0x000fe20003f06070 */
[----:B------:R-:W-:Y:S01]  /*2fe0*/  FMUL.FTZ R105, R108, UR14 ;  /* 0x0000000e6c697c20 */ /* 0x000fe20008410000 */
[----:B------:R-:W-:Y:S01]  /*2ff0*/  FSEL R107, R107, RZ, P6 ;  /* 0x000000ff6b6b7208 */ /* 0x000fe20003000000 */
[----:B------:R-:W-:Y:S01]  /*3000*/  FMUL.FTZ R104, R131, R104 ;  /* 0x0000006883687220 */ /* 0x000fe20000410000 */
[----:B------:R-:W-:-:S02]  /*3010*/  ISETP.GE.U32.AND.EX P0, PT, R169, 0x1000000, PT, P0 ;  /* 0x01000000a900780c */ /* 0x000fc40003f06100 */
[----:B------:R-:W-:Y:S01]  /*3020*/  FSEL R110, R105, RZ, P5 ;  /* 0x000000ff696e7208 */ /* 0x000fe20002800000 */
[----:B------:R-:W-:Y:S01]  /*3030*/  FMUL.FTZ R108, R104, UR14 ;  /* 0x0000000e686c7c20 */ /* 0x000fe20008410000 */
[C---:B------:R-:W-:Y:S02]  /*3040*/  LOP3.LUT P6, RZ, R169.reuse, 0xff, RZ, 0xc0, !PT ;  /* 0x000000ffa9ff7812 */ /* 0x040fe400078cc0ff */
[----:B------:R-:W-:Y:S02]  /*3050*/  LOP3.LUT P5, RZ, R169, 0xff00, RZ, 0xc0, !PT ;  /* 0x0000ff00a9ff7812 */ /* 0x000fe400078ac0ff */
[----:B------:R-:W-:Y:S02]  /*3060*/  FSEL R104, R105, RZ, P0 ;  /* 0x000000ff69687208 */ /* 0x000fe40000000000 */
[----:B------:R-:W-:Y:S02]  /*3070*/  FSEL R106, R108, RZ, P6 ;  /* 0x000000ff6c6a7208 */ /* 0x000fe40003000000 */
[----:B------:R-:W-:-:S02]  /*3080*/  FSEL R105, R115, RZ, P5 ;  /* 0x000000ff73697208 */ /* 0x000fc40002800000 */
[----:B------:R-:W-:Y:S01]  /*3090*/  F2FP.BF16.F32.PACK_AB R107, R104, R107 ;  /* 0x0000006b686b723e */ /* 0x000fe200000010ff */
[----:B------:R-:W-:Y:S01]  /*30a0*/  FADD.FTZ R104, R132, -R109 ;  /* 0x8000006d84687221 */ /* 0x000fe20000010000 */
[----:B------:R-:W-:Y:S01]  /*30b0*/  F2FP.BF16.F32.PACK_AB R106, R105, R106 ;  /* 0x0000006a696a723e */ /* 0x000fe200000010ff */
[--C-:B------:R-:W-:Y:S01]  /*30c0*/  FFMA.FTZ R109, R162, R112, R113.reuse ;  /* 0x00000070a26d7223 */ /* 0x100fe20000010071 */
[----:B------:R-:W-:Y:S01]  /*30d0*/  LOP3.LUT P6, RZ, R125, 0xff, RZ, 0xc0, !PT ;  /* 0x000000ff7dff7812 */ /* 0x000fe200078cc0ff */
[----:B------:R-:W-:Y:S01]  /*30e0*/  FMUL.FTZ R105, R131, R104 ;  /* 0x0000006883697220 */ /* 0x000fe20000410000 */
[-C--:B------:R-:W-:Y:S01]  /*30f0*/  FFMA.FTZ R104, R160, R112.reuse, R113 ;  /* 0x00000070a0687223 */ /* 0x080fe20000010071 */
[----:B------:R-:W-:Y:S01]  /*3100*/  F2FP.BF16.F32.PACK_AB R111, R110, R111 ;  /* 0x0000006f6e6f723e */ /* 0x000fe200000010ff */
[----:B------:R-:W-:Y:S01]  /*3110*/  FADD.FTZ R110, R136, -R109 ;  /* 0x8000006d886e7221 */ /* 0x000fe20000010000 */
[----:B------:R-:W-:Y:S01]  /*3120*/  FSEL R114, R108, RZ, P6 ;  /* 0x000000ff6c727208 */ /* 0x000fe20003000000 */
[----:B------:R-:W-:Y:S01]  /*3130*/  FMUL.FTZ R109, R105, UR14 ;  /* 0x0000000e696d7c20 */ /* 0x000fe20008410000 */
[----:B------:R-:W-:Y:S01]  /*3140*/  FADD.FTZ R108, R135, -R104 ;  /* 0x80000068876c7221 */ /* 0x000fe20000010000 */
[----:B------:R-:W-:Y:S01]  /*3150*/  FFMA.FTZ R105, R3, R112, R113 ;  /* 0x0000007003697223 */ /* 0x000fe20000010071 */
[----:B------:R-:W-:Y:S01]  /*3160*/  LOP3.LUT P0, RZ, R125, 0xff00, RZ, 0xc0, !PT ;  /* 0x0000ff007dff7812 */ /* 0x000fe2000780c0ff */
[C---:B------:R-:W-:Y:S01]  /*3170*/  FMUL.FTZ R110, R131.reuse, R110 ;  /* 0x0000006e836e7220 */ /* 0x040fe20000410000 */
[----:B------:R-:W-:Y:S01]  /*3180*/  LOP3.LUT P5, RZ, R124, 0xff0000, RZ, 0xc0, !PT ;  /* 0x00ff00007cff7812 */ /* 0x000fe200078ac0ff */
[----:B------:R-:W-:Y:S01]  /*3190*/  FMUL.FTZ R108, R131, R108 ;  /* 0x0000006c836c7220 */ /* 0x000fe20000410000 */
[----:B------:R-:W-:Y:S01]  /*31a0*/  LOP3.LUT P6, RZ, R168, 0xff0000, RZ, 0xc0, !PT ;  /* 0x00ff0000a8ff7812 */ /* 0x000fe200078cc0ff */
[----:B------:R-:W-:Y:S01]  /*31b0*/  FADD.FTZ R104, R130, -R105 ;  /* 0x8000006982687221 */ /* 0x000fe20000010000 */
[----:B------:R-:W-:Y:S01]  /*31c0*/  FSEL R121, R115, RZ, P0 ;  /* 0x000000ff73797208 */ /* 0x000fe20000000000 */
[----:B------:R-:W-:Y:S01]  /*31d0*/  FMUL.FTZ R110, R110, UR14 ;  /* 0x0000000e6e6e7c20 */ /* 0x000fe20008410000 */
[C---:B------:R-:W-:Y:S01]  /*31e0*/  FSEL R116, R109.reuse, RZ, P5 ;  /* 0x000000ff6d747208 */ /* 0x040fe20002800000 */
[----:B------:R-:W-:Y:S01]  /*31f0*/  FMUL.FTZ R115, R108, UR14 ;  /* 0x0000000e6c737c20 */ /* 0x000fe20008410000 */
[----:B------:R-:W-:Y:S01]  /*3200*/  FSEL R105, R109, RZ, P6 ;  /* 0x000000ff6d697208 */ /* 0x000fe20003000000 */
[----:B------:R-:W-:Y:S01]  /*3210*/  FMUL.FTZ R104, R131, R104 ;  /* 0x0000006883687220 */ /* 0x000fe20000410000 */
[----:B------:R-:W-:-:S02]  /*3220*/  LOP3.LUT P0, RZ, R124, 0xff000000, RZ, 0xc0, !PT ;  /* 0xff0000007cff7812 */ /* 0x000fc4000780c0ff */
[----:B------:R-:W-:Y:S01]  /*3230*/  LOP3.LUT P5, RZ, R168, 0xff000000, RZ, 0xc0, !PT ;  /* 0xff000000a8ff7812 */ /* 0x000fe200078ac0ff */
[----:B------:R-:W-:Y:S01]  /*3240*/  FMUL.FTZ R109, R104, UR14 ;  /* 0x0000000e686d7c20 */ /* 0x000fe20008410000 */
[----:B------:R-:W-:Y:S02]  /*3250*/  LOP3.LUT P6, RZ, R124, 0xff00, RZ, 0xc0, !PT ;  /* 0x0000ff007cff7812 */ /* 0x000fe400078cc0ff */
[C---:B------:R-:W-:Y:S02]  /*3260*/  FSEL R119, R110.reuse, RZ, P0 ;  /* 0x000000ff6e777208 */ /* 0x040fe40000000000 */
[----:B------:R-:W-:Y:S02]  /*3270*/  FSEL R108, R110, RZ, P5 ;  /* 0x000000ff6e6c7208 */ /* 0x000fe40002800000 */
[----:B------:R-:W-:Y:S02]  /*3280*/  FSEL R117, R115, RZ, P6 ;  /* 0x000000ff73757208 */ /* 0x000fe40003000000 */
[----:B------:R-:W-:-:S02]  /*3290*/  LOP3.LUT P0, RZ, R168, 0xff00, RZ, 0xc0, !PT ;  /* 0x0000ff00a8ff7812 */ /* 0x000fc4000780c0ff */
[----:B------:R-:W-:Y:S02]  /*32a0*/  LOP3.LUT P5, RZ, R168, 0xff, RZ, 0xc0, !PT ;  /* 0x000000ffa8ff7812 */ /* 0x000fe400078ac0ff */
[----:B------:R-:W-:Y:S02]  /*32b0*/  LOP3.LUT P6, RZ, R124, 0xff, RZ, 0xc0, !PT ;  /* 0x000000ff7cff7812 */ /* 0x000fe400078cc0ff */
[----:B------:R-:W-:Y:S02]  /*32c0*/  F2FP.BF16.F32.PACK_AB R110, R121, R114 ;  /* 0x00000072796e723e */ /* 0x000fe400000010ff */
[----:B------:R-:W-:Y:S02]  /*32d0*/  FSEL R115, R115, RZ, P0 ;  /* 0x000000ff73737208 */ /* 0x000fe40000000000 */
[C---:B------:R-:W-:Y:S02]  /*32e0*/  FSEL R104, R109.reuse, RZ, P5 ;  /* 0x000000ff6d687208 */ /* 0x040fe40002800000 */
[----:B------:R-:W-:-:S02]  /*32f0*/  FSEL R114, R109, RZ, P6 ;  /* 0x000000ff6d727208 */ /* 0x000fc40003000000 */
[----:B------:R-:W-:Y:S02]  /*3300*/  F2FP.BF16.F32.PACK_AB R105, R108, R105 ;  /* 0x000000696c69723e */ /* 0x000fe400000010ff */
[----:B------:R-:W-:Y:S02]  /*3310*/  F2FP.BF16.F32.PACK_AB R109, R119, R116 ;  /* 0x00000074776d723e */ /* 0x000fe400000010ff */
[----:B------:R-:W-:Y:S02]  /*3320*/  F2FP.BF16.F32.PACK_AB R104, R115, R104 ;  /* 0x000000687368723e */ /* 0x000fe400000010ff */
[----:B------:R-:W-:Y:S01]  /*3330*/  F2FP.BF16.F32.PACK_AB R108, R117, R114 ;  /* 0x00000072756c723e */ /* 0x000fe200000010ff */
[----:B------:R-:W-:Y:S06]  /*3340*/  BRA `(.L_x_840) ;  /* 0x0000000c00947947 */ /* 0x000fec0003800000 */
.L_x_843:
[-CC-:B------:R-:W-:Y:S01]  /*3350*/  FFMA.FTZ R97, R163, R112.reuse, R113.reuse ;  /* 0x00000070a3617223 */ /* 0x180fe20000010071 */
[-CC-:B------:R-:W-:Y:S01]  /*3360*/  FFMA.FTZ R99, R166, R112.reuse, R113.reuse ;  /* 0x00000070a6637223 */ /* 0x180fe20000010071 */
[----:B------:R-:W-:Y:S01]  /*3370*/  FFMA.FTZ R96, R161, R112, R113 ;  /* 0x00000070a1607223 */ /* 0x000fe20000010071 */
[----:B------:R-:W-:Y:S01]  /*3380*/  LOP3.LUT P0, RZ, R125, 0xff0000, RZ, 0xc0, !PT ;  /* 0x00ff00007dff7812 */ /* 0x000fe2000780c0ff */
[----:B------:R-:W-:Y:S01]  /*3390*/  FADD.FTZ R102, R134, -R97 ;  /* 0x8000006186667221 */ /* 0x000fe20000010000 */
[----:B------:R-:W-:Y:S01]  /*33a0*/  FADD.FTZ R100, R138, -R99 ;  /* 0x800000638a647221 */ /* 0x000fe20000010000 */
[----:B------:R-:W-:Y:S01]  /*33b0*/  FADD.FTZ R96, R133, -R96 ;  /* 0x8000006085607221 */ /* 0x000fe20000010000 */
[----:B------:R-:W-:Y:S01]  /*33c0*/  LOP3.LUT P6, RZ, R169, 0xff0000, RZ, 0xc0, !PT ;  /* 0x00ff0000a9ff7812 */ /* 0x000fe200078cc0ff */
[C---:B-----5:R-:W-:Y:S01]  /*33d0*/  FMUL.FTZ R102, R131.reuse, R102 ;  /* 0x0000006683667220 */ /* 0x060fe20000410000 */
[----:B------:R-:W-:Y:S01]  /*33e0*/  FFMA.FTZ R98, R164, R112, R113 ;  /* 0x00000070a4627223 */ /* 0x000fe20000010071 */
[C---:B------:R-:W-:Y:S01]  /*33f0*/  FMUL.FTZ R103, R131.reuse, R100 ;  /* 0x0000006483677220 */ /* 0x040fe20000410000 */
[----:B------:R-:W-:Y:S01]  /*3400*/  ISETP.GE.U32.AND P5, PT, R124, RZ, PT ;  /* 0x000000ff7c00720c */ /* 0x000fe20003fa6070 */
[----:B------:R-:W-:Y:S01]  /*3410*/  FMUL.FTZ R97, R102, UR14 ;  /* 0x0000000e66617c20 */ /* 0x000fe20008410000 */
[----:B------:R-:W-:Y:S01]  /*3420*/  FMUL.FTZ R100, R131, R96 ;  /* 0x0000006083647220 */ /* 0x000fe20000410000 */
[----:B------:R-:W-:Y:S01]  /*3430*/  FADD.FTZ R98, R137, -R98 ;  /* 0x8000006289627221 */ /* 0x000fe20000010000 */
[----:B------:R-:W-:-:S02]  /*3440*/  ISETP.GE.U32.AND.EX P5, PT, R125, 0x1000000, PT, P5 ;  /* 0x010000007d00780c */ /* 0x000fc40003fa6150 */
[----:B------:R-:W-:Y:S01]  /*3450*/  FSEL R111, R97, RZ, P0 ;  /* 0x000000ff616f7208 */ /* 0x000fe20000000000 */
[----:B------:R-:W-:Y:S01]  /*3460*/  FMUL.FTZ R96, R100, UR14 ;  /* 0x0000000e64607c20 */ /* 0x000fe20008410000 */
[----:B------:R-:W-:Y:S01]  /*3470*/  ISETP.GE.U32.AND P0, PT, R168, RZ, PT ;  /* 0x000000ffa800720c */ /* 0x000fe20003f06070 */
[----:B------:R-:W-:Y:S01]  /*3480*/  FMUL.FTZ R101, R131, R98 ;  /* 0x0000006283657220 */ /* 0x000fe20000410000 */
[----:B------:R-:W-:Y:S01]  /*3490*/  FSEL R107, R97, RZ, P6 ;  /* 0x000000ff616b7208 */ /* 0x000fe20003000000 */
[----:B------:R-:W-:Y:S01]  /*34a0*/  FMUL.FTZ R97, R103, UR14 ;  /* 0x0000000e67617c20 */ /* 0x000fe20008410000 */
[----:B------:R-:W-:Y:S01]  /*34b0*/  ISETP.GE.U32.AND.EX P0, PT, R169, 0x1000000, PT, P0 ;  /* 0x01000000a900780c */ /* 0x000fe20003f06100 */
[----:B------:R-:W-:Y:S01]  /*34c0*/  FMUL.FTZ R99, R101, UR14 ;  /* 0x0000000e65637c20 */ /* 0x000fe20008410000 */
[----:B------:R-:W-:Y:S02]  /*34d0*/  LOP3.LUT P6, RZ, R169, 0xff, RZ, 0xc0, !PT ;  /* 0x000000ffa9ff7812 */ /* 0x000fe400078cc0ff */
[----:B------:R-:W-:-:S02]  /*34e0*/  FSEL R98, R97, RZ, P5 ;  /* 0x000000ff61627208 */ /* 0x000fc40002800000 */
[----:B------:R-:W-:Y:S01]  /*34f0*/  FSEL R104, R97, RZ, P0 ;  /* 0x000000ff61687208 */ /* 0x000fe20000000000 */
[-C--:B------:R-:W-:Y:S01]  /*3500*/  FFMA.FTZ R97, R159, R112.reuse, R113 ;  /* 0x000000709f617223 */ /* 0x080fe20000010071 */
[----:B------:R-:W-:Y:S02]  /*3510*/  FSEL R106, R96, RZ, P6 ;  /* 0x000000ff606a7208 */ /* 0x000fe40003000000 */
[----:B------:R-:W-:Y:S02]  /*3520*/  LOP3.LUT P6, RZ, R125, 0xff, RZ, 0xc0, !PT ;  /* 0x000000ff7dff7812 */ /* 0x000fe400078cc0ff */
[----:B------:R-:W-:Y:S01]  /*3530*/  F2FP.BF16.F32.PACK_AB R111, R98, R111 ;  /* 0x0000006f626f723e */ /* 0x000fe200000010ff */
[----:B------:R-:W-:Y:S01]  /*3540*/  FADD.FTZ R98, R132, -R97 ;  /* 0x8000006184627221 */ /* 0x000fe20000010000 */
[----:B------:R-:W-:Y:S01]  /*3550*/  LOP3.LUT P5, RZ, R169, 0xff00, RZ, 0xc0, !PT ;  /* 0x0000ff00a9ff7812 */ /* 0x000fe200078ac0ff */
[-CC-:B------:R-:W-:Y:S01]  /*3560*/  FFMA.FTZ R97, R162, R112.reuse, R113.reuse ;  /* 0x00000070a2617223 */ /* 0x180fe20000010071 */
[----:B------:R-:W-:Y:S01]  /*3570*/  FSEL R110, R96, RZ, P6 ;  /* 0x000000ff606e7208 */ /* 0x000fe20003000000 */
[----:B------:R-:W-:Y:S01]  /*3580*/  FFMA.FTZ R96, R160, R112, R113 ;  /* 0x00000070a0607223 */ /* 0x000fe20000010071 */
[----:B------:R-:W-:Y:S01]  /*3590*/  FSEL R105, R99, RZ, P5 ;  /* 0x000000ff63697208 */ /* 0x000fe20002800000 */
[----:B------:R-:W-:Y:S01]  /*35a0*/  FMUL.FTZ R98, R131, R98 ;  /* 0x0000006283627220 */ /* 0x000fe20000410000 */
[----:B------:R-:W-:Y:S01]  /*35b0*/  LOP3.LUT P0, RZ, R125, 0xff00, RZ, 0xc0, !PT ;  /* 0x0000ff007dff7812 */ /* 0x000fe2000780c0ff */
[----:B------:R-:W-:Y:S01]  /*35c0*/  FADD.FTZ R108, R136, -R97 ;  /* 0x80000061886c7221 */ /* 0x000fe20000010000 */
[----:B------:R-:W-:Y:S01]  /*35d0*/  F2FP.BF16.F32.PACK_AB R107, R104, R107 ;  /* 0x0000006b686b723e */ /* 0x000fe200000010ff */
[----:B------:R-:W-:Y:S01]  /*35e0*/  FFMA.FTZ R97, R3, R112, R113 ;  /* 0x0000007003617223 */ /* 0x000fe20000010071 */
[----:B------:R-:W-:Y:S01]  /*35f0*/  FADD.FTZ R104, R135, -R96 ;  /* 0x8000006087687221 */ /* 0x000fe20000010000 */
[----:B------:R-:W-:Y:S01]  /*3600*/  F2FP.BF16.F32.PACK_AB R106, R105, R106 ;  /* 0x0000006a696a723e */ /* 0x000fe200000010ff */
[----:B------:R-:W-:Y:S01]  /*3610*/  FMUL.FTZ R105, R98, UR14 ;  /* 0x0000000e62697c20 */ /* 0x000fe20008410000 */
[----:B------:R-:W-:Y:S01]  /*3620*/  FSEL R117, R99, RZ, P0 ;  /* 0x000000ff63757208 */ /* 0x000fe20000000000 */
[C---:B------:R-:W-:Y:S01]  /*3630*/  FMUL.FTZ R99, R131.reuse, R108 ;  /* 0x0000006c83637220 */ /* 0x040fe20000410000 */
[----:B------:R-:W-:Y:S01]  /*3640*/  LOP3.LUT P5, RZ, R124, 0xff0000, RZ, 0xc0, !PT ;  /* 0x00ff00007cff7812 */ /* 0x000fe200078ac0ff */
[----:B------:R-:W-:Y:S01]  /*3650*/  FADD.FTZ R96, R130, -R97 ;  /* 0x8000006182607221 */ /* 0x000fe20000010000 */
[----:B------:R-:W-:Y:S01]  /*3660*/  LOP3.LUT P6, RZ, R168, 0xff0000, RZ, 0xc0, !PT ;  /* 0x00ff0000a8ff7812 */ /* 0x000fe200078cc0ff */
[----:B------:R-:W-:Y:S01]  /*3670*/  FMUL.FTZ R97, R131, R104 ;  /* 0x0000006883617220 */ /* 0x000fe20000410000 */
[----:B------:R-:W-:Y:S01]  /*3680*/  FSEL R109, R105, RZ, P5 ;  /* 0x000000ff696d7208 */ /* 0x000fe20002800000 */
[----:B------:R-:W-:Y:S01]  /*3690*/  FMUL.FTZ R104, R99, UR14 ;  /* 0x0000000e63687c20 */ /* 0x000fe20008410000 */
[----:B------:R-:W-:Y:S01]  /*36a0*/  FSEL R116, R105, RZ, P6 ;  /* 0x000000ff69747208 */ /* 0x000fe20003000000 */
[----:B------:R-:W-:Y:S01]  /*36b0*/  FMUL.FTZ R105, R97, UR14 ;  /* 0x0000000e61697c20 */ /* 0x000fe20008410000 */
[----:B------:R-:W-:Y:S01]  /*36c0*/  LOP3.LUT P0, RZ, R124, 0xff000000, RZ, 0xc0, !PT ;  /* 0xff0000007cff7812 */ /* 0x000fe2000780c0ff */
[----:B------:R-:W-:Y:S01]  /*36d0*/  FMUL.FTZ R96, R131, R96 ;  /* 0x0000006083607220 */ /* 0x000fe20000410000 */
[----:B------:R-:W-:-:S02]  /*36e0*/  LOP3.LUT P5, RZ, R168, 0xff000000, RZ, 0xc0, !PT ;  /* 0xff000000a8ff7812 */ /* 0x000fc400078ac0ff */
[----:B------:R-:W-:Y:S02]  /*36f0*/  LOP3.LUT P6, RZ, R124, 0xff00, RZ, 0xc0, !PT ;  /* 0x0000ff007cff7812 */ /* 0x000fe400078cc0ff */
[C---:B------:R-:W-:Y:S02]  /*3700*/  FSEL R118, R104.reuse, RZ, P0 ;  /* 0x000000ff68767208 */ /* 0x040fe40000000000 */
[----:B------:R-:W-:Y:S01]  /*3710*/  FSEL R119, R104, RZ, P5 ;  /* 0x000000ff68777208 */ /* 0x000fe20002800000 */
[----:B------:R-:W-:Y:S01]  /*3720*/  FMUL.FTZ R104, R96, UR14 ;  /* 0x0000000e60687c20 */ /* 0x000fe20008410000 */
[----:B------:R-:W-:Y:S02]  /*3730*/  FSEL R115, R105, RZ, P6 ;  /* 0x000000ff69737208 */ /* 0x000fe40003000000 */
[C---:B------:R-:W-:Y:S02]  /*3740*/  LOP3.LUT P0, RZ, R168.reuse, 0xff00, RZ, 0xc0, !PT ;  /* 0x0000ff00a8ff7812 */ /* 0x040fe4000780c0ff */
        /* <DEDUP_REMOVED lines=9> */
[----:B------:R-:W-:Y:S01]  /*37e0*/  F2FP.BF16.F32.PACK_AB R108, R115, R108 ;  /* 0x0000006c736c723e */ /* 0x000fe200000010ff */
[----:B------:R-:W-:Y:S06]  /*37f0*/  BRA `(.L_x_840) ;  /* 0x0000000800687947 */ /* 0x000fec0003800000 */
.L_x_842:
[----:B------:R-:W-:Y:S01]  /*3800*/  UMOV UR4, UR6 ;  /* 0x0000000600047c82 */ /* 0x000fe20008000000 */
[----:B------:R-:W-:Y:S01]  /*3810*/  UMOV UR5, UR7 ;  /* 0x0000000700057c82 */ /* 0x000fe20008000000 */
[----:B------:R-:W-:-:S04]  /*3820*/  UISETP.NE.U32.AND UP0, UPT, UR4, URZ, UPT ;  /* 0x000000ff0400728c */ /* 0x000fc8000bf05070 */
[----:B------:R-:W-:-:S09]  /*3830*/  UISETP.NE.AND.EX UP0, UPT, UR5, URZ, UPT, UP0 ;  /* 0x000000ff0500728c */ /* 0x000fd2000bf05300 */
[----:B------:R-:W-:Y:S05]  /*3840*/  BRA.U UP0, `(.L_x_844) ;  /* 0x00000005002c7547 */ /* 0x000fea000b800000 */
[-CC-:B------:R-:W-:Y:S01]  /*3850*/  FFMA.FTZ R105, R163, R112.reuse, R113.reuse ;  /* 0x00000070a3697223 */ /* 0x180fe20000010071 */
[-CC-:B------:R-:W-:Y:S01]  /*3860*/  FFMA.FTZ R109, R166, R112.reuse, R113.reuse ;  /* 0x00000070a66d7223 */ /* 0x180fe20000010071 */
[-CC-:B------:R-:W-:Y:S01]  /*3870*/  FFMA.FTZ R104, R161, R112.reuse, R113.reuse ;  /* 0x00000070a1687223 */ /* 0x180fe20000010071 */
[----:B------:R-:W-:Y:S01]  /*3880*/  FFMA.FTZ R106, R164, R112, R113 ;  /* 0x00000070a46a7223 */ /* 0x000fe20000010071 */
[----:B------:R-:W-:Y:S01]  /*3890*/  FADD.FTZ R105, R134, -R105 ;  /* 0x8000006986697221 */ /* 0x000fe20000010000 */
[----:B------:R-:W-:Y:S01]  /*38a0*/  FADD.FTZ R108, R138, -R109 ;  /* 0x8000006d8a6c7221 */ /* 0x000fe20000010000 */
[----:B------:R-:W-:Y:S01]  /*38b0*/  LOP3.LUT P0, RZ, R125, 0xff0000, RZ, 0xc0, !PT ;  /* 0x00ff00007dff7812 */ /* 0x000fe2000780c0ff */
[----:B------:R-:W-:Y:S01]  /*38c0*/  FADD.FTZ R106, R137, -R106 ;  /* 0x8000006a896a7221 */ /* 0x000fe20000010000 */
[C---:B-----5:R-:W-:Y:S01]  /*38d0*/  FFMA.FTZ R105, R131.reuse, R105, R14 ;  /* 0x0000006983697223 */ /* 0x060fe2000001000e */
[C---:B------:R-:W-:Y:S01]  /*38e0*/  FFMA.FTZ R108, R131.reuse, R108, R15 ;  /* 0x0000006c836c7223 */ /* 0x040fe2000001000f */
[----:B------:R-:W-:Y:S01]  /*38f0*/  ISETP.GE.U32.AND P5, PT, R124, RZ, PT ;  /* 0x000000ff7c00720c */ /* 0x000fe20003fa6070 */
[----:B------:R-:W-:Y:S01]  /*3900*/  FFMA.FTZ R106, R131, R106, R13 ;  /* 0x0000006a836a7223 */ /* 0x000fe2000001000d */
[----:B------:R-:W-:Y:S01]  /*3910*/  FMUL.FTZ R107, R105, UR14 ;  /* 0x0000000e696b7c20 */ /* 0x000fe20008410000 */
[----:B------:R-:W-:Y:S01]  /*3920*/  FADD.FTZ R105, R133, -R104 ;  /* 0x8000006885697221 */ /* 0x000fe20000010000 */
[----:B------:R-:W-:Y:S01]  /*3930*/  FMUL.FTZ R104, R108, UR14 ;  /* 0x0000000e6c687c20 */ /* 0x000fe20008410000 */
[----:B------:R-:W-:Y:S01]  /*3940*/  LOP3.LUT P6, RZ, R169, 0xff0000, RZ, 0xc0, !PT ;  /* 0x00ff0000a9ff7812 */ /* 0x000fe200078cc0ff */
[----:B------:R-:W-:Y:S01]  /*3950*/  FMUL.FTZ R115, R106, UR14 ;  /* 0x0000000e6a737c20 */ /* 0x000fe20008410000 */
[----:B------:R-:W-:Y:S01]  /*3960*/  FSEL R111, R107, RZ, P0 ;  /* 0x000000ff6b6f7208 */ /* 0x000fe20000000000 */
[----:B------:R-:W-:Y:S01]  /*3970*/  FFMA.FTZ R105, R131, R105, R12 ;  /* 0x0000006983697223 */ /* 0x000fe2000001000c */
[----:B------:R-:W-:Y:S01]  /*3980*/  ISETP.GE.U32.AND.EX P5, PT, R125, 0x1000000, PT, P5 ;  /* 0x010000007d00780c */ /* 0x000fe20003fa6150 */
[----:B------:R-:W-:Y:S01]  /*3990*/  FFMA.FTZ R109, R159, R112, R113 ;  /* 0x000000709f6d7223 */ /* 0x000fe20000010071 */
[----:B------:R-:W-:Y:S01]  /*39a0*/  ISETP.GE.U32.AND P0, PT, R168, RZ, PT ;  /* 0x000000ffa800720c */ /* 0x000fe20003f06070 */
[----:B------:R-:W-:Y:S01]  /*39b0*/  FMUL.FTZ R108, R105, UR14 ;  /* 0x0000000e696c7c20 */ /* 0x000fe20008410000 */
[----:B------:R-:W-:Y:S01]  /*39c0*/  FSEL R107, R107, RZ, P6 ;  /* 0x000000ff6b6b7208 */ /* 0x000fe20003000000 */
[----:B------:R-:W-:Y:S01]  /*39d0*/  FADD.FTZ R109, R132, -R109 ;  /* 0x8000006d846d7221 */ /* 0x000fe20000010000 */
[----:B------:R-:W-:-:S02]  /*39e0*/  FSEL R110, R104, RZ, P5 ;  /* 0x000000ff686e7208 */ /* 0x000fc40002800000 */
[----:B------:R-:W-:Y:S01]  /*39f0*/  LOP3.LUT P6, RZ, R169, 0xff, RZ, 0xc0, !PT ;  /* 0x000000ffa9ff7812 */ /* 0x000fe200078cc0ff */
[----:B------:R-:W-:Y:S01]  /*3a00*/  FFMA.FTZ R109, R131, R109, R18 ;  /* 0x0000006d836d7223 */ /* 0x000fe20000010012 */
[C---:B------:R-:W-:Y:S02]  /*3a10*/  ISETP.GE.U32.AND.EX P0, PT, R169.reuse, 0x1000000, PT, P0 ;  /* 0x01000000a900780c */ /* 0x040fe40003f06100 */
[----:B------:R-:W-:Y:S01]  /*3a20*/  LOP3.LUT P5, RZ, R169, 0xff00, RZ, 0xc0, !PT ;  /* 0x0000ff00a9ff7812 */ /* 0x000fe200078ac0ff */
[----:B------:R-:W-:Y:S01]  /*3a30*/  FMUL.FTZ R109, R109, UR14 ;  /* 0x0000000e6d6d7c20 */ /* 0x000fe20008410000 */
[----:B------:R-:W-:Y:S02]  /*3a40*/  FSEL R104, R104, RZ, P0 ;  /* 0x000000ff68687208 */ /* 0x000fe40000000000 */
[----:B------:R-:W-:Y:S02]  /*3a50*/  FSEL R106, R108, RZ, P6 ;  /* 0x000000ff6c6a7208 */ /* 0x000fe40003000000 */
[----:B------:R-:W-:-:S02]  /*3a60*/  FSEL R105, R115, RZ, P5 ;  /* 0x000000ff73697208 */ /* 0x000fc40002800000 */
[----:B------:R-:W-:Y:S01]  /*3a70*/  F2FP.BF16.F32.PACK_AB R107, R104, R107 ;  /* 0x0000006b686b723e */ /* 0x000fe200000010ff */
[--C-:B------:R-:W-:Y:S01]  /*3a80*/  FFMA.FTZ R104, R160, R112, R113.reuse ;  /* 0x00000070a0687223 */ /* 0x100fe20000010071 */
[----:B------:R-:W-:Y:S01]  /*3a90*/  F2FP.BF16.F32.PACK_AB R106, R105, R106 ;  /* 0x0000006a696a723e */ /* 0x000fe200000010ff */
[-C--:B------:R-:W-:Y:S01]  /*3aa0*/  FFMA.FTZ R105, R162, R112.reuse, R113 ;  /* 0x00000070a2697223 */ /* 0x080fe20000010071 */
[----:B------:R-:W-:Y:S02]  /*3ab0*/  LOP3.LUT P6, RZ, R125, 0xff, RZ, 0xc0, !PT ;  /* 0x000000ff7dff7812 */ /* 0x000fe400078cc0ff */
[----:B------:R-:W-:Y:S01]  /*3ac0*/  F2FP.BF16.F32.PACK_AB R111, R110, R111 ;  /* 0x0000006f6e6f723e */ /* 0x000fe200000010ff */
[----:B------:R-:W-:Y:S01]  /*3ad0*/  FADD.FTZ R110, R136, -R105 ;  /* 0x80000069886e7221 */ /* 0x000fe20000010000 */
[----:B------:R-:W-:Y:S01]  /*3ae0*/  FSEL R114, R108, RZ, P6 ;  /* 0x000000ff6c727208 */ /* 0x000fe20003000000 */
[----:B------:R-:W-:Y:S01]  /*3af0*/  FADD.FTZ R108, R135, -R104 ;  /* 0x80000068876c7221 */ /* 0x000fe20000010000 */
[----:B------:R-:W-:Y:S01]  /*3b00*/  FFMA.FTZ R105, R3, R112, R113 ;  /* 0x0000007003697223 */ /* 0x000fe20000010071 */
[----:B------:R-:W-:Y:S01]  /*3b10*/  LOP3.LUT P0, RZ, R125, 0xff00, RZ, 0xc0, !PT ;  /* 0x0000ff007dff7812 */ /* 0x000fe2000780c0ff */
[C---:B------:R-:W-:Y:S01]  /*3b20*/  FFMA.FTZ R110, R131.reuse, R110, R19 ;  /* 0x0000006e836e7223 */ /* 0x040fe20000010013 */
[----:B------:R-:W-:Y:S01]  /*3b30*/  LOP3.LUT P5, RZ, R124, 0xff0000, RZ, 0xc0, !PT ;  /* 0x00ff00007cff7812 */ /* 0x000fe200078ac0ff */
[----:B------:R-:W-:Y:S01]  /*3b40*/  FFMA.FTZ R108, R131, R108, R17 ;  /* 0x0000006c836c7223 */ /* 0x000fe20000010011 */
[----:B------:R-:W-:Y:S01]  /*3b50*/  LOP3.LUT P6, RZ, R168, 0xff0000, RZ, 0xc0, !PT ;  /* 0x00ff0000a8ff7812 */ /* 0x000fe200078cc0ff */
[----:B------:R-:W-:Y:S01]  /*3b60*/  FADD.FTZ R104, R130, -R105 ;  /* 0x8000006982687221 */ /* 0x000fe20000010000 */
[----:B------:R-:W-:Y:S01]  /*3b70*/  FSEL R121, R115, RZ, P0 ;  /* 0x000000ff73797208 */ /* 0x000fe20000000000 */
[----:B------:R-:W-:Y:S01]  /*3b80*/  FMUL.FTZ R110, R110, UR14 ;  /* 0x0000000e6e6e7c20 */ /* 0x000fe20008410000 */
[C---:B------:R-:W-:Y:S01]  /*3b90*/  FSEL R116, R109.reuse, RZ, P5 ;  /* 0x000000ff6d747208 */ /* 0x040fe20002800000 */
[----:B------:R-:W-:Y:S01]  /*3ba0*/  FMUL.FTZ R115, R108, UR14 ;  /* 0x0000000e6c737c20 */ /* 0x000fe20008410000 */
[----:B------:R-:W-:Y:S01]  /*3bb0*/  FSEL R105, R109, RZ, P6 ;  /* 0x000000ff6d697208 */ /* 0x000fe20003000000 */
[----:B------:R-:W-:Y:S01]  /*3bc0*/  FFMA.FTZ R104, R131, R104, R16 ;  /* 0x0000006883687223 */ /* 0x000fe20000010010 */
        /* <DEDUP_REMOVED lines=19> */
.L_x_844:
[-CC-:B------:R-:W-:Y:S01]  /*3d00*/  FFMA.FTZ R97, R163, R112.reuse, R113.reuse ;  /* 0x00000070a3617223 */ /* 0x180fe20000010071 */
[-CC-:B------:R-:W-:Y:S01]  /*3d10*/  FFMA.FTZ R96, R161, R112.reuse, R113.reuse ;  /* 0x00000070a1607223 */ /* 0x180fe20000010071 */
[-C--:B------:R-:W-:Y:S01]  /*3d20*/  FFMA.FTZ R98, R164, R112.reuse, R113 ;  /* 0x00000070a4627223 */ /* 0x080fe20000010071 */
[----:B------:R-:W-:Y:S01]  /*3d30*/  LOP3.LUT P0, RZ, R125, 0xff0000, RZ, 0xc0, !PT ;  /* 0x00ff00007dff7812 */ /* 0x000fe2000780c0ff */
[----:B------:R-:W-:Y:S01]  /*3d40*/  FADD.FTZ R97, R134, -R97 ;  /* 0x8000006186617221 */ /* 0x000fe20000010000 */
[----:B------:R-:W-:Y:S01]  /*3d50*/  ISETP.GE.U32.AND P5, PT, R124, RZ, PT ;  /* 0x000000ff7c00720c */ /* 0x000fe20003fa6070 */
[----:B------:R-:W-:Y:S01]  /*3d60*/  FADD.FTZ R98, R137, -R98 ;  /* 0x8000006289627221 */ /* 0x000fe20000010000 */
[----:B------:R-:W-:Y:S01]  /*3d70*/  LOP3.LUT P6, RZ, R169, 0xff0000, RZ, 0xc0, !PT ;  /* 0x00ff0000a9ff7812 */ /* 0x000fe200078cc0ff */
[C---:B-----5:R-:W-:Y:S01]  /*3d80*/  FFMA.FTZ R102, R131.reuse, R97, R14 ;  /* 0x0000006183667223 */ /* 0x060fe2000001000e */
[----:B------:R-:W-:Y:S01]  /*3d90*/  FFMA.FTZ R97, R166, R112, R113 ;  /* 0x00000070a6617223 */ /* 0x000fe20000010071 */
[----:B------:R-:W-:Y:S01]  /*3da0*/  FFMA.FTZ R101, R131, R98, R13 ;  /* 0x0000006283657223 */ /* 0x000fe2000001000d */
[----:B------:R-:W-:Y:S01]  /*3db0*/  ISETP.GE.U32.AND.EX P5, PT, R125, 0x1000000, PT, P5 ;  /* 0x010000007d00780c */ /* 0x000fe20003fa6150 */
[----:B------:R-:W-:Y:S01]  /*3dc0*/  FMUL.FTZ R99, R102, UR14 ;  /* 0x0000000e66637c20 */ /* 0x000fe20008410000 */
[----:B------:R-:W-:Y:S01]  /*3dd0*/  FADD.FTZ R100, R138, -R97 ;  /* 0x800000618a647221 */ /* 0x000fe20000010000 */
[----:B------:R-:W-:Y:S01]  /*3de0*/  FADD.FTZ R97, R133, -R96 ;  /* 0x8000006085617221 */ /* 0x000fe20000010000 */
[----:B------:R-:W-:-:S02]  /*3df0*/  FMUL.FTZ R104, R101, UR14 ;  /* 0x0000000e65687c20 */ /* 0x000fc40008410000 */
[C---:B------:R-:W-:Y:S01]  /*3e00*/  FFMA.FTZ R103, R131.reuse, R100, R15 ;  /* 0x0000006483677223 */ /* 0x040fe2000001000f */
[----:B------:R-:W-:Y:S01]  /*3e10*/  FFMA.FTZ R100, R131, R97, R12 ;  /* 0x0000006183647223 */ /* 0x000fe2000001000c */
[----:B------:R-:W-:Y:S02]  /*3e20*/  FSEL R111, R99, RZ, P0 ;  /* 0x000000ff636f7208 */ /* 0x000fe40000000000 */
[----:B------:R-:W-:Y:S01]  /*3e30*/  FMUL.FTZ R97, R103, UR14 ;  /* 0x0000000e67617c20 */ /* 0x000fe20008410000 */
[----:B------:R-:W-:Y:S01]  /*3e40*/  ISETP.GE.U32.AND P0, PT, R168, RZ, PT ;  /* 0x000000ffa800720c */ /* 0x000fe20003f06070 */
[----:B------:R-:W-:Y:S01]  /*3e50*/  FMUL.FTZ R96, R100, UR14 ;  /* 0x0000000e64607c20 */ /* 0x000fe20008410000 */
[----:B------:R-:W-:Y:S02]  /*3e60*/  FSEL R107, R99, RZ, P6 ;  /* 0x000000ff636b7208 */ /* 0x000fe40003000000 */
[----:B------:R-:W-:Y:S02]  /*3e70*/  ISETP.GE.U32.AND.EX P0, PT, R169, 0x1000000, PT, P0 ;  /* 0x01000000a900780c */ /* 0x000fe40003f06100 */
[----:B------:R-:W-:-:S02]  /*3e80*/  FSEL R98, R97, RZ, P5 ;  /* 0x000000ff61627208 */ /* 0x000fc40002800000 */
[C---:B------:R-:W-:Y:S02]  /*3e90*/  LOP3.LUT P6, RZ, R169.reuse, 0xff, RZ, 0xc0, !PT ;  /* 0x000000ffa9ff7812 */ /* 0x040fe400078cc0ff */
[----:B------:R-:W-:Y:S02]  /*3ea0*/  LOP3.LUT P5, RZ, R169, 0xff00, RZ, 0xc0, !PT ;  /* 0x0000ff00a9ff7812 */ /* 0x000fe400078ac0ff */
[----:B------:R-:W-:Y:S01]  /*3eb0*/  FSEL R108, R97, RZ, P0 ;  /* 0x000000ff616c7208 */ /* 0x000fe20000000000 */
[----:B------:R-:W-:Y:S01]  /*3ec0*/  FFMA.FTZ R97, R159, R112, R113 ;  /* 0x000000709f617223 */ /* 0x000fe20000010071 */
[----:B------:R-:W-:Y:S02]  /*3ed0*/  FSEL R106, R96, RZ, P6 ;  /* 0x000000ff606a7208 */ /* 0x000fe40003000000 */
[----:B------:R-:W-:Y:S01]  /*3ee0*/  FSEL R99, R104, RZ, P5 ;  /* 0x000000ff68637208 */ /* 0x000fe20002800000 */
[----:B------:R-:W-:Y:S01]  /*3ef0*/  FADD.FTZ R97, R132, -R97 ;  /* 0x8000006184617221 */ /* 0x000fe20000010000 */
[----:B------:R-:W-:-:S02]  /*3f00*/  LOP3.LUT P6, RZ, R125, 0xff, RZ, 0xc0, !PT ;  /* 0x000000ff7dff7812 */ /* 0x000fc400078cc0ff */
[----:B------:R-:W-:Y:S01]  /*3f10*/  F2FP.BF16.F32.PACK_AB R106, R99, R106 ;  /* 0x0000006a636a723e */ /* 0x000fe200000010ff */
[-CC-:B------:R-:W-:Y:S01]  /*3f20*/  FFMA.FTZ R99, R162, R112.reuse, R113.reuse ;  /* 0x00000070a2637223 */ /* 0x180fe20000010071 */
[----:B------:R-:W-:Y:S02]  /*3f30*/  LOP3.LUT P0, RZ, R125, 0xff00, RZ, 0xc0, !PT ;  /* 0x0000ff007dff7812 */ /* 0x000fe4000780c0ff */
[----:B------:R-:W-:Y:S01]  /*3f40*/  FSEL R110, R96, RZ, P6 ;  /* 0x000000ff606e7208 */ /* 0x000fe20003000000 */
[-C--:B------:R-:W-:Y:S01]  /*3f50*/  FFMA.FTZ R96, R160, R112.reuse, R113 ;  /* 0x00000070a0607223 */ /* 0x080fe20000010071 */
[----:B------:R-:W-:Y:S01]  /*3f60*/  F2FP.BF16.F32.PACK_AB R111, R98, R111 ;  /* 0x0000006f626f723e */ /* 0x000fe200000010ff */
[----:B------:R-:W-:Y:S01]  /*3f70*/  FFMA.FTZ R98, R131, R97, R18 ;  /* 0x0000006183627223 */ /* 0x000fe20000010012 */
[----:B------:R-:W-:Y:S01]  /*3f80*/  F2FP.BF16.F32.PACK_AB R107, R108, R107 ;  /* 0x0000006b6c6b723e */ /* 0x000fe200000010ff */
[----:B------:R-:W-:Y:S01]  /*3f90*/  FADD.FTZ R108, R136, -R99 ;  /* 0x80000063886c7221 */ /* 0x000fe20000010000 */
[----:B------:R-:W-:Y:S01]  /*3fa0*/  FSEL R117, R104, RZ, P0 ;  /* 0x000000ff68757208 */ /* 0x000fe20000000000 */
[----:B------:R-:W-:Y:S01]  /*3fb0*/  FFMA.FTZ R97, R3, R112, R113 ;  /* 0x0000007003617223 */ /* 0x000fe20000010071 */
[----:B------:R-:W-:Y:S01]  /*3fc0*/  FADD.FTZ R104, R135, -R96 ;  /* 0x8000006087687221 */ /* 0x000fe20000010000 */
[----:B------:R-:W-:Y:S01]  /*3fd0*/  FMUL.FTZ R105, R98, UR14 ;  /* 0x0000000e62697c20 */ /* 0x000fe20008410000 */
[----:B------:R-:W-:Y:S01]  /*3fe0*/  LOP3.LUT P5, RZ, R124, 0xff0000, RZ, 0xc0, !PT ;  /* 0x00ff00007cff7812 */ /* 0x000fe200078ac0ff */
[C---:B------:R-:W-:Y:S01]  /*3ff0*/  FFMA.FTZ R99, R131.reuse, R108, R19 ;  /* 0x0000006c83637223 */ /* 0x040fe20000010013 */
[----:B------:R-:W-:Y:S01]  /*4000*/  LOP3.LUT P6, RZ, R168, 0xff0000, RZ, 0xc0, !PT ;  /* 0x00ff0000a8ff7812 */ /* 0x000fe200078cc0ff */
[----:B------:R-:W-:Y:S01]  /*4010*/  FADD.FTZ R96, R130, -R97 ;  /* 0x8000006182607221 */ /* 0x000fe20000010000 */
[----:B------:R-:W-:Y:S01]  /*4020*/  FFMA.FTZ R97, R131, R104, R17 ;  /* 0x0000006883617223 */ /* 0x000fe20000010011 */
[----:B------:R-:W-:Y:S01]  /*4030*/  FSEL R109, R105, RZ, P5 ;  /* 0x000000ff696d7208 */ /* 0x000fe20002800000 */
[----:B------:R-:W-:Y:S01]  /*4040*/  FMUL.FTZ R104, R99, UR14 ;  /* 0x0000000e63687c20 */ /* 0x000fe20008410000 */
[----:B------:R-:W-:Y:S01]  /*4050*/  FSEL R116, R105, RZ, P6 ;  /* 0x000000ff69747208 */ /* 0x000fe20003000000 */
[----:B------:R-:W-:Y:S01]  /*4060*/  FMUL.FTZ R105, R97, UR14 ;  /* 0x0000000e61697c20 */ /* 0x000fe20008410000 */
[----:B------:R-:W-:Y:S01]  /*4070*/  LOP3.LUT P0, RZ, R124, 0xff000000, RZ, 0xc0, !PT ;  /* 0xff0000007cff7812 */ /* 0x000fe2000780c0ff */
[----:B------:R-:W-:Y:S01]  /*4080*/  FFMA.FTZ R96, R131, R96, R16 ;  /* 0x0000006083607223 */ /* 0x000fe20000010010 */
        /* <DEDUP_REMOVED lines=16> */
[----:B------:R-:W-:-:S07]  /*4190*/  F2FP.BF16.F32.PACK_AB R108, R115, R108 ;  /* 0x0000006c736c723e */ /* 0x000fce00000010ff */
.L_x_840:
        /* <DEDUP_REMOVED lines=15> */
.L_x_836:
[----:B------:R-:W-:Y:S05]  /*4290*/  BSYNC.RECONVERGENT B0 ;  /* 0x0000000000007941 */ /* 0x000fea0003800200 */
.L_x_835:
        /* <DEDUP_REMOVED lines=12> */
[-CC-:B0-----:R-:W-:Y:S01]  /*4360*/  FFMA.FTZ R97, R152, R112.reuse, R113.reuse ;  /* 0x0000007098617223 */ /* 0x181fe20000010071 */
[----:B------:R-:W-:Y:S01]  /*4370*/  ISETP.GE.U32.AND P6, PT, R126, RZ, PT ;  /* 0x000000ff7e00720c */ /* 0x000fe20003fc6070 */
[-C--:B------:R-:W-:Y:S02]  /*4380*/  FFMA.FTZ R99, R154, R112.reuse, R113 ;  /* 0x000000709a637223 */ /* 0x080fe40000010071 */
[----:B------:R-:W-:Y:S01]  /*4390*/  FADD.FTZ R96, R150, -R97 ;  /* 0x8000006196607221 */ /* 0x000fe20000010000 */
[----:B------:R-:W-:Y:S01]  /*43a0*/  ISETP.GE.U32.AND.EX P6, PT, R127, 0x1000000, PT, P6 ;  /* 0x010000007f00780c */ /* 0x000fe20003fc6160 */
[----:B------:R-:W-:Y:S01]  /*43b0*/  FFMA.FTZ R97, R157, R112, R113 ;  /* 0x000000709d617223 */ /* 0x000fe20000010071 */
[----:B------:R-:W-:Y:S01]  /*43c0*/  FADD.FTZ R104, R148, -R99 ;  /* 0x8000006394687221 */ /* 0x000fe20000010000 */
[----:B-----5:R-:W-:Y:S01]  /*43d0*/  FFMA.FTZ R103, R131, R96, R7 ;  /* 0x0000006083677223 */ /* 0x020fe20000010007 */
[----:B------:R-:W-:Y:S01]  /*43e0*/  FFMA.FTZ R96, R153, R112, R113 ;  /* 0x0000007099607223 */ /* 0x000fe20000010071 */
[----:B------:R-:W-:Y:S01]  /*43f0*/  FADD.FTZ R97, R142, -R97 ;  /* 0x800000618e617221 */ /* 0x000fe20000010000 */
[----:B------:R-:W-:Y:S01]  /*4400*/  FFMA.FTZ R99, R131, R104, R11 ;  /* 0x0000006883637223 */ /* 0x000fe2000001000b */
[----:B------:R-:W-:Y:S01]  /*4410*/  FMUL.FTZ R98, R103, UR14 ;  /* 0x0000000e67627c20 */ /* 0x000fe20008410000 */
[----:B------:R-:W-:Y:S01]  /*4420*/  FADD.FTZ R96, R141, -R96 ;  /* 0x800000608d607221 */ /* 0x000fe20000010000 */
[----:B------:R-:W-:Y:S01]  /*4430*/  FFMA.FTZ R102, R131, R97, R6 ;  /* 0x0000006183667223 */ /* 0x000fe20000010006 */
[----:B------:R-:W-:-:S02]  /*4440*/  FMUL.FTZ R104, R99, UR14 ;  /* 0x0000000e63687c20 */ /* 0x000fc40008410000 */
[----:B------:R-:W-:Y:S01]  /*4450*/  FSEL R118, R98, RZ, P6 ;  /* 0x000000ff62767208 */ /* 0x000fe20003000000 */
[----:B------:R-:W-:Y:S01]  /*4460*/  FMUL.FTZ R97, R102, UR14 ;  /* 0x0000000e66617c20 */ /* 0x000fe20008410000 */
[----:B------:R-:W-:Y:S01]  /*4470*/  ISETP.GE.U32.AND P6, PT, R170, RZ, PT ;  /* 0x000000ffaa00720c */ /* 0x000fe20003fc6070 */
[----:B------:R-:W-:-:S03]  /*4480*/  FFMA.FTZ R100, R131, R96, R4 ;  /* 0x0000006083647223 */ /* 0x000fc60000010004 */
[----:B------:R-:W-:Y:S01]  /*4490*/  ISETP.GE.U32.AND.EX P6, PT, R171, 0x1000000, PT, P6 ;  /* 0x01000000ab00780c */ /* 0x000fe20003fc6160 */
[----:B------:R-:W-:-:S03]  /*44a0*/  FMUL.FTZ R96, R100, UR14 ;  /* 0x0000000e64607c20 */ /* 0x000fc60008410000 */
[----:B------:R-:W-:Y:S01]  /*44b0*/  FSEL R120, R98, RZ, P6 ;  /* 0x000000ff62787208 */ /* 0x000fe20003000000 */
[----:B------:R-:W-:Y:S01]  /*44c0*/  FFMA.FTZ R98, R158, R112, R113 ;  /* 0x000000709e627223 */ /* 0x000fe20000010071 */
[----:B------:R-:W-:-:S03]  /*44d0*/  LOP3.LUT P6, RZ, R127, 0xff0000, RZ, 0xc0, !PT ;  /* 0x00ff00007fff7812 */ /* 0x000fc600078cc0ff */
[----:B------:R-:W-:Y:S01]  /*44e0*/  FADD.FTZ R98, R149, -R98 ;  /* 0x8000006295627221 */ /* 0x000fe20000010000 */
[----:B------:R-:W-:Y:S02]  /*44f0*/  FSEL R111, R97, RZ, P6 ;  /* 0x000000ff616f7208 */ /* 0x000fe40003000000 */
[----:B------:R-:W-:Y:S01]  /*4500*/  LOP3.LUT P6, RZ, R171, 0xff0000, RZ, 0xc0, !PT ;  /* 0x00ff0000abff7812 */ /* 0x000fe200078cc0ff */
[----:B------:R-:W-:Y:S01]  /*4510*/  FFMA.FTZ R101, R131, R98, R5 ;  /* 0x0000006283657223 */ /* 0x000fe20000010005 */
[----:B------:R-:W-:Y:S02]  /*4520*/  F2FP.BF16.F32.PACK_AB R111, R118, R111 ;  /* 0x0000006f766f723e */ /* 0x000fe400000010ff */
[----:B------:R-:W-:Y:S01]  /*4530*/  FSEL R107, R97, RZ, P6 ;  /* 0x000000ff616b7208 */ /* 0x000fe20003000000 */
[----:B------:R-:W-:Y:S01]  /*4540*/  FFMA.FTZ R97, R155, R112, R113 ;  /* 0x000000709b617223 */ /* 0x000fe20000010071 */
[----:B------:R-:W-:Y:S01]  /*4550*/  LOP3.LUT P6, RZ, R127, 0xff, RZ, 0xc0, !PT ;  /* 0x000000ff7fff7812 */ /* 0x000fe200078cc0ff */
[----:B------:R-:W-:Y:S01]  /*4560*/  FMUL.FTZ R105, R101, UR14 ;  /* 0x0000000e65697c20 */ /* 0x000fe20008410000 */
[----:B------:R-:W-:Y:S01]  /*4570*/  F2FP.BF16.F32.PACK_AB R107, R120, R107 ;  /* 0x0000006b786b723e */ /* 0x000fe200000010ff */
[----:B------:R-:W-:Y:S01]  /*4580*/  FADD.FTZ R97, R140, -R97 ;  /* 0x800000618c617221 */ /* 0x000fe20000010000 */
[----:B------:R-:W-:-:S02]  /*4590*/  FSEL R110, R96, RZ, P6 ;  /* 0x000000ff606e7208 */ /* 0x000fc40003000000 */
[----:B------:R-:W-:Y:S01]  /*45a0*/  LOP3.LUT P6, RZ, R171, 0xff, RZ, 0xc0, !PT ;  /* 0x000000ffabff7812 */ /* 0x000fe200078cc0ff */
[----:B------:R-:W-:-:S03]  /*45b0*/  FFMA.FTZ R98, R131, R97, R10 ;  /* 0x0000006183627223 */ /* 0x000fc6000001000a */
[----:B------:R-:W-:Y:S01]  /*45c0*/  FSEL R106, R96, RZ, P6 ;  /* 0x000000ff606a7208 */ /* 0x000fe20003000000 */
[----:B------:R-:W-:Y:S01]  /*45d0*/  FMUL.FTZ R97, R98, UR14 ;  /* 0x0000000e62617c20 */ /* 0x000fe20008410000 */
[----:B------:R-:W-:Y:S01]  /*45e0*/  LOP3.LUT P6, RZ, R127, 0xff00, RZ, 0xc0, !PT ;  /* 0x0000ff007fff7812 */ /* 0x000fe200078cc0ff */
[-CC-:B------:R-:W-:Y:S01]  /*45f0*/  FFMA.FTZ R96, R156, R112.reuse, R113.reuse ;  /* 0x000000709c607223 */ /* 0x180fe20000010071 */
[----:B------:R-:W-:Y:S02]  /*4600*/  FFMA.FTZ R112, R151, R112, R113 ;  /* 0x0000007097707223 */ /* 0x000fe40000010071 */
[----:B------:R-:W-:Y:S01]  /*4610*/  FSEL R119, R105, RZ, P6 ;  /* 0x000000ff69777208 */ /* 0x000fe20003000000 */
[----:B------:R-:W-:Y:S01]  /*4620*/  FADD.FTZ R96, R143, -R96 ;  /* 0x800000608f607221 */ /* 0x000fe20000010000 */
[----:B------:R-:W-:Y:S01]  /*4630*/  LOP3.LUT P6, RZ, R171, 0xff00, RZ, 0xc0, !PT ;  /* 0x0000ff00abff7812 */ /* 0x000fe200078cc0ff */
[----:B------:R-:W-:Y:S01]  /*4640*/  FADD.FTZ R112, R139, -R112 ;  /* 0x800000708b707221 */ /* 0x000fe20000010000 */
[----:B------:R-:W-:-:S02]  /*4650*/  F2FP.BF16.F32.PACK_AB R110, R119, R110 ;  /* 0x0000006e776e723e */ /* 0x000fc400000010ff */
[----:B------:R-:W-:Y:S02]  /*4660*/  FSEL R121, R105, RZ, P6 ;  /* 0x000000ff69797208 */ /* 0x000fe40003000000 */
[----:B------:R-:W-:Y:S02]  /*4670*/  LOP3.LUT P6, RZ, R126, 0xff0000, RZ, 0xc0, !PT ;  /* 0x00ff00007eff7812 */ /* 0x000fe400078cc0ff */
[----:B------:R-:W-:Y:S02]  /*4680*/  F2FP.BF16.F32.PACK_AB R106, R121, R106 ;  /* 0x0000006a796a723e */ /* 0x000fe400000010ff */
[----:B------:R-:W-:Y:S02]  /*4690*/  FSEL R109, R97, RZ, P6 ;  /* 0x000000ff616d7208 */ /* 0x000fe40003000000 */
[----:B------:R-:W-:-:S04]  /*46a0*/  LOP3.LUT P6, RZ, R170, 0xff0000, RZ, 0xc0, !PT ;  /* 0x00ff0000aaff7812 */ /* 0x000fc800078cc0ff */
[----:B------:R-:W-:Y:S01]  /*46b0*/  FSEL R114, R97, RZ, P6 ;  /* 0x000000ff61727208 */ /* 0x000fe20003000000 */
[C---:B------:R-:W-:Y:S01]  /*46c0*/  FFMA.FTZ R97, R131.reuse, R96, R9 ;  /* 0x0000006083617223 */ /* 0x040fe20000010009 */
[----:B------:R-:W-:Y:S01]  /*46d0*/  LOP3.LUT P6, RZ, R126, 0xff000000, RZ, 0xc0, !PT ;  /* 0xff0000007eff7812 */ /* 0x000fe200078cc0ff */
[----:B------:R-:W-:Y:S02]  /*46e0*/  FFMA.FTZ R96, R131, R112, R8 ;  /* 0x0000007083607223 */ /* 0x000fe40000010008 */
[----:B------:R-:W-:Y:S01]  /*46f0*/  FMUL.FTZ R105, R97, UR14 ;  /* 0x0000000e61697c20 */ /* 0x000fe20008410000 */
[----:B------:R-:W-:Y:S02]  /*4700*/  FSEL R116, R104, RZ, P6 ;  /* 0x000000ff68747208 */ /* 0x000fe40003000000 */
[----:B------:R-:W-:Y:S02]  /*4710*/  LOP3.LUT P6, RZ, R170, 0xff000000, RZ, 0xc0, !PT ;  /* 0xff000000aaff7812 */ /* 0x000fe400078cc0ff */
[----:B------:R-:W-:-:S02]  /*4720*/  F2FP.BF16.F32.PACK_AB R109, R116, R109 ;  /* 0x0000006d746d723e */ /* 0x000fc400000010ff */
[----:B------:R-:W-:Y:S01]  /*4730*/  FSEL R117, R104, RZ, P6 ;  /* 0x000000ff68757208 */ /* 0x000fe20003000000 */
[----:B------:R-:W-:Y:S01]  /*4740*/  FMUL.FTZ R104, R96, UR14 ;  /* 0x0000000e60687c20 */ /* 0x000fe20008410000 */
[----:B------:R-:W-:-:S04]  /*4750*/  LOP3.LUT P6, RZ, R126, 0xff00, RZ, 0xc0, !PT ;  /* 0x0000ff007eff7812 */ /* 0x000fc800078cc0ff */
        /* <DEDUP_REMOVED lines=11> */
.L_x_849:
[-CC-:B0-----:R-:W-:Y:S01]  /*4810*/  FFMA.FTZ R105, R157, R112.reuse, R113.reuse ;  /* 0x000000709d697223 */ /* 0x181fe20000010071 */
[----:B------:R-:W-:Y:S01]  /*4820*/  LOP3.LUT P6, RZ, R127, 0xff0000, RZ, 0xc0, !PT ;  /* 0x00ff00007fff7812 */ /* 0x000fe200078cc0ff */
[-C--:B------:R-:W-:Y:S02]  /*4830*/  FFMA.FTZ R107, R152, R112.reuse, R113 ;  /* 0x00000070986b7223 */ /* 0x080fe40000010071 */
[----:B------:R-:W-:Y:S02]  /*4840*/  FADD.FTZ R105, R142, -R105 ;  /* 0x800000698e697221 */ /* 0x000fe40000010000 */
[----:B------:R-:W-:Y:S01]  /*4850*/  FADD.FTZ R104, R150, -R107 ;  /* 0x8000006b96687221 */ /* 0x000fe20000010000 */
[----:B------:R-:W-:Y:S01]  /*4860*/  FFMA.FTZ R107, R154, R112, R113 ;  /* 0x000000709a6b7223 */ /* 0x000fe20000010071 */
[C---:B-----5:R-:W-:Y:S02]  /*4870*/  FFMA.FTZ R105, R131.reuse, R105, R6 ;  /* 0x0000006983697223 */ /* 0x060fe40000010006 */
[----:B------:R-:W-:Y:S01]  /*4880*/  FFMA.FTZ R106, R131, R104, R7 ;  /* 0x00000068836a7223 */ /* 0x000fe20000010007 */
[----:B------:R-:W-:Y:S01]  /*4890*/  FFMA.FTZ R104, R153, R112, R113 ;  /* 0x0000007099687223 */ /* 0x000fe20000010071 */
[----:B------:R-:W-:-:S03]  /*48a0*/  FMUL.FTZ R105, R105, UR14 ;  /* 0x0000000e69697c20 */ /* 0x000fc60008410000 */
[----:B------:R-:W-:Y:S02]  /*48b0*/  FADD.FTZ R104, R141, -R104 ;  /* 0x800000688d687221 */ /* 0x000fe40000010000 */
[----:B------:R-:W-:Y:S02]  /*48c0*/  FSEL R111, R105, RZ, P6 ;  /* 0x000000ff696f7208 */ /* 0x000fe40003000000 */
[----:B------:R-:W-:Y:S01]  /*48d0*/  LOP3.LUT P6, RZ, R171, 0xff0000, RZ, 0xc0, !PT ;  /* 0x00ff0000abff7812 */ /* 0x000fe200078cc0ff */
[----:B------:R-:W-:-:S03]  /*48e0*/  FFMA.FTZ R104, R131, R104, R4 ;  /* 0x0000006883687223 */ /* 0x000fc60000010004 */
[----:B------:R-:W-:Y:S01]  /*48f0*/  FSEL R120, R105, RZ, P6 ;  /* 0x000000ff69787208 */ /* 0x000fe20003000000 */
[----:B------:R-:W-:Y:S01]  /*4900*/  FMUL.FTZ R105, R106, UR14 ;  /* 0x0000000e6a697c20 */ /* 0x000fe20008410000 */
[----:B------:R-:W-:Y:S01]  /*4910*/  ISETP.GE.U32.AND P6, PT, R126, RZ, PT ;  /* 0x000000ff7e00720c */ /* 0x000fe20003fc6070 */
[----:B------:R-:W-:Y:S01]  /*4920*/  FFMA.FTZ R106, R158, R112, R113 ;  /* 0x000000709e6a7223 */ /* 0x000fe20000010071 */
[----:B------:R-:W-:Y:S02]  /*4930*/  FMUL.FTZ R104, R104, UR14 ;  /* 0x0000000e68687c20 */ /* 0x000fe40008410000 */
[----:B------:R-:W-:Y:S01]  /*4940*/  ISETP.GE.U32.AND.EX P6, PT, R127, 0x1000000, PT, P6 ;  /* 0x010000007f00780c */ /* 0x000fe20003fc6160 */
[----:B------:R-:W-:-:S03]  /*4950*/  FADD.FTZ R106, R149, -R106 ;  /* 0x8000006a956a7221 */ /* 0x000fc60000010000 */
[----:B------:R-:W-:Y:S01]  /*4960*/  FSEL R122, R105, RZ, P6 ;  /* 0x000000ff697a7208 */ /* 0x000fe20003000000 */
[----:B------:R-:W-:Y:S01]  /*4970*/  FFMA.FTZ R106, R131, R106, R5 ;  /* 0x0000006a836a7223 */ /* 0x000fe20000010005 */
[----:B------:R-:W-:Y:S02]  /*4980*/  ISETP.GE.U32.AND P6, PT, R170, RZ, PT ;  /* 0x000000ffaa00720c */ /* 0x000fe40003fc6070 */
[----:B------:R-:W-:Y:S01]  /*4990*/  F2FP.BF16.F32.PACK_AB R111, R122, R111 ;  /* 0x0000006f7a6f723e */ /* 0x000fe200000010ff */
[----:B------:R-:W-:Y:S01]  /*49a0*/  FMUL.FTZ R108, R106, UR14 ;  /* 0x0000000e6a6c7c20 */ /* 0x000fe20008410000 */
[----:B------:R-:W-:Y:S01]  /*49b0*/  ISETP.GE.U32.AND.EX P6, PT, R171, 0x1000000, PT, P6 ;  /* 0x01000000ab00780c */ /* 0x000fe20003fc6160 */
[----:B------:R-:W-:-:S03]  /*49c0*/  FADD.FTZ R106, R148, -R107 ;  /* 0x8000006b946a7221 */ /* 0x000fc60000010000 */
[----:B------:R-:W-:Y:S01]  /*49d0*/  FSEL R121, R105, RZ, P6 ;  /* 0x000000ff69797208 */ /* 0x000fe20003000000 */
[----:B------:R-:W-:Y:S01]  /*49e0*/  FFMA.FTZ R105, R155, R112, R113 ;  /* 0x000000709b697223 */ /* 0x000fe20000010071 */
[----:B------:R-:W-:Y:S01]  /*49f0*/  LOP3.LUT P6, RZ, R127, 0xff, RZ, 0xc0, !PT ;  /* 0x000000ff7fff7812 */ /* 0x000fe200078cc0ff */
[----:B------:R-:W-:Y:S01]  /*4a00*/  FFMA.FTZ R106, R131, R106, R11 ;  /* 0x0000006a836a7223 */ /* 0x000fe2000001000b */
[----:B------:R-:W-:Y:S01]  /*4a10*/  F2FP.BF16.F32.PACK_AB R107, R121, R120 ;  /* 0x00000078796b723e */ /* 0x000fe200000010ff */
[----:B------:R-:W-:Y:S01]  /*4a20*/  FADD.FTZ R105, R140, -R105 ;  /* 0x800000698c697221 */ /* 0x000fe20000010000 */
[----:B------:R-:W-:Y:S01]  /*4a30*/  FSEL R110, R104, RZ, P6 ;  /* 0x000000ff686e7208 */ /* 0x000fe20003000000 */
[----:B------:R-:W-:Y:S01]  /*4a40*/  FMUL.FTZ R106, R106, UR14 ;  /* 0x0000000e6a6a7c20 */ /* 0x000fe20008410000 */
[----:B------:R-:W-:Y:S01]  /*4a50*/  LOP3.LUT P6, RZ, R171, 0xff, RZ, 0xc0, !PT ;  /* 0x000000ffabff7812 */ /* 0x000fe200078cc0ff */
[----:B------:R-:W-:-:S03]  /*4a60*/  FFMA.FTZ R105, R131, R105, R10 ;  /* 0x0000006983697223 */ /* 0x000fc6000001000a */
[----:B------:R-:W-:Y:S01]  /*4a70*/  FSEL R117, R104, RZ, P6 ;  /* 0x000000ff68757208 */ /* 0x000fe20003000000 */
[----:B------:R-:W-:Y:S01]  /*4a80*/  FMUL.FTZ R105, R105, UR14 ;  /* 0x0000000e69697c20 */ /* 0x000fe20008410000 */
[----:B------:R-:W-:Y:S01]  /*4a90*/  LOP3.LUT P6, RZ, R127, 0xff00, RZ, 0xc0, !PT ;  /* 0x0000ff007fff7812 */ /* 0x000fe200078cc0ff */
[-CC-:B------:R-:W-:Y:S01]  /*4aa0*/  FFMA.FTZ R104, R156, R112.reuse, R113.reuse ;  /* 0x000000709c687223 */ /* 0x180fe20000010071 */
[----:B------:R-:W-:Y:S02]  /*4ab0*/  FFMA.FTZ R112, R151, R112, R113 ;  /* 0x0000007097707223 */ /* 0x000fe40000010071 */
[C---:B------:R-:W-:Y:S01]  /*4ac0*/  FSEL R119, R108.reuse, RZ, P6 ;  /* 0x000000ff6c777208 */ /* 0x040fe20003000000 */
[----:B------:R-:W-:Y:S01]  /*4ad0*/  FADD.FTZ R104, R143, -R104 ;  /* 0x800000688f687221 */ /* 0x000fe20000010000 */
[----:B------:R-:W-:Y:S01]  /*4ae0*/  LOP3.LUT P6, RZ, R171, 0xff00, RZ, 0xc0, !PT ;  /* 0x0000ff00abff7812 */ /* 0x000fe200078cc0ff */
[----:B------:R-:W-:Y:S01]  /*4af0*/  FADD.FTZ R112, R139, -R112 ;  /* 0x800000708b707221 */ /* 0x000fe20000010000 */
[----:B------:R-:W-:Y:S01]  /*4b00*/  F2FP.BF16.F32.PACK_AB R110, R119, R110 ;  /* 0x0000006e776e723e */ /* 0x000fe200000010ff */
[C---:B------:R-:W-:Y:S01]  /*4b10*/  FFMA.FTZ R104, R131.reuse, R104, R9 ;  /* 0x0000006883687223 */ /* 0x040fe20000010009 */
[----:B------:R-:W-:Y:S01]  /*4b20*/  FSEL R118, R108, RZ, P6 ;  /* 0x000000ff6c767208 */ /* 0x000fe20003000000 */
[----:B------:R-:W-:Y:S01]  /*4b30*/  FFMA.FTZ R112, R131, R112, R8 ;  /* 0x0000007083707223 */ /* 0x000fe20000010008 */
[----:B------:R-:W-:Y:S01]  /*4b40*/  LOP3.LUT P6, RZ, R126, 0xff0000, RZ, 0xc0, !PT ;  /* 0x00ff00007eff7812 */ /* 0x000fe200078cc0ff */
[----:B------:R-:W-:-:S02]  /*4b50*/  FMUL.FTZ R104, R104, UR14 ;  /* 0x0000000e68687c20 */ /* 0x000fc40008410000 */
[----:B------:R-:W-:Y:S01]  /*4b60*/  FMUL.FTZ R112, R112, UR14 ;  /* 0x0000000e70707c20 */ /* 0x000fe20008410000 */
[----:B------:R-:W-:Y:S02]  /*4b70*/  FSEL R109, R105, RZ, P6 ;  /* 0x000000ff696d7208 */ /* 0x000fe40003000000 */
        /* <DEDUP_REMOVED lines=9> */
[----:B------:R-:W-:Y:S02]  /*4c10*/  FSEL R113, R104, RZ, P6 ;  /* 0x000000ff68717208 */ /* 0x000fe40003000000 */
[----:B------:R-:W-:Y:S02]  /*4c20*/  LOP3.LUT P6, RZ, R170, 0xff00, RZ, 0xc0, !PT ;  /* 0x0000ff00aaff7812 */ /* 0x000fe400078cc0ff */
[----:B------:R-:W-:Y:S02]  /*4c30*/  F2FP.BF16.F32.PACK_AB R105, R116, R105 ;  /* 0x000000697469723e */ /* 0x000fe400000010ff */
[----:B------:R-:W-:Y:S02]  /*4c40*/  FSEL R115, R104, RZ, P6 ;  /* 0x000000ff68737208 */ /* 0x000fe40003000000 */
[----:B------:R-:W-:-:S04]  /*4c50*/  LOP3.LUT P6, RZ, R126, 0xff, RZ, 0xc0, !PT ;  /* 0x000000ff7eff7812 */ /* 0x000fc800078cc0ff */
[----:B------:R-:W-:Y:S02]  /*4c60*/  FSEL R108, R112, RZ, P6 ;  /* 0x000000ff706c7208 */ /* 0x000fe40003000000 */
[----:B------:R-:W-:Y:S02]  /*4c70*/  LOP3.LUT P6, RZ, R170, 0xff, RZ, 0xc0, !PT ;  /* 0x000000ffaaff7812 */ /* 0x000fe400078cc0ff */
[----:B------:R-:W-:Y:S02]  /*4c80*/  F2FP.BF16.F32.PACK_AB R108, R113, R108 ;  /* 0x0000006c716c723e */ /* 0x000fe400000010ff */
[----:B------:R-:W-:-:S04]  /*4c90*/  FSEL R104, R112, RZ, P6 ;  /* 0x000000ff70687208 */ /* 0x000fc80003000000 */
[----:B------:R-:W-:Y:S01]  /*4ca0*/  F2FP.BF16.F32.PACK_AB R104, R115, R104 ;  /* 0x000000687368723e */ /* 0x000fe200000010ff */
[----:B------:R-:W-:Y:S06]  /*4cb0*/  BRA `(.L_x_850) ;  /* 0x0000001400f07947 */ /* 0x000fec0003800000 */
.L_x_848:
[----:B0-----:R-:W0:Y:S02]  /*4cc0*/  LDC.64 R104, c[0x0][0x478] ;  /* 0x00011e00ff687b82 */ /* 0x001e240000000a00 */
[----:B0-----:R-:W-:-:S04]  /*4cd0*/  ISETP.NE.U32.AND P5, PT, R104, RZ, PT ;  /* 0x000000ff6800720c */ /* 0x001fc80003fa5070 */
[----:B------:R-:W-:-:S13]  /*4ce0*/  ISETP.NE.AND.EX P5, PT, R105, RZ, PT, P5 ;  /* 0x000000ff6900720c */ /* 0x000fda0003fa5350 */
[----:B------:R-:W-:Y:S05]  /*4cf0*/  @!P5 BRA `(.L_x_851) ;  /* 0x00000004002cd947 */ /* 0x000fea0003800000 */
[-CC-:B------:R-:W-:Y:S01]  /*4d00*/  FFMA.FTZ R97, R152, R112.reuse, R113.reuse ;  /* 0x0000007098617223 */ /* 0x180fe20000010071 */
[----:B------:R-:W-:Y:S01]  /*4d10*/  ISETP.GE.U32.AND P6, PT, R126, RZ, PT ;  /* 0x000000ff7e00720c */ /* 0x000fe20003fc6070 */
[-CC-:B------:R-:W-:Y:S01]  /*4d20*/  FFMA.FTZ R98, R153, R112.reuse, R113.reuse ;  /* 0x0000007099627223 */ /* 0x180fe20000010071 */
[-C--:B------:R-:W-:Y:S01]  /*4d30*/  FFMA.FTZ R99, R154, R112.reuse, R113 ;  /* 0x000000709a637223 */ /* 0x080fe20000010071 */
[----:B------:R-:W-:Y:S01]  /*4d40*/  FADD.FTZ R96, R150, -R97 ;  /* 0x8000006196607221 */ /* 0x000fe20000010000 */
[----:B------:R-:W-:Y:S01]  /*4d50*/  ISETP.GE.U32.AND.EX P6, PT, R127, 0x1000000, PT, P6 ;  /* 0x010000007f00780c */ /* 0x000fe20003fc6160 */
[----:B------:R-:W-:Y:S01]  /*4d60*/  FFMA.FTZ R97, R157, R112, R113 ;  /* 0x000000709d617223 */ /* 0x000fe20000010071 */
[----:B------:R-:W-:Y:S01]  /*4d70*/  FADD.FTZ R98, R141, -R98 ;  /* 0x800000628d627221 */ /* 0x000fe20000010000 */
[C---:B-----5:R-:W-:Y:S01]  /*4d80*/  FMUL.FTZ R103, R131.reuse, R96 ;  /* 0x0000006083677220 */ /* 0x060fe20000410000 */
[----:B------:R-:W-:Y:S01]  /*4d90*/  FADD.FTZ R108, R148, -R99 ;  /* 0x80000063946c7221 */ /* 0x000fe20000010000 */
[----:B------:R-:W-:Y:S01]  /*4da0*/  FADD.FTZ R102, R142, -R97 ;  /* 0x800000618e667221 */ /* 0x000fe20000010000 */
[----:B------:R-:W-:Y:S01]  /*4db0*/  FMUL.FTZ R100, R131, R98 ;  /* 0x0000006283647220 */ /* 0x000fe20000410000 */
[----:B------:R-:W-:Y:S01]  /*4dc0*/  FMUL.FTZ R96, R103, UR14 ;  /* 0x0000000e67607c20 */ /* 0x000fe20008410000 */
[----:B------:R-:W-:Y:S01]  /*4dd0*/  FFMA.FTZ R104, R156, R112, R113 ;  /* 0x000000709c687223 */ /* 0x000fe20000010071 */
[C---:B------:R-:W-:Y:S01]  /*4de0*/  FMUL.FTZ R102, R131.reuse, R102 ;  /* 0x0000006683667220 */ /* 0x040fe20000410000 */
[----:B------:R-:W-:-:S02]  /*4df0*/  FMUL.FTZ R99, R131, R108 ;  /* 0x0000006c83637220 */ /* 0x000fc40000410000 */
[----:B------:R-:W-:Y:S01]  /*4e00*/  FSEL R116, R96, RZ, P6 ;  /* 0x000000ff60747208 */ /* 0x000fe20003000000 */
[----:B------:R-:W-:Y:S01]  /*4e10*/  FMUL.FTZ R97, R102, UR14 ;  /* 0x0000000e66617c20 */ /* 0x000fe20008410000 */
[----:B------:R-:W-:Y:S01]  /*4e20*/  ISETP.GE.U32.AND P6, PT, R170, RZ, PT ;  /* 0x000000ffaa00720c */ /* 0x000fe20003fc6070 */
[----:B------:R-:W-:Y:S01]  /*4e30*/  FADD.FTZ R108, R143, -R104 ;  /* 0x800000688f6c7221 */ /* 0x000fe20000010000 */
[----:B------:R-:W-:Y:S02]  /*4e40*/  FMUL.FTZ R104, R99, UR14 ;  /* 0x0000000e63687c20 */ /* 0x000fe40008410000 */
[----:B------:R-:W-:-:S04]  /*4e50*/  ISETP.GE.U32.AND.EX P6, PT, R171, 0x1000000, PT, P6 ;  /* 0x01000000ab00780c */ /* 0x000fc80003fc6160 */
[----:B------:R-:W-:Y:S01]  /*4e60*/  FSEL R118, R96, RZ, P6 ;  /* 0x000000ff60767208 */ /* 0x000fe20003000000 */
[----:B------:R-:W-:Y:S01]  /*4e70*/  FFMA.FTZ R96, R158, R112, R113 ;  /* 0x000000709e607223 */ /* 0x000fe20000010071 */
[----:B------:R-:W-:-:S03]  /*4e80*/  LOP3.LUT P6, RZ, R127, 0xff0000, RZ, 0xc0, !PT ;  /* 0x00ff00007fff7812 */ /* 0x000fc600078cc0ff */
[----:B------:R-:W-:Y:S01]  /*4e90*/  FADD.FTZ R98, R149, -R96 ;  /* 0x8000006095627221 */ /* 0x000fe20000010000 */
[----:B------:R-:W-:Y:S01]  /*4ea0*/  FSEL R111, R97, RZ, P6 ;  /* 0x000000ff616f7208 */ /* 0x000fe20003000000 */
[----:B------:R-:W-:Y:S01]  /*4eb0*/  FMUL.FTZ R96, R100, UR14 ;  /* 0x0000000e64607c20 */ /* 0x000fe20008410000 */
[----:B------:R-:W-:Y:S01]  /*4ec0*/  LOP3.LUT P6, RZ, R171, 0xff0000, RZ, 0xc0, !PT ;  /* 0x00ff0000abff7812 */ /* 0x000fe200078cc0ff */
[----:B------:R-:W-:Y:S01]  /*4ed0*/  FMUL.FTZ R101, R131, R98 ;  /* 0x0000006283657220 */ /* 0x000fe20000410000 */
[----:B------:R-:W-:Y:S02]  /*4ee0*/  F2FP.BF16.F32.PACK_AB R111, R116, R111 ;  /* 0x0000006f746f723e */ /* 0x000fe400000010ff */
[----:B------:R-:W-:Y:S01]  /*4ef0*/  FSEL R107, R97, RZ, P6 ;  /* 0x000000ff616b7208 */ /* 0x000fe20003000000 */
[----:B------:R-:W-:Y:S01]  /*4f00*/  FFMA.FTZ R97, R155, R112, R113 ;  /* 0x000000709b617223 */ /* 0x000fe20000010071 */
[----:B------:R-:W-:Y:S02]  /*4f10*/  LOP3.LUT P6, RZ, R127, 0xff, RZ, 0xc0, !PT ;  /* 0x000000ff7fff7812 */ /* 0x000fe400078cc0ff */
[----:B------:R-:W-:Y:S01]  /*4f20*/  F2FP.BF16.F32.PACK_AB R107, R118, R107 ;  /* 0x0000006b766b723e */ /* 0x000fe200000010ff */
[----:B------:R-:W-:Y:S01]  /*4f30*/  FADD.FTZ R98, R140, -R97 ;  /* 0x800000618c627221 */ /* 0x000fe20000010000 */
[----:B------:R-:W-:Y:S01]  /*4f40*/  FSEL R110, R96, RZ, P6 ;  /* 0x000000ff606e7208 */ /* 0x000fe20003000000 */
[----:B------:R-:W-:Y:S01]  /*4f50*/  FMUL.FTZ R97, R101, UR14 ;  /* 0x0000000e65617c20 */ /* 0x000fe20008410000 */
[----:B------:R-:W-:Y:S01]  /*4f60*/  LOP3.LUT P6, RZ, R171, 0xff, RZ, 0xc0, !PT ;  /* 0x000000ffabff7812 */ /* 0x000fe200078cc0ff */
[----:B------:R-:W-:-:S03]  /*4f70*/  FMUL.FTZ R98, R131, R98 ;  /* 0x0000006283627220 */ /* 0x000fc60000410000 */
[----:B------:R-:W-:Y:S01]  /*4f80*/  FSEL R106, R96, RZ, P6 ;  /* 0x000000ff606a7208 */ /* 0x000fe20003000000 */
[----:B------:R-:W-:Y:S01]  /*4f90*/  FMUL.FTZ R96, R98, UR14 ;  /* 0x0000000e62607c20 */ /* 0x000fe20008410000 */
[----:B------:R-:W-:-:S04]  /*4fa0*/  LOP3.LUT P6, RZ, R127, 0xff00, RZ, 0xc0, !PT ;  /* 0x0000ff007fff7812 */ /* 0x000fc800078cc0ff */
[----:B------:R-:W-:Y:S02]  /*4fb0*/  FSEL R119, R97, RZ, P6 ;  /* 0x000000ff61777208 */ /* 0x000fe40003000000 */
[----:B------:R-:W-:Y:S02]  /*4fc0*/  LOP3.LUT P6, RZ, R171, 0xff00, RZ, 0xc0, !PT ;  /* 0x0000ff00abff7812 */ /* 0x000fe400078cc0ff */
[----:B------:R-:W-:Y:S02]  /*4fd0*/  F2FP.BF16.F32.PACK_AB R110, R119, R110 ;  /* 0x0000006e776e723e */ /* 0x000fe400000010ff */
[----:B------:R-:W-:Y:S01]  /*4fe0*/  FSEL R121, R97, RZ, P6 ;  /* 0x000000ff61797208 */ /* 0x000fe20003000000 */
[----:B------:R-:W-:Y:S01]  /*4ff0*/  FMUL.FTZ R97, R131, R108 ;  /* 0x0000006c83617220 */ /* 0x000fe20000410000 */
[----:B------:R-:W-:Y:S02]  /*5000*/  LOP3.LUT P6, RZ, R126, 0xff0000, RZ, 0xc0, !PT ;  /* 0x00ff00007eff7812 */ /* 0x000fe400078cc0ff */
[----:B------:R-:W-:Y:S01]  /*5010*/  F2FP.BF16.F32.PACK_AB R106, R121, R106 ;  /* 0x0000006a796a723e */ /* 0x000fe200000010ff */
[----:B------:R-:W-:Y:S01]  /*5020*/  FMUL.FTZ R105, R97, UR14 ;  /* 0x0000000e61697c20 */ /* 0x000fe20008410000 */
[----:B------:R-:W-:-:S02]  /*5030*/  FSEL R109, R96, RZ, P6 ;  /* 0x000000ff606d7208 */ /* 0x000fc40003000000 */
[----:B------:R-:W-:-:S04]  /*5040*/  LOP3.LUT P6, RZ, R170, 0xff0000, RZ, 0xc0, !PT ;  /* 0x00ff0000aaff7812 */ /* 0x000fc800078cc0ff */
[----:B------:R-:W-:Y:S01]  /*5050*/  FSEL R114, R96, RZ, P6 ;  /* 0x000000ff60727208 */ /* 0x000fe20003000000 */
[----:B------:R-:W-:Y:S01]  /*5060*/  FFMA.FTZ R96, R151, R112, R113 ;  /* 0x0000007097607223 */ /* 0x000fe20000010071 */
[----:B------:R-:W-:-:S03]  /*5070*/  LOP3.LUT P6, RZ, R126, 0xff000000, RZ, 0xc0, !PT ;  /* 0xff0000007eff7812 */ /* 0x000fc600078cc0ff */
[----:B------:R-:W-:Y:S01]  /*5080*/  FADD.FTZ R96, R139, -R96 ;  /* 0x800000608b607221 */ /* 0x000fe20000010000 */
[----:B------:R-:W-:Y:S02]  /*5090*/  FSEL R112, R104, RZ, P6 ;  /* 0x000000ff68707208 */ /* 0x000fe40003000000 */
[----:B------:R-:W-:Y:S01]  /*50a0*/  LOP3.LUT P6, RZ, R170, 0xff000000, RZ, 0xc0, !PT ;  /* 0xff000000aaff7812 */ /* 0x000fe200078cc0ff */
[----:B------:R-:W-:Y:S01]  /*50b0*/  FMUL.FTZ R96, R131, R96 ;  /* 0x0000006083607220 */ /* 0x000fe20000410000 */
[----:B------:R-:W-:Y:S02]  /*50c0*/  F2FP.BF16.F32.PACK_AB R109, R112, R109 ;  /* 0x0000006d706d723e */ /* 0x000fe400000010ff */
        /* <DEDUP_REMOVED lines=14> */
.L_x_851:
[----:B------:R-:W-:Y:S01]  /*51b0*/  FFMA.FTZ R105, R157, R112, R113 ;  /* 0x000000709d697223 */ /* 0x000fe20000010071 */
[----:B------:R-:W-:-:S03]  /*51c0*/  LOP3.LUT P6, RZ, R127, 0xff0000, RZ, 0xc0, !PT ;  /* 0x00ff00007fff7812 */ /* 0x000fc600078cc0ff */
[----:B------:R-:W-:Y:S01]  /*51d0*/  FADD.FTZ R104, R142, -R105 ;  /* 0x800000698e687221 */ /* 0x000fe20000010000 */
[----:B------:R-:W-:-:S03]  /*51e0*/  FFMA.FTZ R105, R152, R112, R113 ;  /* 0x0000007098697223 */ /* 0x000fc60000010071 */
[----:B-----5:R-:W-:Y:S01]  /*51f0*/  FMUL.FTZ R104, R131, R104 ;  /* 0x0000006883687220 */ /* 0x020fe20000410000 */
[----:B------:R-:W-:-:S03]  /*5200*/  FADD.FTZ R106, R150, -R105 ;  /* 0x80000069966a7221 */ /* 0x000fc60000010000 */
[----:B------:R-:W-:Y:S01]  /*5210*/  FMUL.FTZ R104, R104, UR14 ;  /* 0x0000000e68687c20 */ /* 0x000fe20008410000 */
[----:B------:R-:W-:-:S04]  /*5220*/  FMUL.FTZ R106, R131, R106 ;  /* 0x0000006a836a7220 */ /* 0x000fc80000410000 */
[----:B------:R-:W-:Y:S01]  /*5230*/  FSEL R111, R104, RZ, P6 ;  /* 0x000000ff686f7208 */ /* 0x000fe20003000000 */
[----:B------:R-:W-:Y:S01]  /*5240*/  FMUL.FTZ R105, R106, UR14 ;  /* 0x0000000e6a697c20 */ /* 0x000fe20008410000 */
[----:B------:R-:W-:Y:S01]  /*5250*/  LOP3.LUT P6, RZ, R171, 0xff0000, RZ, 0xc0, !PT ;  /* 0x00ff0000abff7812 */ /* 0x000fe200078cc0ff */
[----:B------:R-:W-:-:S03]  /*5260*/  FFMA.FTZ R106, R158, R112, R113 ;  /* 0x000000709e6a7223 */ /* 0x000fc60000010071 */
[----:B------:R-:W-:Y:S01]  /*5270*/  FSEL R107, R104, RZ, P6 ;  /* 0x000000ff686b7208 */ /* 0x000fe20003000000 */
[----:B------:R-:W-:Y:S01]  /*5280*/  FFMA.FTZ R104, R153, R112, R113 ;  /* 0x0000007099687223 */ /* 0x000fe20000010071 */
[----:B------:R-:W-:Y:S01]  /*5290*/  ISETP.GE.U32.AND P6, PT, R126, RZ, PT ;  /* 0x000000ff7e00720c */ /* 0x000fe20003fc6070 */
[----:B------:R-:W-:Y:S02]  /*52a0*/  FADD.FTZ R108, R149, -R106 ;  /* 0x8000006a956c7221 */ /* 0x000fe40000010000 */
[----:B------:R-:W-:Y:S01]  /*52b0*/  FADD.FTZ R104, R141, -R104 ;  /* 0x800000688d687221 */ /* 0x000fe20000010000 */
[----:B------:R-:W-:Y:S01]  /*52c0*/  ISETP.GE.U32.AND.EX P6, PT, R127, 0x1000000, PT, P6 ;  /* 0x010000007f00780c */ /* 0x000fe20003fc6160 */
[C---:B------:R-:W-:Y:S02]  /*52d0*/  FMUL.FTZ R108, R131.reuse, R108 ;  /* 0x0000006c836c7220 */ /* 0x040fe40000410000 */
[----:B------:R-:W-:Y:S01]  /*52e0*/  FMUL.FTZ R104, R131, R104 ;  /* 0x0000006883687220 */ /* 0x000fe20000410000 */
[----:B------:R-:W-:Y:S01]  /*52f0*/  FSEL R120, R105, RZ, P6 ;  /* 0x000000ff69787208 */ /* 0x000fe20003000000 */
[----:B------:R-:W-:Y:S01]  /*5300*/  FMUL.FTZ R108, R108, UR14 ;  /* 0x0000000e6c6c7c20 */ /* 0x000fe20008410000 */
[----:B------:R-:W-:Y:S01]  /*5310*/  ISETP.GE.U32.AND P6, PT, R170, RZ, PT ;  /* 0x000000ffaa00720c */ /* 0x000fe20003fc6070 */
[----:B------:R-:W-:Y:S01]  /*5320*/  FMUL.FTZ R106, R104, UR14 ;  /* 0x0000000e686a7c20 */ /* 0x000fe20008410000 */
[----:B------:R-:W-:-:S02]  /*5330*/  F2FP.BF16.F32.PACK_AB R111, R120, R111 ;  /* 0x0000006f786f723e */ /* 0x000fc400000010ff */
[----:B------:R-:W-:-:S04]  /*5340*/  ISETP.GE.U32.AND.EX P6, PT, R171, 0x1000000, PT, P6 ;  /* 0x01000000ab00780c */ /* 0x000fc80003fc6160 */
[----:B------:R-:W-:Y:S01]  /*5350*/  FSEL R122, R105, RZ, P6 ;  /* 0x000000ff697a7208 */ /* 0x000fe20003000000 */
[-C--:B------:R-:W-:Y:S01]  /*5360*/  FFMA.FTZ R105, R155, R112.reuse, R113 ;  /* 0x000000709b697223 */ /* 0x080fe20000010071 */
[----:B------:R-:W-:Y:S02]  /*5370*/  LOP3.LUT P6, RZ, R127, 0xff, RZ, 0xc0, !PT ;  /* 0x000000ff7fff7812 */ /* 0x000fe400078cc0ff */
[----:B------:R-:W-:Y:S01]  /*5380*/  F2FP.BF16.F32.PACK_AB R107, R122, R107 ;  /* 0x0000006b7a6b723e */ /* 0x000fe200000010ff */
[----:B------:R-:W-:Y:S01]  /*5390*/  FADD.FTZ R104, R140, -R105 ;  /* 0x800000698c687221 */ /* 0x000fe20000010000 */
[----:B------:R-:W-:Y:S01]  /*53a0*/  FSEL R110, R106, RZ, P6 ;  /* 0x000000ff6a6e7208 */ /* 0x000fe20003000000 */
[----:B------:R-:W-:Y:S01]  /*53b0*/  FFMA.FTZ R105, R154, R112, R113 ;  /* 0x000000709a697223 */ /* 0x000fe20000010071 */
[----:B------:R-:W-:Y:S01]  /*53c0*/  LOP3.LUT P6, RZ, R171, 0xff, RZ, 0xc0, !PT ;  /* 0x000000ffabff7812 */ /* 0x000fe200078cc0ff */
[----:B------:R-:W-:-:S03]  /*53d0*/  FMUL.FTZ R104, R131, R104 ;  /* 0x0000006883687220 */ /* 0x000fc60000410000 */
[----:B------:R-:W-:Y:S01]  /*53e0*/  FSEL R117, R106, RZ, P6 ;  /* 0x000000ff6a757208 */ /* 0x000fe20003000000 */
[----:B------:R-:W-:Y:S01]  /*53f0*/  FADD.FTZ R106, R148, -R105 ;  /* 0x80000069946a7221 */ /* 0x000fe20000010000 */
[----:B------:R-:W-:Y:S01]  /*5400*/  LOP3.LUT P6, RZ, R127, 0xff00, RZ, 0xc0, !PT ;  /* 0x0000ff007fff7812 */ /* 0x000fe200078cc0ff */
[----:B------:R-:W-:Y:S01]  /*5410*/  FMUL.FTZ R105, R104, UR14 ;  /* 0x0000000e68697c20 */ /* 0x000fe20008410000 */
[--C-:B------:R-:W-:Y:S01]  /*5420*/  FFMA.FTZ R104, R156, R112, R113.reuse ;  /* 0x000000709c687223 */ /* 0x100fe20000010071 */
[----:B------:R-:W-:Y:S01]  /*5430*/  FMUL.FTZ R106, R131, R106 ;  /* 0x0000006a836a7220 */ /* 0x000fe20000410000 */
[----:B------:R-:W-:Y:S01]  /*5440*/  FSEL R119, R108, RZ, P6 ;  /* 0x000000ff6c777208 */ /* 0x000fe20003000000 */
[----:B------:R-:W-:Y:S01]  /*5450*/  FFMA.FTZ R112, R151, R112, R113 ;  /* 0x0000007097707223 */ /* 0x000fe20000010071 */
[----:B------:R-:W-:Y:S01]  /*5460*/  LOP3.LUT P6, RZ, R171, 0xff00, RZ, 0xc0, !PT ;  /* 0x0000ff00abff7812 */ /* 0x000fe200078cc0ff */
[----:B------:R-:W-:Y:S01]  /*5470*/  FMUL.FTZ R106, R106, UR14 ;  /* 0x0000000e6a6a7c20 */ /* 0x000fe20008410000 */
[----:B------:R-:W-:Y:S01]  /*5480*/  FADD.FTZ R104, R143, -R104 ;  /* 0x800000688f687221 */ /* 0x000fe20000010000 */
[----:B------:R-:W-:Y:S01]  /*5490*/  FADD.FTZ R112, R139, -R112 ;  /* 0x800000708b707221 */ /* 0x000fe20000010000 */
[----:B------:R-:W-:-:S02]  /*54a0*/  FSEL R118, R108, RZ, P6 ;  /* 0x000000ff6c767208 */ /* 0x000fc40003000000 */
[----:B------:R-:W-:Y:S01]  /*54b0*/  LOP3.LUT P6, RZ, R126, 0xff0000, RZ, 0xc0, !PT ;  /* 0x00ff00007eff7812 */ /* 0x000fe200078cc0ff */
[C---:B------:R-:W-:Y:S01]  /*54c0*/  FMUL.FTZ R104, R131.reuse, R104 ;  /* 0x0000006883687220 */ /* 0x040fe20000410000 */
[----:B------:R-:W-:Y:S01]  /*54d0*/  FMUL.FTZ R112, R131, R112 ;  /* 0x0000007083707220 */ /* 0x000fe20000410000 */
[----:B------:R-:W-:Y:S02]  /*54e0*/  F2FP.BF16.F32.PACK_AB R110, R119, R110 ;  /* 0x0000006e776e723e */ /* 0x000fe400000010ff */
[----:B------:R-:W-:Y:S01]  /*54f0*/  FSEL R109, R105, RZ, P6 ;  /* 0x000000ff696d7208 */ /* 0x000fe20003000000 */
[----:B------:R-:W-:Y:S01]  /*5500*/  FMUL.FTZ R104, R104, UR14 ;  /* 0x0000000e68687c20 */ /* 0x000fe20008410000 */
[----:B------:R-:W-:Y:S01]  /*5510*/  LOP3.LUT P6, RZ, R170, 0xff0000, RZ, 0xc0, !PT ;  /* 0x00ff0000aaff7812 */ /* 0x000fe200078cc0ff */
[----:B------:R-:W-:-:S03]  /*5520*/  FMUL.FTZ R112, R112, UR14 ;  /* 0x0000000e70707c20 */ /* 0x000fc60008410000 */
        /* <DEDUP_REMOVED lines=19> */
.L_x_847:
[----:B------:R-:W-:-:S04]  /*5660*/  UISETP.NE.U32.AND UP0, UPT, UR16, URZ, UPT ;  /* 0x000000ff1000728c */ /* 0x000fc8000bf05070 */
[----:B------:R-:W-:-:S09]  /*5670*/  UISETP.NE.AND.EX UP0, UPT, UR17, URZ, UPT, UP0 ;  /* 0x000000ff1100728c */ /* 0x000fd2000bf05300 */
[----:B------:R-:W-:Y:S05]  /*5680*/  BRA.U !UP0, `(.L_x_852) ;  /* 0x0000000508c07547 */ /* 0x000fea000b800000 */
[----:B0-----:R-:W0:Y:S02]  /*5690*/  LDC.64 R108, c[0x0][0x478] ;  /* 0x00011e00ff6c7b82 */ /* 0x001e240000000a00 */
[----:B0-----:R-:W-:-:S04]  /*56a0*/  ISETP.NE.U32.AND P5, PT, R108, RZ, PT ;  /* 0x000000ff6c00720c */ /* 0x001fc80003fa5070 */
[----:B------:R-:W-:-:S13]  /*56b0*/  ISETP.NE.AND.EX P5, PT, R109, RZ, PT, P5 ;  /* 0x000000ff6d00720c */ /* 0x000fda0003fa5350 */
[----:B------:R-:W-:Y:S05]  /*56c0*/  @!P5 BRA `(.L_x_853) ;  /* 0x0000000000d8d947 */ /* 0x000fea0003800000 */
[-CC-:B------:R-:W-:Y:S01]  /*56d0*/  FFMA.FTZ R103, R152, R112.reuse, R113.reuse ;  /* 0x0000007098677223 */ /* 0x180fe20000010071 */
[-CC-:B------:R-:W-:Y:S01]  /*56e0*/  FFMA.FTZ R99, R157, R112.reuse, R113.reuse ;  /* 0x000000709d637223 */ /* 0x180fe20000010071 */
[----:B------:R-:W-:Y:S01]  /*56f0*/  ISETP.GE.U32.AND P6, PT, R126, RZ, PT ;  /* 0x000000ff7e00720c */ /* 0x000fe20003fc6070 */
[----:B------:R-:W-:Y:S01]  /*5700*/  FFMA.FTZ R96, R151, R112, R113 ;  /* 0x0000007097607223 */ /* 0x000fe20000010071 */
[----:B------:R-:W-:Y:S01]  /*5710*/  FADD.FTZ R100, R150, -R103 ;  /* 0x8000006796647221 */ /* 0x000fe20000010000 */
[----:B------:R-:W-:Y:S01]  /*5720*/  FADD.FTZ R99, R142, -R99 ;  /* 0x800000638e637221 */ /* 0x000fe20000010000 */
[----:B------:R-:W-:Y:S01]  /*5730*/  ISETP.GE.U32.AND.EX P6, PT, R127, 0x1000000, PT, P6 ;  /* 0x010000007f00780c */ /* 0x000fe20003fc6160 */
[----:B------:R-:W-:Y:S01]  /*5740*/  FADD.FTZ R96, R139, -R96 ;  /* 0x800000608b607221 */ /* 0x000fe20000010000 */
[C---:B-----5:R-:W-:Y:S01]  /*5750*/  FFMA.FTZ R103, R131.reuse, R100, R7 ;  /* 0x0000006483677223 */ /* 0x060fe20000010007 */
[----:B------:R-:W-:Y:S01]  /*5760*/  FFMA.FTZ R102, R131, R99, R6 ;  /* 0x0000006383667223 */ /* 0x000fe20000010006 */
[-CC-:B------:R-:W-:Y:S01]  /*5770*/  FFMA.FTZ R98, R156, R112.reuse, R113.reuse ;  /* 0x000000709c627223 */ /* 0x180fe20000010071 */
[----:B------:R-:W-:Y:S01]  /*5780*/  FFMA.FTZ R97, R155, R112, R113 ;  /* 0x000000709b617223 */ /* 0x000fe20000010071 */
[----:B------:R-:W-:Y:S01]  /*5790*/  FMUL.FTZ R99, R103, UR14 ;  /* 0x0000000e67637c20 */ /* 0x000fe20008410000 */
[----:B------:R-:W-:Y:S01]  /*57a0*/  FMUL.FTZ R108, R102, UR14 ;  /* 0x0000000e666c7c20 */ /* 0x000fe20008410000 */
[----:B------:R-:W-:Y:S01]  /*57b0*/  FFMA.FTZ R96, R131, R96, R8 ;  /* 0x0000006083607223 */ /* 0x000fe20000010008 */
[----:B------:R-:W-:Y:S01]  /*57c0*/  FADD.FTZ R98, R143, -R98 ;  /* 0x800000628f627221 */ /* 0x000fe20000010000 */
[----:B------:R-:W-:Y:S01]  /*57d0*/  FADD.FTZ R100, R140, -R97 ;  /* 0x800000618c647221 */ /* 0x000fe20000010000 */
[----:B------:R-:W-:Y:S01]  /*57e0*/  FSEL R117, R99, RZ, P6 ;  /* 0x000000ff63757208 */ /* 0x000fe20003000000 */
[----:B------:R-:W-:Y:S01]  /*57f0*/  FMUL.FTZ R99, R96, UR14 ;  /* 0x0000000e60637c20 */ /* 0x000fe20008410000 */
[----:B------:R-:W-:Y:S01]  /*5800*/  LOP3.LUT P6, RZ, R127, 0xff0000, RZ, 0xc0, !PT ;  /* 0x00ff00007fff7812 */ /* 0x000fe200078cc0ff */
[C---:B------:R-:W-:Y:S01]  /*5810*/  FFMA.FTZ R97, R131.reuse, R98, R9 ;  /* 0x0000006283617223 */ /* 0x040fe20000010009 */
[----:B------:R-:W-:Y:S01]  /*5820*/  FFMA.FTZ R101, R154, R112, R113 ;  /* 0x000000709a657223 */ /* 0x000fe20000010071 */
[----:B------:R-:W-:Y:S01]  /*5830*/  FFMA.FTZ R98, R131, R100, R10 ;  /* 0x0000006483627223 */ /* 0x000fe2000001000a */
[----:B------:R-:W-:Y:S01]  /*5840*/  FSEL R116, R108, RZ, P6 ;  /* 0x000000ff6c747208 */ /* 0x000fe20003000000 */
[----:B------:R-:W-:Y:S01]  /*5850*/  FMUL.FTZ R100, R97, UR14 ;  /* 0x0000000e61647c20 */ /* 0x000fe20008410000 */
[----:B------:R-:W-:Y:S01]  /*5860*/  LOP3.LUT P6, RZ, R126, 0xff, RZ, 0xc0, !PT ;  /* 0x000000ff7eff7812 */ /* 0x000fe200078cc0ff */
[----:B------:R-:W-:Y:S01]  /*5870*/  FADD.FTZ R110, R148, -R101 ;  /* 0x80000065946e7221 */ /* 0x000fe20000010000 */
[-CC-:B------:R-:W-:Y:S01]  /*5880*/  FFMA.FTZ R114, R153, R112.reuse, R113.reuse ;  /* 0x0000007099727223 */ /* 0x180fe20000010071 */
[----:B------:R-:W-:Y:S01]  /*5890*/  FFMA.FTZ R112, R158, R112, R113 ;  /* 0x000000709e707223 */ /* 0x000fe20000010071 */
[----:B------:R-:W-:Y:S01]  /*58a0*/  FSEL R108, R99, RZ, P6 ;  /* 0x000000ff636c7208 */ /* 0x000fe20003000000 */
[----:B------:R-:W-:Y:S01]  /*58b0*/  FMUL.FTZ R101, R98, UR14 ;  /* 0x0000000e62657c20 */ /* 0x000fe20008410000 */
[----:B------:R-:W-:Y:S01]  /*58c0*/  LOP3.LUT P6, RZ, R126, 0xff00, RZ, 0xc0, !PT ;  /* 0x0000ff007eff7812 */ /* 0x000fe200078cc0ff */
[----:B------:R-:W-:Y:S01]  /*58d0*/  FFMA.FTZ R99, R131, R110, R11 ;  /* 0x0000006e83637223 */ /* 0x000fe2000001000b */
[----:B------:R-:W-:Y:S01]  /*58e0*/  FADD.FTZ R114, R141, -R114 ;  /* 0x800000728d727221 */ /* 0x000fe20000010000 */
[----:B------:R-:W-:Y:S01]  /*58f0*/  FADD.FTZ R112, R149, -R112 ;  /* 0x8000007095707221 */ /* 0x000fe20000010000 */
[----:B------:R-:W-:Y:S01]  /*5900*/  FSEL R113, R100, RZ, P6 ;  /* 0x000000ff64717208 */ /* 0x000fe20003000000 */
[----:B------:R-:W-:Y:S01]  /*5910*/  FMUL.FTZ R110, R99, UR14 ;  /* 0x0000000e636e7c20 */ /* 0x000fe20008410000 */
[----:B------:R-:W-:Y:S01]  /*5920*/  LOP3.LUT P6, RZ, R126, 0xff0000, RZ, 0xc0, !PT ;  /* 0x00ff00007eff7812 */ /* 0x000fe200078cc0ff */
[----:B------:R-:W-:Y:S01]  /*5930*/  FFMA.FTZ R100, R131, R114, R4 ;  /* 0x0000007283647223 */ /* 0x000fe20000010004 */
[----:B------:R-:W-:-:S02]  /*5940*/  F2FP.BF16.F32.PACK_AB R108, R113, R108 ;  /* 0x0000006c716c723e */ /* 0x000fc400000010ff */
[----:B------:R-:W-:Y:S01]  /*5950*/  FSEL R109, R101, RZ, P6 ;  /* 0x000000ff656d7208 */ /* 0x000fe20003000000 */
[----:B------:R-:W-:Y:S01]  /*5960*/  FFMA.FTZ R101, R131, R112, R5 ;  /* 0x0000007083657223 */ /* 0x000fe20000010005 */
[----:B------:R-:W-:Y:S01]  /*5970*/  LOP3.LUT P6, RZ, R126, 0xff000000, RZ, 0xc0, !PT ;  /* 0xff0000007eff7812 */ /* 0x000fe200078cc0ff */
[----:B------:R-:W-:Y:S02]  /*5980*/  FMUL.FTZ R111, R100, UR14 ;  /* 0x0000000e646f7c20 */ /* 0x000fe40008410000 */
[----:B------:R-:W-:Y:S01]  /*5990*/  FMUL.FTZ R114, R101, UR14 ;  /* 0x0000000e65727c20 */ /* 0x000fe20008410000 */
[----:B------:R-:W-:Y:S02]  /*59a0*/  FSEL R112, R110, RZ, P6 ;  /* 0x000000ff6e707208 */ /* 0x000fe40003000000 */
[----:B------:R-:W-:Y:S02]  /*59b0*/  LOP3.LUT P6, RZ, R127, 0xff, RZ, 0xc0, !PT ;  /* 0x000000ff7fff7812 */ /* 0x000fe400078cc0ff */
[----:B------:R-:W-:-:S02]  /*59c0*/  F2FP.BF16.F32.PACK_AB R109, R112, R109 ;  /* 0x0000006d706d723e */ /* 0x000fc400000010ff */
[----:B------:R-:W-:Y:S02]  /*59d0*/  FSEL R110, R111, RZ, P6 ;  /* 0x000000ff6f6e7208 */ /* 0x000fe40003000000 */
[----:B------:R-:W-:Y:S02]  /*59e0*/  LOP3.LUT P6, RZ, R127, 0xff00, RZ, 0xc0, !PT ;  /* 0x0000ff007fff7812 */ /* 0x000fe400078cc0ff */
[----:B------:R-:W-:Y:S02]  /*59f0*/  F2FP.BF16.F32.PACK_AB R111, R117, R116 ;  /* 0x00000074756f723e */ /* 0x000fe400000010ff */
[----:B------:R-:W-:-:S04]  /*5a00*/  FSEL R115, R114, RZ, P6 ;  /* 0x000000ff72737208 */ /* 0x000fc80003000000 */
[----:B------:R-:W-:Y:S01]  /*5a10*/  F2FP.BF16.F32.PACK_AB R110, R115, R110 ;  /* 0x0000006e736e723e */ /* 0x000fe200000010ff */
[----:B------:R-:W-:Y:S06]  /*5a20*/  BRA `(.L_x_850) ;  /* 0x0000000800947947 */ /* 0x000fec0003800000 */
.L_x_853:
[-CC-:B------:R-:W-:Y:S01]  /*5a30*/  FFMA.FTZ R109, R157, R112.reuse, R113.reuse ;  /* 0x000000709d6d7223 */ /* 0x180fe20000010071 */
[-CC-:B------:R-:W-:Y:S01]  /*5a40*/  FFMA.FTZ R115, R152, R112.reuse, R113.reuse ;  /* 0x0000007098737223 */ /* 0x180fe20000010071 */
[----:B------:R-:W-:Y:S01]  /*5a50*/  LOP3.LUT P6, RZ, R127, 0xff0000, RZ, 0xc0, !PT ;  /* 0x00ff00007fff7812 */ /* 0x000fe200078cc0ff */
[-C--:B------:R-:W-:Y:S01]  /*5a60*/  FFMA.FTZ R110, R153, R112.reuse, R113 ;  /* 0x00000070996e7223 */ /* 0x080fe20000010071 */
[----:B------:R-:W-:Y:S01]  /*5a70*/  FADD.FTZ R109, R142, -R109 ;  /* 0x8000006d8e6d7221 */ /* 0x000fe20000010000 */
[----:B------:R-:W-:Y:S01]  /*5a80*/  FADD.FTZ R116, R150, -R115 ;  /* 0x8000007396747221 */ /* 0x000fe20000010000 */
[----:B------:R-:W-:Y:S01]  /*5a90*/  FFMA.FTZ R114, R158, R112, R113 ;  /* 0x000000709e727223 */ /* 0x000fe20000010071 */
[----:B------:R-:W-:Y:S01]  /*5aa0*/  FADD.FTZ R110, R141, -R110 ;  /* 0x8000006e8d6e7221 */ /* 0x000fe20000010000 */
[C---:B-----5:R-:W-:Y:S01]  /*5ab0*/  FFMA.FTZ R108, R131.reuse, R109, R6 ;  /* 0x0000006d836c7223 */ /* 0x060fe20000010006 */
[----:B------:R-:W-:Y:S01]  /*5ac0*/  FFMA.FTZ R116, R131, R116, R7 ;  /* 0x0000007483747223 */ /* 0x000fe20000010007 */
[----:B------:R-:W-:Y:S01]  /*5ad0*/  FADD.FTZ R114, R149, -R114 ;  /* 0x8000007295727221 */ /* 0x000fe20000010000 */
[----:B------:R-:W-:Y:S01]  /*5ae0*/  FFMA.FTZ R110, R131, R110, R4 ;  /* 0x0000006e836e7223 */ /* 0x000fe20000010004 */
[----:B------:R-:W-:Y:S01]  /*5af0*/  FMUL.FTZ R115, R108, UR14 ;  /* 0x0000000e6c737c20 */ /* 0x000fe20008410000 */
[----:B------:R-:W-:Y:S01]  /*5b00*/  FMUL.FTZ R116, R116, UR14 ;  /* 0x0000000e74747c20 */ /* 0x000fe20008410000 */
[-CC-:B------:R-:W-:Y:S01]  /*5b10*/  FFMA.FTZ R109, R155, R112.reuse, R113.reuse ;  /* 0x000000709b6d7223 */ /* 0x180fe20000010071 */
[-CC-:B------:R-:W-:Y:S01]  /*5b20*/  FFMA.FTZ R111, R154, R112.reuse, R113.reuse ;  /* 0x000000709a6f7223 */ /* 0x180fe20000010071 */
[-CC-:B------:R-:W-:Y:S01]  /*5b30*/  FFMA.FTZ R108, R156, R112.reuse, R113.reuse ;  /* 0x000000709c6c7223 */ /* 0x180fe20000010071 */
[----:B------:R-:W-:Y:S01]  /*5b40*/  FSEL R117, R115, RZ, P6 ;  /* 0x000000ff73757208 */ /* 0x000fe20003000000 */
[----:B------:R-:W-:Y:S01]  /*5b50*/  FFMA.FTZ R112, R151, R112, R113 ;  /* 0x0000007097707223 */ /* 0x000fe20000010071 */
[----:B------:R-:W-:Y:S01]  /*5b60*/  ISETP.GE.U32.AND P6, PT, R126, RZ, PT ;  /* 0x000000ff7e00720c */ /* 0x000fe20003fc6070 */
[----:B------:R-:W-:Y:S01]  /*5b70*/  FMUL.FTZ R113, R110, UR14 ;  /* 0x0000000e6e717c20 */ /* 0x000fe20008410000 */
[----:B------:R-:W-:Y:S01]  /*5b80*/  FFMA.FTZ R114, R131, R114, R5 ;  /* 0x0000007283727223 */ /* 0x000fe20000010005 */
[----:B------:R-:W-:Y:S01]  /*5b90*/  FADD.FTZ R109, R140, -R109 ;  /* 0x8000006d8c6d7221 */ /* 0x000fe20000010000 */
[----:B------:R-:W-:Y:S01]  /*5ba0*/  ISETP.GE.U32.AND.EX P6, PT, R127, 0x1000000, PT, P6 ;  /* 0x010000007f00780c */ /* 0x000fe20003fc6160 */
[----:B------:R-:W-:Y:S01]  /*5bb0*/  FADD.FTZ R110, R148, -R111 ;  /* 0x8000006f946e7221 */ /* 0x000fe20000010000 */
[----:B------:R-:W-:Y:S01]  /*5bc0*/  FMUL.FTZ R114, R114, UR14 ;  /* 0x0000000e72727c20 */ /* 0x000fe20008410000 */
[C---:B------:R-:W-:Y:S01]  /*5bd0*/  FFMA.FTZ R109, R131.reuse, R109, R10 ;  /* 0x0000006d836d7223 */ /* 0x040fe2000001000a */
[----:B------:R-:W-:Y:S01]  /*5be0*/  FSEL R118, R116, RZ, P6 ;  /* 0x000000ff74767208 */ /* 0x000fe20003000000 */
[----:B------:R-:W-:Y:S01]  /*5bf0*/  FFMA.FTZ R110, R131, R110, R11 ;  /* 0x0000006e836e7223 */ /* 0x000fe2000001000b */
[----:B------:R-:W-:Y:S01]  /*5c00*/  LOP3.LUT P6, RZ, R127, 0xff, RZ, 0xc0, !PT ;  /* 0x000000ff7fff7812 */ /* 0x000fe200078cc0ff */
[----:B------:R-:W-:Y:S01]  /*5c10*/  FMUL.FTZ R109, R109, UR14 ;  /* 0x0000000e6d6d7c20 */ /* 0x000fe20008410000 */
[----:B------:R-:W-:Y:S01]  /*5c20*/  FADD.FTZ R108, R143, -R108 ;  /* 0x8000006c8f6c7221 */ /* 0x000fe20000010000 */
[----:B------:R-:W-:Y:S01]  /*5c30*/  FMUL.FTZ R110, R110, UR14 ;  /* 0x0000000e6e6e7c20 */ /* 0x000fe20008410000 */
[----:B------:R-:W-:Y:S01]  /*5c40*/  FSEL R115, R113, RZ, P6 ;  /* 0x000000ff71737208 */ /* 0x000fe20003000000 */
[----:B------:R-:W-:Y:S01]  /*5c50*/  FADD.FTZ R112, R139, -R112 ;  /* 0x800000708b707221 */ /* 0x000fe20000010000 */
[----:B------:R-:W-:Y:S01]  /*5c60*/  LOP3.LUT P6, RZ, R127, 0xff00, RZ, 0xc0, !PT ;  /* 0x0000ff007fff7812 */ /* 0x000fe200078cc0ff */
[C---:B------:R-:W-:Y:S01]  /*5c70*/  FFMA.FTZ R108, R131.reuse, R108, R9 ;  /* 0x0000006c836c7223 */ /* 0x040fe20000010009 */
[----:B------:R-:W-:Y:S01]  /*5c80*/  F2FP.BF16.F32.PACK_AB R111, R118, R117 ;  /* 0x00000075766f723e */ /* 0x000fe200000010ff */
[----:B------:R-:W-:Y:S01]  /*5c90*/  FFMA.FTZ R112, R131, R112, R8 ;  /* 0x0000007083707223 */ /* 0x000fe20000010008 */
        /* <DEDUP_REMOVED lines=15> */
.L_x_852:
        /* <DEDUP_REMOVED lines=12> */
[C---:B-----5:R-:W-:Y:S01]  /*5e50*/  FMUL.FTZ R103, R131.reuse, R100 ;  /* 0x0000006483677220 */ /* 0x060fe20000410000 */
[----:B------:R-:W-:Y:S01]  /*5e60*/  FMUL.FTZ R102, R131, R102 ;  /* 0x0000006683667220 */ /* 0x000fe20000410000 */
[-CC-:B------:R-:W-:Y:S01]  /*5e70*/  FFMA.FTZ R98, R156, R112.reuse, R113.reuse ;  /* 0x000000709c627223 */ /* 0x180fe20000010071 */
[----:B------:R-:W-:Y:S01]  /*5e80*/  FFMA.FTZ R97, R155, R112, R113 ;  /* 0x000000709b617223 */ /* 0x000fe20000010071 */
[----:B------:R-:W-:Y:S01]  /*5e90*/  FMUL.FTZ R99, R103, UR14 ;  /* 0x0000000e67637c20 */ /* 0x000fe20008410000 */
[----:B------:R-:W-:Y:S01]  /*5ea0*/  FMUL.FTZ R108, R102, UR14 ;  /* 0x0000000e666c7c20 */ /* 0x000fe20008410000 */
[----:B------:R-:W-:Y:S01]  /*5eb0*/  FMUL.FTZ R96, R131, R96 ;  /* 0x0000006083607220 */ /* 0x000fe20000410000 */
[----:B------:R-:W-:Y:S01]  /*5ec0*/  FADD.FTZ R98, R143, -R98 ;  /* 0x800000628f627221 */ /* 0x000fe20000010000 */
[----:B------:R-:W-:Y:S01]  /*5ed0*/  FADD.FTZ R100, R140, -R97 ;  /* 0x800000618c647221 */ /* 0x000fe20000010000 */
[----:B------:R-:W-:Y:S01]  /*5ee0*/  FSEL R117, R99, RZ, P6 ;  /* 0x000000ff63757208 */ /* 0x000fe20003000000 */
[----:B------:R-:W-:Y:S01]  /*5ef0*/  FMUL.FTZ R99, R96, UR14 ;  /* 0x0000000e60637c20 */ /* 0x000fe20008410000 */
[----:B------:R-:W-:Y:S01]  /*5f00*/  LOP3.LUT P6, RZ, R127, 0xff0000, RZ, 0xc0, !PT ;  /* 0x00ff00007fff7812 */ /* 0x000fe200078cc0ff */
[C---:B------:R-:W-:Y:S01]  /*5f10*/  FMUL.FTZ R97, R131.reuse, R98 ;  /* 0x0000006283617220 */ /* 0x040fe20000410000 */
[----:B------:R-:W-:Y:S01]  /*5f20*/  FFMA.FTZ R101, R154, R112, R113 ;  /* 0x000000709a657223 */ /* 0x000fe20000010071 */
[----:B------:R-:W-:Y:S01]  /*5f30*/  FMUL.FTZ R98, R131, R100 ;  /* 0x0000006483627220 */ /* 0x000fe20000410000 */
        /* <DEDUP_REMOVED lines=9> */
[----:B------:R-:W-:Y:S01]  /*5fd0*/  FMUL.FTZ R99, R131, R110 ;  /* 0x0000006e83637220 */ /* 0x000fe20000410000 */
[----:B------:R-:W-:Y:S01]  /*5fe0*/  FADD.FTZ R114, R141, -R114 ;  /* 0x800000728d727221 */ /* 0x000fe20000010000 */
[----:B------:R-:W-:Y:S01]  /*5ff0*/  FADD.FTZ R112, R149, -R112 ;  /* 0x8000007095707221 */ /* 0x000fe20000010000 */
[----:B------:R-:W-:Y:S01]  /*6000*/  FSEL R113, R100, RZ, P6 ;  /* 0x000000ff64717208 */ /* 0x000fe20003000000 */
[----:B------:R-:W-:Y:S01]  /*6010*/  FMUL.FTZ R110, R99, UR14 ;  /* 0x0000000e636e7c20 */ /* 0x000fe20008410000 */
[----:B------:R-:W-:Y:S01]  /*6020*/  LOP3.LUT P6, RZ, R126, 0xff0000, RZ, 0xc0, !PT ;  /* 0x00ff00007eff7812 */ /* 0x000fe200078cc0ff */
[----:B------:R-:W-:Y:S01]  /*6030*/  FMUL.FTZ R100, R131, R114 ;  /* 0x0000007283647220 */ /* 0x000fe20000410000 */
[----:B------:R-:W-:-:S02]  /*6040*/  F2FP.BF16.F32.PACK_AB R108, R113, R108 ;  /* 0x0000006c716c723e */ /* 0x000fc400000010ff */
[----:B------:R-:W-:Y:S01]  /*6050*/  FSEL R109, R101, RZ, P6 ;  /* 0x000000ff656d7208 */ /* 0x000fe20003000000 */
[----:B------:R-:W-:Y:S01]  /*6060*/  FMUL.FTZ R101, R131, R112 ;  /* 0x0000007083657220 */ /* 0x000fe20000410000 */
        /* <DEDUP_REMOVED lines=12> */
.L_x_854:
[-CC-:B------:R-:W-:Y:S01]  /*6130*/  FFMA.FTZ R109, R157, R112.reuse, R113.reuse ;  /* 0x000000709d6d7223 */ /* 0x180fe20000010071 */
[-CC-:B------:R-:W-:Y:S01]  /*6140*/  FFMA.FTZ R115, R152, R112.reuse, R113.reuse ;  /* 0x0000007098737223 */ /* 0x180fe20000010071 */
[----:B------:R-:W-:Y:S01]  /*6150*/  LOP3.LUT P6, RZ, R127, 0xff0000, RZ, 0xc0, !PT ;  /* 0x00ff00007fff7812 */ /* 0x000fe200078cc0ff */
[-C--:B------:R-:W-:Y:S01]  /*6160*/  FFMA.FTZ R110, R153, R112.reuse, R113 ;  /* 0x00000070996e7223 */ /* 0x080fe20000010071 */
[----:B------:R-:W-:Y:S01]  /*6170*/  FADD.FTZ R108, R142, -R109 ;  /* 0x8000006d8e6c7221 */ /* 0x000fe20000010000 */
[----:B------:R-:W-:Y:S01]  /*6180*/  FADD.FTZ R116, R150, -R115 ;  /* 0x8000007396747221 */ /* 0x000fe20000010000 */
[--C-:B------:R-:W-:Y:S01]  /*6190*/  FFMA.FTZ R114, R158, R112, R113.reuse ;  /* 0x000000709e727223 */ /* 0x100fe20000010071 */
[----:B------:R-:W-:Y:S01]  /*61a0*/  FADD.FTZ R110, R141, -R110 ;  /* 0x8000006e8d6e7221 */ /* 0x000fe20000010000 */
[C---:B-----5:R-:W-:Y:S01]  /*61b0*/  FMUL.FTZ R108, R131.reuse, R108 ;  /* 0x0000006c836c7220 */ /* 0x060fe20000410000 */
[----:B------:R-:W-:Y:S01]  /*61c0*/  FMUL.FTZ R116, R131, R116 ;  /* 0x0000007483747220 */ /* 0x000fe20000410000 */
[-CC-:B------:R-:W-:Y:S01]  /*61d0*/  FFMA.FTZ R109, R155, R112.reuse, R113.reuse ;  /* 0x000000709b6d7223 */ /* 0x180fe20000010071 */
[-CC-:B------:R-:W-:Y:S01]  /*61e0*/  FFMA.FTZ R111, R154, R112.reuse, R113.reuse ;  /* 0x000000709a6f7223 */ /* 0x180fe20000010071 */
[----:B------:R-:W-:Y:S01]  /*61f0*/  FMUL.FTZ R115, R108, UR14 ;  /* 0x0000000e6c737c20 */ /* 0x000fe20008410000 */
[-CC-:B------:R-:W-:Y:S01]  /*6200*/  FFMA.FTZ R108, R156, R112.reuse, R113.reuse ;  /* 0x000000709c6c7223 */ /* 0x180fe20000010071 */
[----:B------:R-:W-:Y:S01]  /*6210*/  FFMA.FTZ R112, R151, R112, R113 ;  /* 0x0000007097707223 */ /* 0x000fe20000010071 */
[----:B------:R-:W-:Y:S01]  /*6220*/  FMUL.FTZ R116, R116, UR14 ;  /* 0x0000000e74747c20 */ /* 0x000fe20008410000 */
[----:B------:R-:W-:Y:S01]  /*6230*/  FMUL.FTZ R113, R131, R110 ;  /* 0x0000006e83717220 */ /* 0x000fe20000410000 */
[----:B------:R-:W-:Y:S01]  /*6240*/  FSEL R117, R115, RZ, P6 ;  /* 0x000000ff73757208 */ /* 0x000fe20003000000 */
[----:B------:R-:W-:Y:S01]  /*6250*/  FADD.FTZ R114, R149, -R114 ;  /* 0x8000007295727221 */ /* 0x000fe20000010000 */
[----:B------:R-:W-:Y:S01]  /*6260*/  ISETP.GE.U32.AND P6, PT, R126, RZ, PT ;  /* 0x000000ff7e00720c */ /* 0x000fe20003fc6070 */
[----:B------:R-:W-:Y:S01]  /*6270*/  FADD.FTZ R110, R140, -R109 ;  /* 0x8000006d8c6e7221 */ /* 0x000fe20000010000 */
[----:B------:R-:W-:Y:S01]  /*6280*/  FMUL.FTZ R113, R113, UR14 ;  /* 0x0000000e71717c20 */ /* 0x000fe20008410000 */
[----:B------:R-:W-:Y:S01]  /*6290*/  FMUL.FTZ R109, R131, R114 ;  /* 0x00000072836d7220 */ /* 0x000fe20000410000 */
[----:B------:R-:W-:Y:S01]  /*62a0*/  ISETP.GE.U32.AND.EX P6, PT, R127, 0x1000000, PT, P6 ;  /* 0x010000007f00780c */ /* 0x000fe20003fc6160 */
[----:B------:R-:W-:Y:S01]  /*62b0*/  FMUL.FTZ R110, R131, R110 ;  /* 0x0000006e836e7220 */ /* 0x000fe20000410000 */
[----:B------:R-:W-:Y:S01]  /*62c0*/  FADD.FTZ R114, R148, -R111 ;  /* 0x8000006f94727221 */ /* 0x000fe20000010000 */
[----:B------:R-:W-:Y:S01]  /*62d0*/  FMUL.FTZ R109, R109, UR14 ;  /* 0x0000000e6d6d7c20 */ /* 0x000fe20008410000 */
        /* <DEDUP_REMOVED lines=9> */
[C---:B------:R-:W-:Y:S01]  /*6370*/  FMUL.FTZ R108, R131.reuse, R108 ;  /* 0x0000006c836c7220 */ /* 0x040fe20000410000 */
[----:B------:R-:W-:Y:S01]  /*6380*/  FMUL.FTZ R112, R131, R112 ;  /* 0x0000007083707220 */ /* 0x000fe20000410000 */
[----:B------:R-:W-:-:S02]  /*6390*/  F2FP.BF16.F32.PACK_AB R111, R118, R117 ;  /* 0x00000075766f723e */ /* 0x000fc400000010ff */
[----:B------:R-:W-:Y:S01]  /*63a0*/  FSEL R116, R109, RZ, P6 ;  /* 0x000000ff6d747208 */ /* 0x000fe20003000000 */
[----:B------:R-:W-:Y:S01]  /*63b0*/  FMUL.FTZ R108, R108, UR14 ;  /* 0x0000000e6c6c7c20 */ /* 0x000fe20008410000 */
[----:B------:R-:W-:Y:S01]  /*63c0*/  LOP3.LUT P6, RZ, R126, 0xff0000, RZ, 0xc0, !PT ;  /* 0x00ff00007eff7812 */ /* 0x000fe200078cc0ff */
[----:B------:R-:W-:-:S03]  /*63d0*/  FMUL.FTZ R112, R112, UR14 ;  /* 0x0000000e70707c20 */ /* 0x000fc60008410000 */
[----:B------:R-:W-:Y:S02]  /*63e0*/  FSEL R109, R110, RZ, P6 ;  /* 0x000000ff6e6d7208 */ /* 0x000fe40003000000 */
[----:B------:R-:W-:Y:S02]  /*63f0*/  LOP3.LUT P6, RZ, R126, 0xff000000, RZ, 0xc0, !PT ;  /* 0xff0000007eff7812 */ /* 0x000fe400078cc0ff */
[----:B------:R-:W-:Y:S02]  /*6400*/  F2FP.BF16.F32.PACK_AB R110, R116, R115 ;  /* 0x00000073746e723e */ /* 0x000fe400000010ff */
[----:B------:R-:W-:Y:S02]  /*6410*/  FSEL R114, R114, RZ, P6 ;  /* 0x000000ff72727208 */ /* 0x000fe40003000000 */
[----:B------:R-:W-:Y:S02]  /*6420*/  LOP3.LUT P6, RZ, R126, 0xff00, RZ, 0xc0, !PT ;  /* 0x0000ff007eff7812 */ /* 0x000fe400078cc0ff */
[----:B------:R-:W-:-:S02]  /*6430*/  F2FP.BF16.F32.PACK_AB R109, R114, R109 ;  /* 0x0000006d726d723e */ /* 0x000fc400000010ff */
[----:B------:R-:W-:Y:S02]  /*6440*/  FSEL R113, R108, RZ, P6 ;  /* 0x000000ff6c717208 */ /* 0x000fe40003000000 */
[----:B------:R-:W-:-:S04]  /*6450*/  LOP3.LUT P6, RZ, R126, 0xff, RZ, 0xc0, !PT ;  /* 0x000000ff7eff7812 */ /* 0x000fc800078cc0ff */
[----:B------:R-:W-:-:S04]  /*6460*/  FSEL R108, R112, RZ, P6 ;  /* 0x000000ff706c7208 */ /* 0x000fc80003000000 */
[----:B------:R-:W-:-:S07]  /*6470*/  F2FP.BF16.F32.PACK_AB R108, R113, R108 ;  /* 0x0000006c716c723e */ /* 0x000fce00000010ff */
.L_x_850:
        /* <DEDUP_REMOVED lines=10> */
.L_x_846:
[----:B------:R-:W-:Y:S05]  /*6520*/  BSYNC.RECONVERGENT B0 ;  /* 0x0000000000007941 */ /* 0x000fea0003800200 */
.L_x_845:
[----:B------:R-:W-:Y:S01]  /*6530*/  UPLOP3.LUT UP1, UPT, UPT, UPT, UP1, 0x40, 0x4 ;  /* 0x000000000004789c */ /* 0x000fe20003f2e810 */
[----:B------:R-:W-:Y:S10]  /*6540*/  @!P4 BRA `(.L_x_855) ;  /* 0xffffffa00088c947 */ /* 0x000ff4000383ffff */
.L_x_828:
        /* <DEDUP_REMOVED lines=22> */
.L_x_857:
[----:B------:R-:W-:Y:S05]  /*66b0*/  BSYNC.RECONVERGENT B0 ;  /* 0x0000000000007941 */ /* 0x000fea0003800200 */
.L_x_856:
        /* <DEDUP_REMOVED lines=18> */
.L_x_858:
        /* <DEDUP_REMOVED lines=10> */
.L_x_2820:


//--------------------- .text._ZN10layer_norm31ln_parallel_residual_bwd_kernelINS_13Kernel_traitsI13__nv_bfloat16S2_fS2_fjLj4096ELj1ELj1ELj8ELj16ENS_18Kernel_traits_baseILj4096ES2_S2_fS2_fjLj256EEEEELb1ELb0ELb1EEEvNS_9BwdParamsE --------------------------
	.section	.text._ZN10layer_norm31ln_parallel_residual_bwd_kernelINS_13Kernel_traitsI13__nv_bfloat16S2_fS2_fjLj4096ELj1ELj1ELj8ELj16ENS_18Kernel_traits_baseILj4096ES2_S2_fS2_fjLj256EEEEELb1ELb0ELb1EEEvNS_9BwdParamsE,"ax",@progbits
	.align	128
        .global         _ZN10layer_norm31ln_parallel_residual_bwd_kernelINS_13Kernel_traitsI13__nv_bfloat16S2_fS2_fjLj4096ELj1ELj1ELj8ELj16ENS_18Kernel_traits_baseILj4096ES2_S2_fS2_fjLj256EEEEELb1ELb0ELb1EEEvNS_9BwdParamsE
        .type           _ZN10layer_norm31ln_parallel_residual_bwd_kernelINS_13Kernel_traitsI13__nv_bfloat16S2_fS2_fjLj4096ELj1ELj1ELj8ELj16ENS_18Kernel_traits_baseILj4096ES2_S2_fS2_fjLj256EEEEELb1ELb0ELb1EEEvNS_9BwdParamsE,@function
        .size           _ZN10layer_norm31ln_parallel_residual_bwd_kernelINS_13Kernel_traitsI13__nv_bfloat16S2_fS2_fjLj4096ELj1ELj1ELj8ELj16ENS_18Kernel_traits_baseILj4096ES2_S2_fS2_fjLj256EEEEELb1ELb0ELb1EEEvNS_9BwdParamsE,(.L_x_2821 - _ZN10layer_norm31ln_parallel_residual_bwd_kernelINS_13Kernel_traitsI13__nv_bfloat16S2_fS2_fjLj4096ELj1ELj1ELj8ELj16ENS_18Kernel_traits_baseILj4096ES2_S2_fS2_fjLj256EEEEELb1ELb0ELb1EEEvNS_9BwdParamsE)
        .other          _ZN10layer_norm31ln_parallel_residual_bwd_kernelINS_13Kernel_traitsI13__nv_bfloat16S2_fS2_fjLj4096ELj1ELj1ELj8ELj16ENS_18Kernel_traits_baseILj4096ES2_S2_fS2_fjLj256EEEEELb1ELb0ELb1EEEvNS_9BwdParamsE,@"STO_CUDA_ENTRY STV_DEFAULT"
_ZN10layer_norm31ln_parallel_residual_bwd_kernelINS_13Kernel_traitsI13__nv_bfloat16S2_fS2_fjLj4096ELj1ELj1ELj8ELj16ENS_18Kernel_traits_baseILj4096ES2_S2_fS2_fjLj256EEEEELb1ELb0ELb1EEEvNS_9BwdParamsE:
.text._ZN10layer_norm31ln_parallel_residual_bwd_kernelINS_13Kernel_traitsI13__nv_bfloat16S2_fS2_fjLj4096ELj1ELj1ELj8ELj16ENS_18Kernel_traits_baseILj4096ES2_S2_fS2_fjLj256EEEEELb1ELb0ELb1EEEvNS_9BwdParamsE:
        /* <DEDUP_REMOVED lines=78> */
[----:B------:R-:W-:Y:S01]  /*04e0*/  CS2R R78, SRZ ;  /* 0x00000000004e7805 */ /* 0x000fe2000001ff00 */
[----:B------:R-:W-:Y:S01]  /*04f0*/  UPLOP3.LUT UP1, UPT, UPT, UPT, UPT, 0x40, 0x4 ;  /* 0x000000000004789c */ /* 0x000fe20003f2e870 */
[----:B------:R-:W0:Y:S01]  /*0500*/  LDCU UR6, c[0x0][0x408] ;  /* 0x00008100ff0677ac */ /* 0x000e220008000800 */
[----:B------:R-:W1:Y:S01]  /*0510*/  LDCU UR13, c[0x0][0x388] ;  /* 0x00007100ff0d77ac */ /* 0x000e620008000800 */
[----:B------:R-:W0:Y:S01]  /*0520*/  LDCU.U8 UR12, c[0x0][0x410] ;  /* 0x00008200ff0c77ac */ /* 0x000e220008000000 */
        /* <DEDUP_REMOVED lines=12> */
[----:B-----5:R-:W-:Y:S02]  /*05f0*/  PRMT R151, R8, 0x7632, R151 ;  /* 0x0000763208977816 */ /* 0x020fe40000000097 */
[----:B------:R-:W-:Y:S02]  /*0600*/  PRMT R150, R9, 0x7632, R150 ;  /* 0x0000763209967816 */ /* 0x000fe40000000096 */
[----:B------:R-:W-:Y:S02]  /*0610*/  PRMT R149, R10, 0x7632, R149 ;  /* 0x000076320a957816 */ /* 0x000fe40000000095 */
[----:B------:R-:W-:Y:S02]  /*0620*/  PRMT R148, R11, 0x7632, R148 ;  /* 0x000076320b947816 */ /* 0x000fe40000000094 */
[----:B--2---:R-:W-:-:S02]  /*0630*/  PRMT R147, R160, 0x7632, R147 ;  /* 0x00007632a0937816 */ /* 0x004fc40000000093 */
[----:B------:R-:W-:Y:S02]  /*0640*/  PRMT R146, R161, 0x7632, R146 ;  /* 0x00007632a1927816 */ /* 0x000fe40000000092 */
[----:B------:R-:W-:Y:S02]  /*0650*/  PRMT R145, R162, 0x7632, R145 ;  /* 0x00007632a2917816 */ /* 0x000fe40000000091 */
[----:B------:R-:W-:Y:S01]  /*0660*/  PRMT R144, R163, 0x7632, R144 ;  /* 0x00007632a3907816 */ /* 0x000fe20000000090 */
[----:B------:R-:W-:Y:S01]  /*0670*/  IMAD.U32 R165, R160, 0x10000, RZ ;  /* 0x00010000a0a57824 */ /* 0x000fe200078e00ff */
[----:B------:R-:W-:Y:S01]  /*0680*/  SHF.L.U32 R164, R161, 0x10, RZ ;  /* 0x00000010a1a47819 */ /* 0x000fe200000006ff */
[----:B------:R-:W-:Y:S01]  /*0690*/  IMAD.U32 R154, R154, 0x10000, RZ ;  /* 0x000100009a9a7824 */ /* 0x000fe200078e00ff */
        /* <DEDUP_REMOVED lines=14> */
[----:B------:R-:W-:Y:S02]  /*0780*/  MOV R163, UR4 ;  /* 0x0000000400a37c02 */ /* 0x000fe40008000f00 */
[----:B------:R-:W-:Y:S02]  /*0790*/  MOV R161, RZ ;  /* 0x000000ff00a17202 */ /* 0x000fe40000000f00 */
        /* <DEDUP_REMOVED lines=15> */
.L_x_878:
        /* <DEDUP_REMOVED lines=8> */
[----:B0-----:R-:W-:-:S07]  /*0910*/  IMAD.WIDE R52, R163, 0x4, R52 ;  /* 0x00000004a3347825 */ /* 0x001fce00078e0234 */
[----:B------:R-:W0:Y:S01]  /*0920*/  LDC.64 R60, c[0x0][0x3c8] ;  /* 0x0000f200ff3c7b82 */ /* 0x000e220000000a00 */
[C---:B-1----:R-:W-:Y:S01]  /*0930*/  IMAD.WIDE.U32 R40, R179.reuse, 0x10, R56 ;  /* 0x00000010b3287825 */ /* 0x042fe200078e0038 */
[----:B------:R1:W4:Y:S01]  /*0940*/  LDG.E R0, desc[UR10][R52.64] ;  /* 0x0000000a34007981 */ /* 0x000322000c1e1900 */
[----:B------:R-:W-:-:S04]  /*0950*/  IADD3 R143, PT, PT, R179, 0x100, RZ ;  /* 0x00000100b38f7810 */ /* 0x000fc80007ffe0ff */
[----:B------:R-:W4:Y:S01]  /*0960*/  LDG.E.128 R40, desc[UR10][R40.64] ;  /* 0x0000000a28287981 */ /* 0x000f22000c1e1d00 */
[----:B--2---:R-:W-:-:S05]  /*0970*/  IMAD.WIDE.U32 R64, R179, 0x20, R70 ;  /* 0x00000020b3407825 */ /* 0x004fca00078e0046 */
[----:B------:R-:W2:Y:S01]  /*0980*/  LDG.E.128 R32, desc[UR10][R64.64] ;  /* 0x0000000a40207981 */ /* 0x000ea2000c1e1d00 */
[----:B---3--:R-:W-:-:S03]  /*0990*/  IMAD.WIDE.U32 R36, R179, 0x10, R48 ;  /* 0x00000010b3247825 */ /* 0x008fc600078e0030 */
[----:B------:R3:W2:Y:S01]  /*09a0*/  LDG.E.128 R44, desc[UR10][R64.64+0x10] ;  /* 0x0000100a402c7981 */ /* 0x0006a2000c1e1d00 */
[----:B------:R-:W-:-:S03]  /*09b0*/  IMAD.WIDE.U32 R70, R143, 0x20, R70 ;  /* 0x000000208f467825 */ /* 0x000fc600078e0046 */
[----:B------:R-:W2:Y:S01]  /*09c0*/  LDG.E.128 R36, desc[UR10][R36.64] ;  /* 0x0000000a24247981 */ /* 0x000ea2000c1e1d00 */
[----:B-1----:R-:W-:-:S03]  /*09d0*/  IMAD.WIDE.U32 R52, R143, 0x10, R48 ;  /* 0x000000108f347825 */ /* 0x002fc600078e0030 */
[----:B------:R-:W2:Y:S01]  /*09e0*/  LDG.E.128 R48, desc[UR10][R70.64] ;  /* 0x0000000a46307981 */ /* 0x000ea2000c1e1d00 */
[----:B------:R-:W-:Y:S01]  /*09f0*/  ISETP.NE.U32.AND P0, PT, RZ, UR16, PT ;  /* 0x00000010ff007c0c */ /* 0x000fe2000bf05070 */
[----:B0-----:R-:W-:Y:S01]  /*0a00*/  IMAD.WIDE R76, R163, 0x4, R60 ;  /* 0x00000004a34c7825 */ /* 0x001fe200078e023c */
[----:B------:R-:W-:Y:S01]  /*0a10*/  ISETP.NE.U32.AND P1, PT, RZ, UR14, PT ;  /* 0x0000000eff007c0c */ /* 0x000fe2000bf25070 */
[----:B------:R-:W2:Y:S01]  /*0a20*/  LDG.E.128 R52, desc[UR10][R52.64] ;  /* 0x0000000a34347981 */ /* 0x000ea2000c1e1d00 */
[----:B---3--:R-:W0:Y:S01]  /*0a30*/  LDC.64 R64, c[0x0][0x3b0] ;  /* 0x0000ec00ff407b82 */ /* 0x008e220000000a00 */
[----:B------:R-:W-:Y:S02]  /*0a40*/  IMAD.WIDE.U32 R56, R143, 0x10, R56 ;  /* 0x000000108f387825 */ /* 0x000fe400078e0038 */
[----:B------:R-:W3:Y:S04]  /*0a50*/  LDG.E R76, desc[UR10][R76.64] ;  /* 0x0000000a4c4c7981 */ /* 0x000ee8000c1e1900 */
[----:B------:R1:W3:Y:S04]  /*0a60*/  LDG.E.128 R60, desc[UR10][R70.64+0x10] ;  /* 0x0000100a463c7981 */ /* 0x0002e8000c1e1d00 */
[----:B------:R-:W3:Y:S01]  /*0a70*/  LDG.E.128 R56, desc[UR10][R56.64] ;  /* 0x0000000a38387981 */ /* 0x000ee2000c1e1d00 */
[----:B------:R-:W-:-:S02]  /*0a80*/  ISETP.NE.AND.EX P0, PT, RZ, UR17, PT, P0 ;  /* 0x00000011ff007c0c */ /* 0x000fc4000bf05300 */
[----:B------:R-:W-:-:S11]  /*0a90*/  ISETP.NE.AND.EX P1, PT, RZ, UR15, PT, P1 ;  /* 0x0000000fff007c0c */ /* 0x000fd6000bf25310 */
[----:B------:R-:W1:Y:S08]  /*0aa0*/  @P0 LDC.64 R74, c[0x0][0x3b8] ;  /* 0x0000ee00ff4a0b82 */ /* 0x000e700000000a00 */
[----:B------:R-:W0:Y:S08]  /*0ab0*/  @P1 LDC.64 R66, c[0x0][0x438] ;  /* 0x00010e00ff421b82 */ /* 0x000e300000000a00 */
[----:B------:R-:W0:Y:S01]  /*0ac0*/  @P0 LDC.64 R72, c[0x0][0x3b8] ;  /* 0x0000ee00ff480b82 */ /* 0x000e220000000a00 */
[----:B-1----:R-:W-:-:S07]  /*0ad0*/  @P0 IMAD.WIDE.U32 R70, R179, 0x8, R74 ;  /* 0x00000008b3460825 */ /* 0x002fce00078e004a */
[----:B------:R-:W1:Y:S01]  /*0ae0*/  @P1 LDC.64 R68, c[0x0][0x438] ;  /* 0x00010e00ff441b82 */ /* 0x000e620000000a00 */
[----:B------:R-:W-:Y:S01]  /*0af0*/  ISETP.NE.AND P4, PT, RZ, UR12, PT ;  /* 0x0000000cff007c0c */ /* 0x000fe2000bf85270 */
[----:B------:R-:W5:Y:S01]  /*0b00*/  @P0 LDG.E.64 R136, desc[UR10][R70.64] ;  /* 0x0000000a46880981 */ /* 0x000f62000c1e1b00 */
[----:B0-----:R-:W-:-:S04]  /*0b10*/  @P1 IMAD.WIDE.U32 R74, R143, 0x20, R66 ;  /* 0x000000208f4a1825 */ /* 0x001fc800078e0042 */
[--C-:B------:R-:W-:Y:S01]  /*0b20*/  IMAD.WIDE.U32 R66, R179, 0x8, R64.reuse ;  /* 0x00000008b3427825 */ /* 0x100fe200078e0040 */
[----:B------:R-:W5:Y:S03]  /*0b30*/  @P1 LDG.E.128 R12, desc[UR10][R74.64] ;  /* 0x0000000a4a0c1981 */ /* 0x000f66000c1e1d00 */
[C---:B------:R-:W-:Y:S01]  /*0b40*/  IMAD.WIDE.U32 R64, R143.reuse, 0x8, R64 ;  /* 0x000000088f407825 */ /* 0x040fe200078e0040 */
[----:B------:R-:W5:Y:S04]  /*0b50*/  @P1 LDG.E.128 R16, desc[UR10][R74.64+0x10] ;  /* 0x0000100a4a101981 */ /* 0x000f68000c1e1d00 */
[----:B------:R-:W5:Y:S04]  /*0b60*/  LDG.E.64 R66, desc[UR10][R66.64] ;  /* 0x0000000a42427981 */ /* 0x000f68000c1e1b00 */
[----:B------:R-:W5:Y:S01]  /*0b70*/  LDG.E.64 R64, desc[UR10][R64.64] ;  /* 0x0000000a40407981 */ /* 0x000f62000c1e1b00 */
[----:B------:R-:W-:-:S04]  /*0b80*/  @P0 IMAD.WIDE.U32 R72, R143, 0x8, R72 ;  /* 0x000000088f480825 */ /* 0x000fc800078e0048 */
[----:B-1----:R-:W-:Y:S01]  /*0b90*/  @P1 IMAD.WIDE.U32 R68, R179, 0x20, R68 ;  /* 0x00000020b3441825 */ /* 0x002fe200078e0044 */
[----:B------:R-:W5:Y:S04]  /*0ba0*/  @P0 LDG.E.64 R2, desc[UR10][R72.64] ;  /* 0x0000000a48020981 */ /* 0x000f68000c1e1b00 */
[----:B------:R-:W5:Y:S04]  /*0bb0*/  @P1 LDG.E.128 R4, desc[UR10][R68.64] ;  /* 0x0000000a44041981 */ /* 0x000f68000c1e1d00 */
[----:B------:R0:W5:Y:S01]  /*0bc0*/  @P1 LDG.E.128 R8, desc[UR10][R68.64+0x10] ;  /* 0x0000100a44081981 */ /* 0x000162000c1e1d00 */
[----:B----4-:R-:W-:-:S02]  /*0bd0*/  FSEL R0, R0, RZ, !P4 ;  /* 0x000000ff00007208 */ /* 0x010fc40006000000 */
[C---:B0-----:R-:W-:Y:S02]  /*0be0*/  PRMT R68, R40.reuse, 0x7632, R68 ;  /* 0x0000763228447816 */ /* 0x041fe40000000044 */
[----:B------:R-:W-:Y:S01]  /*0bf0*/  SHF.L.U32 R40, R40, 0x10, RZ ;  /* 0x0000001028287819 */ /* 0x000fe200000006ff */
[C---:B--2---:R-:W-:Y:S01]  /*0c00*/  FADD.FTZ R73, -R0.reuse, R32 ;  /* 0x0000002000497221 */ /* 0x044fe20000010100 */
[C---:B------:R-:W-:Y:S01]  /*0c10*/  FADD.FTZ R77, -R0.reuse, R33 ;  /* 0x00000021004d7221 */ /* 0x040fe20000010100 */
[----:B------:R-:W-:Y:S01]  /*0c20*/  FADD.FTZ R195, -R0, R46 ;  /* 0x0000002e00c37221 */ /* 0x000fe20000010100 */
[C---:B------:R-:W-:Y:S02]  /*0c30*/  PRMT R32, R36.reuse, 0x7632, R32 ;  /* 0x0000763224207816 */ /* 0x040fe40000000020 */
[C---:B------:R-:W-:Y:S02]  /*0c40*/  PRMT R74, R39.reuse, 0x7632, R74 ;  /* 0x00007632274a7816 */ /* 0x040fe4000000004a */
[----:B------:R-:W-:Y:S01]  /*0c50*/  SHF.L.U32 R71, R39, 0x10, RZ ;  /* 0x0000001027477819 */ /* 0x000fe200000006ff */
[----:B------:R-:W-:Y:S01]  /*0c60*/  IMAD.U32 R36, R36, 0x10000, RZ ;  /* 0x0001000024247824 */ /* 0x000fe200078e00ff */
[----:B------:R-:W-:Y:S01]  /*0c70*/  SHF.L.U32 R39, R32, 0x10, RZ ;  /* 0x0000001020277819 */ /* 0x000fe200000006ff */
[----:B------:R-:W-:Y:S01]  /*0c80*/  FMUL.FTZ R32, R173, R40 ;  /* 0x00000028ad207220 */ /* 0x000fe20000410000 */
[----:B------:R-:W-:Y:S01]  /*0c90*/  SHF.L.U32 R46, R68, 0x10, RZ ;  /* 0x00000010442e7819 */ /* 0x000fe200000006ff */
[C---:B------:R-:W-:Y:S01]  /*0ca0*/  FADD.FTZ R191, -R0.reuse, R45 ;  /* 0x0000002d00bf7221 */ /* 0x040fe20000010100 */
[--C-:B------:R-:W-:Y:S01]  /*0cb0*/  FADD.FTZ R199, -R0, R48.reuse ;  /* 0x0000003000c77221 */ /* 0x100fe20000010100 */
[----:B------:R-:W-:-:S02]  /*0cc0*/  PRMT R48, R52, 0x7632, R48 ;  /* 0x0000763234307816 */ /* 0x000fc40000000030 */
[----:B------:R-:W-:Y:S01]  /*0cd0*/  SHF.L.U32 R45, R52, 0x10, RZ ;  /* 0x00000010342d7819 */ /* 0x000fe200000006ff */
[----:B---3--:R-:W-:Y:S01]  /*0ce0*/  FMUL.FTZ R52, R76, R77 ;  /* 0x0000004d4c347220 */ /* 0x008fe20000410000 */
[C---:B------:R-:W-:Y:S01]  /*0cf0*/  FADD.FTZ R181, -R0.reuse, R34 ;  /* 0x0000002200b57221 */ /* 0x040fe20000010100 */
[C---:B------:R-:W-:Y:S01]  /*0d00*/  FADD.FTZ R183, -R0.reuse, R35 ;  /* 0x0000002300b77221 */ /* 0x040fe20000010100 */
[----:B------:R-:W-:Y:S01]  /*0d10*/  FFMA.FTZ R77, R177, R36, R32 ;  /* 0x00000024b14d7223 */ /* 0x000fe20000010020 */
[C---:B------:R-:W-:Y:S01]  /*0d20*/  PRMT R187, R41.reuse, 0x7632, R187 ;  /* 0x0000763229bb7816 */ /* 0x040fe200000000bb */
[C---:B------:R-:W-:Y:S01]  /*0d30*/  FADD.FTZ R75, -R0.reuse, R44 ;  /* 0x0000002c004b7221 */ /* 0x040fe20000010100 */
[----:B------:R-:W-:Y:S01]  /*0d40*/  SHF.L.U32 R34, R41, 0x10, RZ ;  /* 0x0000001029227819 */ /* 0x000fe200000006ff */
        /* <DEDUP_REMOVED lines=9> */
[----:B------:R-:W-:Y:S01]  /*0de0*/  PRMT R188, R58, 0x7632, R188 ;  /* 0x000076323abc7816 */ /* 0x000fe200000000bc */
[----:B------:R-:W-:Y:S01]  /*0df0*/  FMUL.FTZ R0, R76, R73 ;  /* 0x000000494c007220 */ /* 0x000fe20000410000 */
[----:B------:R-:W-:Y:S01]  /*0e00*/  SHF.L.U32 R51, R58, 0x10, RZ ;  /* 0x000000103a337819 */ /* 0x000fe200000006ff */
[----:B------:R-:W-:Y:S01]  /*0e10*/  FMUL.FTZ R58, R76, R183 ;  /* 0x000000b74c3a7220 */ /* 0x000fe20000410000 */
[----:B------:R-:W-:Y:S01]  /*0e20*/  PRMT R182, R54, 0x7632, R182 ;  /* 0x0000763236b67816 */ /* 0x000fe200000000b6 */
[----:B------:R-:W-:Y:S01]  /*0e30*/  FMUL.FTZ R73, R76, R75 ;  /* 0x0000004b4c497220 */ /* 0x000fe20000410000 */
[----:B------:R-:W-:Y:S01]  /*0e40*/  SHF.L.U32 R49, R54, 0x10, RZ ;  /* 0x0000001036317819 */ /* 0x000fe200000006ff */
[----:B------:R-:W-:Y:S01]  /*0e50*/  FMUL.FTZ R54, R76, R181 ;  /* 0x000000b54c367220 */ /* 0x000fe20000410000 */
[----:B------:R-:W-:Y:S01]  /*0e60*/  PRMT R70, R37, 0x7632, R70 ;  /* 0x0000763225467816 */ /* 0x000fe20000000046 */
[----:B------:R-:W-:Y:S01]  /*0e70*/  FFMA.FTZ R183, R159, R39, R32 ;  /* 0x000000279fb77223 */ /* 0x000fe20000010020 */
[----:B------:R-:W-:Y:S01]  /*0e80*/  SHF.L.U32 R35, R37, 0x10, RZ ;  /* 0x0000001025237819 */ /* 0x000fe200000006ff */
[----:B------:R-:W-:Y:S01]  /*0e90*/  FMUL.FTZ R181, R172, R34 ;  /* 0x00000022acb57220 */ /* 0x000fe20000410000 */
[----:B------:R-:W-:Y:S01]  /*0ea0*/  SHF.L.U32 R187, R187, 0x10, RZ ;  /* 0x00000010bbbb7819 */ /* 0x000fe200000006ff */
[----:B------:R-:W-:Y:S01]  /*0eb0*/  FMUL.FTZ R75, R76, R195 ;  /* 0x000000c34c4b7220 */ /* 0x000fe20000410000 */
[----:B------:R-:W-:Y:S01]  /*0ec0*/  FADD.FTZ R32, RZ, R77 ;  /* 0x0000004dff207221 */ /* 0x000fe20000010000 */
[----:B------:R-:W-:Y:S01]  /*0ed0*/  FFMA.FTZ R195, R0, R77, RZ ;  /* 0x0000004d00c37223 */ /* 0x000fe200000100ff */
[----:B------:R-:W-:Y:S01]  /*0ee0*/  PRMT R41, R42, 0x7632, R41 ;  /* 0x000076322a297816 */ /* 0x000fe20000000029 */
[----:B------:R-:W-:Y:S01]  /*0ef0*/  FMUL.FTZ R68, R76, R191 ;  /* 0x000000bf4c447220 */ /* 0x000fe20000410000 */
[----:B------:R-:W-:-:S02]  /*0f00*/  PRMT R178, R43, 0x7632, R178 ;  /* 0x000076322bb27816 */ /* 0x000fc400000000b2 */
[----:B------:R-:W-:Y:S01]  /*0f10*/  SHF.L.U32 R69, R43, 0x10, RZ ;  /* 0x000000102b457819 */ /* 0x000fe200000006ff */
[----:B------:R-:W-:Y:S01]  /*0f20*/  FFMA.FTZ R181, R176, R35, R181 ;  /* 0x00000023b0b57223 */ /* 0x000fe200000100b5 */
[----:B------:R-:W-:Y:S01]  /*0f30*/  PRMT R72, R38, 0x7632, R72 ;  /* 0x0000763226487816 */ /* 0x000fe20000000048 */
[----:B------:R-:W-:Y:S01]  /*0f40*/  FMUL.FTZ R191, R154, R187 ;  /* 0x000000bb9abf7220 */ /* 0x000fe20000410000 */
[----:B------:R-:W-:Y:S01]  /*0f50*/  SHF.L.U32 R42, R42, 0x10, RZ ;  /* 0x000000102a2a7819 */ /* 0x000fe200000006ff */
[----:B------:R-:W-:Y:S01]  /*0f60*/  FADD.FTZ R32, R183, R32 ;  /* 0x00000020b7207221 */ /* 0x000fe20000010000 */
[----:B------:R-:W-:Y:S01]  /*0f70*/  SHF.L.U32 R43, R70, 0x10, RZ ;  /* 0x00000010462b7819 */ /* 0x000fe200000006ff */
[----:B------:R-:W-:Y:S01]  /*0f80*/  FFMA.FTZ R195, R52, R183, R195 ;  /* 0x000000b734c37223 */ /* 0x000fe200000100c3 */
[----:B------:R-:W-:Y:S01]  /*0f90*/  SHF.L.U32 R37, R38, 0x10, RZ ;  /* 0x0000001026257819 */ /* 0x000fe200000006ff */
[----:B------:R-:W-:Y:S01]  /*0fa0*/  FMUL.FTZ R60, R76, R201 ;  /* 0x000000c94c3c7220 */ /* 0x000fe20000410000 */
[----:B------:R-:W-:Y:S01]  /*0fb0*/  SHF.L.U32 R38, R72, 0x10, RZ ;  /* 0x0000001048267819 */ /* 0x000fe200000006ff */
[----:B------:R-:W-:Y:S01]  /*0fc0*/  FMUL.FTZ R72, R171, R42 ;  /* 0x0000002aab487220 */ /* 0x000fe20000410000 */
[----:B------:R-:W-:Y:S01]  /*0fd0*/  SHF.L.U32 R41, R41, 0x10, RZ ;  /* 0x0000001029297819 */ /* 0x000fe200000006ff */
[----:B------:R-:W-:Y:S01]  /*0fe0*/  FFMA.FTZ R191, R158, R43, R191 ;  /* 0x0000002b9ebf7223 */ /* 0x000fe200000100bf */
[----:B------:R-:W-:Y:S01]  /*0ff0*/  PRMT R190, R55, 0x7632, R190 ;  /* 0x0000763237be7816 */ /* 0x000fe200000000be */
[----:B------:R-:W-:Y:S01]  /*1000*/  FADD.FTZ R32, R181, R32 ;  /* 0x00000020b5207221 */ /* 0x000fe20000010000 */
[----:B------:R-:W-:Y:S01]  /*1010*/  FFMA.FTZ R201, R54, R181, R195 ;  /* 0x000000b536c97223 */ /* 0x000fe200000100c3 */
[----:B------:R-:W-:Y:S01]  /*1020*/  SHF.L.U32 R47, R178, 0x10, RZ ;  /* 0x00000010b22f7819 */ /* 0x000fe200000006ff */
[----:B------:R-:W-:Y:S01]  /*1030*/  FFMA.FTZ R72, R175, R37, R72 ;  /* 0x00000025af487223 */ /* 0x000fe20000010048 */
[----:B------:R-:W-:Y:S01]  /*1040*/  SHF.L.U32 R178, R182, 0x10, RZ ;  /* 0x00000010b6b27819 */ /* 0x000fe200000006ff */
[----:B------:R-:W-:Y:S01]  /*1050*/  FMUL.FTZ R50, R153, R41 ;  /* 0x0000002999327220 */ /* 0x000fe20000410000 */
[----:B------:R-:W-:Y:S01]  /*1060*/  SHF.L.U32 R182, R190, 0x10, RZ ;  /* 0x00000010beb67819 */ /* 0x000fe200000006ff */
[----:B------:R-:W-:Y:S01]  /*1070*/  FADD.FTZ R195, R191, R32 ;  /* 0x00000020bfc37221 */ /* 0x000fe20000010000 */
[----:B------:R-:W-:Y:S01]  /*1080*/  FFMA.FTZ R190, R58, R191, R201 ;  /* 0x000000bf3abe7223 */ /* 0x000fe200000100c9 */
[----:B------:R-:W-:Y:S01]  /*1090*/  FMUL.FTZ R61, R170, R69 ;  /* 0x00000045aa3d7220 */ /* 0x000fe20000410000 */
[----:B------:R-:W-:Y:S01]  /*10a0*/  FMUL.FTZ R63, R76, R205 ;  /* 0x000000cd4c3f7220 */ /* 0x000fe20000410000 */
[----:B------:R-:W-:Y:S01]  /*10b0*/  FFMA.FTZ R201, R157, R38, R50 ;  /* 0x000000269dc97223 */ /* 0x000fe20000010032 */
[----:B------:R-:W-:Y:S01]  /*10c0*/  FADD.FTZ R32, R72, R195 ;  /* 0x000000c348207221 */ /* 0x000fe20000010000 */
[----:B------:R-:W-:Y:S01]  /*10d0*/  FFMA.FTZ R205, R73, R72, R190 ;  /* 0x0000004849cd7223 */ /* 0x000fe200000100be */
[C---:B------:R-:W-:Y:S01]  /*10e0*/  PRMT R186, R56.reuse, 0x7632, R186 ;  /* 0x0000763238ba7816 */ /* 0x040fe200000000ba */
[----:B------:R-:W-:Y:S01]  /*10f0*/  IMAD.U32 R56, R56, 0x10000, RZ ;  /* 0x0001000038387824 */ /* 0x000fe200078e00ff */
[----:B------:R-:W-:Y:S01]  /*1100*/  PRMT R180, R57, 0x7632, R180 ;  /* 0x0000763239b47816 */ /* 0x000fe200000000b4 */
[----:B------:R-:W-:Y:S01]  /*1110*/  FMUL.FTZ R203, R152, R47 ;  /* 0x0000002f98cb7220 */ /* 0x000fe20000410000 */
[----:B------:R-:W-:Y:S01]  /*1120*/  SHF.L.U32 R44, R74, 0x10, RZ ;  /* 0x000000104a2c7819 */ /* 0x000fe200000006ff */
[----:B------:R-:W-:Y:S01]  /*1130*/  FFMA.FTZ R74, R174, R71, R61 ;  /* 0x00000047ae4a7223 */ /* 0x000fe2000001003d */
[----:B------:R-:W-:Y:S01]  /*1140*/  FADD.FTZ R195, R201, R32 ;  /* 0x00000020c9c37221 */ /* 0x000fe20000010000 */
[----:B------:R-:W-:Y:S01]  /*1150*/  FFMA.FTZ R50, R68, R201, R205 ;  /* 0x000000c944327223 */ /* 0x000fe200000100cd */
[----:B------:R-:W-:Y:S01]  /*1160*/  FMUL.FTZ R70, R76, R197 ;  /* 0x000000c54c467220 */ /* 0x000fe20000410000 */
[----:B------:R-:W-:Y:S01]  /*1170*/  SHF.L.U32 R186, R186, 0x10, RZ ;  /* 0x00000010baba7819 */ /* 0x000fe200000006ff */
[----:B------:R-:W-:Y:S01]  /*1180*/  FFMA.FTZ R203, R156, R44, R203 ;  /* 0x0000002c9ccb7223 */ /* 0x000fe200000100cb */
[----:B------:R-:W-:Y:S01]  /*1190*/  SHF.L.U32 R197, R180, 0x10, RZ ;  /* 0x00000010b4c57819 */ /* 0x000fe200000006ff */
[----:B------:R-:W-:Y:S01]  /*11a0*/  FMUL.FTZ R180, R165, R56 ;  /* 0x00000038a5b47220 */ /* 0x000fe20000410000 */
[----:B------:R-:W-:Y:S01]  /*11b0*/  FADD.FTZ R32, R74, R195 ;  /* 0x000000c34a207221 */ /* 0x000fe20000010000 */
[----:B------:R-:W-:Y:S01]  /*11c0*/  FFMA.FTZ R195, R75, R74, R50 ;  /* 0x0000004a4bc37223 */ /* 0x000fe20000010032 */
[----:B------:R-:W-:Y:S01]  /*11d0*/  SHF.L.U32 R57, R57, 0x10, RZ ;  /* 0x0000001039397819 */ /* 0x000fe200000006ff */
[----:B------:R-:W-:-:S02]  /*11e0*/  IMAD.U32 R48, R48, 0x10000, RZ ;  /* 0x0001000030307824 */ /* 0x000fc400078e00ff */
[----:B------:R-:W-:Y:S01]  /*11f0*/  FFMA.FTZ R180, R169, R45, R180 ;  /* 0x0000002da9b47223 */ /* 0x000fe200000100b4 */
[----:B------:R-:W-:Y:S01]  /*1200*/  FMUL.FTZ R190, R147, R186 ;  /* 0x000000ba93be7220 */ /* 0x000fe20000410000 */
[----:B------:R-:W-:Y:S01]  /*1210*/  FADD.FTZ R205, R203, R32 ;  /* 0x00000020cbcd7221 */ /* 0x000fe20000010000 */
[C---:B------:R-:W-:Y:S01]  /*1220*/  PRMT R184, R53.reuse, 0x7632, R184 ;  /* 0x0000763235b87816 */ /* 0x040fe200000000b8 */
[----:B------:R-:W-:Y:S01]  /*1230*/  FMUL.FTZ R61, R76, R199 ;  /* 0x000000c74c3d7220 */ /* 0x000fe20000410000 */
[----:B------:R-:W-:Y:S01]  /*1240*/  FFMA.FTZ R50, R70, R203, R195 ;  /* 0x000000cb46327223 */ /* 0x000fe200000100c3 */
[----:B------:R-:W-:Y:S01]  /*1250*/  SHF.L.U32 R53, R53, 0x10, RZ ;  /* 0x0000001035357819 */ /* 0x000fe200000006ff */
[----:B------:R-:W-:Y:S01]  /*1260*/  FMUL.FTZ R62, R76, R207 ;  /* 0x000000cf4c3e7220 */ /* 0x000fe20000410000 */
[----:B------:R-:W-:Y:S01]  /*1270*/  FMUL.FTZ R207, R164, R57 ;  /* 0x00000039a4cf7220 */ /* 0x000fe20000410000 */
[----:B------:R-:W-:Y:S01]  /*1280*/  FFMA.FTZ R195, R151, R48, R190 ;  /* 0x0000003097c37223 */ /* 0x000fe200000100be */
[----:B------:R-:W-:Y:S01]  /*1290*/  FADD.FTZ R32, R180, R205 ;  /* 0x000000cdb4207221 */ /* 0x000fe20000010000 */
[----:B------:R-:W-:Y:S01]  /*12a0*/  FFMA.FTZ R205, R61, R180, R50 ;  /* 0x000000b43dcd7223 */ /* 0x000fe20000010032 */
[----:B------:R-:W-:Y:S01]  /*12b0*/  PRMT R192, R59, 0x7632, R192 ;  /* 0x000076323bc07816 */ /* 0x000fe200000000c0 */
[----:B------:R-:W-:Y:S01]  /*12c0*/  FFMA.FTZ R190, R168, R53, R207 ;  /* 0x00000035a8be7223 */ /* 0x000fe200000100cf */
[----:B------:R-:W-:Y:S01]  /*12d0*/  SHF.L.U32 R184, R184, 0x10, RZ ;  /* 0x00000010b8b87819 */ /* 0x000fe200000006ff */
[----:B------:R-:W-:Y:S01]  /*12e0*/  FMUL.FTZ R209, R146, R197 ;  /* 0x000000c592d17220 */ /* 0x000fe20000410000 */
[----:B------:R-:W-:Y:S01]  /*12f0*/  FADD.FTZ R207, R32, R195 ;  /* 0x000000c320cf7221 */ /* 0x000fe20000010000 */
[----:B------:R-:W-:Y:S01]  /*1300*/  FFMA.FTZ R32, R60, R195, R205 ;  /* 0x000000c33c207223 */ /* 0x000fe200000100cd */
[----:B------:R-:W-:Y:S01]  /*1310*/  SHF.L.U32 R199, R192, 0x10, RZ ;  /* 0x00000010c0c77819 */ /* 0x000fe200000006ff */
[----:B------:R-:W-:Y:S01]  /*1320*/  FMUL.FTZ R192, R76, R189 ;  /* 0x000000bd4cc07220 */ /* 0x000fe20000410000 */
[----:B------:R-:W-:Y:S01]  /*1330*/  SHF.L.U32 R188, R188, 0x10, RZ ;  /* 0x00000010bcbc7819 */ /* 0x000fe200000006ff */
        /* <DEDUP_REMOVED lines=14> */
[----:B------:R-:W-:Y:S01]  /*1420*/  FFMA.FTZ R207, R193, R194, R32 ;  /* 0x000000c2c1cf7223 */ /* 0x000fe20000010020 */
[----:B------:R-:W-:Y:S01]  /*1430*/  FFMA.FTZ R196, R166, R55, R211 ;  /* 0x00000037a6c47223 */ /* 0x000fe200000100d3 */
[----:B------:R-:W-:Y:S01]  /*1440*/  FMUL.FTZ R211, R144, R199 ;  /* 0x000000c790d37220 */ /* 0x000fe20000410000 */
[----:B------:R-:W-:Y:S01]  /*1450*/  FADD.FTZ R209, R50, R205 ;  /* 0x000000cd32d17221 */ /* 0x000fe20000010000 */
[----:B------:R-:W-:Y:S01]  /*1460*/  FMUL.FTZ R185, R76, R185 ;  /* 0x000000b94cb97220 */ /* 0x000fe20000410000 */
        /* <DEDUP_REMOVED lines=39> */
.L_x_861:
[----:B------:R-:W-:Y:S05]  /*16e0*/  BSYNC.RECONVERGENT B0 ;  /* 0x0000000000007941 */ /* 0x000fea0003800200 */
.L_x_860:
        /* <DEDUP_REMOVED lines=9> */
[----:B------:R-:W-:Y:S01]  /*1780*/  FFMA.FTZ R139, R52, R39, R139 ;  /* 0x00000027348b7223 */ /* 0x000fe2000001008b */
[----:B------:R-:W-:Y:S01]  /*1790*/  FADD.FTZ R138, R39, R138 ;  /* 0x0000008a278a7221 */ /* 0x000fe20000010000 */
        /* <DEDUP_REMOVED lines=12> */
[----:B------:R-:W-:Y:S01]  /*1860*/  FFMA.FTZ R135, R52, R46, R135 ;  /* 0x0000002e34877223 */ /* 0x000fe20000010087 */
[----:B-1----:R-:W-:Y:S01]  /*1870*/  ULEA UR4, UR5, UR4, 0x18 ;  /* 0x0000000405047291 */ /* 0x002fe2000f8ec0ff */
[----:B------:R-:W-:Y:S01]  /*1880*/  FADD.FTZ R133, R46, R133 ;  /* 0x000000852e857221 */ /* 0x000fe20000010000 */
        /* <DEDUP_REMOVED lines=12> */
[----:B------:R-:W-:Y:S01]  /*1950*/  FFMA.FTZ R83, R60, R48, R83 ;  /* 0x000000303c537223 */ /* 0x000fe20000010053 */
[----:B0-----:R-:W0:Y:S01]  /*1960*/  LDS.128 R32, [UR5] ;  /* 0x00000005ff207984 */ /* 0x001e220008000c00 */
[----:B------:R-:W-:Y:S01]  /*1970*/  UIADD3 UR5, UPT, UPT, UR4, 0x4060, URZ ;  /* 0x0000406004057890 */ /* 0x000fe2000fffe0ff */
[----:B------:R-:W-:Y:S01]  /*1980*/  FADD.FTZ R95, R48, R95 ;  /* 0x0000005f305f7221 */ /* 0x000fe20000010000 */
[----:B------:R-:W-:Y:S01]  /*1990*/  @!UP1 UIADD3 UR5, UPT, UPT, UR4, 0x4020, URZ ;  /* 0x0000402004059890 */ /* 0x000fe2000fffe0ff */
[----:B------:R-:W1:Y:S01]  /*19a0*/  LDS.128 R36, [UR7] ;  /* 0x00000007ff247984 */ /* 0x000e620008000c00 */
[----:B------:R-:W-:Y:S01]  /*19b0*/  UIADD3 UR7, UPT, UPT, UR4, 0x4070, URZ ;  /* 0x0000407004077890 */ /* 0x000fe2000fffe0ff */
[----:B------:R-:W-:Y:S01]  /*19c0*/  FADD.FTZ R98, R49, R98 ;  /* 0x0000006231627221 */ /* 0x000fe20000010000 */
[----:B------:R-:W-:Y:S01]  /*19d0*/  @!UP1 UIADD3 UR7, UPT, UPT, UR4, 0x4030, URZ ;  /* 0x0000403004079890 */ /* 0x000fe2000fffe0ff */
[----:B------:R-:W-:Y:S01]  /*19e0*/  FFMA.FTZ R86, R193, R49, R86 ;  /* 0x00000031c1567223 */ /* 0x000fe20000010056 */
[----:B------:R-:W-:Y:S01]  /*19f0*/  UISETP.NE.U32.AND UP0, UPT, UR16, URZ, UPT ;  /* 0x000000ff1000728c */ /* 0x000fe2000bf05070 */
[----:B------:R-:W2:Y:S01]  /*1a00*/  LDC.64 R48, c[0x0][0x380] ;  /* 0x0000e000ff307b82 */ /* 0x000ea20000000a00 */
[----:B------:R-:W-:Y:S01]  /*1a10*/  FFMA.FTZ R127, R58, R187, R127 ;  /* 0x000000bb3a7f7223 */ /* 0x000fe2000001007f */
[----:B------:R-:W3:Y:S01]  /*1a20*/  LDS.128 R40, [UR5] ;  /* 0x00000005ff287984 */ /* 0x000ee20008000c00 */
[----:B------:R-:W-:Y:S01]  /*1a30*/  UISETP.NE.AND.EX UP0, UPT, UR17, URZ, UPT, UP0 ;  /* 0x000000ff1100728c */ /* 0x000fe2000bf05300 */
[----:B------:R-:W-:Y:S01]  /*1a40*/  FADD.FTZ R126, R187, R126 ;  /* 0x0000007ebb7e7221 */ /* 0x000fe20000010000 */
[----:B------:R-:W-:Y:S01]  /*1a50*/  FADD.FTZ R92, R71, R92 ;  /* 0x0000005c475c7221 */ /* 0x000fe20000010000 */
[----:B------:R-:W4:Y:S01]  /*1a60*/  LDS.128 R44, [UR7] ;  /* 0x00000007ff2c7984 */ /* 0x000f220008000c00 */
[----:B------:R-:W-:Y:S01]  /*1a70*/  FFMA.FTZ R80, R75, R71, R80 ;  /* 0x000000474b507223 */ /* 0x000fe20000010050 */
[----:B------:R-:W-:Y:S01]  /*1a80*/  FADD.FTZ R123, R69, R123 ;  /* 0x0000007b457b7221 */ /* 0x000fe20000010000 */
[----:B------:R-:W-:Y:S01]  /*1a90*/  FFMA.FTZ R104, R75, R69, R104 ;  /* 0x000000454b687223 */ /* 0x000fe20000010068 */
[----:B------:R-:W-:Y:S01]  /*1aa0*/  FFMA.FTZ R85, R62, R184, R85 ;  /* 0x000000b83e557223 */ /* 0x000fe20000010055 */
[----:B------:R-:W-:Y:S01]  /*1ab0*/  FADD.FTZ R97, R184, R97 ;  /* 0x00000061b8617221 */ /* 0x000fe20000010000 */
        /* <DEDUP_REMOVED lines=12> */
[----:B--2---:R-:W-:Y:S01]  /*1b80*/  IADD3 R163, PT, PT, R163, R48, RZ ;  /* 0x00000030a3a37210 */ /* 0x004fe20007ffe0ff */
[----:B------:R-:W-:Y:S01]  /*1b90*/  FADD.FTZ R116, R188, R116 ;  /* 0x00000074bc747221 */ /* 0x000fe20000010000 */
[----:B------:R-:W-:Y:S01]  /*1ba0*/  FFMA.FTZ R111, R192, R188, R111 ;  /* 0x000000bcc06f7223 */ /* 0x000fe2000001006f */
[----:B------:R-:W-:Y:S01]  /*1bb0*/  FADD.FTZ R100, R55, R100 ;  /* 0x0000006437647221 */ /* 0x000fe20000010000 */
[----:B------:R-:W-:Y:S01]  /*1bc0*/  FFMA.FTZ R88, R185, R55, R88 ;  /* 0x00000037b9587223 */ /* 0x000fe20000010058 */
[----:B------:R-:W-:Y:S01]  /*1bd0*/  FADD.FTZ R101, R182, R101 ;  /* 0x00000065b6657221 */ /* 0x000fe20000010000 */
[----:B0-----:R-:W-:Y:S01]  /*1be0*/  FADD.FTZ R53, RZ, R32 ;  /* 0x00000020ff357221 */ /* 0x001fe20000010000 */
[----:B------:R-:W-:Y:S01]  /*1bf0*/  FADD.FTZ R32, RZ, R33 ;  /* 0x00000021ff207221 */ /* 0x000fe20000010000 */
[----:B------:R-:W-:Y:S01]  /*1c00*/  FFMA.FTZ R89, R198, R182, R89 ;  /* 0x000000b6c6597223 */ /* 0x000fe20000010059 */
[----:B------:R-:W-:Y:S01]  /*1c10*/  FADD.FTZ R115, R59, R115 ;  /* 0x000000733b737221 */ /* 0x000fe20000010000 */
[----:B------:R-:W-:Y:S01]  /*1c20*/  FADD.FTZ R53, R34, R53 ;  /* 0x0000003522357221 */ /* 0x000fe20000010000 */
[----:B------:R-:W-:Y:S01]  /*1c30*/  FADD.FTZ R32, R35, R32 ;  /* 0x0000002023207221 */ /* 0x000fe20000010000 */
[----:B------:R-:W-:Y:S01]  /*1c40*/  FFMA.FTZ R112, R185, R59, R112 ;  /* 0x0000003bb9707223 */ /* 0x000fe20000010070 */
[----:B------:R-:W-:Y:S01]  /*1c50*/  ISETP.GE.AND P3, PT, R163, R49, PT ;  /* 0x00000031a300720c */ /* 0x000fe20003f66270 */
[----:B-1----:R-:W-:Y:S01]  /*1c60*/  FADD.FTZ R53, R53, R36 ;  /* 0x0000002435357221 */ /* 0x002fe20000010000 */
        /* <DEDUP_REMOVED lines=31> */
[----:B------:R-:W-:Y:S01]  /*1e60*/  FADD.FTZ R75, R74, -R75 ;  /* 0x8000004b4a4b7221 */ /* 0x000fe20000010000 */
[----:B------:R-:W-:Y:S01]  /*1e70*/  FADD.FTZ R203, R203, -R70 ;  /* 0x80000046cbcb7221 */ /* 0x000fe20000010000 */
[-CC-:B------:R-:W-:Y:S01]  /*1e80*/  FFMA.FTZ R52, R52, R45.reuse, R44.reuse ;  /* 0x0000002d34347223 */ /* 0x180fe2000001002c */
[-CC-:B------:R-:W-:Y:S01]  /*1e90*/  FFMA.FTZ R54, R54, R45.reuse, R44.reuse ;  /* 0x0000002d36367223 */ /* 0x180fe2000001002c */
[-CC-:B------:R-:W-:Y:S01]  /*1ea0*/  FFMA.FTZ R58, R58, R45.reuse, R44.reuse ;  /* 0x0000002d3a3a7223 */ /* 0x180fe2000001002c */
[----:B------:R-:W-:Y:S01]  /*1eb0*/  FFMA.FTZ R0, R0, R45, R44 ;  /* 0x0000002d00007223 */ /* 0x000fe2000001002c */
[C---:B------:R-:W-:Y:S01]  /*1ec0*/  FMUL.FTZ R203, R76.reuse, R203 ;  /* 0x000000cb4ccb7220 */ /* 0x040fe20000410000 */
[C---:B------:R-:W-:Y:S01]  /*1ed0*/  FMUL.FTZ R75, R76.reuse, R75 ;  /* 0x0000004b4c4b7220 */ /* 0x040fe20000410000 */
[C---:B------:R-:W-:Y:S01]  /*1ee0*/  FMUL.FTZ R73, R76.reuse, R73 ;  /* 0x000000494c497220 */ /* 0x040fe20000410000 */
[----:B------:R-:W-:Y:S01]  /*1ef0*/  FMUL.FTZ R201, R76, R201 ;  /* 0x000000c94cc97220 */ /* 0x000fe20000410000 */
        /* <DEDUP_REMOVED lines=9> */
[C---:B------:R-:W-:Y:S01]  /*1f90*/  LOP3.LUT P4, RZ, R67.reuse, 0xff0000, RZ, 0xc0, !PT ;  /* 0x00ff000043ff7812 */ /* 0x040fe2000788c0ff */
[C---:B------:R-:W-:Y:S01]  /*1fa0*/  FMUL.FTZ R183, R76.reuse, R183 ;  /* 0x000000b74cb77220 */ /* 0x040fe20000410000 */
[C---:B------:R-:W-:Y:S01]  /*1fb0*/  LOP3.LUT P5, RZ, R67.reuse, 0xff, RZ, 0xc0, !PT ;  /* 0x000000ff43ff7812 */ /* 0x040fe200078ac0ff */
[C---:B------:R-:W-:Y:S01]  /*1fc0*/  FMUL.FTZ R181, R76.reuse, R181 ;  /* 0x000000b54cb57220 */ /* 0x040fe20000410000 */
[C---:B------:R-:W-:Y:S01]  /*1fd0*/  ISETP.GE.U32.AND.EX P2, PT, R67.reuse, 0x1000000, PT, P2 ;  /* 0x010000004300780c */ /* 0x040fe20003f46120 */
[C---:B------:R-:W-:Y:S01]  /*1fe0*/  FMUL.FTZ R191, R76.reuse, R191 ;  /* 0x000000bf4cbf7220 */ /* 0x040fe20000410000 */
        /* <DEDUP_REMOVED lines=23> */
.L_x_864:
[-CC-:B------:R-:W-:Y:S01]  /*2160*/  FFMA.FTZ R75, R75, R45.reuse, R44.reuse ;  /* 0x0000002d4b4b7223 */ /* 0x180fe2000001002c */
[-CC-:B------:R-:W-:Y:S01]  /*2170*/  FFMA.FTZ R70, R70, R45.reuse, R44.reuse ;  /* 0x0000002d46467223 */ /* 0x180fe2000001002c */
[-CC-:B------:R-:W-:Y:S01]  /*2180*/  FFMA.FTZ R0, R0, R45.reuse, R44.reuse ;  /* 0x0000002d00007223 */ /* 0x180fe2000001002c */
[----:B------:R-:W-:Y:S01]  /*2190*/  FFMA.FTZ R54, R54, R45, R44 ;  /* 0x0000002d36367223 */ /* 0x000fe2000001002c */
[----:B------:R-:W-:Y:S01]  /*21a0*/  FADD.FTZ R75, R74, -R75 ;  /* 0x8000004b4a4b7221 */ /* 0x000fe20000010000 */
[----:B------:R-:W-:Y:S01]  /*21b0*/  FADD.FTZ R27, R203, -R70 ;  /* 0x80000046cb1b7221 */ /* 0x000fe20000010000 */
[----:B------:R-:W-:Y:S01]  /*21c0*/  FADD.FTZ R77, R77, -R0 ;  /* 0x800000004d4d7221 */ /* 0x000fe20000010000 */
[----:B-----5:R-:W-:Y:S01]  /*21d0*/  LOP3.LUT P5, RZ, R67, 0xff0000, RZ, 0xc0, !PT ;  /* 0x00ff000043ff7812 */ /* 0x020fe200078ac0ff */
[C---:B------:R-:W-:Y:S01]  /*21e0*/  FMUL.FTZ R26, R76.reuse, R75 ;  /* 0x0000004b4c1a7220 */ /* 0x040fe20000410000 */
[----:B------:R-:W-:Y:S01]  /*21f0*/  FMUL.FTZ R27, R76, R27 ;  /* 0x0000001b4c1b7220 */ /* 0x000fe20000410000 */
[----:B------:R-:W-:Y:S01]  /*2200*/  FADD.FTZ R181, R181, -R54 ;  /* 0x80000036b5b57221 */ /* 0x000fe20000010000 */
[-CC-:B------:R-:W-:Y:S01]  /*2210*/  FFMA.FTZ R68, R68, R45.reuse, R44.reuse ;  /* 0x0000002d44447223 */ /* 0x180fe2000001002c */
[----:B------:R-:W-:Y:S01]  /*2220*/  FMUL.FTZ R22, R26, UR6 ;  /* 0x000000061a167c20 */ /* 0x000fe20008410000 */
[----:B------:R-:W-:Y:S01]  /*2230*/  ISETP.GE.U32.AND P2, PT, R66, RZ, PT ;  /* 0x000000ff4200720c */ /* 0x000fe20003f46070 */
[-CC-:B------:R-:W-:Y:S01]  /*2240*/  FFMA.FTZ R52, R52, R45.reuse, R44.reuse ;  /* 0x0000002d34347223 */ /* 0x180fe2000001002c */
[-CC-:B------:R-:W-:Y:S01]  /*2250*/  FFMA.FTZ R58, R58, R45.reuse, R44.reuse ;  /* 0x0000002d3a3a7223 */ /* 0x180fe2000001002c */
[----:B------:R-:W-:Y:S01]  /*2260*/  FFMA.FTZ R73, R73, R45, R44 ;  /* 0x0000002d49497223 */ /* 0x000fe2000001002c */
[----:B------:R-:W-:Y:S01]  /*2270*/  FMUL.FTZ R20, R76, R77 ;  /* 0x0000004d4c147220 */ /* 0x000fe20000410000 */
[----:B------:R-:W-:Y:S01]  /*2280*/  FMUL.FTZ R24, R27, UR6 ;  /* 0x000000061b187c20 */ /* 0x000fe20008410000 */
[----:B------:R-:W-:Y:S01]  /*2290*/  FSEL R40, R22, RZ, P5 ;  /* 0x000000ff16287208 */ /* 0x000fe20002800000 */
[----:B------:R-:W-:Y:S01]  /*22a0*/  FADD.FTZ R25, R201, -R68 ;  /* 0x80000044c9197221 */ /* 0x000fe20000010000 */
[----:B------:R-:W-:Y:S01]  /*22b0*/  ISETP.GE.U32.AND.EX P2, PT, R67, 0x1000000, PT, P2 ;  /* 0x010000004300780c */ /* 0x000fe20003f46120 */
[----:B------:R-:W-:Y:S01]  /*22c0*/  FMUL.FTZ R22, R76, R181 ;  /* 0x000000b54c167220 */ /* 0x000fe20000410000 */
[----:B------:R-:W-:Y:S01]  /*22d0*/  FADD.FTZ R21, R183, -R52 ;  /* 0x80000034b7157221 */ /* 0x000fe20000010000 */
[----:B------:R-:W-:Y:S01]  /*22e0*/  FADD.FTZ R23, R191, -R58 ;  /* 0x8000003abf177221 */ /* 0x000fe20000010000 */
[----:B------:R-:W-:Y:S01]  /*22f0*/  FADD.FTZ R73, R72, -R73 ;  /* 0x8000004948497221 */ /* 0x000fe20000010000 */
[----:B------:R-:W-:Y:S01]  /*2300*/  FMUL.FTZ R0, R20, UR6 ;  /* 0x0000000614007c20 */ /* 0x000fe20008410000 */
[----:B------:R-:W-:Y:S01]  /*2310*/  LOP3.LUT P4, RZ, R66, 0xff, RZ, 0xc0, !PT ;  /* 0x000000ff42ff7812 */ /* 0x000fe2000788c0ff */
[----:B------:R-:W-:Y:S01]  /*2320*/  FMUL.FTZ R25, R76, R25 ;  /* 0x000000194c197220 */ /* 0x000fe20000410000 */
[----:B------:R-:W-:Y:S01]  /*2330*/  FSEL R41, R24, RZ, P2 ;  /* 0x000000ff18297208 */ /* 0x000fe20001000000 */
[----:B------:R-:W-:Y:S01]  /*2340*/  FMUL.FTZ R33, R22, UR6 ;  /* 0x0000000616217c20 */ /* 0x000fe20008410000 */
[----:B------:R-:W-:Y:S01]  /*2350*/  LOP3.LUT P6, RZ, R66, 0xff0000, RZ, 0xc0, !PT ;  /* 0x00ff000042ff7812 */ /* 0x000fe200078cc0ff */
[C---:B------:R-:W-:Y:S01]  /*2360*/  FMUL.FTZ R21, R76.reuse, R21 ;  /* 0x000000154c157220 */ /* 0x040fe20000410000 */
[C---:B------:R-:W-:Y:S01]  /*2370*/  FMUL.FTZ R23, R76.reuse, R23 ;  /* 0x000000174c177220 */ /* 0x040fe20000410000 */
[----:B------:R-:W-:Y:S01]  /*2380*/  FMUL.FTZ R24, R76, R73 ;  /* 0x000000494c187220 */ /* 0x000fe20000410000 */
[----:B------:R-:W-:Y:S01]  /*2390*/  FSEL R0, R0, RZ, P4 ;  /* 0x000000ff00007208 */ /* 0x000fe20002000000 */
[----:B------:R-:W-:Y:S01]  /*23a0*/  FMUL.FTZ R36, R25, UR6 ;  /* 0x0000000619247c20 */ /* 0x000fe20008410000 */
[----:B------:R-:W-:Y:S01]  /*23b0*/  LOP3.LUT P4, RZ, R67, 0xff00, RZ, 0xc0, !PT ;  /* 0x0000ff0043ff7812 */ /* 0x000fe2000788c0ff */
[----:B------:R-:W-:Y:S01]  /*23c0*/  FMUL.FTZ R32, R21, UR6 ;  /* 0x0000000615207c20 */ /* 0x000fe20008410000 */
[----:B------:R-:W-:Y:S01]  /*23d0*/  FMUL.FTZ R35, R24, UR6 ;  /* 0x0000000618237c20 */ /* 0x000fe20008410000 */
[----:B------:R-:W-:Y:S01]  /*23e0*/  FMUL.FTZ R34, R23, UR6 ;  /* 0x0000000617227c20 */ /* 0x000fe20008410000 */
[----:B------:R-:W-:-:S02]  /*23f0*/  FSEL R33, R33, RZ, P6 ;  /* 0x000000ff21217208 */ /* 0x000fc40003000000 */
[C---:B------:R-:W-:Y:S02]  /*2400*/  LOP3.LUT P2, RZ, R66.reuse, 0xff000000, RZ, 0xc0, !PT ;  /* 0xff00000042ff7812 */ /* 0x040fe4000784c0ff */
[----:B------:R-:W-:Y:S02]  /*2410*/  LOP3.LUT P5, RZ, R67, 0xff, RZ, 0xc0, !PT ;  /* 0x000000ff43ff7812 */ /* 0x000fe400078ac0ff */
[----:B------:R-:W-:Y:S02]  /*2420*/  LOP3.LUT P6, RZ, R66, 0xff00, RZ, 0xc0, !PT ;  /* 0x0000ff0042ff7812 */ /* 0x000fe400078cc0ff */
        /* <DEDUP_REMOVED lines=9> */
.L_x_863:
        /* <DEDUP_REMOVED lines=12> */
[----:B------:R-:W-:Y:S01]  /*2580*/  FFMA.FTZ R68, R68, R45, R44 ;  /* 0x0000002d44447223 */ /* 0x000fe2000001002c */
[----:B------:R-:W-:Y:S01]  /*2590*/  FADD.FTZ R77, R77, -R0 ;  /* 0x800000004d4d7221 */ /* 0x000fe20000010000 */
[C---:B-----5:R-:W-:Y:S01]  /*25a0*/  FFMA.FTZ R32, R76.reuse, R75, R10 ;  /* 0x0000004b4c207223 */ /* 0x060fe2000001000a */
[C---:B------:R-:W-:Y:S01]  /*25b0*/  FFMA.FTZ R33, R76.reuse, R33, R11 ;  /* 0x000000214c217223 */ /* 0x040fe2000001000b */
[----:B------:R-:W-:Y:S01]  /*25c0*/  FFMA.FTZ R0, R76, R73, R8 ;  /* 0x000000494c007223 */ /* 0x000fe20000010008 */
[----:B------:R-:W-:Y:S01]  /*25d0*/  FADD.FTZ R68, R201, -R68 ;  /* 0x80000044c9447221 */ /* 0x000fe20000010000 */
[----:B------:R-:W-:Y:S01]  /*25e0*/  ISETP.GE.U32.AND P2, PT, R66, RZ, PT ;  /* 0x000000ff4200720c */ /* 0x000fe20003f46070 */
[-CC-:B------:R-:W-:Y:S01]  /*25f0*/  FFMA.FTZ R52, R52, R45.reuse, R44.reuse ;  /* 0x0000002d34347223 */ /* 0x180fe2000001002c */
[-CC-:B------:R-:W-:Y:S01]  /*2600*/  FFMA.FTZ R54, R54, R45.reuse, R44.reuse ;  /* 0x0000002d36367223 */ /* 0x180fe2000001002c */
[----:B------:R-:W-:Y:S01]  /*2610*/  FFMA.FTZ R58, R58, R45, R44 ;  /* 0x0000002d3a3a7223 */ /* 0x000fe2000001002c */
[----:B------:R-:W-:Y:S01]  /*2620*/  FMUL.FTZ R33, R33, UR6 ;  /* 0x0000000621217c20 */ /* 0x000fe20008410000 */
[----:B------:R-:W-:Y:S01]  /*2630*/  FMUL.FTZ R32, R32, UR6 ;  /* 0x0000000620207c20 */ /* 0x000fe20008410000 */
[----:B------:R-:W-:Y:S01]  /*2640*/  FMUL.FTZ R0, R0, UR6 ;  /* 0x0000000600007c20 */ /* 0x000fe20008410000 */
[C---:B------:R-:W-:Y:S01]  /*2650*/  LOP3.LUT P4, RZ, R67.reuse, 0xff0000, RZ, 0xc0, !PT ;  /* 0x00ff000043ff7812 */ /* 0x040fe2000788c0ff */
[----:B------:R-:W-:Y:S01]  /*2660*/  FFMA.FTZ R35, R76, R68, R9 ;  /* 0x000000444c237223 */ /* 0x000fe20000010009 */
[----:B------:R-:W-:Y:S01]  /*2670*/  LOP3.LUT P5, RZ, R67, 0xff, RZ, 0xc0, !PT ;  /* 0x000000ff43ff7812 */ /* 0x000fe200078ac0ff */
[----:B------:R-:W-:Y:S01]  /*2680*/  FADD.FTZ R52, R183, -R52 ;  /* 0x80000034b7347221 */ /* 0x000fe20000010000 */
[----:B------:R-:W-:Y:S01]  /*2690*/  ISETP.GE.U32.AND.EX P2, PT, R67, 0x1000000, PT, P2 ;  /* 0x010000004300780c */ /* 0x000fe20003f46120 */
[----:B------:R-:W-:Y:S01]  /*26a0*/  FADD.FTZ R181, R181, -R54 ;  /* 0x80000036b5b57221 */ /* 0x000fe20000010000 */
[----:B------:R-:W-:Y:S01]  /*26b0*/  FADD.FTZ R34, R191, -R58 ;  /* 0x8000003abf227221 */ /* 0x000fe20000010000 */
[----:B------:R-:W-:Y:S01]  /*26c0*/  FSEL R40, R32, RZ, P4 ;  /* 0x000000ff20287208 */ /* 0x000fe20002000000 */
[----:B------:R-:W-:Y:S01]  /*26d0*/  FMUL.FTZ R35, R35, UR6 ;  /* 0x0000000623237c20 */ /* 0x000fe20008410000 */
[----:B------:R-:W-:Y:S01]  /*26e0*/  FSEL R41, R33, RZ, P2 ;  /* 0x000000ff21297208 */ /* 0x000fe20001000000 */
[----:B------:R-:W-:Y:S01]  /*26f0*/  FFMA.FTZ R32, R76, R52, R5 ;  /* 0x000000344c207223 */ /* 0x000fe20000010005 */
[----:B------:R-:W-:Y:S01]  /*2700*/  FSEL R38, R0, RZ, P5 ;  /* 0x000000ff00267208 */ /* 0x000fe20002800000 */
[C---:B------:R-:W-:Y:S01]  /*2710*/  FFMA.FTZ R33, R76.reuse, R181, R6 ;  /* 0x000000b54c217223 */ /* 0x040fe20000010006 */
[----:B------:R-:W-:Y:S01]  /*2720*/  LOP3.LUT P6, RZ, R67, 0xff00, RZ, 0xc0, !PT ;  /* 0x0000ff0043ff7812 */ /* 0x000fe200078cc0ff */
[C---:B------:R-:W-:Y:S01]  /*2730*/  FFMA.FTZ R34, R76.reuse, R34, R7 ;  /* 0x000000224c227223 */ /* 0x040fe20000010007 */
[----:B------:R-:W-:Y:S01]  /*2740*/  FFMA.FTZ R0, R76, R77, R4 ;  /* 0x0000004d4c007223 */ /* 0x000fe20000010004 */
[----:B------:R-:W-:Y:S01]  /*2750*/  FMUL.FTZ R32, R32, UR6 ;  /* 0x0000000620207c20 */ /* 0x000fe20008410000 */
        /* <DEDUP_REMOVED lines=17> */
.L_x_866:
[-CC-:B------:R-:W-:Y:S01]  /*2870*/  FFMA.FTZ R70, R70, R45.reuse, R44.reuse ;  /* 0x0000002d46467223 */ /* 0x180fe2000001002c */
[-CC-:B------:R-:W-:Y:S01]  /*2880*/  FFMA.FTZ R75, R75, R45.reuse, R44.reuse ;  /* 0x0000002d4b4b7223 */ /* 0x180fe2000001002c */
[-C--:B------:R-:W-:Y:S01]  /*2890*/  FFMA.FTZ R0, R0, R45.reuse, R44 ;  /* 0x0000002d00007223 */ /* 0x080fe2000001002c */
[----:B-----5:R-:W-:Y:S01]  /*28a0*/  ISETP.GE.U32.AND P2, PT, R66, RZ, PT ;  /* 0x000000ff4200720c */ /* 0x020fe20003f46070 */
[----:B------:R-:W-:Y:S01]  /*28b0*/  FADD.FTZ R70, R203, -R70 ;  /* 0x80000046cb467221 */ /* 0x000fe20000010000 */
[----:B------:R-:W-:Y:S01]  /*28c0*/  FADD.FTZ R75, R74, -R75 ;  /* 0x8000004b4a4b7221 */ /* 0x000fe20000010000 */
[----:B------:R-:W-:Y:S01]  /*28d0*/  FFMA.FTZ R54, R54, R45, R44 ;  /* 0x0000002d36367223 */ /* 0x000fe2000001002c */
[----:B------:R-:W-:Y:S01]  /*28e0*/  FADD.FTZ R77, R77, -R0 ;  /* 0x800000004d4d7221 */ /* 0x000fe20000010000 */
[C---:B------:R-:W-:Y:S01]  /*28f0*/  FFMA.FTZ R27, R76.reuse, R70, R11 ;  /* 0x000000464c1b7223 */ /* 0x040fe2000001000b */
[----:B------:R-:W-:Y:S01]  /*2900*/  FFMA.FTZ R26, R76, R75, R10 ;  /* 0x0000004b4c1a7223 */ /* 0x000fe2000001000a */
[----:B------:R-:W-:Y:S01]  /*2910*/  ISETP.GE.U32.AND.EX P2, PT, R67, 0x1000000, PT, P2 ;  /* 0x010000004300780c */ /* 0x000fe20003f46120 */
[----:B------:R-:W-:Y:S01]  /*2920*/  FADD.FTZ R181, R181, -R54 ;  /* 0x80000036b5b57221 */ /* 0x000fe20000010000 */
[----:B------:R-:W-:Y:S01]  /*2930*/  FMUL.FTZ R22, R27, UR6 ;  /* 0x000000061b167c20 */ /* 0x000fe20008410000 */
[-CC-:B------:R-:W-:Y:S01]  /*2940*/  FFMA.FTZ R68, R68, R45.reuse, R44.reuse ;  /* 0x0000002d44447223 */ /* 0x180fe2000001002c */
[-CC-:B------:R-:W-:Y:S01]  /*2950*/  FFMA.FTZ R52, R52, R45.reuse, R44.reuse ;  /* 0x0000002d34347223 */ /* 0x180fe2000001002c */
[-CC-:B------:R-:W-:Y:S01]  /*2960*/  FFMA.FTZ R58, R58, R45.reuse, R44.reuse ;  /* 0x0000002d3a3a7223 */ /* 0x180fe2000001002c */
[----:B------:R-:W-:Y:S01]  /*2970*/  FFMA.FTZ R73, R73, R45, R44 ;  /* 0x0000002d49497223 */ /* 0x000fe2000001002c */
[----:B------:R-:W-:Y:S01]  /*2980*/  FFMA.FTZ R20, R76, R77, R4 ;  /* 0x0000004d4c147223 */ /* 0x000fe20000010004 */
[----:B------:R-:W-:Y:S01]  /*2990*/  FMUL.FTZ R21, R26, UR6 ;  /* 0x000000061a157c20 */ /* 0x000fe20008410000 */
[----:B------:R-:W-:Y:S01]  /*29a0*/  FSEL R41, R22, RZ, P2 ;  /* 0x000000ff16297208 */ /* 0x000fe20001000000 */
[----:B------:R-:W-:Y:S01]  /*29b0*/  FADD.FTZ R68, R201, -R68 ;  /* 0x80000044c9447221 */ /* 0x000fe20000010000 */
[----:B------:R-:W-:Y:S01]  /*29c0*/  LOP3.LUT P5, RZ, R67, 0xff0000, RZ, 0xc0, !PT ;  /* 0x00ff000043ff7812 */ /* 0x000fe200078ac0ff */
[----:B------:R-:W-:Y:S01]  /*29d0*/  FFMA.FTZ R22, R76, R181, R6 ;  /* 0x000000b54c167223 */ /* 0x000fe20000010006 */
[----:B------:R-:W-:Y:S01]  /*29e0*/  FADD.FTZ R52, R183, -R52 ;  /* 0x80000034b7347221 */ /* 0x000fe20000010000 */
[----:B------:R-:W-:Y:S01]  /*29f0*/  FADD.FTZ R58, R191, -R58 ;  /* 0x8000003abf3a7221 */ /* 0x000fe20000010000 */
[----:B------:R-:W-:Y:S01]  /*2a00*/  FADD.FTZ R73, R72, -R73 ;  /* 0x8000004948497221 */ /* 0x000fe20000010000 */
[----:B------:R-:W-:Y:S01]  /*2a10*/  FMUL.FTZ R0, R20, UR6 ;  /* 0x0000000614007c20 */ /* 0x000fe20008410000 */
[----:B------:R-:W-:Y:S01]  /*2a20*/  LOP3.LUT P4, RZ, R66, 0xff, RZ, 0xc0, !PT ;  /* 0x000000ff42ff7812 */ /* 0x000fe2000788c0ff */
[----:B------:R-:W-:Y:S01]  /*2a30*/  FFMA.FTZ R25, R76, R68, R9 ;  /* 0x000000444c197223 */ /* 0x000fe20000010009 */
        /* <DEDUP_REMOVED lines=25> */
.L_x_862:
        /* <DEDUP_REMOVED lines=10> */
[-C--:B------:R-:W-:Y:S01]  /*2c70*/  FFMA.FTZ R75, R75, R45.reuse, R44 ;  /* 0x0000002d4b4b7223 */ /* 0x080fe2000001002c */
[----:B-----5:R-:W-:Y:S01]  /*2c80*/  ISETP.GE.U32.AND P2, PT, R66, RZ, PT ;  /* 0x000000ff4200720c */ /* 0x020fe20003f46070 */
[----:B------:R-:W-:Y:S01]  /*2c90*/  FADD.FTZ R203, R203, -R70 ;  /* 0x80000046cbcb7221 */ /* 0x000fe20000010000 */
[----:B------:R-:W-:Y:S01]  /*2ca0*/  FADD.FTZ R73, R72, -R73 ;  /* 0x8000004948497221 */ /* 0x000fe20000010000 */
[----:B------:R-:W-:Y:S01]  /*2cb0*/  FADD.FTZ R75, R74, -R75 ;  /* 0x8000004b4a4b7221 */ /* 0x000fe20000010000 */
[--C-:B------:R-:W-:Y:S01]  /*2cc0*/  FFMA.FTZ R54, R54, R45, R44.reuse ;  /* 0x0000002d36367223 */ /* 0x100fe2000001002c */
[----:B------:R-:W-:Y:S01]  /*2cd0*/  FMUL.FTZ R203, R76, R203 ;  /* 0x000000cb4ccb7220 */ /* 0x000fe20000410000 */
[----:B------:R-:W-:Y:S01]  /*2ce0*/  FFMA.FTZ R68, R68, R45, R44 ;  /* 0x0000002d44447223 */ /* 0x000fe2000001002c */
[C---:B------:R-:W-:Y:S01]  /*2cf0*/  FMUL.FTZ R75, R76.reuse, R75 ;  /* 0x0000004b4c4b7220 */ /* 0x040fe20000410000 */
[----:B------:R-:W-:Y:S01]  /*2d00*/  ISETP.GE.U32.AND.EX P5, PT, R67, 0x1000000, PT, P2 ;  /* 0x010000004300780c */ /* 0x000fe20003fa6120 */
[----:B------:R-:W-:Y:S01]  /*2d10*/  FMUL.FTZ R203, R203, UR6 ;  /* 0x00000006cbcb7c20 */ /* 0x000fe20008410000 */
[----:B------:R-:W-:Y:S01]  /*2d20*/  FMUL.FTZ R73, R76, R73 ;  /* 0x000000494c497220 */ /* 0x000fe20000410000 */
[----:B------:R-:W-:Y:S01]  /*2d30*/  FADD.FTZ R181, R181, -R54 ;  /* 0x80000036b5b57221 */ /* 0x000fe20000010000 */
[----:B------:R-:W-:Y:S01]  /*2d40*/  FADD.FTZ R201, R201, -R68 ;  /* 0x80000044c9c97221 */ /* 0x000fe20000010000 */
[----:B------:R-:W-:Y:S01]  /*2d50*/  ISETP.GE.U32.AND P2, PT, R136, RZ, PT ;  /* 0x000000ff8800720c */ /* 0x000fe20003f46070 */
[----:B------:R-:W-:Y:S01]  /*2d60*/  FMUL.FTZ R75, R75, UR6 ;  /* 0x000000064b4b7c20 */ /* 0x000fe20008410000 */
[----:B------:R-:W-:Y:S01]  /*2d70*/  FSEL R32, R203, RZ, P5 ;  /* 0x000000ffcb207208 */ /* 0x000fe20002800000 */
[----:B------:R-:W-:Y:S01]  /*2d80*/  FMUL.FTZ R73, R73, UR6 ;  /* 0x0000000649497c20 */ /* 0x000fe20008410000 */
[C---:B------:R-:W-:Y:S01]  /*2d90*/  LOP3.LUT P4, RZ, R67.reuse, 0xff0000, RZ, 0xc0, !PT ;  /* 0x00ff000043ff7812 */ /* 0x040fe2000788c0ff */
[C---:B------:R-:W-:Y:S01]  /*2da0*/  FMUL.FTZ R201, R76.reuse, R201 ;  /* 0x000000c94cc97220 */ /* 0x040fe20000410000 */
[----:B------:R-:W-:Y:S01]  /*2db0*/  LOP3.LUT P5, RZ, R67, 0xff, RZ, 0xc0, !PT ;  /* 0x000000ff43ff7812 */ /* 0x000fe200078ac0ff */
[----:B------:R-:W-:Y:S01]  /*2dc0*/  FMUL.FTZ R181, R76, R181 ;  /* 0x000000b54cb57220 */ /* 0x000fe20000410000 */
[----:B------:R-:W-:Y:S01]  /*2dd0*/  ISETP.GE.U32.AND.EX P2, PT, R137, 0x1000000, PT, P2 ;  /* 0x010000008900780c */ /* 0x000fe20003f46120 */
[-C--:B------:R-:W-:Y:S01]  /*2de0*/  FFMA.FTZ R58, R58, R45.reuse, R44 ;  /* 0x0000002d3a3a7223 */ /* 0x080fe2000001002c */
[----:B------:R-:W-:Y:S01]  /*2df0*/  FSEL R35, R75, RZ, P4 ;  /* 0x000000ff4b237208 */ /* 0x000fe20002000000 */
[----:B------:R-:W-:Y:S01]  /*2e00*/  FMUL.FTZ R201, R201, UR6 ;  /* 0x00000006c9c97c20 */ /* 0x000fe20008410000 */
[----:B------:R-:W-:Y:S01]  /*2e10*/  FSEL R28, R203, RZ, P2 ;  /* 0x000000ffcb1c7208 */ /* 0x000fe20001000000 */
[----:B------:R-:W-:Y:S01]  /*2e20*/  FMUL.FTZ R181, R181, UR6 ;  /* 0x00000006b5b57c20 */ /* 0x000fe20008410000 */
[----:B------:R-:W-:Y:S01]  /*2e30*/  FSEL R34, R73, RZ, P5 ;  /* 0x000000ff49227208 */ /* 0x000fe20002800000 */
[----:B------:R-:W-:Y:S01]  /*2e40*/  FADD.FTZ R191, R191, -R58 ;  /* 0x8000003abfbf7221 */ /* 0x000fe20000010000 */
[C---:B------:R-:W-:Y:S01]  /*2e50*/  LOP3.LUT P4, RZ, R137.reuse, 0xff, RZ, 0xc0, !PT ;  /* 0x000000ff89ff7812 */ /* 0x040fe2000788c0ff */
[-CC-:B------:R-:W-:Y:S01]  /*2e60*/  FFMA.FTZ R52, R52, R45.reuse, R44.reuse ;  /* 0x0000002d34347223 */ /* 0x180fe2000001002c */
[----:B------:R-:W-:Y:S01]  /*2e70*/  LOP3.LUT P2, RZ, R137, 0xff00, RZ, 0xc0, !PT ;  /* 0x0000ff0089ff7812 */ /* 0x000fe2000784c0ff */
[----:B------:R-:W-:Y:S01]  /*2e80*/  FFMA.FTZ R0, R0, R45, R44 ;  /* 0x0000002d00007223 */ /* 0x000fe2000001002c */
[----:B------:R-:W-:Y:S01]  /*2e90*/  LOP3.LUT P5, RZ, R66, 0xff0000, RZ, 0xc0, !PT ;  /* 0x00ff000042ff7812 */ /* 0x000fe200078ac0ff */
[C---:B------:R-:W-:Y:S01]  /*2ea0*/  FMUL.FTZ R191, R76.reuse, R191 ;  /* 0x000000bf4cbf7220 */ /* 0x040fe20000410000 */
[----:B------:R-:W-:Y:S01]  /*2eb0*/  FSEL R30, R73, RZ, P4 ;  /* 0x000000ff491e7208 */ /* 0x000fe20002000000 */
[----:B------:R-:W-:Y:S01]  /*2ec0*/  FADD.FTZ R183, R183, -R52 ;  /* 0x80000034b7b77221 */ /* 0x000fe20000010000 */
[----:B------:R-:W-:Y:S01]  /*2ed0*/  FSEL R29, R201, RZ, P2 ;  /* 0x000000ffc91d7208 */ /* 0x000fe20001000000 */
[----:B------:R-:W-:Y:S01]  /*2ee0*/  FADD.FTZ R77, R77, -R0 ;  /* 0x800000004d4d7221 */ /* 0x000fe20000010000 */
[----:B------:R-:W-:Y:S01]  /*2ef0*/  FSEL R33, R181, RZ, P5 ;  /* 0x000000ffb5217208 */ /* 0x000fe20002800000 */
[----:B------:R-:W-:Y:S01]  /*2f00*/  FMUL.FTZ R191, R191, UR6 ;  /* 0x00000006bfbf7c20 */ /* 0x000fe20008410000 */
[----:B------:R-:W-:Y:S01]  /*2f10*/  LOP3.LUT P6, RZ, R137, 0xff0000, RZ, 0xc0, !PT ;  /* 0x00ff000089ff7812 */ /* 0x000fe200078cc0ff */
[----:B------:R-:W-:Y:S01]  /*2f20*/  FMUL.FTZ R183, R76, R183 ;  /* 0x000000b74cb77220 */ /* 0x000fe20000410000 */
[----:B------:R-:W-:Y:S01]  /*2f30*/  LOP3.LUT P5, RZ, R136, 0xff0000, RZ, 0xc0, !PT ;  /* 0x00ff000088ff7812 */ /* 0x000fe200078ac0ff */
[----:B------:R-:W-:Y:S01]  /*2f40*/  FMUL.FTZ R77, R76, R77 ;  /* 0x0000004d4c4d7220 */ /* 0x000fe20000410000 */
[----:B------:R-:W-:Y:S01]  /*2f50*/  F2FP.BF16.F32.PACK_AB R30, R29, R30 ;  /* 0x0000001e1d1e723e */ /* 0x000fe200000010ff */
[----:B------:R-:W-:Y:S01]  /*2f60*/  FMUL.FTZ R183, R183, UR6 ;  /* 0x00000006b7b77c20 */ /* 0x000fe20008410000 */
[----:B------:R-:W-:Y:S01]  /*2f70*/  FSEL R31, R75, RZ, P6 ;  /* 0x000000ff4b1f7208 */ /* 0x000fe20003000000 */
[----:B------:R-:W-:Y:S01]  /*2f80*/  FMUL.FTZ R77, R77, UR6 ;  /* 0x000000064d4d7c20 */ /* 0x000fe20008410000 */
[----:B------:R-:W-:-:S02]  /*2f90*/  FSEL R29, R181, RZ, P5 ;  /* 0x000000ffb51d7208 */ /* 0x000fc40002800000 */
[----:B------:R-:W-:Y:S02]  /*2fa0*/  LOP3.LUT P6, RZ, R67, 0xff00, RZ, 0xc0, !PT ;  /* 0x0000ff0043ff7812 */ /* 0x000fe400078cc0ff */
[----:B------:R-:W-:Y:S02]  /*2fb0*/  LOP3.LUT P4, RZ, R66, 0xff000000, RZ, 0xc0, !PT ;  /* 0xff00000042ff7812 */ /* 0x000fe4000788c0ff */
[----:B------:R-:W-:Y:S02]  /*2fc0*/  LOP3.LUT P5, RZ, R136, 0xff000000, RZ, 0xc0, !PT ;  /* 0xff00000088ff7812 */ /* 0x000fe400078ac0ff */
[----:B------:R-:W-:Y:S02]  /*2fd0*/  FSEL R37, R201, RZ, P6 ;  /* 0x000000ffc9257208 */ /* 0x000fe40003000000 */
[C---:B------:R-:W-:Y:S02]  /*2fe0*/  FSEL R36, R191.reuse, RZ, P4 ;  /* 0x000000ffbf247208 */ /* 0x040fe40002000000 */
[----:B------:R-:W-:-:S02]  /*2ff0*/  FSEL R0, R191, RZ, P5 ;  /* 0x000000ffbf007208 */ /* 0x000fc40002800000 */
[C---:B------:R-:W-:Y:S02]  /*3000*/  LOP3.LUT P6, RZ, R66.reuse, 0xff00, RZ, 0xc0, !PT ;  /* 0x0000ff0042ff7812 */ /* 0x040fe400078cc0ff */
[----:B------:R-:W-:Y:S02]  /*3010*/  LOP3.LUT P2, RZ, R66, 0xff, RZ, 0xc0, !PT ;  /* 0x000000ff42ff7812 */ /* 0x000fe4000784c0ff */
[C---:B------:R-:W-:Y:S02]  /*3020*/  LOP3.LUT P4, RZ, R136.reuse, 0xff00, RZ, 0xc0, !PT ;  /* 0x0000ff0088ff7812 */ /* 0x040fe4000788c0ff */
[----:B------:R-:W-:Y:S02]  /*3030*/  LOP3.LUT P5, RZ, R136, 0xff, RZ, 0xc0, !PT ;  /* 0x000000ff88ff7812 */ /* 0x000fe400078ac0ff */
[----:B------:R-:W-:Y:S02]  /*3040*/  F2FP.BF16.F32.PACK_AB R31, R28, R31 ;  /* 0x0000001f1c1f723e */ /* 0x000fe400000010ff */
[----:B------:R-:W-:-:S02]  /*3050*/  F2FP.BF16.F32.PACK_AB R35, R32, R35 ;  /* 0x000000232023723e */ /* 0x000fc400000010ff */
[----:B------:R-:W-:Y:S02]  /*3060*/  F2FP.BF16.F32.PACK_AB R34, R37, R34 ;  /* 0x000000222522723e */ /* 0x000fe400000010ff */
[C---:B------:R-:W-:Y:S02]  /*3070*/  FSEL R39, R183.reuse, RZ, P6 ;  /* 0x000000ffb7277208 */ /* 0x040fe40003000000 */
        /* <DEDUP_REMOVED lines=8> */
.L_x_868:
        /* <DEDUP_REMOVED lines=8> */
[C---:B------:R-:W-:Y:S01]  /*3180*/  FMUL.FTZ R26, R76.reuse, R75 ;  /* 0x0000004b4c1a7220 */ /* 0x040fe20000410000 */
[----:B-----5:R-:W-:Y:S01]  /*3190*/  LOP3.LUT P6, RZ, R67, 0xff0000, RZ, 0xc0, !PT ;  /* 0x00ff000043ff7812 */ /* 0x020fe200078cc0ff */
[----:B------:R-:W-:Y:S01]  /*31a0*/  FMUL.FTZ R27, R76, R27 ;  /* 0x0000001b4c1b7220 */ /* 0x000fe20000410000 */
[----:B------:R-:W-:Y:S01]  /*31b0*/  LOP3.LUT P5, RZ, R137, 0xff0000, RZ, 0xc0, !PT ;  /* 0x00ff000089ff7812 */ /* 0x000fe200078ac0ff */
[----:B------:R-:W-:Y:S01]  /*31c0*/  FMUL.FTZ R20, R26, UR6 ;  /* 0x000000061a147c20 */ /* 0x000fe20008410000 */
[----:B------:R-:W-:Y:S01]  /*31d0*/  FMUL.FTZ R24, R76, R73 ;  /* 0x000000494c187220 */ /* 0x000fe20000410000 */
[----:B------:R-:W-:Y:S01]  /*31e0*/  ISETP.GE.U32.AND P2, PT, R66, RZ, PT ;  /* 0x000000ff4200720c */ /* 0x000fe20003f46070 */
[----:B------:R-:W-:Y:S01]  /*31f0*/  FADD.FTZ R181, R181, -R54 ;  /* 0x80000036b5b57221 */ /* 0x000fe20000010000 */
[----:B------:R-:W-:Y:S01]  /*3200*/  ISETP.GE.U32.AND P4, PT, R136, RZ, PT ;  /* 0x000000ff8800720c */ /* 0x000fe20003f86070 */
[----:B------:R-:W-:Y:S01]  /*3210*/  FADD.FTZ R25, R201, -R68 ;  /* 0x80000044c9197221 */ /* 0x000fe20000010000 */
[C---:B------:R-:W-:Y:S01]  /*3220*/  FSEL R35, R20.reuse, RZ, P6 ;  /* 0x000000ff14237208 */ /* 0x040fe20003000000 */
[----:B------:R-:W-:Y:S01]  /*3230*/  FMUL.FTZ R21, R27, UR6 ;  /* 0x000000061b157c20 */ /* 0x000fe20008410000 */
[----:B------:R-:W-:Y:S01]  /*3240*/  FSEL R31, R20, RZ, P5 ;  /* 0x000000ff141f7208 */ /* 0x000fe20002800000 */
[----:B------:R-:W-:Y:S01]  /*3250*/  FMUL.FTZ R20, R24, UR6 ;  /* 0x0000000618147c20 */ /* 0x000fe20008410000 */
[----:B------:R-:W-:Y:S01]  /*3260*/  LOP3.LUT P6, RZ, R67, 0xff, RZ, 0xc0, !PT ;  /* 0x000000ff43ff7812 */ /* 0x000fe200078cc0ff */
[C---:B------:R-:W-:Y:S01]  /*3270*/  FMUL.FTZ R25, R76.reuse, R25 ;  /* 0x000000194c197220 */ /* 0x040fe20000410000 */
[----:B------:R-:W-:Y:S01]  /*3280*/  LOP3.LUT P5, RZ, R137, 0xff, RZ, 0xc0, !PT ;  /* 0x000000ff89ff7812 */ /* 0x000fe200078ac0ff */
[----:B------:R-:W-:Y:S01]  /*3290*/  FMUL.FTZ R22, R76, R181 ;  /* 0x000000b54c167220 */ /* 0x000fe20000410000 */
[----:B------:R-:W-:Y:S01]  /*32a0*/  ISETP.GE.U32.AND.EX P2, PT, R67, 0x1000000, PT, P2 ;  /* 0x010000004300780c */ /* 0x000fe20003f46120 */
[-CC-:B------:R-:W-:Y:S01]  /*32b0*/  FFMA.FTZ R58, R58, R45.reuse, R44.reuse ;  /* 0x0000002d3a3a7223 */ /* 0x180fe2000001002c */
[----:B------:R-:W-:Y:S01]  /*32c0*/  ISETP.GE.U32.AND.EX P4, PT, R137, 0x1000000, PT, P4 ;  /* 0x010000008900780c */ /* 0x000fe20003f86140 */
[-C--:B------:R-:W-:Y:S01]  /*32d0*/  FFMA.FTZ R52, R52, R45.reuse, R44 ;  /* 0x0000002d34347223 */ /* 0x080fe2000001002c */
[----:B------:R-:W-:Y:S01]  /*32e0*/  FSEL R28, R21, RZ, P2 ;  /* 0x000000ff151c7208 */ /* 0x000fe20001000000 */
[----:B------:R-:W-:Y:S01]  /*32f0*/  FADD.FTZ R23, R191, -R58 ;  /* 0x8000003abf177221 */ /* 0x000fe20000010000 */
[----:B------:R-:W-:Y:S01]  /*3300*/  FSEL R32, R21, RZ, P4 ;  /* 0x000000ff15207208 */ /* 0x000fe20002000000 */
[----:B------:R-:W-:Y:S01]  /*3310*/  FMUL.FTZ R21, R25, UR6 ;  /* 0x0000000619157c20 */ /* 0x000fe20008410000 */
[----:B------:R-:W-:Y:S01]  /*3320*/  FSEL R34, R20, RZ, P6 ;  /* 0x000000ff14227208 */ /* 0x000fe20003000000 */
[----:B------:R-:W-:Y:S01]  /*3330*/  FFMA.FTZ R0, R0, R45, R44 ;  /* 0x0000002d00007223 */ /* 0x000fe2000001002c */
[----:B------:R-:W-:Y:S01]  /*3340*/  FSEL R30, R20, RZ, P5 ;  /* 0x000000ff141e7208 */ /* 0x000fe20002800000 */
[----:B------:R-:W-:Y:S01]  /*3350*/  FMUL.FTZ R20, R22, UR6 ;  /* 0x0000000616147c20 */ /* 0x000fe20008410000 */
[----:B------:R-:W-:Y:S01]  /*3360*/  LOP3.LUT P2, RZ, R67, 0xff00, RZ, 0xc0, !PT ;  /* 0x0000ff0043ff7812 */ /* 0x000fe2000784c0ff */
[----:B------:R-:W-:Y:S01]  /*3370*/  FMUL.FTZ R23, R76, R23 ;  /* 0x000000174c177220 */ /* 0x000fe20000410000 */
[----:B------:R-:W-:Y:S01]  /*3380*/  LOP3.LUT P4, RZ, R137, 0xff00, RZ, 0xc0, !PT ;  /* 0x0000ff0089ff7812 */ /* 0x000fe2000788c0ff */
[----:B------:R-:W-:Y:S01]  /*3390*/  FADD.FTZ R77, R77, -R0 ;  /* 0x800000004d4d7221 */ /* 0x000fe20000010000 */
[----:B------:R-:W-:-:S02]  /*33a0*/  LOP3.LUT P6, RZ, R66, 0xff0000, RZ, 0xc0, !PT ;  /* 0x00ff000042ff7812 */ /* 0x000fc400078cc0ff */
[C---:B------:R-:W-:Y:S02]  /*33b0*/  FSEL R37, R21.reuse, RZ, P2 ;  /* 0x000000ff15257208 */ /* 0x040fe40001000000 */
[----:B------:R-:W-:Y:S01]  /*33c0*/  FSEL R29, R21, RZ, P4 ;  /* 0x000000ff151d7208 */ /* 0x000fe20002000000 */
[----:B------:R-:W-:Y:S01]  /*33d0*/  FADD.FTZ R21, R183, -R52 ;  /* 0x80000034b7157221 */ /* 0x000fe20000010000 */
[----:B------:R-:W-:Y:S02]  /*33e0*/  FSEL R33, R20, RZ, P6 ;  /* 0x000000ff14217208 */ /* 0x000fe40003000000 */
[----:B------:R-:W-:Y:S01]  /*33f0*/  LOP3.LUT P6, RZ, R136, 0xff0000, RZ, 0xc0, !PT ;  /* 0x00ff000088ff7812 */ /* 0x000fe200078cc0ff */
[----:B------:R-:W-:Y:S01]  /*3400*/  FMUL.FTZ R21, R76, R21 ;  /* 0x000000154c157220 */ /* 0x000fe20000410000 */
[----:B------:R-:W-:Y:S01]  /*3410*/  F2FP.BF16.F32.PACK_AB R31, R32, R31 ;  /* 0x0000001f201f723e */ /* 0x000fe200000010ff */
[----:B------:R-:W-:Y:S01]  /*3420*/  FMUL.FTZ R32, R23, UR6 ;  /* 0x0000000617207c20 */ /* 0x000fe20008410000 */
[----:B------:R-:W-:-:S02]  /*3430*/  F2FP.BF16.F32.PACK_AB R30, R29, R30 ;  /* 0x0000001e1d1e723e */ /* 0x000fc400000010ff */
[----:B------:R-:W-:Y:S02]  /*3440*/  LOP3.LUT P5, RZ, R66, 0xff000000, RZ, 0xc0, !PT ;  /* 0xff00000042ff7812 */ /* 0x000fe400078ac0ff */
[----:B------:R-:W-:Y:S01]  /*3450*/  FSEL R29, R20, RZ, P6 ;  /* 0x000000ff141d7208 */ /* 0x000fe20003000000 */
[----:B------:R-:W-:Y:S01]  /*3460*/  FMUL.FTZ R20, R76, R77 ;  /* 0x0000004d4c147220 */ /* 0x000fe20000410000 */
[----:B------:R-:W-:Y:S02]  /*3470*/  LOP3.LUT P6, RZ, R136, 0xff000000, RZ, 0xc0, !PT ;  /* 0xff00000088ff7812 */ /* 0x000fe400078cc0ff */
[----:B------:R-:W-:Y:S01]  /*3480*/  F2FP.BF16.F32.PACK_AB R35, R28, R35 ;  /* 0x000000231c23723e */ /* 0x000fe200000010ff */
[----:B------:R-:W-:Y:S01]  /*3490*/  FMUL.FTZ R28, R21, UR6 ;  /* 0x00000006151c7c20 */ /* 0x000fe20008410000 */
[----:B------:R-:W-:Y:S01]  /*34a0*/  FSEL R36, R32, RZ, P5 ;  /* 0x000000ff20247208 */ /* 0x000fe20002800000 */
[----:B------:R-:W-:Y:S01]  /*34b0*/  FMUL.FTZ R0, R20, UR6 ;  /* 0x0000000614007c20 */ /* 0x000fe20008410000 */
[----:B------:R-:W-:-:S02]  /*34c0*/  LOP3.LUT P2, RZ, R66, 0xff00, RZ, 0xc0, !PT ;  /* 0x0000ff0042ff7812 */ /* 0x000fc4000784c0ff */
[----:B------:R-:W-:Y:S02]  /*34d0*/  LOP3.LUT P5, RZ, R136, 0xff00, RZ, 0xc0, !PT ;  /* 0x0000ff0088ff7812 */ /* 0x000fe400078ac0ff */
[----:B------:R-:W-:Y:S02]  /*34e0*/  FSEL R38, R32, RZ, P6 ;  /* 0x000000ff20267208 */ /* 0x000fe40003000000 */
[----:B------:R-:W-:Y:S02]  /*34f0*/  LOP3.LUT P4, RZ, R66, 0xff, RZ, 0xc0, !PT ;  /* 0x000000ff42ff7812 */ /* 0x000fe4000788c0ff */
[----:B------:R-:W-:Y:S02]  /*3500*/  LOP3.LUT P6, RZ, R136, 0xff, RZ, 0xc0, !PT ;  /* 0x000000ff88ff7812 */ /* 0x000fe400078cc0ff */
[----:B------:R-:W-:Y:S02]  /*3510*/  F2FP.BF16.F32.PACK_AB R34, R37, R34 ;  /* 0x000000222522723e */ /* 0x000fe400000010ff */
[----:B------:R-:W-:-:S02]  /*3520*/  FSEL R37, R28, RZ, P2 ;  /* 0x000000ff1c257208 */ /* 0x000fc40001000000 */
[----:B------:R-:W-:Y:S02]  /*3530*/  FSEL R39, R28, RZ, P5 ;  /* 0x000000ff1c277208 */ /* 0x000fe40002800000 */
[C---:B------:R-:W-:Y:S02]  /*3540*/  FSEL R28, R0.reuse, RZ, P6 ;  /* 0x000000ff001c7208 */ /* 0x040fe40003000000 */
[----:B------:R-:W-:Y:S02]  /*3550*/  FSEL R32, R0, RZ, P4 ;  /* 0x000000ff00207208 */ /* 0x000fe40002000000 */
[----:B------:R-:W-:Y:S02]  /*3560*/  F2FP.BF16.F32.PACK_AB R29, R38, R29 ;  /* 0x0000001d261d723e */ /* 0x000fe400000010ff */
[----:B------:R-:W-:Y:S02]  /*3570*/  F2FP.BF16.F32.PACK_AB R33, R36, R33 ;  /* 0x000000212421723e */ /* 0x000fe400000010ff */
[----:B------:R-:W-:-:S02]  /*3580*/  F2FP.BF16.F32.PACK_AB R28, R39, R28 ;  /* 0x0000001c271c723e */ /* 0x000fc400000010ff */
[----:B------:R-:W-:Y:S01]  /*3590*/  F2FP.BF16.F32.PACK_AB R32, R37, R32 ;  /* 0x000000202520723e */ /* 0x000fe200000010ff */
[----:B------:R-:W-:Y:S06]  /*35a0*/  BRA `(.L_x_865) ;  /* 0x0000000800687947 */ /* 0x000fec0003800000 */
.L_x_867:
        /* <DEDUP_REMOVED lines=12> */
[-CC-:B------:R-:W-:Y:S01]  /*3670*/  FFMA.FTZ R54, R54, R45.reuse, R44.reuse ;  /* 0x0000002d36367223 */ /* 0x180fe2000001002c */
[----:B------:R-:W-:Y:S01]  /*3680*/  FFMA.FTZ R70, R76, R70, R11 ;  /* 0x000000464c467223 */ /* 0x000fe2000001000b */
[----:B------:R-:W-:Y:S01]  /*3690*/  FFMA.FTZ R68, R68, R45, R44 ;  /* 0x0000002d44447223 */ /* 0x000fe2000001002c */
[----:B------:R-:W-:Y:S01]  /*36a0*/  FFMA.FTZ R75, R76, R75, R10 ;  /* 0x0000004b4c4b7223 */ /* 0x000fe2000001000a */
[----:B------:R-:W-:Y:S01]  /*36b0*/  ISETP.GE.U32.AND.EX P5, PT, R67, 0x1000000, PT, P2 ;  /* 0x010000004300780c */ /* 0x000fe20003fa6120 */
[----:B------:R-:W-:Y:S01]  /*36c0*/  FMUL.FTZ R70, R70, UR6 ;  /* 0x0000000646467c20 */ /* 0x000fe20008410000 */
[----:B------:R-:W-:Y:S01]  /*36d0*/  FFMA.FTZ R73, R76, R73, R8 ;  /* 0x000000494c497223 */ /* 0x000fe20000010008 */
[----:B------:R-:W-:Y:S01]  /*36e0*/  FADD.FTZ R181, R181, -R54 ;  /* 0x80000036b5b57221 */ /* 0x000fe20000010000 */
[----:B------:R-:W-:Y:S01]  /*36f0*/  FADD.FTZ R68, R201, -R68 ;  /* 0x80000044c9447221 */ /* 0x000fe20000010000 */
[----:B------:R-:W-:Y:S01]  /*3700*/  ISETP.GE.U32.AND P2, PT, R136, RZ, PT ;  /* 0x000000ff8800720c */ /* 0x000fe20003f46070 */
[----:B------:R-:W-:Y:S01]  /*3710*/  FMUL.FTZ R75, R75, UR6 ;  /* 0x000000064b4b7c20 */ /* 0x000fe20008410000 */
[----:B------:R-:W-:Y:S01]  /*3720*/  FSEL R32, R70, RZ, P5 ;  /* 0x000000ff46207208 */ /* 0x000fe20002800000 */
[----:B------:R-:W-:Y:S01]  /*3730*/  FMUL.FTZ R73, R73, UR6 ;  /* 0x0000000649497c20 */ /* 0x000fe20008410000 */
[C---:B------:R-:W-:Y:S01]  /*3740*/  LOP3.LUT P4, RZ, R67.reuse, 0xff0000, RZ, 0xc0, !PT ;  /* 0x00ff000043ff7812 */ /* 0x040fe2000788c0ff */
[C---:B------:R-:W-:Y:S01]  /*3750*/  FFMA.FTZ R68, R76.reuse, R68, R9 ;  /* 0x000000444c447223 */ /* 0x040fe20000010009 */
[----:B------:R-:W-:Y:S01]  /*3760*/  LOP3.LUT P5, RZ, R67, 0xff, RZ, 0xc0, !PT ;  /* 0x000000ff43ff7812 */ /* 0x000fe200078ac0ff */
[----:B------:R-:W-:Y:S01]  /*3770*/  FFMA.FTZ R181, R76, R181, R6 ;  /* 0x000000b54cb57223 */ /* 0x000fe20000010006 */
        /* <DEDUP_REMOVED lines=13> */
[----:B------:R-:W-:Y:S01]  /*3850*/  FFMA.FTZ R58, R76, R58, R7 ;  /* 0x0000003a4c3a7223 */ /* 0x000fe20000010007 */
[----:B------:R-:W-:Y:S01]  /*3860*/  FSEL R30, R73, RZ, P4 ;  /* 0x000000ff491e7208 */ /* 0x000fe20002000000 */
[----:B------:R-:W-:Y:S01]  /*3870*/  FADD.FTZ R52, R183, -R52 ;  /* 0x80000034b7347221 */ /* 0x000fe20000010000 */
[----:B------:R-:W-:Y:S01]  /*3880*/  FSEL R29, R68, RZ, P2 ;  /* 0x000000ff441d7208 */ /* 0x000fe20001000000 */
[----:B------:R-:W-:Y:S01]  /*3890*/  FADD.FTZ R77, R77, -R0 ;  /* 0x800000004d4d7221 */ /* 0x000fe20000010000 */
[----:B------:R-:W-:Y:S01]  /*38a0*/  FSEL R33, R181, RZ, P5 ;  /* 0x000000ffb5217208 */ /* 0x000fe20002800000 */
[----:B------:R-:W-:Y:S01]  /*38b0*/  FMUL.FTZ R58, R58, UR6 ;  /* 0x000000063a3a7c20 */ /* 0x000fe20008410000 */
[----:B------:R-:W-:Y:S01]  /*38c0*/  LOP3.LUT P6, RZ, R137, 0xff0000, RZ, 0xc0, !PT ;  /* 0x00ff000089ff7812 */ /* 0x000fe200078cc0ff */
[----:B------:R-:W-:Y:S01]  /*38d0*/  FFMA.FTZ R52, R76, R52, R5 ;  /* 0x000000344c347223 */ /* 0x000fe20000010005 */
[----:B------:R-:W-:Y:S01]  /*38e0*/  LOP3.LUT P5, RZ, R136, 0xff0000, RZ, 0xc0, !PT ;  /* 0x00ff000088ff7812 */ /* 0x000fe200078ac0ff */
[----:B------:R-:W-:Y:S01]  /*38f0*/  FFMA.FTZ R77, R76, R77, R4 ;  /* 0x0000004d4c4d7223 */ /* 0x000fe20000010004 */
        /* <DEDUP_REMOVED lines=27> */
.L_x_869:
        /* <DEDUP_REMOVED lines=8> */
[C---:B-----5:R-:W-:Y:S01]  /*3b30*/  FFMA.FTZ R26, R76.reuse, R75, R10 ;  /* 0x0000004b4c1a7223 */ /* 0x060fe2000001000a */
[----:B------:R-:W-:Y:S01]  /*3b40*/  LOP3.LUT P6, RZ, R67, 0xff0000, RZ, 0xc0, !PT ;  /* 0x00ff000043ff7812 */ /* 0x000fe200078cc0ff */
[----:B------:R-:W-:Y:S01]  /*3b50*/  FFMA.FTZ R27, R76, R70, R11 ;  /* 0x000000464c1b7223 */ /* 0x000fe2000001000b */
[----:B------:R-:W-:Y:S01]  /*3b60*/  LOP3.LUT P5, RZ, R137, 0xff0000, RZ, 0xc0, !PT ;  /* 0x00ff000089ff7812 */ /* 0x000fe200078ac0ff */
[----:B------:R-:W-:Y:S01]  /*3b70*/  FMUL.FTZ R20, R26, UR6 ;  /* 0x000000061a147c20 */ /* 0x000fe20008410000 */
[----:B------:R-:W-:Y:S01]  /*3b80*/  ISETP.GE.U32.AND P2, PT, R66, RZ, PT ;  /* 0x000000ff4200720c */ /* 0x000fe20003f46070 */
[----:B------:R-:W-:Y:S01]  /*3b90*/  FFMA.FTZ R24, R76, R73, R8 ;  /* 0x000000494c187223 */ /* 0x000fe20000010008 */
[----:B------:R-:W-:Y:S01]  /*3ba0*/  ISETP.GE.U32.AND P4, PT, R136, RZ, PT ;  /* 0x000000ff8800720c */ /* 0x000fe20003f86070 */
[----:B------:R-:W-:Y:S01]  /*3bb0*/  FADD.FTZ R68, R201, -R68 ;  /* 0x80000044c9447221 */ /* 0x000fe20000010000 */
[----:B------:R-:W-:Y:S01]  /*3bc0*/  FADD.FTZ R181, R181, -R54 ;  /* 0x80000036b5b57221 */ /* 0x000fe20000010000 */
[C---:B------:R-:W-:Y:S01]  /*3bd0*/  FSEL R35, R20.reuse, RZ, P6 ;  /* 0x000000ff14237208 */ /* 0x040fe20003000000 */
[----:B------:R-:W-:Y:S01]  /*3be0*/  FMUL.FTZ R21, R27, UR6 ;  /* 0x000000061b157c20 */ /* 0x000fe20008410000 */
[----:B------:R-:W-:Y:S01]  /*3bf0*/  FSEL R31, R20, RZ, P5 ;  /* 0x000000ff141f7208 */ /* 0x000fe20002800000 */
[----:B------:R-:W-:Y:S01]  /*3c00*/  FMUL.FTZ R20, R24, UR6 ;  /* 0x0000000618147c20 */ /* 0x000fe20008410000 */
[----:B------:R-:W-:Y:S01]  /*3c10*/  ISETP.GE.U32.AND.EX P2, PT, R67, 0x1000000, PT, P2 ;  /* 0x010000004300780c */ /* 0x000fe20003f46120 */
[C---:B------:R-:W-:Y:S01]  /*3c20*/  FFMA.FTZ R25, R76.reuse, R68, R9 ;  /* 0x000000444c197223 */ /* 0x040fe20000010009 */
[----:B------:R-:W-:Y:S01]  /*3c30*/  ISETP.GE.U32.AND.EX P4, PT, R137, 0x1000000, PT, P4 ;  /* 0x010000008900780c */ /* 0x000fe20003f86140 */
[----:B------:R-:W-:Y:S01]  /*3c40*/  FFMA.FTZ R22, R76, R181, R6 ;  /* 0x000000b54c167223 */ /* 0x000fe20000010006 */
[----:B------:R-:W-:Y:S01]  /*3c50*/  LOP3.LUT P6, RZ, R67, 0xff, RZ, 0xc0, !PT ;  /* 0x000000ff43ff7812 */ /* 0x000fe200078cc0ff */
[-CC-:B------:R-:W-:Y:S01]  /*3c60*/  FFMA.FTZ R58, R58, R45.reuse, R44.reuse ;  /* 0x0000002d3a3a7223 */ /* 0x180fe2000001002c */
[----:B------:R-:W-:Y:S01]  /*3c70*/  LOP3.LUT P5, RZ, R137, 0xff, RZ, 0xc0, !PT ;  /* 0x000000ff89ff7812 */ /* 0x000fe200078ac0ff */
        /* <DEDUP_REMOVED lines=10> */
[----:B------:R-:W-:Y:S01]  /*3d20*/  FFMA.FTZ R23, R76, R58, R7 ;  /* 0x0000003a4c177223 */ /* 0x000fe20000010007 */
[----:B------:R-:W-:Y:S01]  /*3d30*/  LOP3.LUT P4, RZ, R137, 0xff00, RZ, 0xc0, !PT ;  /* 0x0000ff0089ff7812 */ /* 0x000fe2000788c0ff */
[----:B------:R-:W-:Y:S01]  /*3d40*/  FADD.FTZ R52, R183, -R52 ;  /* 0x80000034b7347221 */ /* 0x000fe20000010000 */
[----:B------:R-:W-:Y:S01]  /*3d50*/  LOP3.LUT P6, RZ, R66, 0xff0000, RZ, 0xc0, !PT ;  /* 0x00ff000042ff7812 */ /* 0x000fe200078cc0ff */
[----:B------:R-:W-:Y:S01]  /*3d60*/  FADD.FTZ R77, R77, -R0 ;  /* 0x800000004d4d7221 */ /* 0x000fe20000010000 */
[----:B------:R-:W-:-:S02]  /*3d70*/  FSEL R37, R21, RZ, P2 ;  /* 0x000000ff15257208 */ /* 0x000fc40001000000 */
[----:B------:R-:W-:Y:S02]  /*3d80*/  FSEL R21, R21, RZ, P4 ;  /* 0x000000ff15157208 */ /* 0x000fe40002000000 */
[----:B------:R-:W-:Y:S02]  /*3d90*/  FSEL R33, R20, RZ, P6 ;  /* 0x000000ff14217208 */ /* 0x000fe40003000000 */
[----:B------:R-:W-:Y:S02]  /*3da0*/  LOP3.LUT P6, RZ, R136, 0xff0000, RZ, 0xc0, !PT ;  /* 0x00ff000088ff7812 */ /* 0x000fe400078cc0ff */
[----:B------:R-:W-:Y:S01]  /*3db0*/  F2FP.BF16.F32.PACK_AB R31, R32, R31 ;  /* 0x0000001f201f723e */ /* 0x000fe200000010ff */
[----:B------:R-:W-:Y:S01]  /*3dc0*/  FMUL.FTZ R32, R23, UR6 ;  /* 0x0000000617207c20 */ /* 0x000fe20008410000 */
[----:B------:R-:W-:Y:S01]  /*3dd0*/  F2FP.BF16.F32.PACK_AB R30, R21, R30 ;  /* 0x0000001e151e723e */ /* 0x000fe200000010ff */
[----:B------:R-:W-:Y:S01]  /*3de0*/  FFMA.FTZ R21, R76, R52, R5 ;  /* 0x000000344c157223 */ /* 0x000fe20000010005 */
[----:B------:R-:W-:-:S02]  /*3df0*/  LOP3.LUT P5, RZ, R66, 0xff000000, RZ, 0xc0, !PT ;  /* 0xff00000042ff7812 */ /* 0x000fc400078ac0ff */
[----:B------:R-:W-:Y:S01]  /*3e00*/  FSEL R29, R20, RZ, P6 ;  /* 0x000000ff141d7208 */ /* 0x000fe20003000000 */
[----:B------:R-:W-:Y:S01]  /*3e10*/  FFMA.FTZ R20, R76, R77, R4 ;  /* 0x0000004d4c147223 */ /* 0x000fe20000010004 */
[----:B------:R-:W-:Y:S02]  /*3e20*/  LOP3.LUT P6, RZ, R136, 0xff000000, RZ, 0xc0, !PT ;  /* 0xff00000088ff7812 */ /* 0x000fe400078cc0ff */
[----:B------:R-:W-:Y:S01]  /*3e30*/  F2FP.BF16.F32.PACK_AB R35, R28, R35 ;  /* 0x000000231c23723e */ /* 0x000fe200000010ff */
[----:B------:R-:W-:Y:S01]  /*3e40*/  FMUL.FTZ R28, R21, UR6 ;  /* 0x00000006151c7c20 */ /* 0x000fe20008410000 */
[----:B------:R-:W-:Y:S01]  /*3e50*/  FSEL R36, R32, RZ, P5 ;  /* 0x000000ff20247208 */ /* 0x000fe20002800000 */
[----:B------:R-:W-:Y:S01]  /*3e60*/  FMUL.FTZ R0, R20, UR6 ;  /* 0x0000000614007c20 */ /* 0x000fe20008410000 */
[----:B------:R-:W-:Y:S02]  /*3e70*/  LOP3.LUT P2, RZ, R66, 0xff00, RZ, 0xc0, !PT ;  /* 0x0000ff0042ff7812 */ /* 0x000fe4000784c0ff */
[----:B------:R-:W-:-:S02]  /*3e80*/  LOP3.LUT P5, RZ, R136, 0xff00, RZ, 0xc0, !PT ;  /* 0x0000ff0088ff7812 */ /* 0x000fc400078ac0ff */
[----:B------:R-:W-:Y:S02]  /*3e90*/  FSEL R38, R32, RZ, P6 ;  /* 0x000000ff20267208 */ /* 0x000fe40003000000 */
        /* <DEDUP_REMOVED lines=9> */
[----:B------:R-:W-:Y:S02]  /*3f30*/  F2FP.BF16.F32.PACK_AB R28, R39, R28 ;  /* 0x0000001c271c723e */ /* 0x000fe400000010ff */
[----:B------:R-:W-:-:S07]  /*3f40*/  F2FP.BF16.F32.PACK_AB R32, R37, R32 ;  /* 0x000000202520723e */ /* 0x000fce00000010ff */
.L_x_865:
        /* <DEDUP_REMOVED lines=23> */
[C---:B0-----:R-:W-:Y:S01]  /*40c0*/  FFMA.FTZ R26, R76.reuse, R185, R18 ;  /* 0x000000b94c1a7223 */ /* 0x041fe20000010012 */
[----:B------:R-:W-:Y:S01]  /*40d0*/  LOP3.LUT P6, RZ, R65, 0xff0000, RZ, 0xc0, !PT ;  /* 0x00ff000041ff7812 */ /* 0x000fe200078cc0ff */
[----:B------:R-:W-:Y:S01]  /*40e0*/  FFMA.FTZ R27, R76, R198, R19 ;  /* 0x000000c64c1b7223 */ /* 0x000fe20000010013 */
[----:B------:R-:W-:Y:S01]  /*40f0*/  LOP3.LUT P5, RZ, R3, 0xff0000, RZ, 0xc0, !PT ;  /* 0x00ff000003ff7812 */ /* 0x000fe200078ac0ff */
[----:B------:R-:W-:Y:S01]  /*4100*/  FMUL.FTZ R0, R26, UR6 ;  /* 0x000000061a007c20 */ /* 0x000fe20008410000 */
[----:B------:R-:W-:Y:S01]  /*4110*/  FFMA.FTZ R24, R76, R193, R16 ;  /* 0x000000c14c187223 */ /* 0x000fe20000010010 */
        /* <DEDUP_REMOVED lines=9> */
[C---:B------:R-:W-:Y:S01]  /*41b0*/  FFMA.FTZ R25, R76.reuse, R192, R17 ;  /* 0x000000c04c197223 */ /* 0x040fe20000010011 */
[----:B------:R-:W-:Y:S01]  /*41c0*/  LOP3.LUT P5, RZ, R3, 0xff, RZ, 0xc0, !PT ;  /* 0x000000ff03ff7812 */ /* 0x000fe200078ac0ff */
[----:B------:R-:W-:Y:S01]  /*41d0*/  FFMA.FTZ R22, R76, R63, R14 ;  /* 0x0000003f4c167223 */ /* 0x000fe2000001000e */
[----:B------:R-:W-:Y:S01]  /*41e0*/  ISETP.GE.U32.AND.EX P1, PT, R65, 0x1000000, PT, P1 ;  /* 0x010000004100780c */ /* 0x000fe20003f26110 */
[-CC-:B------:R-:W-:Y:S01]  /*41f0*/  FFMA.FTZ R62, R62, R45.reuse, R44.reuse ;  /* 0x0000002d3e3e7223 */ /* 0x180fe2000001002c */
[----:B------:R-:W-:Y:S01]  /*4200*/  ISETP.GE.U32.AND.EX P4, PT, R3, 0x1000000, PT, P4 ;  /* 0x010000000300780c */ /* 0x000fe20003f86140 */
[-C--:B------:R-:W-:Y:S01]  /*4210*/  FFMA.FTZ R60, R60, R45.reuse, R44 ;  /* 0x0000002d3c3c7223 */ /* 0x080fe2000001002c */
[C---:B------:R-:W-:Y:S01]  /*4220*/  FSEL R28, R20.reuse, RZ, P1 ;  /* 0x000000ff141c7208 */ /* 0x040fe20000800000 */
        /* <DEDUP_REMOVED lines=8> */
[----:B------:R-:W-:Y:S01]  /*42b0*/  FFMA.FTZ R23, R76, R62, R15 ;  /* 0x0000003e4c177223 */ /* 0x000fe2000001000f */
[----:B------:R-:W-:Y:S01]  /*42c0*/  LOP3.LUT P6, RZ, R64, 0xff0000, RZ, 0xc0, !PT ;  /* 0x00ff000040ff7812 */ /* 0x000fe200078cc0ff */
[----:B------:R-:W-:Y:S01]  /*42d0*/  FADD.FTZ R60, R195, -R60 ;  /* 0x8000003cc33c7221 */ /* 0x000fe20000010000 */
[----:B------:R-:W-:Y:S01]  /*42e0*/  FSEL R29, R20, RZ, P4 ;  /* 0x000000ff141d7208 */ /* 0x000fe20002000000 */
[----:B------:R-:W-:Y:S01]  /*42f0*/  FADD.FTZ R45, R180, -R45 ;  /* 0x8000002db42d7221 */ /* 0x000fe20000010000 */
[----:B------:R-:W-:Y:S01]  /*4300*/  FSEL R33, R0, RZ, P6 ;  /* 0x000000ff00217208 */ /* 0x000fe20003000000 */
[----:B------:R-:W-:Y:S01]  /*4310*/  FFMA.FTZ R21, R76, R60, R13 ;  /* 0x0000003c4c157223 */ /* 0x000fe2000001000d */
[----:B------:R-:W-:-:S02]  /*4320*/  LOP3.LUT P1, RZ, R65, 0xff00, RZ, 0xc0, !PT ;  /* 0x0000ff0041ff7812 */ /* 0x000fc4000782c0ff */
[----:B------:R-:W-:Y:S02]  /*4330*/  LOP3.LUT P6, RZ, R2, 0xff0000, RZ, 0xc0, !PT ;  /* 0x00ff000002ff7812 */ /* 0x000fe400078cc0ff */
[----:B------:R-:W-:Y:S01]  /*4340*/  F2FP.BF16.F32.PACK_AB R31, R32, R31 ;  /* 0x0000001f201f723e */ /* 0x000fe200000010ff */
[----:B------:R-:W-:Y:S01]  /*4350*/  FMUL.FTZ R32, R23, UR6 ;  /* 0x0000000617207c20 */ /* 0x000fe20008410000 */
[----:B------:R-:W-:Y:S02]  /*4360*/  F2FP.BF16.F32.PACK_AB R30, R29, R30 ;  /* 0x0000001e1d1e723e */ /* 0x000fe400000010ff */
[----:B------:R-:W-:Y:S02]  /*4370*/  LOP3.LUT P5, RZ, R64, 0xff000000, RZ, 0xc0, !PT ;  /* 0xff00000040ff7812 */ /* 0x000fe400078ac0ff */
[----:B------:R-:W-:Y:S01]  /*4380*/  FSEL R39, R20, RZ, P1 ;  /* 0x000000ff14277208 */ /* 0x000fe20000800000 */
[----:B------:R-:W-:Y:S01]  /*4390*/  FFMA.FTZ R20, R76, R45, R12 ;  /* 0x0000002d4c147223 */ /* 0x000fe2000001000c */
[----:B------:R-:W-:-:S02]  /*43a0*/  FSEL R29, R0, RZ, P6 ;  /* 0x000000ff001d7208 */ /* 0x000fc40003000000 */
[----:B------:R-:W-:Y:S01]  /*43b0*/  LOP3.LUT P6, RZ, R2, 0xff000000, RZ, 0xc0, !PT ;  /* 0xff00000002ff7812 */ /* 0x000fe200078cc0ff */
[----:B------:R-:W-:Y:S01]  /*43c0*/  FMUL.FTZ R0, R20, UR6 ;  /* 0x0000000614007c20 */ /* 0x000fe20008410000 */
[----:B------:R-:W-:Y:S01]  /*43d0*/  F2FP.BF16.F32.PACK_AB R35, R28, R35 ;  /* 0x000000231c23723e */ /* 0x000fe200000010ff */
[----:B------:R-:W-:Y:S01]  /*43e0*/  FMUL.FTZ R28, R21, UR6 ;  /* 0x00000006151c7c20 */ /* 0x000fe20008410000 */
[----:B------:R-:W-:Y:S02]  /*43f0*/  FSEL R38, R32, RZ, P5 ;  /* 0x000000ff20267208 */ /* 0x000fe40002800000 */
[----:B------:R-:W-:Y:S02]  /*4400*/  LOP3.LUT P1, RZ, R64, 0xff00, RZ, 0xc0, !PT ;  /* 0x0000ff0040ff7812 */ /* 0x000fe4000782c0ff */
[----:B------:R-:W-:Y:S02]  /*4410*/  LOP3.LUT P5, RZ, R2, 0xff00, RZ, 0xc0, !PT ;  /* 0x0000ff0002ff7812 */ /* 0x000fe400078ac0ff */
[----:B------:R-:W-:-:S02]  /*4420*/  FSEL R40, R32, RZ, P6 ;  /* 0x000000ff20287208 */ /* 0x000fc40003000000 */
[----:B------:R-:W-:Y:S02]  /*4430*/  LOP3.LUT P4, RZ, R64, 0xff, RZ, 0xc0, !PT ;  /* 0x000000ff40ff7812 */ /* 0x000fe4000788c0ff */
[----:B------:R-:W-:Y:S02]  /*4440*/  LOP3.LUT P6, RZ, R2, 0xff, RZ, 0xc0, !PT ;  /* 0x000000ff02ff7812 */ /* 0x000fe400078cc0ff */
[----:B------:R-:W-:Y:S02]  /*4450*/  F2FP.BF16.F32.PACK_AB R34, R39, R34 ;  /* 0x000000222722723e */ /* 0x000fe400000010ff */
[C---:B------:R-:W-:Y:S02]  /*4460*/  FSEL R39, R28.reuse, RZ, P1 ;  /* 0x000000ff1c277208 */ /* 0x040fe40000800000 */
        /* <DEDUP_REMOVED lines=8> */
.L_x_872:
[-CC-:B------:R-:W-:Y:S01]  /*44f0*/  FFMA.FTZ R198, R198, R45.reuse, R44.reuse ;  /* 0x0000002dc6c67223 */ /* 0x180fe2000001002c */
[-CC-:B------:R-:W-:Y:S01]  /*4500*/  FFMA.FTZ R193, R193, R45.reuse, R44.reuse ;  /* 0x0000002dc1c17223 */ /* 0x180fe2000001002c */
[-C--:B------:R-:W-:Y:S01]  /*4510*/  FFMA.FTZ R185, R185, R45.reuse, R44 ;  /* 0x0000002db9b97223 */ /* 0x080fe2000001002c */
[----:B------:R-:W-:Y:S01]  /*4520*/  ISETP.GE.U32.AND P1, PT, R64, RZ, PT ;  /* 0x000000ff4000720c */ /* 0x000fe20003f26070 */
        /* <DEDUP_REMOVED lines=22> */
[----:B0-----:R-:W-:Y:S01]  /*4690*/  FSEL R35, R185, RZ, P4 ;  /* 0x000000ffb9237208 */ /* 0x001fe20002000000 */
        /* <DEDUP_REMOVED lines=33> */
[C---:B------:R-:W-:Y:S02]  /*48b0*/  LOP3.LUT P6, RZ, R64.reuse, 0xff00, RZ, 0xc0, !PT ;  /* 0x0000ff0040ff7812 */ /* 0x040fe400078cc0ff */
[----:B------:R-:W-:Y:S02]  /*48c0*/  LOP3.LUT P1, RZ, R64, 0xff, RZ, 0xc0, !PT ;  /* 0x000000ff40ff7812 */ /* 0x000fe4000782c0ff */
[C---:B------:R-:W-:Y:S02]  /*48d0*/  LOP3.LUT P4, RZ, R2.reuse, 0xff00, RZ, 0xc0, !PT ;  /* 0x0000ff0002ff7812 */ /* 0x040fe4000788c0ff */
[----:B------:R-:W-:Y:S02]  /*48e0*/  LOP3.LUT P5, RZ, R2, 0xff, RZ, 0xc0, !PT ;  /* 0x000000ff02ff7812 */ /* 0x000fe400078ac0ff */
        /* <DEDUP_REMOVED lines=11> */
.L_x_871:
[----:B------:R-:W-:Y:S05]  /*49a0*/  @!P2 BRA `(.L_x_874) ;  /* 0x00000004002ca947 */ /* 0x000fea0003800000 */
[-CC-:B------:R-:W-:Y:S01]  /*49b0*/  FFMA.FTZ R185, R185, R45.reuse, R44.reuse ;  /* 0x0000002db9b97223 */ /* 0x180fe2000001002c */
[-CC-:B------:R-:W-:Y:S01]  /*49c0*/  FFMA.FTZ R193, R193, R45.reuse, R44.reuse ;  /* 0x0000002dc1c17223 */ /* 0x180fe2000001002c */
[-CC-:B------:R-:W-:Y:S01]  /*49d0*/  FFMA.FTZ R198, R198, R45.reuse, R44.reuse ;  /* 0x0000002dc6c67223 */ /* 0x180fe2000001002c */
[-C--:B------:R-:W-:Y:S01]  /*49e0*/  FFMA.FTZ R63, R63, R45.reuse, R44 ;  /* 0x0000002d3f3f7223 */ /* 0x080fe2000001002c */
[----:B------:R-:W-:Y:S01]  /*49f0*/  FADD.FTZ R185, R196, -R185 ;  /* 0x800000b9c4b97221 */ /* 0x000fe20000010000 */
[----:B------:R-:W-:Y:S01]  /*4a00*/  FADD.FTZ R193, R194, -R193 ;  /* 0x800000c1c2c17221 */ /* 0x000fe20000010000 */
[----:B0-----:R-:W-:Y:S01]  /*4a10*/  FADD.FTZ R27, R207, -R198 ;  /* 0x800000c6cf1b7221 */ /* 0x001fe20000010000 */
[----:B------:R-:W-:Y:S01]  /*4a20*/  FFMA.FTZ R192, R192, R45, R44 ;  /* 0x0000002dc0c07223 */ /* 0x000fe2000001002c */
[C---:B------:R-:W-:Y:S01]  /*4a30*/  FMUL.FTZ R26, R76.reuse, R185 ;  /* 0x000000b94c1a7220 */ /* 0x040fe20000410000 */
[----:B------:R-:W-:Y:S01]  /*4a40*/  LOP3.LUT P6, RZ, R65, 0xff0000, RZ, 0xc0, !PT ;  /* 0x00ff000041ff7812 */ /* 0x000fe200078cc0ff */
        /* <DEDUP_REMOVED lines=29> */
[----:B------:R-:W-:Y:S01]  /*4c20*/  FMUL.FTZ R23, R76, R23 ;  /* 0x000000174c177220 */ /* 0x000fe20000410000 */
[----:B------:R-:W-:Y:S01]  /*4c30*/  LOP3.LUT P6, RZ, R64, 0xff0000, RZ, 0xc0, !PT ;  /* 0x00ff000040ff7812 */ /* 0x000fe200078cc0ff */
[----:B------:R-:W-:Y:S01]  /*4c40*/  FADD.FTZ R21, R195, -R60 ;  /* 0x8000003cc3157221 */ /* 0x000fe20000010000 */
[----:B------:R-:W-:Y:S01]  /*4c50*/  FSEL R29, R20, RZ, P4 ;  /* 0x000000ff141d7208 */ /* 0x000fe20002000000 */
[----:B------:R-:W-:Y:S01]  /*4c60*/  FADD.FTZ R45, R180, -R45 ;  /* 0x8000002db42d7221 */ /* 0x000fe20000010000 */
[----:B------:R-:W-:Y:S01]  /*4c70*/  FSEL R33, R0, RZ, P6 ;  /* 0x000000ff00217208 */ /* 0x000fe20003000000 */
[----:B------:R-:W-:Y:S01]  /*4c80*/  FMUL.FTZ R21, R76, R21 ;  /* 0x000000154c157220 */ /* 0x000fe20000410000 */
[----:B------:R-:W-:-:S02]  /*4c90*/  LOP3.LUT P1, RZ, R65, 0xff00, RZ, 0xc0, !PT ;  /* 0x0000ff0041ff7812 */ /* 0x000fc4000782c0ff */
[----:B------:R-:W-:Y:S02]  /*4ca0*/  LOP3.LUT P6, RZ, R2, 0xff0000, RZ, 0xc0, !PT ;  /* 0x00ff000002ff7812 */ /* 0x000fe400078cc0ff */
[----:B------:R-:W-:Y:S01]  /*4cb0*/  F2FP.BF16.F32.PACK_AB R31, R32, R31 ;  /* 0x0000001f201f723e */ /* 0x000fe200000010ff */
[----:B------:R-:W-:Y:S01]  /*4cc0*/  FMUL.FTZ R32, R23, UR6 ;  /* 0x0000000617207c20 */ /* 0x000fe20008410000 */
[----:B------:R-:W-:Y:S02]  /*4cd0*/  F2FP.BF16.F32.PACK_AB R30, R29, R30 ;  /* 0x0000001e1d1e723e */ /* 0x000fe400000010ff */
[----:B------:R-:W-:Y:S02]  /*4ce0*/  LOP3.LUT P5, RZ, R64, 0xff000000, RZ, 0xc0, !PT ;  /* 0xff00000040ff7812 */ /* 0x000fe400078ac0ff */
[----:B------:R-:W-:Y:S01]  /*4cf0*/  FSEL R39, R20, RZ, P1 ;  /* 0x000000ff14277208 */ /* 0x000fe20000800000 */
[----:B------:R-:W-:Y:S01]  /*4d00*/  FMUL.FTZ R20, R76, R45 ;  /* 0x0000002d4c147220 */ /* 0x000fe20000410000 */
        /* <DEDUP_REMOVED lines=21> */
.L_x_874:
[-CC-:B------:R-:W-:Y:S01]  /*4e60*/  FFMA.FTZ R198, R198, R45.reuse, R44.reuse ;  /* 0x0000002dc6c67223 */ /* 0x180fe2000001002c */
[-CC-:B------:R-:W-:Y:S01]  /*4e70*/  FFMA.FTZ R193, R193, R45.reuse, R44.reuse ;  /* 0x0000002dc1c17223 */ /* 0x180fe2000001002c */
[----:B------:R-:W-:Y:S01]  /*4e80*/  ISETP.GE.U32.AND P1, PT, R64, RZ, PT ;  /* 0x000000ff4000720c */ /* 0x000fe20003f26070 */
[-C--:B------:R-:W-:Y:S01]  /*4e90*/  FFMA.FTZ R63, R63, R45.reuse, R44 ;  /* 0x0000002d3f3f7223 */ /* 0x080fe2000001002c */
[----:B------:R-:W-:Y:S01]  /*4ea0*/  FADD.FTZ R207, R207, -R198 ;  /* 0x800000c6cfcf7221 */ /* 0x000fe20000010000 */
[----:B------:R-:W-:Y:S01]  /*4eb0*/  FADD.FTZ R193, R194, -R193 ;  /* 0x800000c1c2c17221 */ /* 0x000fe20000010000 */
[--C-:B------:R-:W-:Y:S01]  /*4ec0*/  FFMA.FTZ R185, R185, R45, R44.reuse ;  /* 0x0000002db9b97223 */ /* 0x100fe2000001002c */
[----:B------:R-:W-:Y:S01]  /*4ed0*/  ISETP.GE.U32.AND.EX P5, PT, R65, 0x1000000, PT, P1 ;  /* 0x010000004100780c */ /* 0x000fe20003fa6110 */
[C---:B------:R-:W-:Y:S01]  /*4ee0*/  FMUL.FTZ R207, R76.reuse, R207 ;  /* 0x000000cf4ccf7220 */ /* 0x040fe20000410000 */
[----:B------:R-:W-:Y:S01]  /*4ef0*/  FMUL.FTZ R193, R76, R193 ;  /* 0x000000c14cc17220 */ /* 0x000fe20000410000 */
[----:B------:R-:W-:Y:S01]  /*4f00*/  FADD.FTZ R63, R190, -R63 ;  /* 0x8000003fbe3f7221 */ /* 0x000fe20000010000 */
[----:B------:R-:W-:Y:S01]  /*4f10*/  FADD.FTZ R185, R196, -R185 ;  /* 0x800000b9c4b97221 */ /* 0x000fe20000010000 */
[----:B------:R-:W-:Y:S01]  /*4f20*/  FMUL.FTZ R207, R207, UR6 ;  /* 0x00000006cfcf7c20 */ /* 0x000fe20008410000 */
[----:B------:R-:W-:Y:S01]  /*4f30*/  FMUL.FTZ R193, R193, UR6 ;  /* 0x00000006c1c17c20 */ /* 0x000fe20008410000 */
[C---:B------:R-:W-:Y:S01]  /*4f40*/  FMUL.FTZ R63, R76.reuse, R63 ;  /* 0x0000003f4c3f7220 */ /* 0x040fe20000410000 */
[----:B------:R-:W-:Y:S01]  /*4f50*/  FMUL.FTZ R185, R76, R185 ;  /* 0x000000b94cb97220 */ /* 0x000fe20000410000 */
[-CC-:B------:R-:W-:Y:S01]  /*4f60*/  FFMA.FTZ R192, R192, R45.reuse, R44.reuse ;  /* 0x0000002dc0c07223 */ /* 0x180fe2000001002c */
[----:B------:R-:W-:Y:S01]  /*4f70*/  FSEL R0, R207, RZ, P5 ;  /* 0x000000ffcf007208 */ /* 0x000fe20002800000 */
[-C--:B------:R-:W-:Y:S01]  /*4f80*/  FFMA.FTZ R62, R62, R45.reuse, R44 ;  /* 0x0000002d3e3e7223 */ /* 0x080fe2000001002c */
[----:B------:R-:W-:Y:S01]  /*4f90*/  LOP3.LUT P5, RZ, R65, 0xff, RZ, 0xc0, !PT ;  /* 0x000000ff41ff7812 */ /* 0x000fe200078ac0ff */
[----:B------:R-:W-:Y:S01]  /*4fa0*/  FMUL.FTZ R185, R185, UR6 ;  /* 0x00000006b9b97c20 */ /* 0x000fe20008410000 */
[----:B------:R-:W-:Y:S01]  /*4fb0*/  FMUL.FTZ R63, R63, UR6 ;  /* 0x000000063f3f7c20 */ /* 0x000fe20008410000 */
[----:B------:R-:W-:Y:S01]  /*4fc0*/  FADD.FTZ R205, R205, -R192 ;  /* 0x800000c0cdcd7221 */ /* 0x000fe20000010000 */
[----:B0-----:R-:W-:Y:S01]  /*4fd0*/  FSEL R34, R193, RZ, P5 ;  /* 0x000000ffc1227208 */ /* 0x001fe20002800000 */
[-C--:B------:R-:W-:Y:S01]  /*4fe0*/  FFMA.FTZ R60, R60, R45.reuse, R44 ;  /* 0x0000002d3c3c7223 */ /* 0x080fe2000001002c */
[----:B------:R-:W-:Y:S01]  /*4ff0*/  LOP3.LUT P4, RZ, R65, 0xff0000, RZ, 0xc0, !PT ;  /* 0x00ff000041ff7812 */ /* 0x000fe2000788c0ff */
[----:B------:R-:W-:Y:S01]  /*5000*/  FADD.FTZ R189, R189, -R62 ;  /* 0x8000003ebdbd7221 */ /* 0x000fe20000010000 */
[----:B------:R-:W-:Y:S01]  /*5010*/  LOP3.LUT P5, RZ, R64, 0xff0000, RZ, 0xc0, !PT ;  /* 0x00ff000040ff7812 */ /* 0x000fe200078ac0ff */
[----:B------:R-:W-:Y:S01]  /*5020*/  FFMA.FTZ R45, R61, R45, R44 ;  /* 0x0000002d3d2d7223 */ /* 0x000fe2000001002c */
[----:B------:R-:W-:Y:S01]  /*5030*/  ISETP.GE.U32.AND P1, PT, R2, RZ, PT ;  /* 0x000000ff0200720c */ /* 0x000fe20003f26070 */
[C---:B------:R-:W-:Y:S01]  /*5040*/  FMUL.FTZ R205, R76.reuse, R205 ;  /* 0x000000cd4ccd7220 */ /* 0x040fe20000410000 */
[----:B------:R-:W-:Y:S01]  /*5050*/  LOP3.LUT P6, RZ, R3, 0xff0000, RZ, 0xc0, !PT ;  /* 0x00ff000003ff7812 */ /* 0x000fe200078cc0ff */
[----:B------:R-:W-:Y:S01]  /*5060*/  FADD.FTZ R195, R195, -R60 ;  /* 0x8000003cc3c37221 */ /* 0x000fe20000010000 */
[----:B------:R-:W-:Y:S01]  /*5070*/  FSEL R35, R185, RZ, P4 ;  /* 0x000000ffb9237208 */ /* 0x000fe20002000000 */
[----:B------:R-:W-:Y:S01]  /*5080*/  FMUL.FTZ R189, R76, R189 ;  /* 0x000000bd4cbd7220 */ /* 0x000fe20000410000 */
[----:B------:R-:W-:Y:S01]  /*5090*/  FSEL R33, R63, RZ, P5 ;  /* 0x000000ff3f217208 */ /* 0x000fe20002800000 */
[----:B------:R-:W-:Y:S01]  /*50a0*/  FADD.FTZ R45, R180, -R45 ;  /* 0x8000002db42d7221 */ /* 0x000fe20000010000 */
[----:B------:R-:W-:Y:S01]  /*50b0*/  LOP3.LUT P4, RZ, R3, 0xff, RZ, 0xc0, !PT ;  /* 0x000000ff03ff7812 */ /* 0x000fe2000788c0ff */
[----:B------:R-:W-:Y:S01]  /*50c0*/  FMUL.FTZ R205, R205, UR6 ;  /* 0x00000006cdcd7c20 */ /* 0x000fe20008410000 */
[----:B------:R-:W-:Y:S01]  /*50d0*/  ISETP.GE.U32.AND.EX P1, PT, R3, 0x1000000, PT, P1 ;  /* 0x010000000300780c */ /* 0x000fe20003f26110 */
[----:B------:R-:W-:Y:S01]  /*50e0*/  FMUL.FTZ R195, R76, R195 ;  /* 0x000000c34cc37220 */ /* 0x000fe20000410000 */
[----:B------:R-:W-:Y:S01]  /*50f0*/  LOP3.LUT P5, RZ, R2, 0xff0000, RZ, 0xc0, !PT ;  /* 0x00ff000002ff7812 */ /* 0x000fe200078ac0ff */
[----:B------:R-:W-:Y:S01]  /*5100*/  FMUL.FTZ R189, R189, UR6 ;  /* 0x00000006bdbd7c20 */ /* 0x000fe20008410000 */
[----:B------:R-:W-:Y:S01]  /*5110*/  FSEL R31, R185, RZ, P6 ;  /* 0x000000ffb91f7208 */ /* 0x000fe20003000000 */
[----:B------:R-:W-:Y:S01]  /*5120*/  FMUL.FTZ R45, R76, R45 ;  /* 0x0000002d4c2d7220 */ /* 0x000fe20000410000 */
[----:B------:R-:W-:Y:S01]  /*5130*/  LOP3.LUT P6, RZ, R65, 0xff00, RZ, 0xc0, !PT ;  /* 0x0000ff0041ff7812 */ /* 0x000fe200078cc0ff */
[----:B------:R-:W-:Y:S01]  /*5140*/  FMUL.FTZ R195, R195, UR6 ;  /* 0x00000006c3c37c20 */ /* 0x000fe20008410000 */
        /* <DEDUP_REMOVED lines=8> */
[----:B------:R-:W-:-:S02]  /*51d0*/  F2FP.BF16.F32.PACK_AB R35, R0, R35 ;  /* 0x000000230023723e */ /* 0x000fc400000010ff */
[C---:B------:R-:W-:Y:S02]  /*51e0*/  LOP3.LUT P6, RZ, R64.reuse, 0xff00, RZ, 0xc0, !PT ;  /* 0x0000ff0040ff7812 */ /* 0x040fe400078cc0ff */
[----:B------:R-:W-:Y:S02]  /*51f0*/  FSEL R205, R205, RZ, P1 ;  /* 0x000000ffcdcd7208 */ /* 0x000fe40000800000 */
[C---:B------:R-:W-:Y:S02]  /*5200*/  FSEL R0, R189.reuse, RZ, P4 ;  /* 0x000000ffbd007208 */ /* 0x040fe40002000000 */
[----:B------:R-:W-:Y:S02]  /*5210*/  FSEL R38, R189, RZ, P5 ;  /* 0x000000ffbd267208 */ /* 0x000fe40002800000 */
[----:B------:R-:W-:Y:S02]  /*5220*/  LOP3.LUT P1, RZ, R64, 0xff, RZ, 0xc0, !PT ;  /* 0x000000ff40ff7812 */ /* 0x000fe4000782c0ff */
[----:B------:R-:W-:-:S02]  /*5230*/  LOP3.LUT P4, RZ, R2, 0xff00, RZ, 0xc0, !PT ;  /* 0x0000ff0002ff7812 */ /* 0x000fc4000788c0ff */
[----:B------:R-:W-:Y:S02]  /*5240*/  LOP3.LUT P5, RZ, R2, 0xff, RZ, 0xc0, !PT ;  /* 0x000000ff02ff7812 */ /* 0x000fe400078ac0ff */
[----:B------:R-:W-:Y:S02]  /*5250*/  F2FP.BF16.F32.PACK_AB R34, R39, R34 ;  /* 0x000000222722723e */ /* 0x000fe400000010ff */
        /* <DEDUP_REMOVED lines=8> */
[----:B------:R-:W-:Y:S02]  /*52e0*/  F2FP.BF16.F32.PACK_AB R28, R195, R28 ;  /* 0x0000001cc31c723e */ /* 0x000fe400000010ff */
[----:B------:R-:W-:Y:S01]  /*52f0*/  F2FP.BF16.F32.PACK_AB R32, R39, R32 ;  /* 0x000000202720723e */ /* 0x000fe200000010ff */
[----:B------:R-:W-:Y:S06]  /*5300*/  BRA `(.L_x_873) ;  /* 0x0000000c00687947 */ /* 0x000fec0003800000 */
.L_x_870:
        /* <DEDUP_REMOVED lines=8> */
[-C--:B------:R-:W-:Y:S01]  /*5390*/  FFMA.FTZ R185, R185, R45.reuse, R44 ;  /* 0x0000002db9b97223 */ /* 0x080fe2000001002c */
[----:B------:R-:W-:Y:S01]  /*53a0*/  FADD.FTZ R198, R207, -R198 ;  /* 0x800000c6cfc67221 */ /* 0x000fe20000010000 */
[----:B------:R-:W-:Y:S01]  /*53b0*/  FFMA.FTZ R45, R61, R45, R44 ;  /* 0x0000002d3d2d7223 */ /* 0x000fe2000001002c */
[----:B------:R-:W-:Y:S01]  /*53c0*/  ISETP.GE.U32.AND P1, PT, R64, RZ, PT ;  /* 0x000000ff4000720c */ /* 0x000fe20003f26070 */
[----:B------:R-:W-:Y:S01]  /*53d0*/  FADD.FTZ R185, R196, -R185 ;  /* 0x800000b9c4b97221 */ /* 0x000fe20000010000 */
[----:B0-----:R-:W-:Y:S01]  /*53e0*/  FFMA.FTZ R27, R76, R198, R19 ;  /* 0x000000c64c1b7223 */ /* 0x001fe20000010013 */
[----:B------:R-:W-:Y:S01]  /*53f0*/  FADD.FTZ R45, R180, -R45 ;  /* 0x8000002db42d7221 */ /* 0x000fe20000010000 */
[----:B------:R-:W-:Y:S01]  /*5400*/  FADD.FTZ R63, R190, -R63 ;  /* 0x8000003fbe3f7221 */ /* 0x000fe20000010000 */
[C---:B------:R-:W-:Y:S01]  /*5410*/  FFMA.FTZ R26, R76.reuse, R185, R18 ;  /* 0x000000b94c1a7223 */ /* 0x040fe20000010012 */
[----:B------:R-:W-:Y:S01]  /*5420*/  FMUL.FTZ R33, R27, UR6 ;  /* 0x000000061b217c20 */ /* 0x000fe20008410000 */
[C---:B------:R-:W-:Y:S01]  /*5430*/  FFMA.FTZ R20, R76.reuse, R45, R12 ;  /* 0x0000002d4c147223 */ /* 0x040fe2000001000c */
[----:B------:R-:W-:Y:S01]  /*5440*/  ISETP.GE.U32.AND.EX P1, PT, R65, 0x1000000, PT, P1 ;  /* 0x010000004100780c */ /* 0x000fe20003f26110 */
[----:B------:R-:W-:Y:S01]  /*5450*/  FADD.FTZ R192, R205, -R192 ;  /* 0x800000c0cdc07221 */ /* 0x000fe20000010000 */
[----:B------:R-:W-:Y:S01]  /*5460*/  FFMA.FTZ R22, R76, R63, R14 ;  /* 0x0000003f4c167223 */ /* 0x000fe2000001000e */
[----:B------:R-:W-:Y:S01]  /*5470*/  FADD.FTZ R60, R195, -R60 ;  /* 0x8000003cc33c7221 */ /* 0x000fe20000010000 */
[----:B------:R-:W-:Y:S01]  /*5480*/  FADD.FTZ R62, R189, -R62 ;  /* 0x8000003ebd3e7221 */ /* 0x000fe20000010000 */
[----:B------:R-:W-:Y:S01]  /*5490*/  FADD.FTZ R193, R194, -R193 ;  /* 0x800000c1c2c17221 */ /* 0x000fe20000010000 */
[----:B------:R-:W-:Y:S01]  /*54a0*/  FMUL.FTZ R32, R26, UR6 ;  /* 0x000000061a207c20 */ /* 0x000fe20008410000 */
[----:B------:R-:W-:Y:S01]  /*54b0*/  FMUL.FTZ R0, R20, UR6 ;  /* 0x0000000614007c20 */ /* 0x000fe20008410000 */
[----:B------:R-:W-:Y:S01]  /*54c0*/  FSEL R43, R33, RZ, P1 ;  /* 0x000000ff212b7208 */ /* 0x000fe20000800000 */
[----:B------:R-:W-:Y:S01]  /*54d0*/  FFMA.FTZ R25, R76, R192, R17 ;  /* 0x000000c04c197223 */ /* 0x000fe20000010011 */
[----:B------:R-:W-:Y:S01]  /*54e0*/  LOP3.LUT P5, RZ, R65, 0xff0000, RZ, 0xc0, !PT ;  /* 0x00ff000041ff7812 */ /* 0x000fe200078ac0ff */
[----:B------:R-:W-:Y:S01]  /*54f0*/  FMUL.FTZ R33, R22, UR6 ;  /* 0x0000000616217c20 */ /* 0x000fe20008410000 */
[----:B------:R-:W-:Y:S01]  /*5500*/  LOP3.LUT P4, RZ, R64, 0xff, RZ, 0xc0, !PT ;  /* 0x000000ff40ff7812 */ /* 0x000fe2000788c0ff */
[C---:B------:R-:W-:Y:S01]  /*5510*/  FFMA.FTZ R21, R76.reuse, R60, R13 ;  /* 0x0000003c4c157223 */ /* 0x040fe2000001000d */
[C---:B------:R-:W-:Y:S01]  /*5520*/  FFMA.FTZ R23, R76.reuse, R62, R15 ;  /* 0x0000003e4c177223 */ /* 0x040fe2000001000f */
[----:B------:R-:W-:Y:S01]  /*5530*/  FFMA.FTZ R24, R76, R193, R16 ;  /* 0x000000c14c187223 */ /* 0x000fe20000010010 */
        /* <DEDUP_REMOVED lines=21> */
.L_x_876:
        /* <DEDUP_REMOVED lines=11> */
[----:B------:R-:W-:Y:S01]  /*5740*/  FFMA.FTZ R45, R61, R45, R44 ;  /* 0x0000002d3d2d7223 */ /* 0x000fe2000001002c */
[C---:B------:R-:W-:Y:S01]  /*5750*/  FFMA.FTZ R193, R76.reuse, R193, R16 ;  /* 0x000000c14cc17223 */ /* 0x040fe20000010010 */
[C---:B------:R-:W-:Y:S01]  /*5760*/  FFMA.FTZ R192, R76.reuse, R192, R17 ;  /* 0x000000c04cc07223 */ /* 0x040fe20000010011 */
[C---:B------:R-:W-:Y:S01]  /*5770*/  FFMA.FTZ R185, R76.reuse, R185, R18 ;  /* 0x000000b94cb97223 */ /* 0x040fe20000010012 */
[----:B------:R-:W-:Y:S01]  /*5780*/  FFMA.FTZ R198, R76, R198, R19 ;  /* 0x000000c64cc67223 */ /* 0x000fe20000010013 */
[----:B------:R-:W-:Y:S01]  /*5790*/  FADD.FTZ R60, R195, -R60 ;  /* 0x8000003cc33c7221 */ /* 0x000fe20000010000 */
[----:B------:R-:W-:Y:S01]  /*57a0*/  FADD.FTZ R63, R190, -R63 ;  /* 0x8000003fbe3f7221 */ /* 0x000fe20000010000 */
[----:B------:R-:W-:Y:S01]  /*57b0*/  FADD.FTZ R62, R189, -R62 ;  /* 0x8000003ebd3e7221 */ /* 0x000fe20000010000 */
[----:B------:R-:W-:Y:S01]  /*57c0*/  FADD.FTZ R45, R180, -R45 ;  /* 0x8000002db42d7221 */ /* 0x000fe20000010000 */
[----:B------:R-:W-:Y:S01]  /*57d0*/  ISETP.GE.U32.AND P1, PT, R64, RZ, PT ;  /* 0x000000ff4000720c */ /* 0x000fe20003f26070 */
[----:B------:R-:W-:Y:S01]  /*57e0*/  FMUL.FTZ R198, R198, UR6 ;  /* 0x00000006c6c67c20 */ /* 0x000fe20008410000 */
[----:B------:R-:W-:Y:S01]  /*57f0*/  FMUL.FTZ R185, R185, UR6 ;  /* 0x00000006b9b97c20 */ /* 0x000fe20008410000 */
[----:B------:R-:W-:Y:S01]  /*5800*/  FMUL.FTZ R193, R193, UR6 ;  /* 0x00000006c1c17c20 */ /* 0x000fe20008410000 */
[----:B------:R-:W-:Y:S01]  /*5810*/  FMUL.FTZ R192, R192, UR6 ;  /* 0x00000006c0c07c20 */ /* 0x000fe20008410000 */
[C---:B------:R-:W-:Y:S01]  /*5820*/  FFMA.FTZ R60, R76.reuse, R60, R13 ;  /* 0x0000003c4c3c7223 */ /* 0x040fe2000001000d */
[C---:B------:R-:W-:Y:S01]  /*5830*/  FFMA.FTZ R63, R76.reuse, R63, R14 ;  /* 0x0000003f4c3f7223 */ /* 0x040fe2000001000e */
[C---:B------:R-:W-:Y:S01]  /*5840*/  FFMA.FTZ R62, R76.reuse, R62, R15 ;  /* 0x0000003e4c3e7223 */ /* 0x040fe2000001000f */
[----:B------:R-:W-:Y:S01]  /*5850*/  FFMA.FTZ R45, R76, R45, R12 ;  /* 0x0000002d4c2d7223 */ /* 0x000fe2000001000c */
[C---:B------:R-:W-:Y:S01]  /*5860*/  LOP3.LUT P4, RZ, R65.reuse, 0xff0000, RZ, 0xc0, !PT ;  /* 0x00ff000041ff7812 */ /* 0x040fe2000788c0ff */
[----:B------:R-:W-:Y:S01]  /*5870*/  FMUL.FTZ R60, R60, UR6 ;  /* 0x000000063c3c7c20 */ /* 0x000fe20008410000 */
[----:B------:R-:W-:Y:S01]  /*5880*/  LOP3.LUT P5, RZ, R65, 0xff, RZ, 0xc0, !PT ;  /* 0x000000ff41ff7812 */ /* 0x000fe200078ac0ff */
[----:B------:R-:W-:Y:S01]  /*5890*/  FMUL.FTZ R63, R63, UR6 ;  /* 0x000000063f3f7c20 */ /* 0x000fe20008410000 */
[C---:B------:R-:W-:Y:S01]  /*58a0*/  ISETP.GE.U32.AND.EX P1, PT, R65.reuse, 0x1000000, PT, P1 ;  /* 0x010000004100780c */ /* 0x040fe20003f26110 */
[----:B------:R-:W-:Y:S01]  /*58b0*/  FMUL.FTZ R62, R62, UR6 ;  /* 0x000000063e3e7c20 */ /* 0x000fe20008410000 */
[----:B------:R-:W-:Y:S01]  /*58c0*/  LOP3.LUT P6, RZ, R65, 0xff00, RZ, 0xc0, !PT ;  /* 0x0000ff0041ff7812 */ /* 0x000fe200078cc0ff */
[----:B------:R-:W-:Y:S01]  /*58d0*/  FMUL.FTZ R45, R45, UR6 ;  /* 0x000000062d2d7c20 */ /* 0x000fe20008410000 */
[----:B------:R-:W-:-:S02]  /*58e0*/  FSEL R198, R198, RZ, P1 ;  /* 0x000000ffc6c67208 */ /* 0x000fc40000800000 */
[----:B0-----:R-:W-:Y:S02]  /*58f0*/  FSEL R35, R185, RZ, P4 ;  /* 0x000000ffb9237208 */ /* 0x001fe40002000000 */
[----:B------:R-:W-:Y:S02]  /*5900*/  FSEL R34, R193, RZ, P5 ;  /* 0x000000ffc1227208 */ /* 0x000fe40002800000 */
[----:B------:R-:W-:Y:S02]  /*5910*/  FSEL R41, R192, RZ, P6 ;  /* 0x000000ffc0297208 */ /* 0x000fe40003000000 */
[C---:B------:R-:W-:Y:S02]  /*5920*/  LOP3.LUT P1, RZ, R64.reuse, 0xff0000, RZ, 0xc0, !PT ;  /* 0x00ff000040ff7812 */ /* 0x040fe4000782c0ff */
[C---:B------:R-:W-:Y:S02]  /*5930*/  LOP3.LUT P4, RZ, R64.reuse, 0xff000000, RZ, 0xc0, !PT ;  /* 0xff00000040ff7812 */ /* 0x040fe4000788c0ff */
[----:B------:R-:W-:-:S02]  /*5940*/  LOP3.LUT P5, RZ, R64, 0xff00, RZ, 0xc0, !PT ;  /* 0x0000ff0040ff7812 */ /* 0x000fc400078ac0ff */
[----:B------:R-:W-:Y:S02]  /*5950*/  LOP3.LUT P6, RZ, R64, 0xff, RZ, 0xc0, !PT ;  /* 0x000000ff40ff7812 */ /* 0x000fe400078cc0ff */
[----:B------:R-:W-:Y:S02]  /*5960*/  FSEL R33, R63, RZ, P1 ;  /* 0x000000ff3f217208 */ /* 0x000fe40000800000 */
        /* <DEDUP_REMOVED lines=8> */
.L_x_875:
        /* <DEDUP_REMOVED lines=8> */
[----:B0-----:R-:W-:Y:S01]  /*5a70*/  FADD.FTZ R27, R207, -R198 ;  /* 0x800000c6cf1b7221 */ /* 0x001fe20000010000 */
[----:B------:R-:W-:Y:S01]  /*5a80*/  FFMA.FTZ R45, R61, R45, R44 ;  /* 0x0000002d3d2d7223 */ /* 0x000fe2000001002c */
[----:B------:R-:W-:Y:S01]  /*5a90*/  ISETP.GE.U32.AND P1, PT, R64, RZ, PT ;  /* 0x000000ff4000720c */ /* 0x000fe20003f26070 */
[----:B------:R-:W-:Y:S01]  /*5aa0*/  FADD.FTZ R185, R196, -R185 ;  /* 0x800000b9c4b97221 */ /* 0x000fe20000010000 */
[----:B------:R-:W-:Y:S01]  /*5ab0*/  FMUL.FTZ R27, R76, R27 ;  /* 0x0000001b4c1b7220 */ /* 0x000fe20000410000 */
[----:B------:R-:W-:Y:S01]  /*5ac0*/  FADD.FTZ R45, R180, -R45 ;  /* 0x8000002db42d7221 */ /* 0x000fe20000010000 */
[----:B------:R-:W-:Y:S01]  /*5ad0*/  FADD.FTZ R63, R190, -R63 ;  /* 0x8000003fbe3f7221 */ /* 0x000fe20000010000 */
[C---:B------:R-:W-:Y:S01]  /*5ae0*/  FMUL.FTZ R26, R76.reuse, R185 ;  /* 0x000000b94c1a7220 */ /* 0x040fe20000410000 */
[----:B------:R-:W-:Y:S01]  /*5af0*/  FMUL.FTZ R33, R27, UR6 ;  /* 0x000000061b217c20 */ /* 0x000fe20008410000 */
[C---:B------:R-:W-:Y:S01]  /*5b00*/  FMUL.FTZ R20, R76.reuse, R45 ;  /* 0x0000002d4c147220 */ /* 0x040fe20000410000 */
[----:B------:R-:W-:Y:S01]  /*5b10*/  ISETP.GE.U32.AND.EX P1, PT, R65, 0x1000000, PT, P1 ;  /* 0x010000004100780c */ /* 0x000fe20003f26110 */
[----:B------:R-:W-:Y:S01]  /*5b20*/  FADD.FTZ R25, R205, -R192 ;  /* 0x800000c0cd197221 */ /* 0x000fe20000010000 */
[----:B------:R-:W-:Y:S01]  /*5b30*/  FMUL.FTZ R22, R76, R63 ;  /* 0x0000003f4c167220 */ /* 0x000fe20000410000 */
[----:B------:R-:W-:Y:S01]  /*5b40*/  FADD.FTZ R21, R195, -R60 ;  /* 0x8000003cc3157221 */ /* 0x000fe20000010000 */
[----:B------:R-:W-:Y:S01]  /*5b50*/  FADD.FTZ R23, R189, -R62 ;  /* 0x8000003ebd177221 */ /* 0x000fe20000010000 */
[----:B------:R-:W-:Y:S01]  /*5b60*/  FADD.FTZ R193, R194, -R193 ;  /* 0x800000c1c2c17221 */ /* 0x000fe20000010000 */
[----:B------:R-:W-:Y:S01]  /*5b70*/  FMUL.FTZ R32, R26, UR6 ;  /* 0x000000061a207c20 */ /* 0x000fe20008410000 */
[----:B------:R-:W-:Y:S01]  /*5b80*/  FMUL.FTZ R0, R20, UR6 ;  /* 0x0000000614007c20 */ /* 0x000fe20008410000 */
[----:B------:R-:W-:Y:S01]  /*5b90*/  FSEL R43, R33, RZ, P1 ;  /* 0x000000ff212b7208 */ /* 0x000fe20000800000 */
[----:B------:R-:W-:Y:S01]  /*5ba0*/  FMUL.FTZ R25, R76, R25 ;  /* 0x000000194c197220 */ /* 0x000fe20000410000 */
[----:B------:R-:W-:Y:S01]  /*5bb0*/  LOP3.LUT P5, RZ, R65, 0xff0000, RZ, 0xc0, !PT ;  /* 0x00ff000041ff7812 */ /* 0x000fe200078ac0ff */
[----:B------:R-:W-:Y:S01]  /*5bc0*/  FMUL.FTZ R33, R22, UR6 ;  /* 0x0000000616217c20 */ /* 0x000fe20008410000 */
[----:B------:R-:W-:Y:S01]  /*5bd0*/  LOP3.LUT P4, RZ, R64, 0xff, RZ, 0xc0, !PT ;  /* 0x000000ff40ff7812 */ /* 0x000fe2000788c0ff */
[C---:B------:R-:W-:Y:S01]  /*5be0*/  FMUL.FTZ R21, R76.reuse, R21 ;  /* 0x000000154c157220 */ /* 0x040fe20000410000 */
[C---:B------:R-:W-:Y:S01]  /*5bf0*/  FMUL.FTZ R23, R76.reuse, R23 ;  /* 0x000000174c177220 */ /* 0x040fe20000410000 */
[----:B------:R-:W-:Y:S01]  /*5c00*/  FMUL.FTZ R24, R76, R193 ;  /* 0x000000c14c187220 */ /* 0x000fe20000410000 */
        /* <DEDUP_REMOVED lines=21> */
.L_x_877:
        /* <DEDUP_REMOVED lines=25> */
[C---:B------:R-:W-:Y:S01]  /*5ef0*/  FMUL.FTZ R195, R76.reuse, R195 ;  /* 0x000000c34cc37220 */ /* 0x040fe20000410000 */
[C---:B------:R-:W-:Y:S01]  /*5f00*/  FMUL.FTZ R63, R76.reuse, R63 ;  /* 0x0000003f4c3f7220 */ /* 0x040fe20000410000 */
[C---:B------:R-:W-:Y:S01]  /*5f10*/  FMUL.FTZ R189, R76.reuse, R189 ;  /* 0x000000bd4cbd7220 */ /* 0x040fe20000410000 */
[----:B------:R-:W-:Y:S01]  /*5f20*/  FMUL.FTZ R45, R76, R45 ;  /* 0x0000002d4c2d7220 */ /* 0x000fe20000410000 */
[----:B------:R-:W-:Y:S01]  /*5f30*/  LOP3.LUT P4, RZ, R65, 0xff0000, RZ, 0xc0, !PT ;  /* 0x00ff000041ff7812 */ /* 0x000fe2000788c0ff */
[----:B------:R-:W-:Y:S01]  /*5f40*/  FMUL.FTZ R195, R195, UR6 ;  /* 0x00000006c3c37c20 */ /* 0x000fe20008410000 */
[----:B------:R-:W-:Y:S01]  /*5f50*/  LOP3.LUT P5, RZ, R65, 0xff, RZ, 0xc0, !PT ;  /* 0x000000ff41ff7812 */ /* 0x000fe200078ac0ff */
[----:B------:R-:W-:Y:S01]  /*5f60*/  FMUL.FTZ R63, R63, UR6 ;  /* 0x000000063f3f7c20 */ /* 0x000fe20008410000 */
[----:B------:R-:W-:Y:S01]  /*5f70*/  ISETP.GE.U32.AND.EX P1, PT, R65, 0x1000000, PT, P1 ;  /* 0x010000004100780c */ /* 0x000fe20003f26110 */
[----:B------:R-:W-:Y:S01]  /*5f80*/  FMUL.FTZ R189, R189, UR6 ;  /* 0x00000006bdbd7c20 */ /* 0x000fe20008410000 */
[----:B------:R-:W-:Y:S01]  /*5f90*/  LOP3.LUT P6, RZ, R65, 0xff00, RZ, 0xc0, !PT ;  /* 0x0000ff0041ff7812 */ /* 0x000fe200078cc0ff */
[----:B------:R-:W-:Y:S01]  /*5fa0*/  FMUL.FTZ R45, R45, UR6 ;  /* 0x000000062d2d7c20 */ /* 0x000fe20008410000 */
[----:B0-----:R-:W-:-:S02]  /*5fb0*/  FSEL R38, R207, RZ, P1 ;  /* 0x000000ffcf267208 */ /* 0x001fc40000800000 */
[----:B------:R-:W-:Y:S02]  /*5fc0*/  FSEL R35, R185, RZ, P4 ;  /* 0x000000ffb9237208 */ /* 0x000fe40002000000 */
        /* <DEDUP_REMOVED lines=13> */
[----:B------:R-:W-:-:S07]  /*60a0*/  F2FP.BF16.F32.PACK_AB R32, R195, R32 ;  /* 0x00000020c320723e */ /* 0x000fce00000010ff */
.L_x_873:
        /* <DEDUP_REMOVED lines=75> */
.L_x_859:
        /* <DEDUP_REMOVED lines=29> */
.L_x_879:
        /* <DEDUP_REMOVED lines=13> */
.L_x_2821:


//--------------------- .text._ZN10layer_norm22ln_bwd_finalize_kernelINS_22Kernel_traits_finalizeILj4096E13__nv_bfloat16S2_fS2_fjLb0ELj1024ELj4ENS_18Kernel_traits_baseILj4096ES2_S2_fS2_fjLj1024EEEEELb0ELb0EEEvNS_9BwdParamsE --------------------------
	.section	.text._ZN10layer_norm22ln_bwd_finalize_kernelINS_22Kernel_traits_finalizeILj4096E13__nv_bfloat16S2_fS2_fjLb0ELj1024ELj4ENS_18Kernel_traits_baseILj4096ES2_S2_fS2_fjLj1024EEEEELb0ELb0EEEvNS_9BwdParamsE,"ax",@progbits
	.align	128
        .global         _ZN10layer_norm22ln_bwd_finalize_kernelINS_22Kernel_traits_finalizeILj4096E13__nv_bfloat16S2_fS2_fjLb0ELj1024ELj4ENS_18Kernel_traits_baseILj4096ES2_S2_fS2_fjLj1024EEEEELb0ELb0EEEvNS_9BwdParamsE
        .type           _ZN10layer_norm22ln_bwd_finalize_kernelINS_22Kernel_traits_finalizeILj4096E13__nv_bfloat16S2_fS2_fjLb0ELj1024ELj4ENS_18Kernel_traits_baseILj4096ES2_S2_fS2_fjLj1024EEEEELb0ELb0EEEvNS_9BwdParamsE,@function
        .size           _ZN10layer_norm22ln_bwd_finalize_kernelINS_22Kernel_traits_finalizeILj4096E13__nv_bfloat16S2_fS2_fjLb0ELj1024ELj4ENS_18Kernel_traits_baseILj4096ES2_S2_fS2_fjLj1024EEEEELb0ELb0EEEvNS_9BwdParamsE,(.L_x_2822 - _ZN10layer_norm22ln_bwd_finalize_kernelINS_22Kernel_traits_finalizeILj4096E13__nv_bfloat16S2_fS2_fjLb0ELj1024ELj4ENS_18Kernel_traits_baseILj4096ES2_S2_fS2_fjLj1024EEEEELb0ELb0EEEvNS_9BwdParamsE)
        .other          _ZN10layer_norm22ln_bwd_finalize_kernelINS_22Kernel_traits_finalizeILj4096E13__nv_bfloat16S2_fS2_fjLb0ELj1024ELj4ENS_18Kernel_traits_baseILj4096ES2_S2_fS2_fjLj1024EEEEELb0ELb0EEEvNS_9BwdParamsE,@"STO_CUDA_ENTRY STV_DEFAULT"
_ZN10layer_norm22ln_bwd_finalize_kernelINS_22Kernel_traits_finalizeILj4096E13__nv_bfloat16S2_fS2_fjLb0ELj1024ELj4ENS_18Kernel_traits_baseILj4096ES2_S2_fS2_fjLj1024EEEEELb0ELb0EEEvNS_9BwdParamsE:
.text._ZN10layer_norm22ln_bwd_finalize_kernelINS_22Kernel_traits_finalizeILj4096E13__nv_bfloat16S2_fS2_fjLb0ELj1024ELj4ENS_18Kernel_traits_baseILj4096ES2_S2_fS2_fjLj1024EEEEELb0ELb0EEEvNS_9BwdParamsE:
        /* <DEDUP_REMOVED lines=78> */
.L_x_884:
        /* <DEDUP_REMOVED lines=118> */
.L_x_883:
[----:B------:R-:W-:Y:S05]  /*0c40*/  BSYNC.RECONVERGENT B1 ;  /* 0x0000000000017941 */ /* 0x000fea0003800200 */
.L_x_882:
        /* <DEDUP_REMOVED lines=68> */
.L_x_886:
[----:B------:R-:W-:Y:S05]  /*1090*/  BSYNC.RECONVERGENT B1 ;  /* 0x0000000000017941 */ /* 0x000fea0003800200 */
.L_x_885:
        /* <DEDUP_REMOVED lines=37> */
.L_x_888:
[----:B------:R-:W-:Y:S05]  /*12f0*/  BSYNC.RECONVERGENT B1 ;  /* 0x0000000000017941 */ /* 0x000fea0003800200 */
.L_x_887:
[----:B------:R-:W-:Y:S05]  /*1300*/  @!P1 BRA `(.L_x_881) ;  /* 0x00000000003c9947 */ /* 0x000fea0003800000 */
[----:B------:R-:W0:Y:S01]  /*1310*/  LDC.64 R8, c[0x0][0x440] ;  /* 0x00011000ff087b82 */ /* 0x000e220000000a00 */
[----:B------:R-:W-:Y:S01]  /*1320*/  IMAD R2, R2, R54, R7 ;  /* 0x0000003602027224 */ /* 0x000fe200078e0207 */
[----:B------:R-:W-:-:S04]  /*1330*/  IADD3 R0, PT, PT, -R0, RZ, RZ ;  /* 0x000000ff00007210 */ /* 0x000fc80007ffe1ff */
[----:B------:R-:W-:Y:S02]  /*1340*/  IADD3 R13, PT, PT, R57, R2, RZ ;  /* 0x00000002390d7210 */ /* 0x000fe40007ffe0ff */
[----:B------:R-:W1:Y:S05]  /*1350*/  LDC.64 R10, c[0x0][0x448] ;  /* 0x00011200ff0a7b82 */ /* 0x000e6a0000000a00 */
.L_x_889:
        /* <DEDUP_REMOVED lines=10> */
.L_x_881:
[----:B------:R-:W-:Y:S05]  /*1400*/  BSYNC.RECONVERGENT B0 ;  /* 0x0000000000007941 */ /* 0x000fea0003800200 */
.L_x_880:
        /* <DEDUP_REMOVED lines=62> */
.L_x_890:
        /* <DEDUP_REMOVED lines=9> */
.L_x_2822:


//--------------------- .text._ZN10layer_norm40ln_parallel_residual_bwd_finalize_kernelINS_22Kernel_traits_finalizeILj4096E13__nv_bfloat16S2_fS2_fjLb0ELj1024ELj4ENS_18Kernel_traits_baseILj4096ES2_S2_fS2_fjLj1024EEEEELb0EEEvNS_9BwdParamsE --------------------------
	.section	.text._ZN10layer_norm40ln_parallel_residual_bwd_finalize_kernelINS_22Kernel_traits_finalizeILj4096E13__nv_bfloat16S2_fS2_fjLb0ELj1024ELj4ENS_18Kernel_traits_baseILj4096ES2_S2_fS2_fjLj1024EEEEELb0EEEvNS_9BwdParamsE,"ax",@progbits
	.align	128
        .global         _ZN10layer_norm40ln_parallel_residual_bwd_finalize_kernelINS_22Kernel_traits_finalizeILj4096E13__nv_bfloat16S2_fS2_fjLb0ELj1024ELj4ENS_18Kernel_traits_baseILj4096ES2_S2_fS2_fjLj1024EEEEELb0EEEvNS_9BwdParamsE
        .type           _ZN10layer_norm40ln_parallel_residual_bwd_finalize_kernelINS_22Kernel_traits_finalizeILj4096E13__nv_bfloat16S2_fS2_fjLb0ELj1024ELj4ENS_18Kernel_traits_baseILj4096ES2_S2_fS2_fjLj1024EEEEELb0EEEvNS_9BwdParamsE,@function
        .size           _ZN10layer_norm40ln_parallel_residual_bwd_finalize_kernelINS_22Kernel_traits_finalizeILj4096E13__nv_bfloat16S2_fS2_fjLb0ELj1024ELj4ENS_18Kernel_traits_baseILj4096ES2_S2_fS2_fjLj1024EEEEELb0EEEvNS_9BwdParamsE,(.L_x_2823 - _ZN10layer_norm40ln_parallel_residual_bwd_finalize_kernelINS_22Kernel_traits_finalizeILj4096E13__nv_bfloat16S2_fS2_fjLb0ELj1024ELj4ENS_18Kernel_traits_baseILj4096ES2_S2_fS2_fjLj1024EEEEELb0EEEvNS_9BwdParamsE)
        .other          _ZN10layer_norm40ln_parallel_residual_bwd_finalize_kernelINS_22Kernel_traits_finalizeILj4096E13__nv_bfloat16S2_fS2_fjLb0ELj1024ELj4ENS_18Kernel_traits_baseILj4096ES2_S2_fS2_fjLj1024EEEEELb0EEEvNS_9BwdParamsE,@"STO_CUDA_ENTRY STV_DEFAULT"
_ZN10layer_norm40ln_parallel_residual_bwd_finalize_kernelINS_22Kernel_traits_finalizeILj4096E13__nv_bfloat16S2_fS2_fjLb0ELj1024ELj4ENS_18Kernel_traits_baseILj4096ES2_S2_fS2_fjLj1024EEEEELb0EEEvNS_9BwdParamsE:
.text._ZN10layer_norm40ln_parallel_residual_bwd_finalize_kernelINS_22Kernel_traits_finalizeILj4096E13__nv_bfloat16S2_fS2_fjLb0ELj1024ELj4ENS_18Kernel_traits_baseILj4096ES2_S2_fS2_fjLj1024EEEEELb0EEEvNS_9BwdParamsE:
        /* <DEDUP_REMOVED lines=58> */
.L_x_895:
        /* <DEDUP_REMOVED lines=112> */
.L_x_894:
[----:B------:R-:W-:Y:S05]  /*0aa0*/  BSYNC.RECONVERGENT B1 ;  /* 0x0000000000017941 */ /* 0x000fea0003800200 */
.L_x_893:
        /* <DEDUP_REMOVED lines=66> */
.L_x_897:
[----:B------:R-:W-:Y:S05]  /*0ed0*/  BSYNC.RECONVERGENT B1 ;  /* 0x0000000000017941 */ /* 0x000fea0003800200 */
.L_x_896:
        /* <DEDUP_REMOVED lines=36> */
.L_x_899:
[----:B------:R-:W-:Y:S05]  /*1120*/  BSYNC.RECONVERGENT B1 ;  /* 0x0000000000017941 */ /* 0x000fea0003800200 */
.L_x_898:
        /* <DEDUP_REMOVED lines=18> */
.L_x_892:
[----:B------:R-:W-:Y:S05]  /*1250*/  BSYNC.RECONVERGENT B0 ;  /* 0x0000000000007941 */ /* 0x000fea0003800200 */
.L_x_891:
        /* <DEDUP_REMOVED lines=96> */
.L_x_900:
        /* <DEDUP_REMOVED lines=10> */
.L_x_2823:


//--------------------- .text._ZN10layer_norm31ln_parallel_residual_bwd_kernelINS_13Kernel_traitsI13__nv_bfloat16S2_fS2_fjLj4096ELj1ELj1ELj8ELj16ENS_18Kernel_traits_baseILj4096ES2_S2_fS2_fjLj256EEEEELb1ELb1ELb0EEEvNS_9BwdParamsE --------------------------
	.section	.text._ZN10layer_norm31ln_parallel_residual_bwd_kernelINS_13Kernel_traitsI13__nv_bfloat16S2_fS2_fjLj4096ELj1ELj1ELj8ELj16ENS_18Kernel_traits_baseILj4096ES2_S2_fS2_fjLj256EEEEELb1ELb1ELb0EEEvNS_9BwdParamsE,"ax",@progbits
	.align	128
        .global         _ZN10layer_norm31ln_parallel_residual_bwd_kernelINS_13Kernel_traitsI13__nv_bfloat16S2_fS2_fjLj4096ELj1ELj1ELj8ELj16ENS_18Kernel_traits_baseILj4096ES2_S2_fS2_fjLj256EEEEELb1ELb1ELb0EEEvNS_9BwdParamsE
        .type           _ZN10layer_norm31ln_parallel_residual_bwd_kernelINS_13Kernel_traitsI13__nv_bfloat16S2_fS2_fjLj4096ELj1ELj1ELj8ELj16ENS_18Kernel_traits_baseILj4096ES2_S2_fS2_fjLj256EEEEELb1ELb1ELb0EEEvNS_9BwdParamsE,@function
        .size           _ZN10layer_norm31ln_parallel_residual_bwd_kernelINS_13Kernel_traitsI13__nv_bfloat16S2_fS2_fjLj4096ELj1ELj1ELj8ELj16ENS_18Kernel_traits_baseILj4096ES2_S2_fS2_fjLj256EEEEELb1ELb1ELb0EEEvNS_9BwdParamsE,(.L_x_2824 - _ZN10layer_norm31ln_parallel_residual_bwd_kernelINS_13Kernel_traitsI13__nv_bfloat16S2_fS2_fjLj4096ELj1ELj1ELj8ELj16ENS_18Kernel_traits_baseILj4096ES2_S2_fS2_fjLj256EEEEELb1ELb1ELb0EEEvNS_9BwdParamsE)
        .other          _ZN10layer_norm31ln_parallel_residual_bwd_kernelINS_13Kernel_traitsI13__nv_bfloat16S2_fS2_fjLj4096ELj1ELj1ELj8ELj16ENS_18Kernel_traits_baseILj4096ES2_S2_fS2_fjLj256EEEEELb1ELb1ELb0EEEvNS_9BwdParamsE,@"STO_CUDA_ENTRY STV_DEFAULT"
_ZN10layer_norm31ln_parallel_residual_bwd_kernelINS_13Kernel_traitsI13__nv_bfloat16S2_fS2_fjLj4096ELj1ELj1ELj8ELj16ENS_18Kernel_traits_baseILj4096ES2_S2_fS2_fjLj256EEEEELb1ELb1ELb0EEEvNS_9BwdParamsE:
.text._ZN10layer_norm31ln_parallel_residual_bwd_kernelINS_13Kernel_traitsI13__nv_bfloat16S2_fS2_fjLj4096ELj1ELj1ELj8ELj16ENS_18Kernel_traits_baseILj4096ES2_S2_fS2_fjLj256EEEEELb1ELb1ELb0EEEvNS_9BwdParamsE:
        /* <DEDUP_REMOVED lines=73> */
.L_x_928:
        /* <DEDUP_REMOVED lines=10> */
[----:B------:R-:W-:Y:S03]  /*0530*/  BSSY.RECONVERGENT B0, `(.L_x_902) ;  /* 0x0000069000007945 */ /* 0x000fe60003800200 */
[----:B------:R-:W-:Y:S02]  /*0540*/  LEA.HI.SX32 R88, R73, R126, 0x1d ;  /* 0x0000007e49587211 */ /* 0x000fe400078feaff */
[----:B------:R-:W-:Y:S02]  /*0550*/  CS2R R126, SRZ ;  /* 0x00000000007e7805 */ /* 0x000fe4000001ff00 */
[----:B------:R-:W-:Y:S02]  /*0560*/  ISETP.GE.U32.AND P2, PT, R2, 0x200, PT ;  /* 0x000002000200780c */ /* 0x000fe40003f46070 */
[----:B------:R-:W-:-:S02]  /*0570*/  MOV R133, R88 ;  /* 0x0000005800857202 */ /* 0x000fc40000000f00 */
[----:B---3--:R-:W-:Y:S01]  /*0580*/  FSEL R141, R68, RZ, !P3 ;  /* 0x000000ff448d7208 */ /* 0x008fe20005800000 */
[----:B0-----:R-:W-:Y:S08]  /*0590*/  @!P1 BRA `(.L_x_903) ;  /* 0x0000000400889947 */ /* 0x001ff00003800000 */
[----:B------:R-:W0:Y:S08]  /*05a0*/  LDC.64 R82, c[0x0][0x3a8] ;  /* 0x0000ea00ff527b82 */ /* 0x000e300000000a00 */
[----:B------:R-:W1:Y:S08]  /*05b0*/  LDC.64 R68, c[0x0][0x428] ;  /* 0x00010a00ff447b82 */ /* 0x000e700000000a00 */
[----:B------:R-:W2:Y:S01]  /*05c0*/  LDC.64 R84, c[0x0][0x3b0] ;  /* 0x0000ec00ff547b82 */ /* 0x000ea20000000a00 */
[----:B0-----:R-:W-:-:S05]  /*05d0*/  IMAD.WIDE.U32 R82, R88, 0x20, R82 ;  /* 0x0000002058527825 */ /* 0x001fca00078e0052 */
[----:B------:R-:W3:Y:S01]  /*05e0*/  LDG.E.128 R76, desc[UR10][R82.64] ;  /* 0x0000000a524c7981 */ /* 0x000ee2000c1e1d00 */
[----:B-1----:R-:W-:-:S03]  /*05f0*/  IMAD.WIDE.U32 R68, R88, 0x10, R68 ;  /* 0x0000001058447825 */ /* 0x002fc600078e0044 */
[----:B------:R-:W3:Y:S04]  /*0600*/  LDG.E.128 R72, desc[UR10][R82.64+0x10] ;  /* 0x0000100a52487981 */ /* 0x000ee8000c1e1d00 */
[----:B------:R-:W3:Y:S01]  /*0610*/  LDG.E.128 R68, desc[UR10][R68.64] ;  /* 0x0000000a44447981 */ /* 0x000ee2000c1e1d00 */
[----:B--2---:R-:W-:-:S06]  /*0620*/  IMAD.WIDE.U32 R84, R88, 0x8, R84 ;  /* 0x0000000858547825 */ /* 0x004fcc00078e0054 */
[----:B------:R-:W5:Y:S01]  /*0630*/  LDG.E.64 R84, desc[UR10][R84.64] ;  /* 0x0000000a54547981 */ /* 0x000f62000c1e1b00 */
[----:B----4-:R-:W-:-:S04]  /*0640*/  ISETP.NE.U32.AND P1, PT, RZ, UR12, PT ;  /* 0x0000000cff007c0c */ /* 0x010fc8000bf25070 */
[----:B------:R-:W-:Y:S02]  /*0650*/  ISETP.NE.AND.EX P1, PT, RZ, UR13, PT, P1 ;  /* 0x0000000dff007c0c */ /* 0x000fe4000bf25310 */
[----:B------:R-:W-:-:S04]  /*0660*/  ISETP.NE.U32.AND P0, PT, RZ, UR16, PT ;  /* 0x00000010ff007c0c */ /* 0x000fc8000bf05070 */
[----:B------:R-:W-:-:S07]  /*0670*/  ISETP.NE.AND.EX P0, PT, RZ, UR17, PT, P0 ;  /* 0x00000011ff007c0c */ /* 0x000fce000bf05300 */
[----:B------:R-:W0:Y:S08]  /*0680*/  @P1 LDC.64 R108, c[0x0][0x3b8] ;  /* 0x0000ee00ff6c1b82 */ /* 0x000e300000000a00 */
[----:B------:R-:W1:Y:S01]  /*0690*/  @P0 LDC.64 R80, c[0x0][0x438] ;  /* 0x00010e00ff500b82 */ /* 0x000e620000000a00 */
[----:B------:R-:W-:Y:S01]  /*06a0*/  SHF.L.U32 R112, R117, 0x10, RZ ;  /* 0x0000001075707819 */ /* 0x000fe200000006ff */
[----:B0-----:R-:W-:-:S05]  /*06b0*/  @P1 IMAD.WIDE.U32 R108, R88, 0x8, R108 ;  /* 0x00000008586c1825 */ /* 0x001fca00078e006c */
[----:B------:R0:W5:Y:S01]  /*06c0*/  @P1 LDG.E.64 R128, desc[UR10][R108.64] ;  /* 0x0000000a6c801981 */ /* 0x000162000c1e1b00 */
[----:B-1----:R-:W-:Y:S01]  /*06d0*/  @P0 IMAD.WIDE.U32 R80, R88, 0x20, R80 ;  /* 0x0000002058500825 */ /* 0x002fe200078e0050 */
[----:B------:R-:W-:-:S04]  /*06e0*/  SHF.L.U32 R121, R134, 0x10, RZ ;  /* 0x0000001086797819 */ /* 0x000fc800000006ff */
[----:B------:R-:W5:Y:S01]  /*06f0*/  @P0 LDG.E.128 R8, desc[UR10][R80.64] ;  /* 0x0000000a50080981 */ /* 0x000f62000c1e1d00 */
[----:B0-----:R-:W-:Y:S02]  /*0700*/  SHF.L.U32 R108, R116, 0x10, RZ ;  /* 0x00000010746c7819 */ /* 0x001fe400000006ff */
[----:B------:R-:W-:Y:S01]  /*0710*/  SHF.L.U32 R109, R136, 0x10, RZ ;  /* 0x00000010886d7819 */ /* 0x000fe200000006ff */
[----:B------:R0:W5:Y:S01]  /*0720*/  @P0 LDG.E.128 R4, desc[UR10][R80.64+0x10] ;  /* 0x0000100a50040981 */ /* 0x000162000c1e1d00 */
[----:B------:R-:W-:Y:S02]  /*0730*/  SHF.L.U32 R113, R135, 0x10, RZ ;  /* 0x0000001087717819 */ /* 0x000fe400000006ff */
[----:B------:R-:W-:Y:S02]  /*0740*/  SHF.L.U32 R114, R118, 0x10, RZ ;  /* 0x0000001076727819 */ /* 0x000fe400000006ff */
[----:B------:R-:W-:Y:S02]  /*0750*/  SHF.L.U32 R122, R119, 0x10, RZ ;  /* 0x00000010777a7819 */ /* 0x000fe400000006ff */
[----:B------:R-:W-:Y:S01]  /*0760*/  IADD3 R133, PT, PT, R88, 0x100, RZ ;  /* 0x0000010058857810 */ /* 0x000fe20007ffe0ff */
[C---:B---3--:R-:W-:Y:S01]  /*0770*/  FADD.FTZ R106, -R141.reuse, R77 ;  /* 0x0000004d8d6a7221 */ /* 0x048fe20000010100 */
[C---:B------:R-:W-:Y:S01]  /*0780*/  FADD.FTZ R110, -R141.reuse, R79 ;  /* 0x0000004f8d6e7221 */ /* 0x040fe20000010100 */
[C---:B------:R-:W-:Y:S01]  /*0790*/  FADD.FTZ R78, -R141.reuse, R78 ;  /* 0x0000004e8d4e7221 */ /* 0x040fe20000010100 */
[----:B------:R-:W-:Y:S01]  /*07a0*/  FADD.FTZ R76, -R141, R76 ;  /* 0x0000004c8d4c7221 */ /* 0x000fe20000010100 */
[----:B-----5:R-:W-:Y:S01]  /*07b0*/  FMUL.FTZ R106, R91, R106 ;  /* 0x0000006a5b6a7220 */ /* 0x020fe20000410000 */
[----:B------:R-:W-:-:S02]  /*07c0*/  PRMT R77, R68, 0x7632, R77 ;  /* 0x00007632444d7816 */ /* 0x000fc4000000004d */
[----:B------:R-:W-:Y:S02]  /*07d0*/  SHF.L.U32 R79, R68, 0x10, RZ ;  /* 0x00000010444f7819 */ /* 0x000fe400000006ff */
[----:B------:R-:W-:Y:S02]  /*07e0*/  PRMT R82, R69, 0x7632, R82 ;  /* 0x0000763245527816 */ /* 0x000fe40000000052 */
[----:B------:R-:W-:Y:S01]  /*07f0*/  SHF.L.U32 R68, R77, 0x10, RZ ;  /* 0x000000104d447819 */ /* 0x000fe200000006ff */
[----:B------:R-:W-:Y:S01]  /*0800*/  FMUL.FTZ R108, R108, R79 ;  /* 0x0000004f6c6c7220 */ /* 0x000fe20000410000 */
[----:B------:R-:W-:Y:S01]  /*0810*/  SHF.L.U32 R69, R69, 0x10, RZ ;  /* 0x0000001045457819 */ /* 0x000fe200000006ff */
[C---:B------:R-:W-:Y:S01]  /*0820*/  FMUL.FTZ R111, R91.reuse, R78 ;  /* 0x0000004e5b6f7220 */ /* 0x040fe20000410000 */
[----:B------:R-:W-:Y:S01]  /*0830*/  FMUL.FTZ R3, R91, R76 ;  /* 0x0000004c5b037220 */ /* 0x000fe20000410000 */
[----:B------:R-:W-:Y:S01]  /*0840*/  PRMT R83, R70, 0x7632, R83 ;  /* 0x0000763246537816 */ /* 0x000fe20000000053 */
[-C--:B------:R-:W-:Y:S01]  /*0850*/  FMUL.FTZ R109, R109, R68.reuse ;  /* 0x000000446d6d7220 */ /* 0x080fe20000410000 */
[----:B------:R-:W-:Y:S01]  /*0860*/  FFMA.FTZ R41, R106, R68, R41 ;  /* 0x000000446a297223 */ /* 0x000fe20000010029 */
[----:B------:R-:W-:Y:S01]  /*0870*/  FADD.FTZ R25, R25, R68 ;  /* 0x0000004419197221 */ /* 0x000fe20000010000 */
[----:B------:R-:W-:Y:S01]  /*0880*/  FADD.FTZ R120, -R141, R73 ;  /* 0x000000498d787221 */ /* 0x000fe20000010100 */
[-C--:B------:R-:W-:Y:S01]  /*0890*/  FMUL.FTZ R112, R112, R69.reuse ;  /* 0x0000004570707220 */ /* 0x080fe20000410000 */
[----:B------:R-:W-:Y:S01]  /*08a0*/  FADD.FTZ R26, R26, R69 ;  /* 0x000000451a1a7221 */ /* 0x000fe20000010000 */
[----:B------:R-:W-:Y:S01]  /*08b0*/  FFMA.FTZ R42, R111, R69, R42 ;  /* 0x000000456f2a7223 */ /* 0x000fe2000001002a */
[----:B------:R-:W-:Y:S01]  /*08c0*/  FADD.FTZ R68, RZ, R108 ;  /* 0x0000006cff447221 */ /* 0x000fe20000010000 */
[----:B------:R-:W-:Y:S01]  /*08d0*/  FFMA.FTZ R69, R3, R108, RZ ;  /* 0x0000006c03457223 */ /* 0x000fe200000100ff */
[----:B0-----:R-:W-:Y:S01]  /*08e0*/  SHF.L.U32 R81, R70, 0x10, RZ ;  /* 0x0000001046517819 */ /* 0x001fe200000006ff */
[----:B------:R-:W-:Y:S01]  /*08f0*/  FMUL.FTZ R120, R91, R120 ;  /* 0x000000785b787220 */ /* 0x000fe20000410000 */
[----:B------:R-:W-:-:S02]  /*0900*/  PRMT R80, R71, 0x7632, R80 ;  /* 0x0000763247507816 */ /* 0x000fc40000000050 */
[----:B------:R-:W-:Y:S01]  /*0910*/  SHF.L.U32 R125, R71, 0x10, RZ ;  /* 0x00000010477d7819 */ /* 0x000fe200000006ff */
[----:B------:R-:W-:Y:S01]  /*0920*/  FADD.FTZ R71, R68, R109 ;  /* 0x0000006d44477221 */ /* 0x000fe20000010000 */
[----:B------:R-:W-:Y:S01]  /*0930*/  SHF.L.U32 R70, R83, 0x10, RZ ;  /* 0x0000001053467819 */ /* 0x000fe200000006ff */
[----:B------:R-:W-:Y:S01]  /*0940*/  FFMA.FTZ R68, R106, R109, R69 ;  /* 0x0000006d6a447223 */ /* 0x000fe20000010045 */
[----:B------:R-:W-:Y:S01]  /*0950*/  SHF.L.U32 R82, R82, 0x10, RZ ;  /* 0x0000001052527819 */ /* 0x000fe200000006ff */
[----:B------:R-:W-:Y:S01]  /*0960*/  FADD.FTZ R72, -R141, R72 ;  /* 0x000000488d487221 */ /* 0x000fe20000010100 */
[----:B------:R-:W-:Y:S01]  /*0970*/  FMUL.FTZ R110, R91, R110 ;  /* 0x0000006e5b6e7220 */ /* 0x000fe20000410000 */
[-C--:B------:R-:W-:Y:S01]  /*0980*/  FMUL.FTZ R121, R121, R70.reuse ;  /* 0x0000004679797220 */ /* 0x080fe20000410000 */
[----:B------:R-:W-:Y:S01]  /*0990*/  FADD.FTZ R21, R21, R70 ;  /* 0x0000004615157221 */ /* 0x000fe20000010000 */
[----:B------:R-:W-:Y:S01]  /*09a0*/  FFMA.FTZ R37, R120, R70, R37 ;  /* 0x0000004678257223 */ /* 0x000fe20000010025 */
[----:B------:R-:W-:Y:S01]  /*09b0*/  FMUL.FTZ R113, R113, R82 ;  /* 0x0000005271717220 */ /* 0x000fe20000410000 */
[----:B------:R-:W-:Y:S01]  /*09c0*/  FADD.FTZ R70, R71, R112 ;  /* 0x0000007047467221 */ /* 0x000fe20000010000 */
[----:B------:R-:W-:Y:S01]  /*09d0*/  FFMA.FTZ R69, R111, R112, R68 ;  /* 0x000000706f457223 */ /* 0x000fe20000010044 */
[----:B------:R-:W-:Y:S01]  /*09e0*/  FMUL.FTZ R115, R91, R72 ;  /* 0x000000485b737220 */ /* 0x000fe20000410000 */
[----:B------:R-:W-:Y:S01]  /*09f0*/  FMUL.FTZ R114, R114, R81 ;  /* 0x0000005172727220 */ /* 0x000fe20000410000 */
[----:B------:R-:W-:Y:S01]  /*0a00*/  FADD.FTZ R71, R70, R113 ;  /* 0x0000007146477221 */ /* 0x000fe20000010000 */
[----:B------:R-:W-:Y:S01]  /*0a10*/  FFMA.FTZ R68, R110, R113, R69 ;  /* 0x000000716e447223 */ /* 0x000fe20000010045 */
[----:B------:R-:W-:-:S02]  /*0a20*/  FADD.FTZ R74, -R141, R74 ;  /* 0x0000004a8d4a7221 */ /* 0x000fc40000010100 */
[----:B------:R-:W-:Y:S01]  /*0a30*/  FADD.FTZ R70, R71, R114 ;  /* 0x0000007247467221 */ /* 0x000fe20000010000 */
[----:B------:R-:W-:Y:S01]  /*0a40*/  FFMA.FTZ R69, R115, R114, R68 ;  /* 0x0000007273457223 */ /* 0x000fe20000010044 */
[----:B------:R-:W-:Y:S01]  /*0a50*/  SHF.L.U32 R72, R132, 0x10, RZ ;  /* 0x0000001084487819 */ /* 0x000fe200000006ff */
[----:B------:R-:W-:Y:S01]  /*0a60*/  FMUL.FTZ R123, R91, R74 ;  /* 0x0000004a5b7b7220 */ /* 0x000fe20000410000 */
[----:B------:R-:W-:Y:S01]  /*0a70*/  SHF.L.U32 R80, R80, 0x10, RZ ;  /* 0x0000001050507819 */ /* 0x000fe200000006ff */
        /* <DEDUP_REMOVED lines=19> */
[----:B------:R-:W-:-:S07]  /*0bb0*/  FFMA.FTZ R126, R124, R125, R68 ;  /* 0x0000007d7c7e7223 */ /* 0x000fce0000010044 */
.L_x_903:
[----:B----4-:R-:W-:Y:S05]  /*0bc0*/  BSYNC.RECONVERGENT B0 ;  /* 0x0000000000007941 */ /* 0x010fea0003800200 */
.L_x_902:
[----:B------:R-:W-:Y:S04]  /*0bd0*/  BSSY.RECONVERGENT B0, `(.L_x_904) ;  /* 0x0000063000007945 */ /* 0x000fe80003800200 */
[----:B------:R-:W-:Y:S05]  /*0be0*/  @!P2 BRA `(.L_x_905) ;  /* 0x000000040084a947 */ /* 0x000fea0003800000 */
[----:B------:R-:W0:Y:S08]  /*0bf0*/  LDC.64 R82, c[0x0][0x3a8] ;  /* 0x0000ea00ff527b82 */ /* 0x000e300000000a00 */
[----:B------:R-:W1:Y:S01]  /*0c00*/  LDC.64 R76, c[0x0][0x428] ;  /* 0x00010a00ff4c7b82 */ /* 0x000e620000000a00 */
[----:B------:R-:W-:-:S04]  /*0c10*/  ISETP.NE.U32.AND P0, PT, RZ, UR16, PT ;  /* 0x00000010ff007c0c */ /* 0x000fc8000bf05070 */
[----:B------:R-:W-:-:S03]  /*0c20*/  ISETP.NE.AND.EX P0, PT, RZ, UR17, PT, P0 ;  /* 0x00000011ff007c0c */ /* 0x000fc6000bf05300 */
[----:B------:R-:W2:Y:S01]  /*0c30*/  LDC.64 R86, c[0x0][0x3b0] ;  /* 0x0000ec00ff567b82 */ /* 0x000ea20000000a00 */
[----:B0-----:R-:W-:-:S09]  /*0c40*/  IMAD.WIDE.U32 R82, R133, 0x20, R82 ;  /* 0x0000002085527825 */ /* 0x001fd200078e0052 */
[----:B------:R-:W0:Y:S01]  /*0c50*/  @P0 LDC.64 R80, c[0x0][0x438] ;  /* 0x00010e00ff500b82 */ /* 0x000e220000000a00 */
[----:B------:R-:W3:Y:S01]  /*0c60*/  LDG.E.128 R68, desc[UR10][R82.64] ;  /* 0x0000000a52447981 */ /* 0x000ee2000c1e1d00 */
[----:B-1----:R-:W-:-:S03]  /*0c70*/  IMAD.WIDE.U32 R76, R133, 0x10, R76 ;  /* 0x00000010854c7825 */ /* 0x002fc600078e004c */
[----:B------:R-:W4:Y:S04]  /*0c80*/  LDG.E.128 R72, desc[UR10][R82.64+0x10] ;  /* 0x0000100a52487981 */ /* 0x000f28000c1e1d00 */
[----:B------:R-:W4:Y:S01]  /*0c90*/  LDG.E.128 R76, desc[UR10][R76.64] ;  /* 0x0000000a4c4c7981 */ /* 0x000f22000c1e1d00 */
[----:B------:R-:W-:Y:S01]  /*0ca0*/  ISETP.NE.U32.AND P1, PT, RZ, UR12, PT ;  /* 0x0000000cff007c0c */ /* 0x000fe2000bf25070 */
[----:B--2---:R-:W-:-:S03]  /*0cb0*/  IMAD.WIDE.U32 R86, R133, 0x8, R86 ;  /* 0x0000000885567825 */ /* 0x004fc600078e0056 */
[----:B------:R-:W-:-:S03]  /*0cc0*/  ISETP.NE.AND.EX P1, PT, RZ, UR13, PT, P1 ;  /* 0x0000000dff007c0c */ /* 0x000fc6000bf25310 */
[----:B------:R-:W5:Y:S01]  /*0cd0*/  LDG.E.64 R86, desc[UR10][R86.64] ;  /* 0x0000000a56567981 */ /* 0x000f62000c1e1b00 */
[----:B0-----:R-:W-:-:S05]  /*0ce0*/  @P0 IMAD.WIDE.U32 R80, R133, 0x20, R80 ;  /* 0x0000002085500825 */ /* 0x001fca00078e0050 */
[----:B------:R-:W5:Y:S04]  /*0cf0*/  @P0 LDG.E.128 R48, desc[UR10][R80.64] ;  /* 0x0000000a50300981 */ /* 0x000f68000c1e1d00 */
[----:B------:R-:W0:Y:S01]  /*0d00*/  @P1 LDC.64 R92, c[0x0][0x3b8] ;  /* 0x0000ee00ff5c1b82 */ /* 0x000e220000000a00 */
[----:B------:R-:W5:Y:S01]  /*0d10*/  @P0 LDG.E.128 R52, desc[UR10][R80.64+0x10] ;  /* 0x0000100a50340981 */ /* 0x000f62000c1e1d00 */
[----:B------:R-:W-:Y:S02]  /*0d20*/  SHF.L.U32 R95, R140, 0x10, RZ ;  /* 0x000000108c5f7819 */ /* 0x000fe400000006ff */
[----:B------:R-:W-:Y:S01]  /*0d30*/  SHF.L.U32 R96, R45, 0x10, RZ ;  /* 0x000000102d607819 */ /* 0x000fe200000006ff */
[----:B0-----:R-:W-:-:S05]  /*0d40*/  @P1 IMAD.WIDE.U32 R92, R133, 0x8, R92 ;  /* 0x00000008855c1825 */ /* 0x001fca00078e005c */
[----:B------:R0:W5:Y:S02]  /*0d50*/  @P1 LDG.E.64 R130, desc[UR10][R92.64] ;  /* 0x0000000a5c821981 */ /* 0x000164000c1e1b00 */
[----:B0-----:R-:W-:Y:S02]  /*0d60*/  SHF.L.U32 R92, R44, 0x10, RZ ;  /* 0x000000102c5c7819 */ /* 0x001fe400000006ff */
[----:B------:R-:W-:Y:S02]  /*0d70*/  SHF.L.U32 R103, R138, 0x10, RZ ;  /* 0x000000108a677819 */ /* 0x000fe400000006ff */
[----:B------:R-:W-:Y:S02]  /*0d80*/  SHF.L.U32 R99, R139, 0x10, RZ ;  /* 0x000000108b637819 */ /* 0x000fe400000006ff */
[----:B------:R-:W-:Y:S02]  /*0d90*/  SHF.L.U32 R98, R46, 0x10, RZ ;  /* 0x000000102e627819 */ /* 0x000fe400000006ff */
[----:B------:R-:W-:-:S02]  /*0da0*/  SHF.L.U32 R102, R47, 0x10, RZ ;  /* 0x000000102f667819 */ /* 0x000fc400000006ff */
[----:B------:R-:W-:Y:S01]  /*0db0*/  SHF.L.U32 R107, R137, 0x10, RZ ;  /* 0x00000010896b7819 */ /* 0x000fe200000006ff */
[C---:B---3--:R-:W-:Y:S01]  /*0dc0*/  FADD.FTZ R68, -R141.reuse, R68 ;  /* 0x000000448d447221 */ /* 0x048fe20000010100 */
[C---:B------:R-:W-:Y:S01]  /*0dd0*/  FADD.FTZ R90, -R141.reuse, R69 ;  /* 0x000000458d5a7221 */ /* 0x040fe20000010100 */
[----:B------:R-:W-:Y:S02]  /*0de0*/  FADD.FTZ R94, -R141, R71 ;  /* 0x000000478d5e7221 */ /* 0x000fe40000010100 */
[C---:B-----5:R-:W-:Y:S01]  /*0df0*/  FMUL.FTZ R93, R91.reuse, R68 ;  /* 0x000000445b5d7220 */ /* 0x060fe20000410000 */
[C---:B----4-:R-:W-:Y:S02]  /*0e00*/  PRMT R69, R76.reuse, 0x7632, R69 ;  /* 0x000076324c457816 */ /* 0x050fe40000000045 */
[----:B------:R-:W-:Y:S01]  /*0e10*/  SHF.L.U32 R71, R76, 0x10, RZ ;  /* 0x000000104c477819 */ /* 0x000fe200000006ff */
[----:B------:R-:W-:Y:S01]  /*0e20*/  FMUL.FTZ R90, R91, R90 ;  /* 0x0000005a5b5a7220 */ /* 0x000fe20000410000 */
[----:B------:R-:W-:Y:S01]  /*0e30*/  SHF.L.U32 R68, R69, 0x10, RZ ;  /* 0x0000001045447819 */ /* 0x000fe200000006ff */
[----:B------:R-:W-:-:S02]  /*0e40*/  FADD.FTZ R70, -R141, R70 ;  /* 0x000000468d467221 */ /* 0x000fc40000010100 */
[-C--:B------:R-:W-:Y:S01]  /*0e50*/  FMUL.FTZ R92, R92, R71.reuse ;  /* 0x000000475c5c7220 */ /* 0x080fe20000410000 */
[C-C-:B------:R-:W-:Y:S01]  /*0e60*/  FADD.FTZ R82, -R141.reuse, R72.reuse ;  /* 0x000000488d527221 */ /* 0x140fe20000010100 */
[--C-:B------:R-:W-:Y:S01]  /*0e70*/  FADD.FTZ R100, -R141, R73.reuse ;  /* 0x000000498d647221 */ /* 0x100fe20000010100 */
[----:B------:R-:W-:Y:S01]  /*0e80*/  PRMT R72, R77, 0x7632, R72 ;  /* 0x000076324d487816 */ /* 0x000fe20000000048 */
[-C--:B------:R-:W-:Y:S01]  /*0e90*/  FMUL.FTZ R95, R95, R68.reuse ;  /* 0x000000445f5f7220 */ /* 0x080fe20000410000 */
[----:B------:R-:W-:Y:S01]  /*0ea0*/  PRMT R73, R78, 0x7632, R73 ;  /* 0x000076324e497816 */ /* 0x000fe20000000049 */
[----:B------:R-:W-:Y:S01]  /*0eb0*/  FFMA.FTZ R33, R90, R68, R33 ;  /* 0x000000445a217223 */ /* 0x000fe20000010021 */
[----:B------:R-:W-:Y:S01]  /*0ec0*/  FADD.FTZ R17, R17, R68 ;  /* 0x0000004411117221 */ /* 0x000fe20000010000 */
[----:B------:R-:W-:Y:S01]  /*0ed0*/  SHF.L.U32 R77, R77, 0x10, RZ ;  /* 0x000000104d4d7819 */ /* 0x000fe200000006ff */
[----:B------:R-:W-:Y:S01]  /*0ee0*/  FADD.FTZ R68, R127, R92 ;  /* 0x0000005c7f447221 */ /* 0x000fe20000010000 */
[----:B------:R-:W-:Y:S01]  /*0ef0*/  FFMA.FTZ R69, R93, R92, R126 ;  /* 0x0000005c5d457223 */ /* 0x000fe2000001007e */
[----:B------:R-:W-:Y:S01]  /*0f00*/  FMUL.FTZ R97, R91, R70 ;  /* 0x000000465b617220 */ /* 0x000fe20000410000 */
[----:B------:R-:W-:Y:S01]  /*0f10*/  FADD.FTZ R16, R16, R71 ;  /* 0x0000004710107221 */ /* 0x000fe20000010000 */
[----:B------:R-:W-:Y:S01]  /*0f20*/  FFMA.FTZ R32, R93, R71, R32 ;  /* 0x000000475d207223 */ /* 0x000fe20000010020 */
[----:B------:R-:W-:Y:S01]  /*0f30*/  SHF.L.U32 R70, R73, 0x10, RZ ;  /* 0x0000001049467819 */ /* 0x000fe200000006ff */
[----:B------:R-:W-:Y:S01]  /*0f40*/  FMUL.FTZ R100, R91, R100 ;  /* 0x000000645b647220 */ /* 0x000fe20000410000 */
[----:B------:R-:W-:Y:S01]  /*0f50*/  SHF.L.U32 R72, R72, 0x10, RZ ;  /* 0x0000001048487819 */ /* 0x000fe200000006ff */
[----:B------:R-:W-:Y:S01]  /*0f60*/  FADD.FTZ R71, R68, R95 ;  /* 0x0000005f44477221 */ /* 0x000fe20000010000 */
[----:B------:R-:W-:Y:S01]  /*0f70*/  FMUL.FTZ R96, R96, R77 ;  /* 0x0000004d60607220 */ /* 0x000fe20000410000 */
[----:B------:R-:W-:Y:S01]  /*0f80*/  FFMA.FTZ R68, R90, R95, R69 ;  /* 0x0000005f5a447223 */ /* 0x000fe20000010045 */
[----:B------:R-:W-:Y:S01]  /*0f90*/  FADD.FTZ R104, -R141, R75 ;  /* 0x0000004b8d687221 */ /* 0x000fe20000010100 */
[----:B------:R-:W-:Y:S01]  /*0fa0*/  SHF.L.U32 R75, R78, 0x10, RZ ;  /* 0x000000104e4b7819 */ /* 0x000fe200000006ff */
[-C--:B------:R-:W-:Y:S01]  /*0fb0*/  FMUL.FTZ R103, R103, R70.reuse ;  /* 0x0000004667677220 */ /* 0x080fe20000410000 */
[----:B------:R-:W-:Y:S01]  /*0fc0*/  FFMA.FTZ R29, R100, R70, R29 ;  /* 0x00000046641d7223 */ /* 0x000fe2000001001d */
[----:B------:R-:W-:Y:S01]  /*0fd0*/  FADD.FTZ R13, R13, R70 ;  /* 0x000000460d0d7221 */ /* 0x000fe20000010000 */
[----:B------:R-:W-:Y:S01]  /*0fe0*/  FMUL.FTZ R94, R91, R94 ;  /* 0x0000005e5b5e7220 */ /* 0x000fe20000410000 */
[----:B------:R-:W-:Y:S01]  /*0ff0*/  FMUL.FTZ R99, R99, R72 ;  /* 0x0000004863637220 */ /* 0x000fe20000410000 */
[----:B------:R-:W-:Y:S01]  /*1000*/  FADD.FTZ R70, R71, R96 ;  /* 0x0000006047467221 */ /* 0x000fe20000010000 */
[----:B------:R-:W-:Y:S01]  /*1010*/  FFMA.FTZ R69, R97, R96, R68 ;  /* 0x0000006061457223 */ /* 0x000fe20000010044 */
[----:B------:R-:W-:Y:S01]  /*1020*/  FMUL.FTZ R101, R91, R82 ;  /* 0x000000525b657220 */ /* 0x000fe20000410000 */
[----:B------:R-:W-:Y:S01]  /*1030*/  FMUL.FTZ R98, R98, R75 ;  /* 0x0000004b62627220 */ /* 0x000fe20000410000 */
[----:B------:R-:W-:Y:S01]  /*1040*/  FADD.FTZ R71, R70, R99 ;  /* 0x0000006346477221 */ /* 0x000fe20000010000 */
[----:B------:R-:W-:Y:S01]  /*1050*/  FFMA.FTZ R68, R94, R99, R69 ;  /* 0x000000635e447223 */ /* 0x000fe20000010045 */
[----:B------:R-:W-:Y:S01]  /*1060*/  PRMT R76, R79, 0x7632, R76 ;  /* 0x000076324f4c7816 */ /* 0x000fe2000000004c */
[----:B------:R-:W-:Y:S01]  /*1070*/  FADD.FTZ R74, -R141, R74 ;  /* 0x0000004a8d4a7221 */ /* 0x000fe20000010100 */
[----:B------:R-:W-:Y:S01]  /*1080*/  SHF.L.U32 R79, R79, 0x10, RZ ;  /* 0x000000104f4f7819 */ /* 0x000fe200000006ff */
[----:B------:R-:W-:Y:S01]  /*1090*/  FADD.FTZ R70, R71, R98 ;  /* 0x0000006247467221 */ /* 0x000fe20000010000 */
[----:B------:R-:W-:Y:S01]  /*10a0*/  FFMA.FTZ R69, R101, R98, R68 ;  /* 0x0000006265457223 */ /* 0x000fe20000010044 */
[----:B------:R-:W-:Y:S01]  /*10b0*/  SHF.L.U32 R76, R76, 0x10, RZ ;  /* 0x000000104c4c7819 */ /* 0x000fe200000006ff */
[C---:B------:R-:W-:Y:S01]  /*10c0*/  FMUL.FTZ R105, R91.reuse, R74 ;  /* 0x0000004a5b697220 */ /* 0x040fe20000410000 */
[----:B------:R-:W-:Y:S01]  /*10d0*/  FMUL.FTZ R102, R102, R79 ;  /* 0x0000004f66667220 */ /* 0x000fe20000410000 */
        /* <DEDUP_REMOVED lines=17> */
[----:B------:R-:W-:-:S07]  /*11f0*/  FFMA.FTZ R126, R104, R107, R68 ;  /* 0x0000006b687e7223 */ /* 0x000fce0000010044 */
.L_x_905:
[----:B------:R-:W-:Y:S05]  /*1200*/  BSYNC.RECONVERGENT B0 ;  /* 0x0000000000007941 */ /* 0x000fea0003800200 */
.L_x_904:
        /* <DEDUP_REMOVED lines=32> */
.L_x_907:
[----:B------:R-:W-:Y:S05]  /*1410*/  BSYNC.RECONVERGENT B0 ;  /* 0x0000000000007941 */ /* 0x000fea0003800200 */
.L_x_906:
        /* <DEDUP_REMOVED lines=61> */
[----:B------:R-:W-:Y:S01]  /*17f0*/  ISETP.GE.U32.AND.EX P0, PT, R85, 0x1000000, PT, P0 ;  /* 0x010000005500780c */ /* 0x000fe20003f06100 */
[C---:B-----5:R-:W-:Y:S01]  /*1800*/  FMUL.FTZ R74, R91.reuse, R74 ;  /* 0x0000004a5b4a7220 */ /* 0x060fe20000410000 */
[C---:B------:R-:W-:Y:S01]  /*1810*/  FMUL.FTZ R70, R91.reuse, R70 ;  /* 0x000000465b467220 */ /* 0x040fe20000410000 */
[----:B------:R-:W-:Y:S01]  /*1820*/  FMUL.FTZ R68, R91, R68 ;  /* 0x000000445b447220 */ /* 0x000fe20000410000 */
[C---:B------:R-:W-:Y:S01]  /*1830*/  LOP3.LUT P5, RZ, R85.reuse, 0xff0000, RZ, 0xc0, !PT ;  /* 0x00ff000055ff7812 */ /* 0x040fe200078ac0ff */
        /* <DEDUP_REMOVED lines=10> */
[----:B------:R-:W-:Y:S01]  /*18e0*/  FADD.FTZ R78, R121, -R74 ;  /* 0x8000004a794e7221 */ /* 0x000fe20000010000 */
[-C--:B------:R-:W-:Y:S01]  /*18f0*/  FFMA.FTZ R68, R106, R72.reuse, R73 ;  /* 0x000000486a447223 */ /* 0x080fe20000010049 */
[----:B------:R-:W-:Y:S01]  /*1900*/  FADD.FTZ R74, R112, -R71 ;  /* 0x80000047704a7221 */ /* 0x000fe20000010000 */
[----:B------:R-:W-:Y:S01]  /*1910*/  FFMA.FTZ R69, R3, R72, R73 ;  /* 0x0000004803457223 */ /* 0x000fe20000010049 */
[----:B------:R-:W-:Y:S01]  /*1920*/  FADD.FTZ R76, R113, -R70 ;  /* 0x80000046714c7221 */ /* 0x000fe20000010000 */
[----:B------:R-:W-:Y:S01]  /*1930*/  FMUL.FTZ R78, R91, R78 ;  /* 0x0000004e5b4e7220 */ /* 0x000fe20000410000 */
[----:B------:R-:W-:Y:S01]  /*1940*/  FADD.FTZ R70, R109, -R68 ;  /* 0x800000446d467221 */ /* 0x000fe20000010000 */
[----:B------:R-:W-:Y:S01]  /*1950*/  FMUL.FTZ R74, R91, R74 ;  /* 0x0000004a5b4a7220 */ /* 0x000fe20000410000 */
[----:B------:R-:W-:Y:S01]  /*1960*/  FADD.FTZ R68, R108, -R69 ;  /* 0x800000456c447221 */ /* 0x000fe20000010000 */
[----:B------:R-:W-:Y:S01]  /*1970*/  FMUL.FTZ R78, R78, UR14 ;  /* 0x0000000e4e4e7c20 */ /* 0x000fe20008410000 */
[----:B------:R-:W-:Y:S01]  /*1980*/  LOP3.LUT P5, RZ, R85, 0xff00, RZ, 0xc0, !PT ;  /* 0x0000ff0055ff7812 */ /* 0x000fe200078ac0ff */
[----:B------:R-:W-:Y:S01]  /*1990*/  FMUL.FTZ R74, R74, UR14 ;  /* 0x0000000e4a4a7c20 */ /* 0x000fe20008410000 */
[----:B------:R-:W-:Y:S01]  /*19a0*/  LOP3.LUT P0, RZ, R84, 0xff0000, RZ, 0xc0, !PT ;  /* 0x00ff000054ff7812 */ /* 0x000fe2000780c0ff */
[C---:B------:R-:W-:Y:S01]  /*19b0*/  FMUL.FTZ R76, R91.reuse, R76 ;  /* 0x0000004c5b4c7220 */ /* 0x040fe20000410000 */
        /* <DEDUP_REMOVED lines=18> */
.L_x_912:
        /* <DEDUP_REMOVED lines=8> */
[C---:B-----5:R-:W-:Y:S01]  /*1b60*/  FMUL.FTZ R63, R91.reuse, R58 ;  /* 0x0000003a5b3f7220 */ /* 0x060fe20000410000 */
[C---:B------:R-:W-:Y:S01]  /*1b70*/  FMUL.FTZ R56, R91.reuse, R56 ;  /* 0x000000385b387220 */ /* 0x040fe20000410000 */
[----:B------:R-:W-:Y:S01]  /*1b80*/  FMUL.FTZ R62, R91, R62 ;  /* 0x0000003e5b3e7220 */ /* 0x000fe20000410000 */
        /* <DEDUP_REMOVED lines=17> */
[C---:B------:R-:W-:Y:S01]  /*1ca0*/  FMUL.FTZ R58, R91.reuse, R60 ;  /* 0x0000003c5b3a7220 */ /* 0x040fe20000410000 */
[----:B------:R-:W-:Y:S01]  /*1cb0*/  FMUL.FTZ R60, R91, R76 ;  /* 0x0000004c5b3c7220 */ /* 0x000fe20000410000 */
[----:B------:R-:W-:Y:S01]  /*1cc0*/  FADD.FTZ R74, R113, -R74 ;  /* 0x8000004a714a7221 */ /* 0x000fe20000010000 */
[----:B------:R-:W-:Y:S01]  /*1cd0*/  LOP3.LUT P5, RZ, R84, 0xff0000, RZ, 0xc0, !PT ;  /* 0x00ff000054ff7812 */ /* 0x000fe200078ac0ff */
[----:B------:R-:W-:Y:S01]  /*1ce0*/  FMUL.FTZ R69, R58, UR14 ;  /* 0x0000000e3a457c20 */ /* 0x000fe20008410000 */
        /* <DEDUP_REMOVED lines=21> */
.L_x_911:
        /* <DEDUP_REMOVED lines=20> */
[-CC-:B------:R-:W-:Y:S01]  /*1f80*/  FFMA.FTZ R74, R120, R72.reuse, R73.reuse ;  /* 0x00000048784a7223 */ /* 0x180fe20000010049 */
[----:B------:R-:W-:Y:S01]  /*1f90*/  LOP3.LUT P5, RZ, R85, 0xff0000, RZ, 0xc0, !PT ;  /* 0x00ff000055ff7812 */ /* 0x000fe200078ac0ff */
[-CC-:B------:R-:W-:Y:S01]  /*1fa0*/  FFMA.FTZ R71, R111, R72.reuse, R73.reuse ;  /* 0x000000486f477223 */ /* 0x180fe20000010049 */
[----:B------:R-:W-:Y:S01]  /*1fb0*/  FSEL R76, R68, RZ, P6 ;  /* 0x000000ff444c7208 */ /* 0x000fe20003000000 */
[-CC-:B------:R-:W-:Y:S01]  /*1fc0*/  FFMA.FTZ R68, R110, R72.reuse, R73.reuse ;  /* 0x000000486e447223 */ /* 0x180fe20000010049 */
[----:B------:R-:W-:Y:S01]  /*1fd0*/  FSEL R81, R70, RZ, P0 ;  /* 0x000000ff46517208 */ /* 0x000fe20000000000 */
[-C--:B------:R-:W-:Y:S01]  /*1fe0*/  FFMA.FTZ R70, R106, R72.reuse, R73 ;  /* 0x000000486a467223 */ /* 0x080fe20000010049 */
[----:B------:R-:W-:Y:S01]  /*1ff0*/  FADD.FTZ R74, R121, -R74 ;  /* 0x8000004a794a7221 */ /* 0x000fe20000010000 */
[----:B------:R-:W-:Y:S01]  /*2000*/  FSEL R78, R69, RZ, P5 ;  /* 0x000000ff454e7208 */ /* 0x000fe20002800000 */
[----:B------:R-:W-:Y:S01]  /*2010*/  FADD.FTZ R71, R112, -R71 ;  /* 0x8000004770477221 */ /* 0x000fe20000010000 */
[----:B------:R-:W-:Y:S01]  /*2020*/  FFMA.FTZ R69, R3, R72, R73 ;  /* 0x0000004803457223 */ /* 0x000fe20000010049 */
[----:B------:R-:W-:Y:S01]  /*2030*/  FADD.FTZ R82, R113, -R68 ;  /* 0x8000004471527221 */ /* 0x000fe20000010000 */
[----:B------:R-:W-:Y:S01]  /*2040*/  FFMA.FTZ R68, R91, R74, R5 ;  /* 0x0000004a5b447223 */ /* 0x000fe20000010005 */
[----:B------:R-:W-:Y:S01]  /*2050*/  FADD.FTZ R80, R109, -R70 ;  /* 0x800000466d507221 */ /* 0x000fe20000010000 */
[----:B------:R-:W-:Y:S01]  /*2060*/  FFMA.FTZ R70, R91, R71, R10 ;  /* 0x000000475b467223 */ /* 0x000fe2000001000a */
[----:B------:R-:W-:Y:S01]  /*2070*/  FADD.FTZ R75, R108, -R69 ;  /* 0x800000456c4b7221 */ /* 0x000fe20000010000 */
[----:B------:R-:W-:Y:S01]  /*2080*/  FMUL.FTZ R74, R68, UR14 ;  /* 0x0000000e444a7c20 */ /* 0x000fe20008410000 */
[----:B------:R-:W-:Y:S01]  /*2090*/  LOP3.LUT P5, RZ, R85, 0xff00, RZ, 0xc0, !PT ;  /* 0x0000ff0055ff7812 */ /* 0x000fe200078ac0ff */
        /* <DEDUP_REMOVED lines=21> */
.L_x_914:
        /* <DEDUP_REMOVED lines=22> */
[-CC-:B------:R-:W-:Y:S01]  /*2350*/  FFMA.FTZ R58, R106, R72.reuse, R73.reuse ;  /* 0x000000486a3a7223 */ /* 0x180fe20000010049 */
[----:B------:R-:W-:Y:S01]  /*2360*/  FFMA.FTZ R76, R120, R72, R73 ;  /* 0x00000048784c7223 */ /* 0x000fe20000010049 */
[----:B------:R-:W-:Y:S01]  /*2370*/  FADD.FTZ R57, R112, -R57 ;  /* 0x8000003970397221 */ /* 0x000fe20000010000 */
[----:B------:R-:W-:Y:S01]  /*2380*/  FADD.FTZ R59, R114, -R59 ;  /* 0x8000003b723b7221 */ /* 0x000fe20000010000 */
[----:B------:R-:W-:Y:S01]  /*2390*/  FADD.FTZ R70, R109, -R58 ;  /* 0x8000003a6d467221 */ /* 0x000fe20000010000 */
[----:B------:R-:W-:Y:S01]  /*23a0*/  FADD.FTZ R74, R113, -R60 ;  /* 0x8000003c714a7221 */ /* 0x000fe20000010000 */
[----:B------:R-:W-:Y:S01]  /*23b0*/  FFMA.FTZ R58, R91, R57, R10 ;  /* 0x000000395b3a7223 */ /* 0x000fe2000001000a */
[----:B------:R-:W-:Y:S01]  /*23c0*/  FADD.FTZ R76, R121, -R76 ;  /* 0x8000004c794c7221 */ /* 0x000fe20000010000 */
[C---:B------:R-:W-:Y:S01]  /*23d0*/  FFMA.FTZ R60, R91.reuse, R59, R4 ;  /* 0x0000003b5b3c7223 */ /* 0x040fe20000010004 */
[----:B------:R-:W-:Y:S01]  /*23e0*/  LOP3.LUT P5, RZ, R84, 0xff0000, RZ, 0xc0, !PT ;  /* 0x00ff000054ff7812 */ /* 0x000fe200078ac0ff */
[----:B------:R-:W-:Y:S01]  /*23f0*/  FMUL.FTZ R69, R58, UR14 ;  /* 0x0000000e3a457c20 */ /* 0x000fe20008410000 */
        /* <DEDUP_REMOVED lines=21> */
.L_x_910:
        /* <DEDUP_REMOVED lines=14> */
[----:B------:R-:W-:Y:S01]  /*2630*/  FFMA.FTZ R65, R115, R72, R73 ;  /* 0x0000004873417223 */ /* 0x000fe20000010049 */
[----:B------:R-:W-:Y:S01]  /*2640*/  ISETP.GE.U32.AND P5, PT, R84, RZ, PT ;  /* 0x000000ff5400720c */ /* 0x000fe20003fa6070 */
[C---:B-----5:R-:W-:Y:S01]  /*2650*/  FMUL.FTZ R64, R91.reuse, R64 ;  /* 0x000000405b407220 */ /* 0x060fe20000410000 */
[----:B------:R-:W-:Y:S01]  /*2660*/  FMUL.FTZ R68, R91, R68 ;  /* 0x000000445b447220 */ /* 0x000fe20000410000 */
[----:B------:R-:W-:Y:S01]  /*2670*/  FADD.FTZ R66, R121, -R66 ;  /* 0x8000004279427221 */ /* 0x000fe20000010000 */
[----:B------:R-:W-:Y:S01]  /*2680*/  LOP3.LUT P6, RZ, R129, 0xff0000, RZ, 0xc0, !PT ;  /* 0x00ff000081ff7812 */ /* 0x000fe200078cc0ff */
[----:B------:R-:W-:Y:S01]  /*2690*/  FMUL.FTZ R67, R64, UR14 ;  /* 0x0000000e40437c20 */ /* 0x000fe20008410000 */
[----:B------:R-:W-:Y:S01]  /*26a0*/  FADD.FTZ R64, R114, -R65 ;  /* 0x8000004172407221 */ /* 0x000fe20000010000 */
[----:B------:R-:W-:Y:S01]  /*26b0*/  FMUL.FTZ R68, R68, UR14 ;  /* 0x0000000e44447c20 */ /* 0x000fe20008410000 */
[----:B------:R-:W-:Y:S01]  /*26c0*/  FMUL.FTZ R66, R91, R66 ;  /* 0x000000425b427220 */ /* 0x000fe20000410000 */
[----:B------:R-:W-:Y:S01]  /*26d0*/  ISETP.GE.U32.AND.EX P5, PT, R85, 0x1000000, PT, P5 ;  /* 0x010000005500780c */ /* 0x000fe20003fa6150 */
[----:B------:R-:W-:Y:S01]  /*26e0*/  FMUL.FTZ R64, R91, R64 ;  /* 0x000000405b407220 */ /* 0x000fe20000410000 */
[C---:B------:R-:W-:Y:S01]  /*26f0*/  FSEL R71, R67.reuse, RZ, P0 ;  /* 0x000000ff43477208 */ /* 0x040fe20000000000 */
[----:B------:R-:W-:Y:S01]  /*2700*/  FMUL.FTZ R75, R66, UR14 ;  /* 0x0000000e424b7c20 */ /* 0x000fe20008410000 */
[----:B------:R-:W-:Y:S01]  /*2710*/  ISETP.GE.U32.AND P0, PT, R128, RZ, PT ;  /* 0x000000ff8000720c */ /* 0x000fe20003f06070 */
[----:B------:R-:W-:Y:S01]  /*2720*/  FMUL.FTZ R70, R64, UR14 ;  /* 0x0000000e40467c20 */ /* 0x000fe20008410000 */
[----:B------:R-:W-:Y:S01]  /*2730*/  FSEL R67, R67, RZ, P6 ;  /* 0x000000ff43437208 */ /* 0x000fe20003000000 */
[----:B------:R-:W-:Y:S01]  /*2740*/  FFMA.FTZ R69, R111, R72, R73 ;  /* 0x000000486f457223 */ /* 0x000fe20000010049 */
[----:B------:R-:W-:-:S02]  /*2750*/  ISETP.GE.U32.AND.EX P0, PT, R129, 0x1000000, PT, P0 ;  /* 0x010000008100780c */ /* 0x000fc40003f06100 */
[C---:B------:R-:W-:Y:S02]  /*2760*/  FSEL R74, R68.reuse, RZ, P5 ;  /* 0x000000ff444a7208 */ /* 0x040fe40002800000 */
[C---:B------:R-:W-:Y:S02]  /*2770*/  LOP3.LUT P6, RZ, R129.reuse, 0xff, RZ, 0xc0, !PT ;  /* 0x000000ff81ff7812 */ /* 0x040fe400078cc0ff */
[----:B------:R-:W-:Y:S02]  /*2780*/  LOP3.LUT P5, RZ, R129, 0xff00, RZ, 0xc0, !PT ;  /* 0x0000ff0081ff7812 */ /* 0x000fe400078ac0ff */
[----:B------:R-:W-:Y:S01]  /*2790*/  FSEL R64, R68, RZ, P0 ;  /* 0x000000ff44407208 */ /* 0x000fe20000000000 */
[----:B------:R-:W-:Y:S01]  /*27a0*/  FFMA.FTZ R68, R110, R72, R73 ;  /* 0x000000486e447223 */ /* 0x000fe20000010049 */
[----:B------:R-:W-:Y:S02]  /*27b0*/  FSEL R66, R70, RZ, P6 ;  /* 0x000000ff46427208 */ /* 0x000fe40003000000 */
[----:B------:R-:W-:-:S02]  /*27c0*/  FSEL R65, R75, RZ, P5 ;  /* 0x000000ff4b417208 */ /* 0x000fc40002800000 */
[----:B------:R-:W-:Y:S01]  /*27d0*/  F2FP.BF16.F32.PACK_AB R67, R64, R67 ;  /* 0x000000434043723e */ /* 0x000fe200000010ff */
[----:B------:R-:W-:Y:S01]  /*27e0*/  FADD.FTZ R64, R112, -R69 ;  /* 0x8000004570407221 */ /* 0x000fe20000010000 */
[----:B------:R-:W-:Y:S02]  /*27f0*/  F2FP.BF16.F32.PACK_AB R66, R65, R66 ;  /* 0x000000424142723e */ /* 0x000fe400000010ff */
[----:B------:R-:W-:Y:S01]  /*2800*/  LOP3.LUT P6, RZ, R85, 0xff, RZ, 0xc0, !PT ;  /* 0x000000ff55ff7812 */ /* 0x000fe200078cc0ff */
[----:B------:R-:W-:Y:S01]  /*2810*/  FMUL.FTZ R65, R91, R64 ;  /* 0x000000405b417220 */ /* 0x000fe20000410000 */
[-CC-:B------:R-:W-:Y:S01]  /*2820*/  FFMA.FTZ R64, R106, R72.reuse, R73.reuse ;  /* 0x000000486a407223 */ /* 0x180fe20000010049 */
[----:B------:R-:W-:Y:S02]  /*2830*/  F2FP.BF16.F32.PACK_AB R71, R74, R71 ;  /* 0x000000474a47723e */ /* 0x000fe400000010ff */
[----:B------:R-:W-:Y:S01]  /*2840*/  FSEL R74, R70, RZ, P6 ;  /* 0x000000ff464a7208 */ /* 0x000fe20003000000 */
[----:B------:R-:W-:Y:S01]  /*2850*/  FADD.FTZ R70, R113, -R68 ;  /* 0x8000004471467221 */ /* 0x000fe20000010000 */
        /* <DEDUP_REMOVED lines=34> */
.L_x_916:
[-CC-:B------:R-:W-:Y:S01]  /*2a80*/  FFMA.FTZ R57, R123, R72.reuse, R73.reuse ;  /* 0x000000487b397223 */ /* 0x180fe20000010049 */
[-CC-:B------:R-:W-:Y:S01]  /*2a90*/  FFMA.FTZ R60, R124, R72.reuse, R73.reuse ;  /* 0x000000487c3c7223 */ /* 0x180fe20000010049 */
[----:B------:R-:W-:Y:S01]  /*2aa0*/  LOP3.LUT P0, RZ, R85, 0xff0000, RZ, 0xc0, !PT ;  /* 0x00ff000055ff7812 */ /* 0x000fe2000780c0ff */
[-C--:B------:R-:W-:Y:S01]  /*2ab0*/  FFMA.FTZ R56, R120, R72.reuse, R73 ;  /* 0x0000004878387223 */ /* 0x080fe20000010049 */
[----:B------:R-:W-:Y:S01]  /*2ac0*/  FADD.FTZ R62, R122, -R57 ;  /* 0x800000397a3e7221 */ /* 0x000fe20000010000 */
[----:B------:R-:W-:Y:S01]  /*2ad0*/  FFMA.FTZ R57, R115, R72, R73 ;  /* 0x0000004873397223 */ /* 0x000fe20000010049 */
[----:B------:R-:W-:Y:S01]  /*2ae0*/  FADD.FTZ R64, R125, -R60 ;  /* 0x8000003c7d407221 */ /* 0x000fe20000010000 */
[----:B------:R-:W-:Y:S01]  /*2af0*/  FADD.FTZ R56, R121, -R56 ;  /* 0x8000003879387221 */ /* 0x000fe20000010000 */
[C---:B-----5:R-:W-:Y:S01]  /*2b00*/  FMUL.FTZ R62, R91.reuse, R62 ;  /* 0x0000003e5b3e7220 */ /* 0x060fe20000410000 */
[----:B------:R-:W-:Y:S01]  /*2b10*/  FADD.FTZ R60, R114, -R57 ;  /* 0x80000039723c7221 */ /* 0x000fe20000010000 */
[----:B------:R-:W-:Y:S01]  /*2b20*/  FMUL.FTZ R63, R91, R64 ;  /* 0x000000405b3f7220 */ /* 0x000fe20000410000 */
[----:B------:R-:W-:Y:S01]  /*2b30*/  LOP3.LUT P6, RZ, R129, 0xff0000, RZ, 0xc0, !PT ;  /* 0x00ff000081ff7812 */ /* 0x000fe200078cc0ff */
[----:B------:R-:W-:Y:S01]  /*2b40*/  FMUL.FTZ R58, R62, UR14 ;  /* 0x0000000e3e3a7c20 */ /* 0x000fe20008410000 */
[----:B------:R-:W-:Y:S01]  /*2b50*/  ISETP.GE.U32.AND P5, PT, R84, RZ, PT ;  /* 0x000000ff5400720c */ /* 0x000fe20003fa6070 */
[C---:B------:R-:W-:Y:S01]  /*2b60*/  FMUL.FTZ R60, R91.reuse, R60 ;  /* 0x0000003c5b3c7220 */ /* 0x040fe20000410000 */
[----:B------:R-:W-:Y:S01]  /*2b70*/  FMUL.FTZ R61, R91, R56 ;  /* 0x000000385b3d7220 */ /* 0x000fe20000410000 */
[----:B------:R-:W-:Y:S01]  /*2b80*/  FMUL.FTZ R57, R63, UR14 ;  /* 0x0000000e3f397c20 */ /* 0x000fe20008410000 */
[----:B------:R-:W-:Y:S01]  /*2b90*/  FSEL R71, R58, RZ, P0 ;  /* 0x000000ff3a477208 */ /* 0x000fe20000000000 */
[----:B------:R-:W-:Y:S01]  /*2ba0*/  FMUL.FTZ R56, R60, UR14 ;  /* 0x0000000e3c387c20 */ /* 0x000fe20008410000 */
[----:B------:R-:W-:Y:S01]  /*2bb0*/  ISETP.GE.U32.AND P0, PT, R128, RZ, PT ;  /* 0x000000ff8000720c */ /* 0x000fe20003f06070 */
[----:B------:R-:W-:Y:S01]  /*2bc0*/  FMUL.FTZ R59, R61, UR14 ;  /* 0x0000000e3d3b7c20 */ /* 0x000fe20008410000 */
[----:B------:R-:W-:-:S02]  /*2bd0*/  FSEL R67, R58, RZ, P6 ;  /* 0x000000ff3a437208 */ /* 0x000fc40003000000 */
[----:B------:R-:W-:Y:S02]  /*2be0*/  ISETP.GE.U32.AND.EX P5, PT, R85, 0x1000000, PT, P5 ;  /* 0x010000005500780c */ /* 0x000fe40003fa6150 */
[C---:B------:R-:W-:Y:S02]  /*2bf0*/  ISETP.GE.U32.AND.EX P0, PT, R129.reuse, 0x1000000, PT, P0 ;  /* 0x010000008100780c */ /* 0x040fe40003f06100 */
[----:B------:R-:W-:Y:S02]  /*2c00*/  LOP3.LUT P6, RZ, R129, 0xff, RZ, 0xc0, !PT ;  /* 0x000000ff81ff7812 */ /* 0x000fe400078cc0ff */
[C---:B------:R-:W-:Y:S02]  /*2c10*/  FSEL R58, R57.reuse, RZ, P5 ;  /* 0x000000ff393a7208 */ /* 0x040fe40002800000 */
[----:B------:R-:W-:Y:S01]  /*2c20*/  FSEL R64, R57, RZ, P0 ;  /* 0x000000ff39407208 */ /* 0x000fe20000000000 */
[----:B------:R-:W-:Y:S01]  /*2c30*/  FFMA.FTZ R57, R111, R72, R73 ;  /* 0x000000486f397223 */ /* 0x000fe20000010049 */
[----:B------:R-:W-:-:S02]  /*2c40*/  FSEL R66, R56, RZ, P6 ;  /* 0x000000ff38427208 */ /* 0x000fc40003000000 */
[----:B------:R-:W-:Y:S02]  /*2c50*/  LOP3.LUT P6, RZ, R85, 0xff, RZ, 0xc0, !PT ;  /* 0x000000ff55ff7812 */ /* 0x000fe400078cc0ff */
[----:B------:R-:W-:Y:S02]  /*2c60*/  LOP3.LUT P5, RZ, R129, 0xff00, RZ, 0xc0, !PT ;  /* 0x0000ff0081ff7812 */ /* 0x000fe400078ac0ff */
[----:B------:R-:W-:Y:S01]  /*2c70*/  F2FP.BF16.F32.PACK_AB R71, R58, R71 ;  /* 0x000000473a47723e */ /* 0x000fe200000010ff */
[----:B------:R-:W-:Y:S01]  /*2c80*/  FADD.FTZ R58, R112, -R57 ;  /* 0x80000039703a7221 */ /* 0x000fe20000010000 */
[----:B------:R-:W-:Y:S01]  /*2c90*/  F2FP.BF16.F32.PACK_AB R67, R64, R67 ;  /* 0x000000434043723e */ /* 0x000fe200000010ff */
[-CC-:B------:R-:W-:Y:S01]  /*2ca0*/  FFMA.FTZ R64, R110, R72.reuse, R73.reuse ;  /* 0x000000486e407223 */ /* 0x180fe20000010049 */
[----:B------:R-:W-:Y:S01]  /*2cb0*/  FSEL R70, R56, RZ, P6 ;  /* 0x000000ff38467208 */ /* 0x000fe20003000000 */
[--C-:B------:R-:W-:Y:S01]  /*2cc0*/  FFMA.FTZ R56, R106, R72, R73.reuse ;  /* 0x000000486a387223 */ /* 0x100fe20000010049 */
[----:B------:R-:W-:Y:S01]  /*2cd0*/  FSEL R65, R59, RZ, P5 ;  /* 0x000000ff3b417208 */ /* 0x000fe20002800000 */
[----:B------:R-:W-:Y:S01]  /*2ce0*/  FMUL.FTZ R58, R91, R58 ;  /* 0x0000003a5b3a7220 */ /* 0x000fe20000410000 */
[----:B------:R-:W-:Y:S01]  /*2cf0*/  LOP3.LUT P0, RZ, R85, 0xff00, RZ, 0xc0, !PT ;  /* 0x0000ff0055ff7812 */ /* 0x000fe2000780c0ff */
[----:B------:R-:W-:Y:S01]  /*2d00*/  FADD.FTZ R68, R113, -R64 ;  /* 0x8000004071447221 */ /* 0x000fe20000010000 */
        /* <DEDUP_REMOVED lines=34> */
.L_x_915:
        /* <DEDUP_REMOVED lines=11> */
[----:B------:R-:W-:Y:S01]  /*2fe0*/  ISETP.GE.U32.AND P5, PT, R84, RZ, PT ;  /* 0x000000ff5400720c */ /* 0x000fe20003fa6070 */
[----:B------:R-:W-:Y:S01]  /*2ff0*/  FADD.FTZ R64, R121, -R64 ;  /* 0x8000004079407221 */ /* 0x000fe20000010000 */
[C---:B-----5:R-:W-:Y:S01]  /*3000*/  FFMA.FTZ R65, R91.reuse, R65, R6 ;  /* 0x000000415b417223 */ /* 0x060fe20000010006 */
[----:B------:R-:W-:Y:S01]  /*3010*/  FFMA.FTZ R66, R91, R66, R7 ;  /* 0x000000425b427223 */ /* 0x000fe20000010007 */
[----:B------:R-:W-:Y:S01]  /*3020*/  LOP3.LUT P6, RZ, R129, 0xff0000, RZ, 0xc0, !PT ;  /* 0x00ff000081ff7812 */ /* 0x000fe200078cc0ff */
[----:B------:R-:W-:Y:S01]  /*3030*/  FFMA.FTZ R64, R91, R64, R5 ;  /* 0x000000405b407223 */ /* 0x000fe20000010005 */
[----:B------:R-:W-:Y:S01]  /*3040*/  FMUL.FTZ R67, R65, UR14 ;  /* 0x0000000e41437c20 */ /* 0x000fe20008410000 */
[-C--:B------:R-:W-:Y:S01]  /*3050*/  FFMA.FTZ R65, R115, R72.reuse, R73 ;  /* 0x0000004873417223 */ /* 0x080fe20000010049 */
[----:B------:R-:W-:Y:S01]  /*3060*/  FMUL.FTZ R66, R66, UR14 ;  /* 0x0000000e42427c20 */ /* 0x000fe20008410000 */
[----:B------:R-:W-:Y:S01]  /*3070*/  ISETP.GE.U32.AND.EX P5, PT, R85, 0x1000000, PT, P5 ;  /* 0x010000005500780c */ /* 0x000fe20003fa6150 */
[----:B------:R-:W-:Y:S01]  /*3080*/  FMUL.FTZ R75, R64, UR14 ;  /* 0x0000000e404b7c20 */ /* 0x000fe20008410000 */
[----:B------:R-:W-:Y:S01]  /*3090*/  FADD.FTZ R65, R114, -R65 ;  /* 0x8000004172417221 */ /* 0x000fe20000010000 */
[----:B------:R-:W-:Y:S01]  /*30a0*/  FSEL R71, R67, RZ, P0 ;  /* 0x000000ff43477208 */ /* 0x000fe20000000000 */
[----:B------:R-:W-:Y:S01]  /*30b0*/  FFMA.FTZ R69, R111, R72, R73 ;  /* 0x000000486f457223 */ /* 0x000fe20000010049 */
[----:B------:R-:W-:Y:S01]  /*30c0*/  ISETP.GE.U32.AND P0, PT, R128, RZ, PT ;  /* 0x000000ff8000720c */ /* 0x000fe20003f06070 */
[----:B------:R-:W-:Y:S01]  /*30d0*/  FFMA.FTZ R65, R91, R65, R4 ;  /* 0x000000415b417223 */ /* 0x000fe20000010004 */
[----:B------:R-:W-:Y:S01]  /*30e0*/  FSEL R67, R67, RZ, P6 ;  /* 0x000000ff43437208 */ /* 0x000fe20003000000 */
[----:B------:R-:W-:Y:S01]  /*30f0*/  FADD.FTZ R69, R112, -R69 ;  /* 0x8000004570457221 */ /* 0x000fe20000010000 */
[----:B------:R-:W-:Y:S01]  /*3100*/  ISETP.GE.U32.AND.EX P0, PT, R129, 0x1000000, PT, P0 ;  /* 0x010000008100780c */ /* 0x000fe20003f06100 */
[----:B------:R-:W-:Y:S01]  /*3110*/  FMUL.FTZ R70, R65, UR14 ;  /* 0x0000000e41467c20 */ /* 0x000fe20008410000 */
[----:B------:R-:W-:Y:S01]  /*3120*/  LOP3.LUT P6, RZ, R129, 0xff, RZ, 0xc0, !PT ;  /* 0x000000ff81ff7812 */ /* 0x000fe200078cc0ff */
[----:B------:R-:W-:Y:S01]  /*3130*/  FFMA.FTZ R69, R91, R69, R10 ;  /* 0x000000455b457223 */ /* 0x000fe2000001000a */
[----:B------:R-:W-:-:S02]  /*3140*/  FSEL R68, R66, RZ, P5 ;  /* 0x000000ff42447208 */ /* 0x000fc40002800000 */
[----:B------:R-:W-:Y:S01]  /*3150*/  FSEL R64, R66, RZ, P0 ;  /* 0x000000ff42407208 */ /* 0x000fe20000000000 */
[----:B------:R-:W-:Y:S01]  /*3160*/  FMUL.FTZ R69, R69, UR14 ;  /* 0x0000000e45457c20 */ /* 0x000fe20008410000 */
[----:B------:R-:W-:Y:S02]  /*3170*/  LOP3.LUT P5, RZ, R129, 0xff00, RZ, 0xc0, !PT ;  /* 0x0000ff0081ff7812 */ /* 0x000fe400078ac0ff */
[----:B------:R-:W-:Y:S02]  /*3180*/  FSEL R66, R70, RZ, P6 ;  /* 0x000000ff46427208 */ /* 0x000fe40003000000 */
[----:B------:R-:W-:Y:S01]  /*3190*/  F2FP.BF16.F32.PACK_AB R71, R68, R71 ;  /* 0x000000474447723e */ /* 0x000fe200000010ff */
[-CC-:B------:R-:W-:Y:S01]  /*31a0*/  FFMA.FTZ R68, R110, R72.reuse, R73.reuse ;  /* 0x000000486e447223 */ /* 0x180fe20000010049 */
[----:B------:R-:W-:Y:S02]  /*31b0*/  LOP3.LUT P6, RZ, R85, 0xff, RZ, 0xc0, !PT ;  /* 0x000000ff55ff7812 */ /* 0x000fe400078cc0ff */
[----:B------:R-:W-:Y:S01]  /*31c0*/  F2FP.BF16.F32.PACK_AB R67, R64, R67 ;  /* 0x000000434043723e */ /* 0x000fe200000010ff */
[----:B------:R-:W-:Y:S01]  /*31d0*/  FFMA.FTZ R64, R106, R72, R73 ;  /* 0x000000486a407223 */ /* 0x000fe20000010049 */
[----:B------:R-:W-:-:S02]  /*31e0*/  FSEL R65, R75, RZ, P5 ;  /* 0x000000ff4b417208 */ /* 0x000fc40002800000 */
[----:B------:R-:W-:Y:S01]  /*31f0*/  FSEL R74, R70, RZ, P6 ;  /* 0x000000ff464a7208 */ /* 0x000fe20003000000 */
[----:B------:R-:W-:Y:S01]  /*3200*/  FADD.FTZ R70, R113, -R68 ;  /* 0x8000004471467221 */ /* 0x000fe20000010000 */
[----:B------:R-:W-:Y:S01]  /*3210*/  F2FP.BF16.F32.PACK_AB R66, R65, R66 ;  /* 0x000000424142723e */ /* 0x000fe200000010ff */
        /* <DEDUP_REMOVED lines=33> */
.L_x_917:
[-CC-:B------:R-:W-:Y:S01]  /*3430*/  FFMA.FTZ R57, R123, R72.reuse, R73.reuse ;  /* 0x000000487b397223 */ /* 0x180fe20000010049 */
[-CC-:B------:R-:W-:Y:S01]  /*3440*/  FFMA.FTZ R60, R124, R72.reuse, R73.reuse ;  /* 0x000000487c3c7223 */ /* 0x180fe20000010049 */
[----:B------:R-:W-:Y:S01]  /*3450*/  LOP3.LUT P0, RZ, R85, 0xff0000, RZ, 0xc0, !PT ;  /* 0x00ff000055ff7812 */ /* 0x000fe2000780c0ff */
[-C--:B------:R-:W-:Y:S01]  /*3460*/  FFMA.FTZ R56, R120, R72.reuse, R73 ;  /* 0x0000004878387223 */ /* 0x080fe20000010049 */
[----:B------:R-:W-:Y:S01]  /*3470*/  FADD.FTZ R57, R122, -R57 ;  /* 0x800000397a397221 */ /* 0x000fe20000010000 */
[----:B------:R-:W-:Y:S01]  /*3480*/  FADD.FTZ R60, R125, -R60 ;  /* 0x8000003c7d3c7221 */ /* 0x000fe20000010000 */
[----:B------:R-:W-:Y:S01]  /*3490*/  LOP3.LUT P6, RZ, R129, 0xff0000, RZ, 0xc0, !PT ;  /* 0x00ff000081ff7812 */ /* 0x000fe200078cc0ff */
[----:B------:R-:W-:Y:S01]  /*34a0*/  FADD.FTZ R56, R121, -R56 ;  /* 0x8000003879387221 */ /* 0x000fe20000010000 */
[----:B-----5:R-:W-:Y:S01]  /*34b0*/  FFMA.FTZ R62, R91, R57, R6 ;  /* 0x000000395b3e7223 */ /* 0x020fe20000010006 */
[----:B------:R-:W-:Y:S01]  /*34c0*/  FFMA.FTZ R57, R115, R72, R73 ;  /* 0x0000004873397223 */ /* 0x000fe20000010049 */
[C---:B------:R-:W-:Y:S01]  /*34d0*/  FFMA.FTZ R63, R91.reuse, R60, R7 ;  /* 0x0000003c5b3f7223 */ /* 0x040fe20000010007 */
[----:B------:R-:W-:Y:S01]  /*34e0*/  ISETP.GE.U32.AND P5, PT, R84, RZ, PT ;  /* 0x000000ff5400720c */ /* 0x000fe20003fa6070 */
[----:B------:R-:W-:Y:S01]  /*34f0*/  FMUL.FTZ R58, R62, UR14 ;  /* 0x0000000e3e3a7c20 */ /* 0x000fe20008410000 */
[----:B------:R-:W-:Y:S01]  /*3500*/  FADD.FTZ R57, R114, -R57 ;  /* 0x8000003972397221 */ /* 0x000fe20000010000 */
[----:B------:R-:W-:Y:S01]  /*3510*/  FFMA.FTZ R61, R91, R56, R5 ;  /* 0x000000385b3d7223 */ /* 0x000fe20000010005 */
[----:B------:R-:W-:-:S02]  /*3520*/  ISETP.GE.U32.AND.EX P5, PT, R85, 0x1000000, PT, P5 ;  /* 0x010000005500780c */ /* 0x000fc40003fa6150 */
[----:B------:R-:W-:Y:S01]  /*3530*/  FSEL R71, R58, RZ, P0 ;  /* 0x000000ff3a477208 */ /* 0x000fe20000000000 */
[----:B------:R-:W-:Y:S01]  /*3540*/  FFMA.FTZ R60, R91, R57, R4 ;  /* 0x000000395b3c7223 */ /* 0x000fe20000010004 */
[----:B------:R-:W-:Y:S01]  /*3550*/  ISETP.GE.U32.AND P0, PT, R128, RZ, PT ;  /* 0x000000ff8000720c */ /* 0x000fe20003f06070 */
[----:B------:R-:W-:Y:S01]  /*3560*/  FMUL.FTZ R57, R63, UR14 ;  /* 0x0000000e3f397c20 */ /* 0x000fe20008410000 */
        /* <DEDUP_REMOVED lines=9> */
[----:B------:R-:W-:Y:S01]  /*3600*/  LOP3.LUT P6, RZ, R85, 0xff, RZ, 0xc0, !PT ;  /* 0x000000ff55ff7812 */ /* 0x000fe200078cc0ff */
[----:B------:R-:W-:Y:S01]  /*3610*/  FADD.FTZ R57, R112, -R57 ;  /* 0x8000003970397221 */ /* 0x000fe20000010000 */
[----:B------:R-:W-:Y:S02]  /*3620*/  LOP3.LUT P5, RZ, R129, 0xff00, RZ, 0xc0, !PT ;  /* 0x0000ff0081ff7812 */ /* 0x000fe400078ac0ff */
[----:B------:R-:W-:Y:S01]  /*3630*/  F2FP.BF16.F32.PACK_AB R67, R64, R67 ;  /* 0x000000434043723e */ /* 0x000fe200000010ff */
[-CC-:B------:R-:W-:Y:S01]  /*3640*/  FFMA.FTZ R64, R110, R72.reuse, R73.reuse ;  /* 0x000000486e407223 */ /* 0x180fe20000010049 */
[----:B------:R-:W-:Y:S01]  /*3650*/  FSEL R70, R56, RZ, P6 ;  /* 0x000000ff38467208 */ /* 0x000fe20003000000 */
[-CC-:B------:R-:W-:Y:S01]  /*3660*/  FFMA.FTZ R56, R106, R72.reuse, R73.reuse ;  /* 0x000000486a387223 */ /* 0x180fe20000010049 */
[----:B------:R-:W-:Y:S01]  /*3670*/  FSEL R65, R59, RZ, P5 ;  /* 0x000000ff3b417208 */ /* 0x000fe20002800000 */
[----:B------:R-:W-:Y:S01]  /*3680*/  FADD.FTZ R68, R113, -R64 ;  /* 0x8000004071447221 */ /* 0x000fe20000010000 */
[----:B------:R-:W-:Y:S01]  /*3690*/  F2FP.BF16.F32.PACK_AB R71, R58, R71 ;  /* 0x000000473a47723e */ /* 0x000fe200000010ff */
[----:B------:R-:W-:Y:S01]  /*36a0*/  FFMA.FTZ R58, R91, R57, R10 ;  /* 0x000000395b3a7223 */ /* 0x000fe2000001000a */
[----:B------:R-:W-:Y:S01]  /*36b0*/  LOP3.LUT P0, RZ, R85, 0xff00, RZ, 0xc0, !PT ;  /* 0x0000ff0055ff7812 */ /* 0x000fe2000780c0ff */
[----:B------:R-:W-:Y:S01]  /*36c0*/  FFMA.FTZ R57, R3, R72, R73 ;  /* 0x0000004803397223 */ /* 0x000fe20000010049 */
[----:B------:R-:W-:Y:S01]  /*36d0*/  FADD.FTZ R64, R109, -R56 ;  /* 0x800000386d407221 */ /* 0x000fe20000010000 */
[----:B------:R-:W-:Y:S01]  /*36e0*/  F2FP.BF16.F32.PACK_AB R66, R65, R66 ;  /* 0x000000424142723e */ /* 0x000fe200000010ff */
[----:B------:R-:W-:Y:S01]  /*36f0*/  FMUL.FTZ R65, R58, UR14 ;  /* 0x0000000e3a417c20 */ /* 0x000fe20008410000 */
[----:B------:R-:W-:Y:S01]  /*3700*/  FSEL R77, R59, RZ, P0 ;  /* 0x000000ff3b4d7208 */ /* 0x000fe20000000000 */
[C---:B------:R-:W-:Y:S01]  /*3710*/  FFMA.FTZ R59, R91.reuse, R68, R11 ;  /* 0x000000445b3b7223 */ /* 0x040fe2000001000b */
[----:B------:R-:W-:Y:S01]  /*3720*/  LOP3.LUT P5, RZ, R84, 0xff0000, RZ, 0xc0, !PT ;  /* 0x00ff000054ff7812 */ /* 0x000fe200078ac0ff */
[----:B------:R-:W-:Y:S01]  /*3730*/  FADD.FTZ R56, R108, -R57 ;  /* 0x800000396c387221 */ /* 0x000fe20000010000 */
[----:B------:R-:W-:Y:S01]  /*3740*/  LOP3.LUT P6, RZ, R128, 0xff0000, RZ, 0xc0, !PT ;  /* 0x00ff000080ff7812 */ /* 0x000fe200078cc0ff */
        /* <DEDUP_REMOVED lines=24> */
.L_x_913:
        /* <DEDUP_REMOVED lines=15> */
.L_x_909:
[----:B------:R-:W-:Y:S05]  /*39c0*/  BSYNC.RECONVERGENT B0 ;  /* 0x0000000000007941 */ /* 0x000fea0003800200 */
.L_x_908:
        /* <DEDUP_REMOVED lines=17> */
[----:B------:R-:W-:Y:S01]  /*3ae0*/  FADD.FTZ R62, R102, -R57 ;  /* 0x80000039663e7221 */ /* 0x000fe20000010000 */
[----:B------:R-:W-:Y:S01]  /*3af0*/  FFMA.FTZ R57, R101, R72, R73 ;  /* 0x0000004865397223 */ /* 0x000fe20000010049 */
[C---:B-----5:R-:W-:Y:S02]  /*3b00*/  FFMA.FTZ R63, R91.reuse, R56, R55 ;  /* 0x000000385b3f7223 */ /* 0x060fe40000010037 */
[----:B------:R-:W-:Y:S01]  /*3b10*/  FFMA.FTZ R62, R91, R62, R54 ;  /* 0x0000003e5b3e7223 */ /* 0x000fe20000010036 */
[----:B------:R-:W-:Y:S01]  /*3b20*/  FADD.FTZ R57, R98, -R57 ;  /* 0x8000003962397221 */ /* 0x000fe20000010000 */
[----:B------:R-:W-:-:S02]  /*3b30*/  FMUL.FTZ R56, R63, UR14 ;  /* 0x0000000e3f387c20 */ /* 0x000fc40008410000 */
[----:B------:R-:W-:Y:S01]  /*3b40*/  FMUL.FTZ R59, R62, UR14 ;  /* 0x0000000e3e3b7c20 */ /* 0x000fe20008410000 */
[----:B------:R-:W-:Y:S01]  /*3b50*/  FFMA.FTZ R60, R91, R57, R52 ;  /* 0x000000395b3c7223 */ /* 0x000fe20000010034 */
[----:B------:R-:W-:Y:S01]  /*3b60*/  FFMA.FTZ R57, R97, R72, R73 ;  /* 0x0000004861397223 */ /* 0x000fe20000010049 */
[----:B------:R-:W-:Y:S02]  /*3b70*/  FSEL R76, R56, RZ, P6 ;  /* 0x000000ff384c7208 */ /* 0x000fe40003000000 */
[----:B------:R-:W-:Y:S01]  /*3b80*/  ISETP.GE.U32.AND P6, PT, R130, RZ, PT ;  /* 0x000000ff8200720c */ /* 0x000fe20003fc6070 */
[----:B------:R-:W-:-:S03]  /*3b90*/  FADD.FTZ R57, R96, -R57 ;  /* 0x8000003960397221 */ /* 0x000fc60000010000 */
        /* <DEDUP_REMOVED lines=8> */
[C---:B------:R-:W-:Y:S01]  /*3c20*/  FFMA.FTZ R61, R91.reuse, R58, R53 ;  /* 0x0000003a5b3d7223 */ /* 0x040fe20000010035 */
[----:B------:R-:W-:Y:S01]  /*3c30*/  FFMA.FTZ R58, R91, R57, R50 ;  /* 0x000000395b3a7223 */ /* 0x000fe20000010032 */
[----:B------:R-:W-:Y:S02]  /*3c40*/  F2FP.BF16.F32.PACK_AB R71, R76, R71 ;  /* 0x000000474c47723e */ /* 0x000fe400000010ff */
[----:B------:R-:W-:Y:S01]  /*3c50*/  FSEL R67, R59, RZ, P6 ;  /* 0x000000ff3b437208 */ /* 0x000fe20003000000 */
[----:B------:R-:W-:Y:S01]  /*3c60*/  FMUL.FTZ R59, R61, UR14 ;  /* 0x0000000e3d3b7c20 */ /* 0x000fe20008410000 */
[----:B------:R-:W-:Y:S01]  /*3c70*/  LOP3.LUT P6, RZ, R87, 0xff, RZ, 0xc0, !PT ;  /* 0x000000ff57ff7812 */ /* 0x000fe200078cc0ff */
[----:B------:R-:W-:Y:S01]  /*3c80*/  FMUL.FTZ R57, R58, UR14 ;  /* 0x0000000e3a397c20 */ /* 0x000fe20008410000 */
[----:B------:R-:W-:-:S02]  /*3c90*/  F2FP.BF16.F32.PACK_AB R67, R78, R67 ;  /* 0x000000434e43723e */ /* 0x000fc400000010ff */
[----:B------:R-:W-:Y:S02]  /*3ca0*/  FSEL R70, R56, RZ, P6 ;  /* 0x000000ff38467208 */ /* 0x000fe40003000000 */
[----:B------:R-:W-:-:S04]  /*3cb0*/  LOP3.LUT P6, RZ, R131, 0xff, RZ, 0xc0, !PT ;  /* 0x000000ff83ff7812 */ /* 0x000fc800078cc0ff */
[----:B------:R-:W-:Y:S01]  /*3cc0*/  FSEL R66, R56, RZ, P6 ;  /* 0x000000ff38427208 */ /* 0x000fe20003000000 */
[----:B------:R-:W-:Y:S01]  /*3cd0*/  FFMA.FTZ R56, R94, R72, R73 ;  /* 0x000000485e387223 */ /* 0x000fe20000010049 */
[----:B------:R-:W-:-:S03]  /*3ce0*/  LOP3.LUT P6, RZ, R87, 0xff00, RZ, 0xc0, !PT ;  /* 0x0000ff0057ff7812 */ /* 0x000fc600078cc0ff */
[----:B------:R-:W-:Y:S01]  /*3cf0*/  FADD.FTZ R64, R99, -R56 ;  /* 0x8000003863407221 */ /* 0x000fe20000010000 */
[----:B------:R-:W-:Y:S01]  /*3d00*/  FSEL R79, R59, RZ, P6 ;  /* 0x000000ff3b4f7208 */ /* 0x000fe20003000000 */
[-CC-:B------:R-:W-:Y:S01]  /*3d10*/  FFMA.FTZ R56, R90, R72.reuse, R73.reuse ;  /* 0x000000485a387223 */ /* 0x180fe20000010049 */
[----:B------:R-:W-:Y:S01]  /*3d20*/  LOP3.LUT P6, RZ, R131, 0xff00, RZ, 0xc0, !PT ;  /* 0x0000ff0083ff7812 */ /* 0x000fe200078cc0ff */
[----:B------:R-:W-:Y:S01]  /*3d30*/  FFMA.FTZ R73, R93, R72, R73 ;  /* 0x000000485d497223 */ /* 0x000fe20000010049 */
[----:B------:R-:W-:Y:S01]  /*3d40*/  F2FP.BF16.F32.PACK_AB R70, R79, R70 ;  /* 0x000000464f46723e */ /* 0x000fe200000010ff */
[----:B------:R-:W-:Y:S01]  /*3d50*/  FADD.FTZ R56, R95, -R56 ;  /* 0x800000385f387221 */ /* 0x000fe20000010000 */
[----:B------:R-:W-:Y:S01]  /*3d60*/  FSEL R81, R59, RZ, P6 ;  /* 0x000000ff3b517208 */ /* 0x000fe20003000000 */
[----:B------:R-:W-:Y:S01]  /*3d70*/  FFMA.FTZ R59, R91, R64, R51 ;  /* 0x000000405b3b7223 */ /* 0x000fe20000010033 */
[----:B------:R-:W-:Y:S01]  /*3d80*/  LOP3.LUT P6, RZ, R86, 0xff0000, RZ, 0xc0, !PT ;  /* 0x00ff000056ff7812 */ /* 0x000fe200078cc0ff */
[----:B------:R-:W-:Y:S01]  /*3d90*/  FADD.FTZ R73, R92, -R73 ;  /* 0x800000495c497221 */ /* 0x000fe20000010000 */
[----:B------:R-:W-:Y:S01]  /*3da0*/  F2FP.BF16.F32.PACK_AB R66, R81, R66 ;  /* 0x000000425142723e */ /* 0x000fe200000010ff */
[----:B------:R-:W-:Y:S01]  /*3db0*/  FMUL.FTZ R64, R59, UR14 ;  /* 0x0000000e3b407c20 */ /* 0x000fe20008410000 */
[----:B------:R-:W-:-:S02]  /*3dc0*/  FSEL R69, R57, RZ, P6 ;  /* 0x000000ff39457208 */ /* 0x000fc40003000000 */
        /* <DEDUP_REMOVED lines=23> */
.L_x_922:
[-CC-:B0-----:R-:W-:Y:S01]  /*3f40*/  FFMA.FTZ R65, R105, R72.reuse, R73.reuse ;  /* 0x0000004869417223 */ /* 0x181fe20000010049 */
[----:B------:R-:W-:Y:S01]  /*3f50*/  LOP3.LUT P6, RZ, R87, 0xff0000, RZ, 0xc0, !PT ;  /* 0x00ff000057ff7812 */ /* 0x000fe200078cc0ff */
[----:B------:R-:W-:Y:S02]  /*3f60*/  FFMA.FTZ R64, R104, R72, R73 ;  /* 0x0000004868407223 */ /* 0x000fe40000010049 */
[----:B------:R-:W-:Y:S02]  /*3f70*/  FADD.FTZ R65, R102, -R65 ;  /* 0x8000004166417221 */ /* 0x000fe40000010000 */
[----:B------:R-:W-:Y:S02]  /*3f80*/  FADD.FTZ R64, R107, -R64 ;  /* 0x800000406b407221 */ /* 0x000fe40000010000 */
[C---:B-----5:R-:W-:Y:S02]  /*3f90*/  FFMA.FTZ R65, R91.reuse, R65, R54 ;  /* 0x000000415b417223 */ /* 0x060fe40000010036 */
[----:B------:R-:W-:-:S02]  /*3fa0*/  FFMA.FTZ R64, R91, R64, R55 ;  /* 0x000000405b407223 */ /* 0x000fc40000010037 */
[----:B------:R-:W-:Y:S02]  /*3fb0*/  FMUL.FTZ R65, R65, UR14 ;  /* 0x0000000e41417c20 */ /* 0x000fe40008410000 */
[----:B------:R-:W-:Y:S01]  /*3fc0*/  FMUL.FTZ R67, R64, UR14 ;  /* 0x0000000e40437c20 */ /* 0x000fe20008410000 */
[----:B------:R-:W-:Y:S02]  /*3fd0*/  FFMA.FTZ R64, R100, R72, R73 ;  /* 0x0000004864407223 */ /* 0x000fe40000010049 */
[----:B------:R-:W-:Y:S02]  /*3fe0*/  FSEL R71, R65, RZ, P6 ;  /* 0x000000ff41477208 */ /* 0x000fe40003000000 */
[----:B------:R-:W-:Y:S01]  /*3ff0*/  LOP3.LUT P6, RZ, R131, 0xff0000, RZ, 0xc0, !PT ;  /* 0x00ff000083ff7812 */ /* 0x000fe200078cc0ff */
[----:B------:R-:W-:-:S03]  /*4000*/  FADD.FTZ R66, R103, -R64 ;  /* 0x8000004067427221 */ /* 0x000fc60000010000 */
[----:B------:R-:W-:Y:S01]  /*4010*/  FSEL R78, R65, RZ, P6 ;  /* 0x000000ff414e7208 */ /* 0x000fe20003000000 */
[----:B------:R-:W-:Y:S01]  /*4020*/  FFMA.FTZ R65, R101, R72, R73 ;  /* 0x0000004865417223 */ /* 0x000fe20000010049 */
[----:B------:R-:W-:Y:S01]  /*4030*/  ISETP.GE.U32.AND P6, PT, R86, RZ, PT ;  /* 0x000000ff5600720c */ /* 0x000fe20003fc6070 */
[----:B------:R-:W-:Y:S02]  /*4040*/  FFMA.FTZ R66, R91, R66, R53 ;  /* 0x000000425b427223 */ /* 0x000fe40000010035 */
[----:B------:R-:W-:Y:S01]  /*4050*/  FADD.FTZ R65, R98, -R65 ;  /* 0x8000004162417221 */ /* 0x000fe20000010000 */
[----:B------:R-:W-:-:S03]  /*4060*/  ISETP.GE.U32.AND.EX P6, PT, R87, 0x1000000, PT, P6 ;  /* 0x010000005700780c */ /* 0x000fc60003fc6160 */
[----:B------:R-:W-:Y:S01]  /*4070*/  FFMA.FTZ R65, R91, R65, R52 ;  /* 0x000000415b417223 */ /* 0x000fe20000010034 */
[----:B------:R-:W-:Y:S02]  /*4080*/  FSEL R80, R67, RZ, P6 ;  /* 0x000000ff43507208 */ /* 0x000fe40003000000 */
[----:B------:R-:W-:Y:S01]  /*4090*/  ISETP.GE.U32.AND P6, PT, R130, RZ, PT ;  /* 0x000000ff8200720c */ /* 0x000fe20003fc6070 */
[----:B------:R-:W-:Y:S01]  /*40a0*/  FMUL.FTZ R64, R65, UR14 ;  /* 0x0000000e41407c20 */ /* 0x000fe20008410000 */
[----:B------:R-:W-:Y:S01]  /*40b0*/  FFMA.FTZ R65, R97, R72, R73 ;  /* 0x0000004861417223 */ /* 0x000fe20000010049 */
[----:B------:R-:W-:Y:S02]  /*40c0*/  F2FP.BF16.F32.PACK_AB R71, R80, R71 ;  /* 0x000000475047723e */ /* 0x000fe400000010ff */
[----:B------:R-:W-:Y:S01]  /*40d0*/  ISETP.GE.U32.AND.EX P6, PT, R131, 0x1000000, PT, P6 ;  /* 0x010000008300780c */ /* 0x000fe20003fc6160 */
[----:B------:R-:W-:-:S03]  /*40e0*/  FADD.FTZ R65, R96, -R65 ;  /* 0x8000004160417221 */ /* 0x000fc60000010000 */
[----:B------:R-:W-:Y:S01]  /*40f0*/  FSEL R83, R67, RZ, P6 ;  /* 0x000000ff43537208 */ /* 0x000fe20003000000 */
[----:B------:R-:W-:Y:S01]  /*4100*/  FMUL.FTZ R67, R66, UR14 ;  /* 0x0000000e42437c20 */ /* 0x000fe20008410000 */
[----:B------:R-:W-:Y:S01]  /*4110*/  LOP3.LUT P6, RZ, R87, 0xff, RZ, 0xc0, !PT ;  /* 0x000000ff57ff7812 */ /* 0x000fe200078cc0ff */
[----:B------:R-:W-:-:S03]  /*4120*/  FFMA.FTZ R65, R91, R65, R50 ;  /* 0x000000415b417223 */ /* 0x000fc60000010032 */
[----:B------:R-:W-:Y:S01]  /*4130*/  FSEL R70, R64, RZ, P6 ;  /* 0x000000ff40467208 */ /* 0x000fe20003000000 */
[----:B------:R-:W-:Y:S01]  /*4140*/  FMUL.FTZ R65, R65, UR14 ;  /* 0x0000000e41417c20 */ /* 0x000fe20008410000 */
[----:B------:R-:W-:-:S04]  /*4150*/  LOP3.LUT P6, RZ, R131, 0xff, RZ, 0xc0, !PT ;  /* 0x000000ff83ff7812 */ /* 0x000fc800078cc0ff */
[----:B------:R-:W-:Y:S01]  /*4160*/  FSEL R76, R64, RZ, P6 ;  /* 0x000000ff404c7208 */ /* 0x000fe20003000000 */
[----:B------:R-:W-:Y:S01]  /*4170*/  FFMA.FTZ R64, R94, R72, R73 ;  /* 0x000000485e407223 */ /* 0x000fe20000010049 */
[----:B------:R-:W-:-:S03]  /*4180*/  LOP3.LUT P6, RZ, R87, 0xff00, RZ, 0xc0, !PT ;  /* 0x0000ff0057ff7812 */ /* 0x000fc600078cc0ff */
[----:B------:R-:W-:Y:S01]  /*4190*/  FADD.FTZ R66, R99, -R64 ;  /* 0x8000004063427221 */ /* 0x000fe20000010000 */
[----:B------:R-:W-:Y:S01]  /*41a0*/  FSEL R79, R67, RZ, P6 ;  /* 0x000000ff434f7208 */ /* 0x000fe20003000000 */
[----:B------:R-:W-:Y:S01]  /*41b0*/  FFMA.FTZ R64, R90, R72, R73 ;  /* 0x000000485a407223 */ /* 0x000fe20000010049 */
[----:B------:R-:W-:Y:S01]  /*41c0*/  LOP3.LUT P6, RZ, R131, 0xff00, RZ, 0xc0, !PT ;  /* 0x0000ff0083ff7812 */ /* 0x000fe200078cc0ff */
[----:B------:R-:W-:Y:S01]  /*41d0*/  FFMA.FTZ R66, R91, R66, R51 ;  /* 0x000000425b427223 */ /* 0x000fe20000010033 */
[----:B------:R-:W-:Y:S01]  /*41e0*/  FFMA.FTZ R73, R93, R72, R73 ;  /* 0x000000485d497223 */ /* 0x000fe20000010049 */
[----:B------:R-:W-:Y:S01]  /*41f0*/  FADD.FTZ R64, R95, -R64 ;  /* 0x800000405f407221 */ /* 0x000fe20000010000 */
[----:B------:R-:W-:Y:S01]  /*4200*/  FSEL R81, R67, RZ, P6 ;  /* 0x000000ff43517208 */ /* 0x000fe20003000000 */
[----:B------:R-:W-:Y:S01]  /*4210*/  FMUL.FTZ R66, R66, UR14 ;  /* 0x0000000e42427c20 */ /* 0x000fe20008410000 */
[----:B------:R-:W-:Y:S01]  /*4220*/  LOP3.LUT P6, RZ, R86, 0xff0000, RZ, 0xc0, !PT ;  /* 0x00ff000056ff7812 */ /* 0x000fe200078cc0ff */
[----:B------:R-:W-:Y:S01]  /*4230*/  FFMA.FTZ R64, R91, R64, R49 ;  /* 0x000000405b407223 */ /* 0x000fe20000010031 */
[----:B------:R-:W-:Y:S01]  /*4240*/  FADD.FTZ R73, R92, -R73 ;  /* 0x800000495c497221 */ /* 0x000fe20000010000 */
[----:B------:R-:W-:-:S02]  /*4250*/  F2FP.BF16.F32.PACK_AB R67, R83, R78 ;  /* 0x0000004e5343723e */ /* 0x000fc400000010ff */
[----:B------:R-:W-:Y:S01]  /*4260*/  FSEL R69, R65, RZ, P6 ;  /* 0x000000ff41457208 */ /* 0x000fe20003000000 */
[----:B------:R-:W-:Y:S01]  /*4270*/  FMUL.FTZ R64, R64, UR14 ;  /* 0x0000000e40407c20 */ /* 0x000fe20008410000 */
[----:B------:R-:W-:Y:S01]  /*4280*/  LOP3.LUT P6, RZ, R130, 0xff0000, RZ, 0xc0, !PT ;  /* 0x00ff000082ff7812 */ /* 0x000fe200078cc0ff */
[----:B------:R-:W-:Y:S01]  /*4290*/  FFMA.FTZ R73, R91, R73, R48 ;  /* 0x000000495b497223 */ /* 0x000fe20000010030 */
[----:B------:R-:W-:Y:S02]  /*42a0*/  F2FP.BF16.F32.PACK_AB R70, R79, R70 ;  /* 0x000000464f46723e */ /* 0x000fe400000010ff */
[----:B------:R-:W-:Y:S01]  /*42b0*/  FSEL R65, R65, RZ, P6 ;  /* 0x000000ff41417208 */ /* 0x000fe20003000000 */
[----:B------:R-:W-:Y:S01]  /*42c0*/  FMUL.FTZ R73, R73, UR14 ;  /* 0x0000000e49497c20 */ /* 0x000fe20008410000 */
        /* <DEDUP_REMOVED lines=18> */
.L_x_921:
        /* <DEDUP_REMOVED lines=10> */
[----:B------:R-:W-:Y:S01]  /*4490*/  FADD.FTZ R62, R102, -R57 ;  /* 0x80000039663e7221 */ /* 0x000fe20000010000 */
[----:B------:R-:W-:Y:S01]  /*44a0*/  FFMA.FTZ R57, R101, R72, R73 ;  /* 0x0000004865397223 */ /* 0x000fe20000010049 */
[C---:B-----5:R-:W-:Y:S02]  /*44b0*/  FMUL.FTZ R63, R91.reuse, R56 ;  /* 0x000000385b3f7220 */ /* 0x060fe40000410000 */
[----:B------:R-:W-:Y:S01]  /*44c0*/  FMUL.FTZ R62, R91, R62 ;  /* 0x0000003e5b3e7220 */ /* 0x000fe20000410000 */
[----:B------:R-:W-:Y:S01]  /*44d0*/  FADD.FTZ R60, R98, -R57 ;  /* 0x80000039623c7221 */ /* 0x000fe20000010000 */
[----:B------:R-:W-:-:S02]  /*44e0*/  FMUL.FTZ R56, R63, UR14 ;  /* 0x0000000e3f387c20 */ /* 0x000fc40008410000 */
[----:B------:R-:W-:Y:S01]  /*44f0*/  FMUL.FTZ R57, R62, UR14 ;  /* 0x0000000e3e397c20 */ /* 0x000fe20008410000 */
[----:B------:R-:W-:Y:S02]  /*4500*/  FMUL.FTZ R60, R91, R60 ;  /* 0x0000003c5b3c7220 */ /* 0x000fe40000410000 */
[----:B------:R-:W-:Y:S02]  /*4510*/  FSEL R76, R56, RZ, P6 ;  /* 0x000000ff384c7208 */ /* 0x000fe40003000000 */
[----:B------:R-:W-:-:S04]  /*4520*/  ISETP.GE.U32.AND P6, PT, R130, RZ, PT ;  /* 0x000000ff8200720c */ /* 0x000fc80003fc6070 */
        /* <DEDUP_REMOVED lines=20> */
[-CC-:B------:R-:W-:Y:S01]  /*4670*/  FFMA.FTZ R56, R94, R72.reuse, R73.reuse ;  /* 0x000000485e387223 */ /* 0x180fe20000010049 */
[----:B------:R-:W-:Y:S01]  /*4680*/  LOP3.LUT P6, RZ, R87, 0xff00, RZ, 0xc0, !PT ;  /* 0x0000ff0057ff7812 */ /* 0x000fe200078cc0ff */
[----:B------:R-:W-:Y:S02]  /*4690*/  FFMA.FTZ R73, R93, R72, R73 ;  /* 0x000000485d497223 */ /* 0x000fe40000010049 */
[----:B------:R-:W-:Y:S01]  /*46a0*/  FADD.FTZ R68, R99, -R56 ;  /* 0x8000003863447221 */ /* 0x000fe20000010000 */
[----:B------:R-:W-:Y:S01]  /*46b0*/  FSEL R79, R57, RZ, P6 ;  /* 0x000000ff394f7208 */ /* 0x000fe20003000000 */
[----:B------:R-:W-:Y:S01]  /*46c0*/  FMUL.FTZ R56, R58, UR14 ;  /* 0x0000000e3a387c20 */ /* 0x000fe20008410000 */
[----:B------:R-:W-:Y:S01]  /*46d0*/  LOP3.LUT P6, RZ, R131, 0xff00, RZ, 0xc0, !PT ;  /* 0x0000ff0083ff7812 */ /* 0x000fe200078cc0ff */
[----:B------:R-:W-:Y:S01]  /*46e0*/  FMUL.FTZ R59, R91, R68 ;  /* 0x000000445b3b7220 */ /* 0x000fe20000410000 */
[----:B------:R-:W-:Y:S01]  /*46f0*/  FADD.FTZ R68, R95, -R64 ;  /* 0x800000405f447221 */ /* 0x000fe20000010000 */
[----:B------:R-:W-:-:S02]  /*4700*/  F2FP.BF16.F32.PACK_AB R70, R79, R70 ;  /* 0x000000464f46723e */ /* 0x000fc400000010ff */
[----:B------:R-:W-:Y:S01]  /*4710*/  FSEL R81, R57, RZ, P6 ;  /* 0x000000ff39517208 */ /* 0x000fe20003000000 */
[----:B------:R-:W-:Y:S01]  /*4720*/  FMUL.FTZ R64, R59, UR14 ;  /* 0x0000000e3b407c20 */ /* 0x000fe20008410000 */
[----:B------:R-:W-:Y:S01]  /*4730*/  LOP3.LUT P6, RZ, R86, 0xff0000, RZ, 0xc0, !PT ;  /* 0x00ff000056ff7812 */ /* 0x000fe200078cc0ff */
[----:B------:R-:W-:Y:S01]  /*4740*/  FMUL.FTZ R57, R91, R68 ;  /* 0x000000445b397220 */ /* 0x000fe20000410000 */
[----:B------:R-:W-:Y:S02]  /*4750*/  F2FP.BF16.F32.PACK_AB R66, R81, R66 ;  /* 0x000000425142723e */ /* 0x000fe400000010ff */
[----:B------:R-:W-:Y:S01]  /*4760*/  FSEL R69, R56, RZ, P6 ;  /* 0x000000ff38457208 */ /* 0x000fe20003000000 */
[----:B------:R-:W-:Y:S01]  /*4770*/  FMUL.FTZ R65, R57, UR14 ;  /* 0x0000000e39417c20 */ /* 0x000fe20008410000 */
[----:B------:R-:W-:-:S04]  /*4780*/  LOP3.LUT P6, RZ, R130, 0xff0000, RZ, 0xc0, !PT ;  /* 0x00ff000082ff7812 */ /* 0x000fc800078cc0ff */
[----:B------:R-:W-:Y:S01]  /*4790*/  FSEL R74, R56, RZ, P6 ;  /* 0x000000ff384a7208 */ /* 0x000fe20003000000 */
[----:B------:R-:W-:Y:S01]  /*47a0*/  FADD.FTZ R56, R92, -R73 ;  /* 0x800000495c387221 */ /* 0x000fe20000010000 */
[----:B------:R-:W-:-:S03]  /*47b0*/  LOP3.LUT P6, RZ, R86, 0xff000000, RZ, 0xc0, !PT ;  /* 0xff00000056ff7812 */ /* 0x000fc600078cc0ff */
[----:B------:R-:W-:Y:S01]  /*47c0*/  FMUL.FTZ R56, R91, R56 ;  /* 0x000000385b387220 */ /* 0x000fe20000410000 */
[----:B------:R-:W-:Y:S02]  /*47d0*/  FSEL R72, R64, RZ, P6 ;  /* 0x000000ff40487208 */ /* 0x000fe40003000000 */
[----:B------:R-:W-:Y:S02]  /*47e0*/  LOP3.LUT P6, RZ, R130, 0xff000000, RZ, 0xc0, !PT ;  /* 0xff00000082ff7812 */ /* 0x000fe400078cc0ff */
        /* <DEDUP_REMOVED lines=15> */
.L_x_924:
[-CC-:B------:R-:W-:Y:S01]  /*48e0*/  FFMA.FTZ R65, R105, R72.reuse, R73.reuse ;  /* 0x0000004869417223 */ /* 0x180fe20000010049 */
[----:B------:R-:W-:Y:S01]  /*48f0*/  LOP3.LUT P6, RZ, R87, 0xff0000, RZ, 0xc0, !PT ;  /* 0x00ff000057ff7812 */ /* 0x000fe200078cc0ff */
[-C--:B------:R-:W-:Y:S02]  /*4900*/  FFMA.FTZ R66, R104, R72.reuse, R73 ;  /* 0x0000004868427223 */ /* 0x080fe40000010049 */
[----:B------:R-:W-:Y:S01]  /*4910*/  FADD.FTZ R64, R102, -R65 ;  /* 0x8000004166407221 */ /* 0x000fe20000010000 */
[----:B------:R-:W-:Y:S01]  /*4920*/  FFMA.FTZ R65, R101, R72, R73 ;  /* 0x0000004865417223 */ /* 0x000fe20000010049 */
[----:B------:R-:W-:Y:S02]  /*4930*/  FADD.FTZ R66, R107, -R66 ;  /* 0x800000426b427221 */ /* 0x000fe40000010000 */
[C---:B-----5:R-:W-:Y:S02]  /*4940*/  FMUL.FTZ R64, R91.reuse, R64 ;  /* 0x000000405b407220 */ /* 0x060fe40000410000 */
[----:B------:R-:W-:-:S02]  /*4950*/  FMUL.FTZ R66, R91, R66 ;  /* 0x000000425b427220 */ /* 0x000fc40000410000 */
[----:B------:R-:W-:Y:S02]  /*4960*/  FMUL.FTZ R64, R64, UR14 ;  /* 0x0000000e40407c20 */ /* 0x000fe40008410000 */
[----:B------:R-:W-:Y:S01]  /*4970*/  FMUL.FTZ R69, R66, UR14 ;  /* 0x0000000e42457c20 */ /* 0x000fe20008410000 */
[----:B------:R-:W-:Y:S02]  /*4980*/  FFMA.FTZ R66, R100, R72, R73 ;  /* 0x0000004864427223 */ /* 0x000fe40000010049 */
[----:B------:R-:W-:Y:S02]  /*4990*/  FSEL R71, R64, RZ, P6 ;  /* 0x000000ff40477208 */ /* 0x000fe40003000000 */
[----:B------:R-:W-:Y:S01]  /*49a0*/  LOP3.LUT P6, RZ, R131, 0xff0000, RZ, 0xc0, !PT ;  /* 0x00ff000083ff7812 */ /* 0x000fe200078cc0ff */
[----:B------:R-:W-:-:S03]  /*49b0*/  FADD.FTZ R68, R103, -R66 ;  /* 0x8000004267447221 */ /* 0x000fc60000010000 */
[----:B------:R-:W-:Y:S01]  /*49c0*/  FSEL R67, R64, RZ, P6 ;  /* 0x000000ff40437208 */ /* 0x000fe20003000000 */
[----:B------:R-:W-:Y:S01]  /*49d0*/  FADD.FTZ R64, R98, -R65 ;  /* 0x8000004162407221 */ /* 0x000fe20000010000 */
[----:B------:R-:W-:Y:S01]  /*49e0*/  ISETP.GE.U32.AND P6, PT, R86, RZ, PT ;  /* 0x000000ff5600720c */ /* 0x000fe20003fc6070 */
[----:B------:R-:W-:Y:S01]  /*49f0*/  FMUL.FTZ R68, R91, R68 ;  /* 0x000000445b447220 */ /* 0x000fe20000410000 */
[----:B------:R-:W-:Y:S01]  /*4a00*/  FFMA.FTZ R65, R97, R72, R73 ;  /* 0x0000004861417223 */ /* 0x000fe20000010049 */
[----:B------:R-:W-:Y:S01]  /*4a10*/  FMUL.FTZ R64, R91, R64 ;  /* 0x000000405b407220 */ /* 0x000fe20000410000 */
[----:B------:R-:W-:Y:S01]  /*4a20*/  ISETP.GE.U32.AND.EX P6, PT, R87, 0x1000000, PT, P6 ;  /* 0x010000005700780c */ /* 0x000fe20003fc6160 */
[----:B------:R-:W-:Y:S02]  /*4a30*/  FMUL.FTZ R68, R68, UR14 ;  /* 0x0000000e44447c20 */ /* 0x000fe40008410000 */
[----:B------:R-:W-:Y:S01]  /*4a40*/  FMUL.FTZ R66, R64, UR14 ;  /* 0x0000000e40427c20 */ /* 0x000fe20008410000 */
[----:B------:R-:W-:Y:S01]  /*4a50*/  FSEL R78, R69, RZ, P6 ;  /* 0x000000ff454e7208 */ /* 0x000fe20003000000 */
[----:B------:R-:W-:Y:S01]  /*4a60*/  FADD.FTZ R64, R96, -R65 ;  /* 0x8000004160407221 */ /* 0x000fe20000010000 */
[----:B------:R-:W-:-:S02]  /*4a70*/  ISETP.GE.U32.AND P6, PT, R130, RZ, PT ;  /* 0x000000ff8200720c */ /* 0x000fc40003fc6070 */
[----:B------:R-:W-:Y:S01]  /*4a80*/  F2FP.BF16.F32.PACK_AB R71, R78, R71 ;  /* 0x000000474e47723e */ /* 0x000fe200000010ff */
[----:B------:R-:W-:Y:S01]  /*4a90*/  FMUL.FTZ R64, R91, R64 ;  /* 0x000000405b407220 */ /* 0x000fe20000410000 */
[----:B------:R-:W-:-:S03]  /*4aa0*/  ISETP.GE.U32.AND.EX P6, PT, R131, 0x1000000, PT, P6 ;  /* 0x010000008300780c */ /* 0x000fc60003fc6160 */
[----:B------:R-:W-:Y:S01]  /*4ab0*/  FMUL.FTZ R65, R64, UR14 ;  /* 0x0000000e40417c20 */ /* 0x000fe20008410000 */
[----:B------:R-:W-:Y:S01]  /*4ac0*/  FSEL R80, R69, RZ, P6 ;  /* 0x000000ff45507208 */ /* 0x000fe20003000000 */
[----:B------:R-:W-:Y:S01]  /*4ad0*/  FFMA.FTZ R64, R90, R72, R73 ;  /* 0x000000485a407223 */ /* 0x000fe20000010049 */
[----:B------:R-:W-:Y:S02]  /*4ae0*/  LOP3.LUT P6, RZ, R87, 0xff, RZ, 0xc0, !PT ;  /* 0x000000ff57ff7812 */ /* 0x000fe400078cc0ff */
[----:B------:R-:W-:Y:S01]  /*4af0*/  F2FP.BF16.F32.PACK_AB R67, R80, R67 ;  /* 0x000000435043723e */ /* 0x000fe200000010ff */
[----:B------:R-:W-:Y:S01]  /*4b00*/  FADD.FTZ R64, R95, -R64 ;  /* 0x800000405f407221 */ /* 0x000fe20000010000 */
[----:B------:R-:W-:Y:S02]  /*4b10*/  FSEL R70, R66, RZ, P6 ;  /* 0x000000ff42467208 */ /* 0x000fe40003000000 */
[----:B------:R-:W-:-:S04]  /*4b20*/  LOP3.LUT P6, RZ, R131, 0xff, RZ, 0xc0, !PT ;  /* 0x000000ff83ff7812 */ /* 0x000fc800078cc0ff */
[----:B------:R-:W-:Y:S01]  /*4b30*/  FSEL R76, R66, RZ, P6 ;  /* 0x000000ff424c7208 */ /* 0x000fe20003000000 */
[-CC-:B------:R-:W-:Y:S01]  /*4b40*/  FFMA.FTZ R66, R94, R72.reuse, R73.reuse ;  /* 0x000000485e427223 */ /* 0x180fe20000010049 */
[----:B------:R-:W-:Y:S01]  /*4b50*/  LOP3.LUT P6, RZ, R87, 0xff00, RZ, 0xc0, !PT ;  /* 0x0000ff0057ff7812 */ /* 0x000fe200078cc0ff */
[----:B------:R-:W-:Y:S02]  /*4b60*/  FFMA.FTZ R73, R93, R72, R73 ;  /* 0x000000485d497223 */ /* 0x000fe40000010049 */
[----:B------:R-:W-:Y:S01]  /*4b70*/  FADD.FTZ R66, R99, -R66 ;  /* 0x8000004263427221 */ /* 0x000fe20000010000 */
[----:B------:R-:W-:Y:S02]  /*4b80*/  FSEL R79, R68, RZ, P6 ;  /* 0x000000ff444f7208 */ /* 0x000fe40003000000 */
[----:B------:R-:W-:Y:S01]  /*4b90*/  LOP3.LUT P6, RZ, R131, 0xff00, RZ, 0xc0, !PT ;  /* 0x0000ff0083ff7812 */ /* 0x000fe200078cc0ff */
[----:B------:R-:W-:Y:S01]  /*4ba0*/  FMUL.FTZ R66, R91, R66 ;  /* 0x000000425b427220 */ /* 0x000fe20000410000 */
[----:B------:R-:W-:-:S02]  /*4bb0*/  F2FP.BF16.F32.PACK_AB R70, R79, R70 ;  /* 0x000000464f46723e */ /* 0x000fc400000010ff */
[----:B------:R-:W-:Y:S01]  /*4bc0*/  FSEL R81, R68, RZ, P6 ;  /* 0x000000ff44517208 */ /* 0x000fe20003000000 */
[----:B------:R-:W-:Y:S01]  /*4bd0*/  FMUL.FTZ R66, R66, UR14 ;  /* 0x0000000e42427c20 */ /* 0x000fe20008410000 */
[----:B------:R-:W-:-:S04]  /*4be0*/  LOP3.LUT P6, RZ, R86, 0xff0000, RZ, 0xc0, !PT ;  /* 0x00ff000056ff7812 */ /* 0x000fc800078cc0ff */
[----:B------:R-:W-:Y:S02]  /*4bf0*/  FSEL R69, R65, RZ, P6 ;  /* 0x000000ff41457208 */ /* 0x000fe40003000000 */
[----:B------:R-:W-:-:S04]  /*4c00*/  LOP3.LUT P6, RZ, R130, 0xff0000, RZ, 0xc0, !PT ;  /* 0x00ff000082ff7812 */ /* 0x000fc800078cc0ff */
[----:B------:R-:W-:Y:S01]  /*4c10*/  FSEL R74, R65, RZ, P6 ;  /* 0x000000ff414a7208 */ /* 0x000fe20003000000 */
[----:B------:R-:W-:Y:S01]  /*4c20*/  FMUL.FTZ R65, R91, R64 ;  /* 0x000000405b417220 */ /* 0x000fe20000410000 */
[----:B------:R-:W-:Y:S01]  /*4c30*/  LOP3.LUT P6, RZ, R86, 0xff000000, RZ, 0xc0, !PT ;  /* 0xff00000056ff7812 */ /* 0x000fe200078cc0ff */
[----:B------:R-:W-:Y:S02]  /*4c40*/  FADD.FTZ R64, R92, -R73 ;  /* 0x800000495c407221 */ /* 0x000fe40000010000 */
[----:B------:R-:W-:Y:S01]  /*4c50*/  FMUL.FTZ R65, R65, UR14 ;  /* 0x0000000e41417c20 */ /* 0x000fe20008410000 */
[----:B------:R-:W-:Y:S01]  /*4c60*/  FSEL R72, R66, RZ, P6 ;  /* 0x000000ff42487208 */ /* 0x000fe20003000000 */
[----:B------:R-:W-:Y:S01]  /*4c70*/  FMUL.FTZ R64, R91, R64 ;  /* 0x000000405b407220 */ /* 0x000fe20000410000 */
[----:B------:R-:W-:Y:S02]  /*4c80*/  LOP3.LUT P6, RZ, R130, 0xff000000, RZ, 0xc0, !PT ;  /* 0xff00000082ff7812 */ /* 0x000fe400078cc0ff */
[----:B------:R-:W-:Y:S01]  /*4c90*/  F2FP.BF16.F32.PACK_AB R69, R72, R69 ;  /* 0x000000454845723e */ /* 0x000fe200000010ff */
[----:B------:R-:W-:Y:S01]  /*4ca0*/  FMUL.FTZ R64, R64, UR14 ;  /* 0x0000000e40407c20 */ /* 0x000fe20008410000 */
[----:B------:R-:W-:-:S02]  /*4cb0*/  FSEL R77, R66, RZ, P6 ;  /* 0x000000ff424d7208 */ /* 0x000fc40003000000 */
[----:B------:R-:W-:Y:S02]  /*4cc0*/  LOP3.LUT P6, RZ, R86, 0xff00, RZ, 0xc0, !PT ;  /* 0x0000ff0056ff7812 */ /* 0x000fe400078cc0ff */
[----:B------:R-:W-:Y:S02]  /*4cd0*/  F2FP.BF16.F32.PACK_AB R66, R81, R76 ;  /* 0x0000004c5142723e */ /* 0x000fe400000010ff */
        /* <DEDUP_REMOVED lines=11> */
.L_x_920:
        /* <DEDUP_REMOVED lines=10> */
[-C--:B------:R-:W-:Y:S01]  /*4e30*/  FFMA.FTZ R57, R93, R72.reuse, R73 ;  /* 0x000000485d397223 */ /* 0x080fe20000010049 */
[----:B------:R-:W-:Y:S01]  /*4e40*/  FADD.FTZ R58, R107, -R58 ;  /* 0x8000003a6b3a7221 */ /* 0x000fe20000010000 */
[----:B------:R-:W-:Y:S01]  /*4e50*/  FADD.FTZ R69, R102, -R63 ;  /* 0x8000003f66457221 */ /* 0x000fe20000010000 */
[----:B------:R-:W-:Y:S01]  /*4e60*/  FFMA.FTZ R56, R90, R72, R73 ;  /* 0x000000485a387223 */ /* 0x000fe20000010049 */
[----:B------:R-:W-:Y:S01]  /*4e70*/  ISETP.GE.U32.AND.EX P6, PT, R87, 0x1000000, PT, P6 ;  /* 0x010000005700780c */ /* 0x000fe20003fc6160 */
[C---:B-----5:R-:W-:Y:S01]  /*4e80*/  FFMA.FTZ R63, R91.reuse, R58, R55 ;  /* 0x0000003a5b3f7223 */ /* 0x060fe20000010037 */
[----:B------:R-:W-:Y:S01]  /*4e90*/  FFMA.FTZ R62, R91, R69, R54 ;  /* 0x000000455b3e7223 */ /* 0x000fe20000010036 */
[----:B------:R-:W-:Y:S01]  /*4ea0*/  FADD.FTZ R57, R92, -R57 ;  /* 0x800000395c397221 */ /* 0x000fe20000010000 */
[-CC-:B------:R-:W-:Y:S01]  /*4eb0*/  FFMA.FTZ R59, R97, R72.reuse, R73.reuse ;  /* 0x00000048613b7223 */ /* 0x180fe20000010049 */
[----:B------:R-:W-:Y:S01]  /*4ec0*/  FMUL.FTZ R60, R63, UR14 ;  /* 0x0000000e3f3c7c20 */ /* 0x000fe20008410000 */
[----:B------:R-:W-:Y:S01]  /*4ed0*/  FADD.FTZ R58, R95, -R56 ;  /* 0x800000385f3a7221 */ /* 0x000fe20000010000 */
[----:B------:R-:W-:Y:S01]  /*4ee0*/  FMUL.FTZ R69, R62, UR14 ;  /* 0x0000000e3e457c20 */ /* 0x000fe20008410000 */
[----:B------:R-:W-:Y:S01]  /*4ef0*/  FFMA.FTZ R56, R91, R57, R48 ;  /* 0x000000395b387223 */ /* 0x000fe20000010030 */
[----:B------:R-:W-:Y:S01]  /*4f00*/  FFMA.FTZ R68, R94, R72, R73 ;  /* 0x000000485e447223 */ /* 0x000fe20000010049 */
[----:B------:R-:W-:Y:S01]  /*4f10*/  FSEL R77, R60, RZ, P6 ;  /* 0x000000ff3c4d7208 */ /* 0x000fe20003000000 */
[----:B------:R-:W-:Y:S01]  /*4f20*/  FADD.FTZ R60, R96, -R59 ;  /* 0x8000003b603c7221 */ /* 0x000fe20000010000 */
[----:B------:R-:W-:Y:S01]  /*4f30*/  LOP3.LUT P6, RZ, R87, 0xff0000, RZ, 0xc0, !PT ;  /* 0x00ff000057ff7812 */ /* 0x000fe200078cc0ff */
[----:B------:R-:W-:Y:S01]  /*4f40*/  FMUL.FTZ R59, R56, UR14 ;  /* 0x0000000e383b7c20 */ /* 0x000fe20008410000 */
[----:B------:R-:W-:Y:S01]  /*4f50*/  FFMA.FTZ R57, R91, R58, R49 ;  /* 0x0000003a5b397223 */ /* 0x000fe20000010031 */
[----:B------:R-:W-:Y:S01]  /*4f60*/  FADD.FTZ R70, R99, -R68 ;  /* 0x8000004463467221 */ /* 0x000fe20000010000 */
[----:B------:R-:W-:Y:S01]  /*4f70*/  FSEL R76, R69, RZ, P6 ;  /* 0x000000ff454c7208 */ /* 0x000fe20003000000 */
[----:B------:R-:W-:Y:S01]  /*4f80*/  FFMA.FTZ R58, R91, R60, R50 ;  /* 0x0000003c5b3a7223 */ /* 0x000fe20000010032 */
[----:B------:R-:W-:Y:S01]  /*4f90*/  LOP3.LUT P6, RZ, R86, 0xff, RZ, 0xc0, !PT ;  /* 0x000000ff56ff7812 */ /* 0x000fe200078cc0ff */
[-CC-:B------:R-:W-:Y:S01]  /*4fa0*/  FFMA.FTZ R61, R101, R72.reuse, R73.reuse ;  /* 0x00000048653d7223 */ /* 0x180fe20000010049 */
[----:B------:R-:W-:Y:S01]  /*4fb0*/  FMUL.FTZ R60, R57, UR14 ;  /* 0x0000000e393c7c20 */ /* 0x000fe20008410000 */
        /* <DEDUP_REMOVED lines=10> */
[----:B------:R-:W-:Y:S01]  /*5060*/  FMUL.FTZ R70, R59, UR14 ;  /* 0x0000000e3b467c20 */ /* 0x000fe20008410000 */
[----:B------:R-:W-:Y:S01]  /*5070*/  F2FP.BF16.F32.PACK_AB R68, R73, R68 ;  /* 0x000000444944723e */ /* 0x000fe200000010ff */
[----:B------:R-:W-:Y:S01]  /*5080*/  FMUL.FTZ R71, R60, UR14 ;  /* 0x0000000e3c477c20 */ /* 0x000fe20008410000 */
[----:B------:R-:W-:Y:S01]  /*5090*/  FSEL R69, R61, RZ, P6 ;  /* 0x000000ff3d457208 */ /* 0x000fe20003000000 */
[----:B------:R-:W-:Y:S01]  /*50a0*/  FFMA.FTZ R61, R91, R72, R53 ;  /* 0x000000485b3d7223 */ /* 0x000fe20000010035 */
[----:B------:R-:W-:-:S03]  /*50b0*/  LOP3.LUT P6, RZ, R86, 0xff000000, RZ, 0xc0, !PT ;  /* 0xff00000056ff7812 */ /* 0x000fc600078cc0ff */
[----:B------:R-:W-:Y:S01]  /*50c0*/  FMUL.FTZ R74, R61, UR14 ;  /* 0x0000000e3d4a7c20 */ /* 0x000fe20008410000 */
        /* <DEDUP_REMOVED lines=9> */
.L_x_926:
[-CC-:B------:R-:W-:Y:S01]  /*5160*/  FFMA.FTZ R69, R105, R72.reuse, R73.reuse ;  /* 0x0000004869457223 */ /* 0x180fe20000010049 */
[-CC-:B------:R-:W-:Y:S01]  /*5170*/  FFMA.FTZ R76, R104, R72.reuse, R73.reuse ;  /* 0x00000048684c7223 */ /* 0x180fe20000010049 */
[----:B------:R-:W-:Y:S01]  /*5180*/  LOP3.LUT P6, RZ, R87, 0xff0000, RZ, 0xc0, !PT ;  /* 0x00ff000057ff7812 */ /* 0x000fe200078cc0ff */
[-C--:B------:R-:W-:Y:S01]  /*5190*/  FFMA.FTZ R71, R101, R72.reuse, R73 ;  /* 0x0000004865477223 */ /* 0x080fe20000010049 */
[----:B------:R-:W-:Y:S01]  /*51a0*/  FADD.FTZ R69, R102, -R69 ;  /* 0x8000004566457221 */ /* 0x000fe20000010000 */
[----:B------:R-:W-:Y:S01]  /*51b0*/  FADD.FTZ R76, R107, -R76 ;  /* 0x8000004c6b4c7221 */ /* 0x000fe20000010000 */
[-CC-:B------:R-:W-:Y:S01]  /*51c0*/  FFMA.FTZ R74, R100, R72.reuse, R73.reuse ;  /* 0x00000048644a7223 */ /* 0x180fe20000010049 */
[-CC-:B------:R-:W-:Y:S01]  /*51d0*/  FFMA.FTZ R70, R94, R72.reuse, R73.reuse ;  /* 0x000000485e467223 */ /* 0x180fe20000010049 */
[----:B-----5:R-:W-:Y:S01]  /*51e0*/  FFMA.FTZ R68, R91, R69, R54 ;  /* 0x000000455b447223 */ /* 0x020fe20000010036 */
[-C--:B------:R-:W-:Y:S01]  /*51f0*/  FFMA.FTZ R69, R97, R72.reuse, R73 ;  /* 0x0000004861457223 */ /* 0x080fe20000010049 */
[----:B------:R-:W-:Y:S01]  /*5200*/  FADD.FTZ R71, R98, -R71 ;  /* 0x8000004762477221 */ /* 0x000fe20000010000 */
[----:B------:R-:W-:Y:S01]  /*5210*/  FADD.FTZ R74, R103, -R74 ;  /* 0x8000004a674a7221 */ /* 0x000fe20000010000 */
[----:B------:R-:W-:Y:S01]  /*5220*/  FMUL.FTZ R75, R68, UR14 ;  /* 0x0000000e444b7c20 */ /* 0x000fe20008410000 */
[-CC-:B------:R-:W-:Y:S01]  /*5230*/  FFMA.FTZ R68, R90, R72.reuse, R73.reuse ;  /* 0x000000485a447223 */ /* 0x180fe20000010049 */
[----:B------:R-:W-:Y:S01]  /*5240*/  FFMA.FTZ R73, R93, R72, R73 ;  /* 0x000000485d497223 */ /* 0x000fe20000010049 */
[C---:B------:R-:W-:Y:S01]  /*5250*/  FFMA.FTZ R72, R91.reuse, R76, R55 ;  /* 0x0000004c5b487223 */ /* 0x040fe20000010037 */
[----:B------:R-:W-:Y:S01]  /*5260*/  FFMA.FTZ R71, R91, R71, R52 ;  /* 0x000000475b477223 */ /* 0x000fe20000010034 */
[----:B------:R-:W-:Y:S01]  /*5270*/  FSEL R76, R75, RZ, P6 ;  /* 0x000000ff4b4c7208 */ /* 0x000fe20003000000 */
[----:B------:R-:W-:Y:S01]  /*5280*/  FFMA.FTZ R74, R91, R74, R53 ;  /* 0x0000004a5b4a7223 */ /* 0x000fe20000010035 */
[----:B------:R-:W-:Y:S01]  /*5290*/  ISETP.GE.U32.AND P6, PT, R86, RZ, PT ;  /* 0x000000ff5600720c */ /* 0x000fe20003fc6070 */
[----:B------:R-:W-:Y:S01]  /*52a0*/  FMUL.FTZ R72, R72, UR14 ;  /* 0x0000000e48487c20 */ /* 0x000fe20008410000 */
[----:B------:R-:W-:Y:S01]  /*52b0*/  FMUL.FTZ R71, R71, UR14 ;  /* 0x0000000e47477c20 */ /* 0x000fe20008410000 */
[----:B------:R-:W-:Y:S01]  /*52c0*/  FADD.FTZ R69, R96, -R69 ;  /* 0x8000004560457221 */ /* 0x000fe20000010000 */
[----:B------:R-:W-:Y:S01]  /*52d0*/  ISETP.GE.U32.AND.EX P6, PT, R87, 0x1000000, PT, P6 ;  /* 0x010000005700780c */ /* 0x000fe20003fc6160 */
[----:B------:R-:W-:Y:S01]  /*52e0*/  FADD.FTZ R70, R99, -R70 ;  /* 0x8000004663467221 */ /* 0x000fe20000010000 */
[----:B------:R-:W-:Y:S01]  /*52f0*/  FADD.FTZ R68, R95, -R68 ;  /* 0x800000445f447221 */ /* 0x000fe20000010000 */
[----:B------:R-:W-:Y:S01]  /*5300*/  FFMA.FTZ R69, R91, R69, R50 ;  /* 0x000000455b457223 */ /* 0x000fe20000010032 */
[----:B------:R-:W-:Y:S01]  /*5310*/  FSEL R79, R72, RZ, P6 ;  /* 0x000000ff484f7208 */ /* 0x000fe20003000000 */
[----:B------:R-:W-:Y:S01]  /*5320*/  FMUL.FTZ R72, R74, UR14 ;  /* 0x0000000e4a487c20 */ /* 0x000fe20008410000 */
[----:B------:R-:W-:Y:S01]  /*5330*/  LOP3.LUT P6, RZ, R87, 0xff, RZ, 0xc0, !PT ;  /* 0x000000ff57ff7812 */ /* 0x000fe200078cc0ff */
[----:B------:R-:W-:Y:S01]  /*5340*/  FMUL.FTZ R69, R69, UR14 ;  /* 0x0000000e45457c20 */ /* 0x000fe20008410000 */
[C---:B------:R-:W-:Y:S01]  /*5350*/  FFMA.FTZ R70, R91.reuse, R70, R51 ;  /* 0x000000465b467223 */ /* 0x040fe20000010033 */
[----:B------:R-:W-:Y:S01]  /*5360*/  FFMA.FTZ R68, R91, R68, R49 ;  /* 0x000000445b447223 */ /* 0x000fe20000010031 */
[----:B------:R-:W-:Y:S01]  /*5370*/  FSEL R74, R71, RZ, P6 ;  /* 0x000000ff474a7208 */ /* 0x000fe20003000000 */
[----:B------:R-:W-:Y:S01]  /*5380*/  FADD.FTZ R73, R92, -R73 ;  /* 0x800000495c497221 */ /* 0x000fe20000010000 */
[----:B------:R-:W-:Y:S01]  /*5390*/  LOP3.LUT P6, RZ, R87, 0xff00, RZ, 0xc0, !PT ;  /* 0x0000ff0057ff7812 */ /* 0x000fe200078cc0ff */
[----:B------:R-:W-:Y:S01]  /*53a0*/  FMUL.FTZ R70, R70, UR14 ;  /* 0x0000000e46467c20 */ /* 0x000fe20008410000 */
[----:B------:R-:W-:Y:S01]  /*53b0*/  FMUL.FTZ R68, R68, UR14 ;  /* 0x0000000e44447c20 */ /* 0x000fe20008410000 */
[----:B------:R-:W-:Y:S01]  /*53c0*/  FFMA.FTZ R73, R91, R73, R48 ;  /* 0x000000495b497223 */ /* 0x000fe20000010030 */
[----:B------:R-:W-:-:S02]  /*53d0*/  FSEL R77, R72, RZ, P6 ;  /* 0x000000ff484d7208 */ /* 0x000fc40003000000 */
[C---:B------:R-:W-:Y:S01]  /*53e0*/  LOP3.LUT P6, RZ, R86.reuse, 0xff0000, RZ, 0xc0, !PT ;  /* 0x00ff000056ff7812 */ /* 0x040fe200078cc0ff */
[----:B------:R-:W-:Y:S01]  /*53f0*/  FMUL.FTZ R73, R73, UR14 ;  /* 0x0000000e49497c20 */ /* 0x000fe20008410000 */
        /* <DEDUP_REMOVED lines=12> */
.L_x_925:
[----:B0-----:R-:W0:Y:S02]  /*54c0*/  LDC.64 R68, c[0x0][0x478] ;  /* 0x00011e00ff447b82 */ /* 0x001e240000000a00 */
[----:B0-----:R-:W-:-:S04]  /*54d0*/  ISETP.NE.U32.AND P5, PT, R68, RZ, PT ;  /* 0x000000ff4400720c */ /* 0x001fc80003fa5070 */
[----:B------:R-:W-:-:S13]  /*54e0*/  ISETP.NE.AND.EX P5, PT, R69, RZ, PT, P5 ;  /* 0x000000ff4500720c */ /* 0x000fda0003fa5350 */
[----:B------:R-:W-:Y:S05]  /*54f0*/  @!P5 BRA `(.L_x_927) ;  /* 0x0000000000d8d947 */ /* 0x000fea0003800000 */
[-CC-:B------:R-:W-:Y:S01]  /*5500*/  FFMA.FTZ R56, R104, R72.reuse, R73.reuse ;  /* 0x0000004868387223 */ /* 0x180fe20000010049 */
[-CC-:B------:R-:W-:Y:S01]  /*5510*/  FFMA.FTZ R63, R105, R72.reuse, R73.reuse ;  /* 0x00000048693f7223 */ /* 0x180fe20000010049 */
[-C--:B------:R-:W-:Y:S01]  /*5520*/  FFMA.FTZ R57, R93, R72.reuse, R73 ;  /* 0x000000485d397223 */ /* 0x080fe20000010049 */
[----:B------:R-:W-:Y:S01]  /*5530*/  ISETP.GE.U32.AND P6, PT, R86, RZ, PT ;  /* 0x000000ff5600720c */ /* 0x000fe20003fc6070 */
[----:B------:R-:W-:Y:S01]  /*5540*/  FADD.FTZ R56, R107, -R56 ;  /* 0x800000386b387221 */ /* 0x000fe20000010000 */
[----:B------:R-:W-:Y:S01]  /*5550*/  FADD.FTZ R62, R102, -R63 ;  /* 0x8000003f663e7221 */ /* 0x000fe20000010000 */
[----:B------:R-:W-:Y:S01]  /*5560*/  FFMA.FTZ R58, R90, R72, R73 ;  /* 0x000000485a3a7223 */ /* 0x000fe20000010049 */
[----:B------:R-:W-:Y:S01]  /*5570*/  ISETP.GE.U32.AND.EX P6, PT, R87, 0x1000000, PT, P6 ;  /* 0x010000005700780c */ /* 0x000fe20003fc6160 */
[C---:B-----5:R-:W-:Y:S01]  /*5580*/  FMUL.FTZ R63, R91.reuse, R56 ;  /* 0x000000385b3f7220 */ /* 0x060fe20000410000 */
[----:B------:R-:W-:Y:S01]  /*5590*/  FADD.FTZ R56, R92, -R57 ;  /* 0x800000395c387221 */ /* 0x000fe20000010000 */
[----:B------:R-:W-:Y:S01]  /*55a0*/  FMUL.FTZ R62, R91, R62 ;  /* 0x0000003e5b3e7220 */ /* 0x000fe20000410000 */
[----:B------:R-:W-:Y:S01]  /*55b0*/  FFMA.FTZ R59, R97, R72, R73 ;  /* 0x00000048613b7223 */ /* 0x000fe20000010049 */
[----:B------:R-:W-:Y:S01]  /*55c0*/  FMUL.FTZ R57, R63, UR14 ;  /* 0x0000000e3f397c20 */ /* 0x000fe20008410000 */
[----:B------:R-:W-:Y:S01]  /*55d0*/  FMUL.FTZ R56, R91, R56 ;  /* 0x000000385b387220 */ /* 0x000fe20000410000 */
[----:B------:R-:W-:Y:S01]  /*55e0*/  FMUL.FTZ R69, R62, UR14 ;  /* 0x0000000e3e457c20 */ /* 0x000fe20008410000 */
[----:B------:R-:W-:Y:S01]  /*55f0*/  FADD.FTZ R58, R95, -R58 ;  /* 0x8000003a5f3a7221 */ /* 0x000fe20000010000 */
[----:B------:R-:W-:Y:S01]  /*5600*/  FADD.FTZ R60, R96, -R59 ;  /* 0x8000003b603c7221 */ /* 0x000fe20000010000 */
[----:B------:R-:W-:Y:S01]  /*5610*/  FSEL R77, R57, RZ, P6 ;  /* 0x000000ff394d7208 */ /* 0x000fe20003000000 */
[--C-:B------:R-:W-:Y:S01]  /*5620*/  FFMA.FTZ R68, R94, R72, R73.reuse ;  /* 0x000000485e447223 */ /* 0x100fe20000010049 */
[----:B------:R-:W-:Y:S01]  /*5630*/  LOP3.LUT P6, RZ, R87, 0xff0000, RZ, 0xc0, !PT ;  /* 0x00ff000057ff7812 */ /* 0x000fe200078cc0ff */
[----:B------:R-:W-:Y:S01]  /*5640*/  FMUL.FTZ R59, R56, UR14 ;  /* 0x0000000e383b7c20 */ /* 0x000fe20008410000 */
[----:B------:R-:W-:Y:S01]  /*5650*/  FMUL.FTZ R57, R91, R58 ;  /* 0x0000003a5b397220 */ /* 0x000fe20000410000 */
[----:B------:R-:W-:Y:S01]  /*5660*/  FADD.FTZ R70, R99, -R68 ;  /* 0x8000004463467221 */ /* 0x000fe20000010000 */
[----:B------:R-:W-:Y:S01]  /*5670*/  FSEL R76, R69, RZ, P6 ;  /* 0x000000ff454c7208 */ /* 0x000fe20003000000 */
[----:B------:R-:W-:Y:S01]  /*5680*/  FMUL.FTZ R58, R91, R60 ;  /* 0x0000003c5b3a7220 */ /* 0x000fe20000410000 */
        /* <DEDUP_REMOVED lines=8> */
[----:B------:R-:W-:Y:S01]  /*5710*/  FMUL.FTZ R59, R91, R70 ;  /* 0x000000465b3b7220 */ /* 0x000fe20000410000 */
[----:B------:R-:W-:Y:S01]  /*5720*/  FADD.FTZ R74, R103, -R74 ;  /* 0x8000004a674a7221 */ /* 0x000fe20000010000 */
[----:B------:R-:W-:Y:S01]  /*5730*/  FSEL R73, R60, RZ, P6 ;  /* 0x000000ff3c497208 */ /* 0x000fe20003000000 */
[----:B------:R-:W-:Y:S01]  /*5740*/  FMUL.FTZ R60, R91, R72 ;  /* 0x000000485b3c7220 */ /* 0x000fe20000410000 */
[----:B------:R-:W-:Y:S01]  /*5750*/  LOP3.LUT P6, RZ, R86, 0xff0000, RZ, 0xc0, !PT ;  /* 0x00ff000056ff7812 */ /* 0x000fe200078cc0ff */
[----:B------:R-:W-:Y:S01]  /*5760*/  FMUL.FTZ R70, R59, UR14 ;  /* 0x0000000e3b467c20 */ /* 0x000fe20008410000 */
[----:B------:R-:W-:Y:S01]  /*5770*/  F2FP.BF16.F32.PACK_AB R68, R73, R68 ;  /* 0x000000444944723e */ /* 0x000fe200000010ff */
[----:B------:R-:W-:Y:S01]  /*5780*/  FMUL.FTZ R71, R60, UR14 ;  /* 0x0000000e3c477c20 */ /* 0x000fe20008410000 */
[----:B------:R-:W-:Y:S01]  /*5790*/  FSEL R69, R61, RZ, P6 ;  /* 0x000000ff3d457208 */ /* 0x000fe20003000000 */
[----:B------:R-:W-:Y:S01]  /*57a0*/  FMUL.FTZ R61, R91, R74 ;  /* 0x0000004a5b3d7220 */ /* 0x000fe20000410000 */
        /* <DEDUP_REMOVED lines=11> */
.L_x_927:
        /* <DEDUP_REMOVED lines=11> */
[----:B------:R-:W-:Y:S01]  /*5910*/  FMUL.FTZ R71, R91, R70 ;  /* 0x000000465b477220 */ /* 0x000fe20000410000 */
[----:B------:R-:W-:Y:S01]  /*5920*/  FMUL.FTZ R75, R68, UR14 ;  /* 0x0000000e444b7c20 */ /* 0x000fe20008410000 */
[----:B------:R-:W-:Y:S01]  /*5930*/  FMUL.FTZ R78, R78, UR14 ;  /* 0x0000000e4e4e7c20 */ /* 0x000fe20008410000 */
[----:B------:R-:W-:Y:S01]  /*5940*/  FFMA.FTZ R69, R97, R72, R73 ;  /* 0x0000004861457223 */ /* 0x000fe20000010049 */
[----:B------:R-:W-:Y:S01]  /*5950*/  FMUL.FTZ R71, R71, UR14 ;  /* 0x0000000e47477c20 */ /* 0x000fe20008410000 */
[----:B------:R-:W-:Y:S01]  /*5960*/  FMUL.FTZ R76, R91, R76 ;  /* 0x0000004c5b4c7220 */ /* 0x000fe20000410000 */
[----:B------:R-:W-:Y:S01]  /*5970*/  FSEL R77, R75, RZ, P6 ;  /* 0x000000ff4b4d7208 */ /* 0x000fe20003000000 */
[----:B------:R-:W-:Y:S01]  /*5980*/  FADD.FTZ R70, R96, -R69 ;  /* 0x8000004560467221 */ /* 0x000fe20000010000 */
[----:B------:R-:W-:Y:S01]  /*5990*/  ISETP.GE.U32.AND P6, PT, R86, RZ, PT ;  /* 0x000000ff5600720c */ /* 0x000fe20003fc6070 */
[-CC-:B------:R-:W-:Y:S01]  /*59a0*/  FFMA.FTZ R74, R94, R72.reuse, R73.reuse ;  /* 0x000000485e4a7223 */ /* 0x180fe20000010049 */
[-CC-:B------:R-:W-:Y:S01]  /*59b0*/  FFMA.FTZ R68, R90, R72.reuse, R73.reuse ;  /* 0x000000485a447223 */ /* 0x180fe20000010049 */
[----:B------:R-:W-:Y:S01]  /*59c0*/  FFMA.FTZ R73, R93, R72, R73 ;  /* 0x000000485d497223 */ /* 0x000fe20000010049 */
[----:B------:R-:W-:Y:S01]  /*59d0*/  ISETP.GE.U32.AND.EX P6, PT, R87, 0x1000000, PT, P6 ;  /* 0x010000005700780c */ /* 0x000fe20003fc6160 */
[----:B------:R-:W-:Y:S01]  /*59e0*/  FMUL.FTZ R76, R76, UR14 ;  /* 0x0000000e4c4c7c20 */ /* 0x000fe20008410000 */
[----:B------:R-:W-:Y:S01]  /*59f0*/  FMUL.FTZ R69, R91, R70 ;  /* 0x000000465b457220 */ /* 0x000fe20000410000 */
[----:B------:R-:W-:Y:S01]  /*5a00*/  FADD.FTZ R74, R99, -R74 ;  /* 0x8000004a634a7221 */ /* 0x000fe20000010000 */
[----:B------:R-:W-:Y:S01]  /*5a10*/  FSEL R78, R78, RZ, P6 ;  /* 0x000000ff4e4e7208 */ /* 0x000fe20003000000 */
[----:B------:R-:W-:Y:S01]  /*5a20*/  FADD.FTZ R70, R95, -R68 ;  /* 0x800000445f467221 */ /* 0x000fe20000010000 */
[----:B------:R-:W-:Y:S01]  /*5a30*/  LOP3.LUT P6, RZ, R87, 0xff, RZ, 0xc0, !PT ;  /* 0x000000ff57ff7812 */ /* 0x000fe200078cc0ff */
[----:B------:R-:W-:Y:S01]  /*5a40*/  FMUL.FTZ R69, R69, UR14 ;  /* 0x0000000e45457c20 */ /* 0x000fe20008410000 */
[C---:B------:R-:W-:Y:S01]  /*5a50*/  FMUL.FTZ R74, R91.reuse, R74 ;  /* 0x0000004a5b4a7220 */ /* 0x040fe20000410000 */
[----:B------:R-:W-:Y:S01]  /*5a60*/  FMUL.FTZ R70, R91, R70 ;  /* 0x000000465b467220 */ /* 0x000fe20000410000 */
[----:B------:R-:W-:Y:S01]  /*5a70*/  FSEL R72, R71, RZ, P6 ;  /* 0x000000ff47487208 */ /* 0x000fe20003000000 */
[----:B------:R-:W-:Y:S01]  /*5a80*/  FADD.FTZ R68, R92, -R73 ;  /* 0x800000495c447221 */ /* 0x000fe20000010000 */
[----:B------:R-:W-:Y:S01]  /*5a90*/  LOP3.LUT P6, RZ, R87, 0xff00, RZ, 0xc0, !PT ;  /* 0x0000ff0057ff7812 */ /* 0x000fe200078cc0ff */
[----:B------:R-:W-:Y:S01]  /*5aa0*/  FMUL.FTZ R74, R74, UR14 ;  /* 0x0000000e4a4a7c20 */ /* 0x000fe20008410000 */
[----:B------:R-:W-:Y:S01]  /*5ab0*/  FMUL.FTZ R70, R70, UR14 ;  /* 0x0000000e46467c20 */ /* 0x000fe20008410000 */
[----:B------:R-:W-:Y:S01]  /*5ac0*/  FMUL.FTZ R68, R91, R68 ;  /* 0x000000445b447220 */ /* 0x000fe20000410000 */
[----:B------:R-:W-:-:S02]  /*5ad0*/  FSEL R75, R76, RZ, P6 ;  /* 0x000000ff4c4b7208 */ /* 0x000fc40003000000 */
[----:B------:R-:W-:Y:S01]  /*5ae0*/  LOP3.LUT P6, RZ, R86, 0xff0000, RZ, 0xc0, !PT ;  /* 0x00ff000056ff7812 */ /* 0x000fe200078cc0ff */
        /* <DEDUP_REMOVED lines=11> */
[----:B------:R-:W-:-:S07]  /*5ba0*/  F2FP.BF16.F32.PACK_AB R68, R73, R68 ;  /* 0x000000444944723e */ /* 0x000fce00000010ff */
.L_x_923:
        /* <DEDUP_REMOVED lines=10> */
.L_x_919:
[----:B------:R-:W-:Y:S05]  /*5c50*/  BSYNC.RECONVERGENT B0 ;  /* 0x0000000000007941 */ /* 0x000fea0003800200 */
.L_x_918:
[----:B------:R-:W-:Y:S01]  /*5c60*/  UPLOP3.LUT UP1, UPT, UPT, UPT, UP1, 0x40, 0x4 ;  /* 0x000000000004789c */ /* 0x000fe20003f2e810 */
[----:B------:R-:W-:Y:S10]  /*5c70*/  @!P4 BRA `(.L_x_928) ;  /* 0xffffffa80004c947 */ /* 0x000ff4000383ffff */
.L_x_901:
        /* <DEDUP_REMOVED lines=22> */
.L_x_929:
        /* <DEDUP_REMOVED lines=10> */
.L_x_2824:


//--------------------- .text._ZN10layer_norm22ln_bwd_finalize_kernelINS_22Kernel_traits_finalizeILj4096E13__nv_bfloat16S2_fS2_fjLb0ELj1024ELj4ENS_18Kernel_traits_baseILj4096ES2_S2_fS2_fjLj1024EEEEELb0ELb1EEEvNS_9BwdParamsE --------------------------
	.section	.text._ZN10layer_norm22ln_bwd_finalize_kernelINS_22Kernel_traits_finalizeILj4096E13__nv_bfloat16S2_fS2_fjLb0ELj1024ELj4ENS_18Kernel_traits_baseILj4096ES2_S2_fS2_fjLj1024EEEEELb0ELb1EEEvNS_9BwdParamsE,"ax",@progbits
	.align	128
        .global         _ZN10layer_norm22ln_bwd_finalize_kernelINS_22Kernel_traits_finalizeILj4096E13__nv_bfloat16S2_fS2_fjLb0ELj1024ELj4ENS_18Kernel_traits_baseILj4096ES2_S2_fS2_fjLj1024EEEEELb0ELb1EEEvNS_9BwdParamsE
        .type           _ZN10layer_norm22ln_bwd_finalize_kernelINS_22Kernel_traits_finalizeILj4096E13__nv_bfloat16S2_fS2_fjLb0ELj1024ELj4ENS_18Kernel_traits_baseILj4096ES2_S2_fS2_fjLj1024EEEEELb0ELb1EEEvNS_9BwdParamsE,@function
        .size           _ZN10layer_norm22ln_bwd_finalize_kernelINS_22Kernel_traits_finalizeILj4096E13__nv_bfloat16S2_fS2_fjLb0ELj1024ELj4ENS_18Kernel_traits_baseILj4096ES2_S2_fS2_fjLj1024EEEEELb0ELb1EEEvNS_9BwdParamsE,(.L_x_2825 - _ZN10layer_norm22ln_bwd_finalize_kernelINS_22Kernel_traits_finalizeILj4096E13__nv_bfloat16S2_fS2_fjLb0ELj1024ELj4ENS_18Kernel_traits_baseILj4096ES2_S2_fS2_fjLj1024EEEEELb0ELb1EEEvNS_9BwdParamsE)
        .other          _ZN10layer_norm22ln_bwd_finalize_kernelINS_22Kernel_traits_finalizeILj4096E13__nv_bfloat16S2_fS2_fjLb0ELj1024ELj4ENS_18Kernel_traits_baseILj4096ES2_S2_fS2_fjLj1024EEEEELb0ELb1EEEvNS_9BwdParamsE,@"STO_CUDA_ENTRY STV_DEFAULT"
_ZN10layer_norm22ln_bwd_finalize_kernelINS_22Kernel_traits_finalizeILj4096E13__nv_bfloat16S2_fS2_fjLb0ELj1024ELj4ENS_18Kernel_traits_baseILj4096ES2_S2_fS2_fjLj1024EEEEELb0ELb1EEEvNS_9BwdParamsE:
.text._ZN10layer_norm22ln_bwd_finalize_kernelINS_22Kernel_traits_finalizeILj4096E13__nv_bfloat16S2_fS2_fjLb0ELj1024ELj4ENS_18Kernel_traits_baseILj4096ES2_S2_fS2_fjLj1024EEEEELb0ELb1EEEvNS_9BwdParamsE:
        /* <DEDUP_REMOVED lines=77> */
.L_x_934:
        /* <DEDUP_REMOVED lines=118> */
.L_x_933:
[----:B------:R-:W-:Y:S05]  /*0c30*/  BSYNC.RECONVERGENT B1 ;  /* 0x0000000000017941 */ /* 0x000fea0003800200 */
.L_x_932:
        /* <DEDUP_REMOVED lines=69> */
.L_x_936:
[----:B------:R-:W-:Y:S05]  /*1090*/  BSYNC.RECONVERGENT B1 ;  /* 0x0000000000017941 */ /* 0x000fea0003800200 */
.L_x_935:
        /* <DEDUP_REMOVED lines=38> */
.L_x_938:
[----:B------:R-:W-:Y:S05]  /*1300*/  BSYNC.RECONVERGENT B1 ;  /* 0x0000000000017941 */ /* 0x000fea0003800200 */
.L_x_937:
[----:B------:R-:W-:Y:S05]  /*1310*/  @!P1 BRA `(.L_x_931) ;  /* 0x0000000000409947 */ /* 0x000fea0003800000 */
[----:B------:R-:W0:Y:S01]  /*1320*/  LDC R12, c[0x0][0x388] ;  /* 0x0000e200ff0c7b82 */ /* 0x000e220000000800 */
[----:B------:R-:W-:-:S07]  /*1330*/  IADD3 R0, PT, PT, -R0, RZ, RZ ;  /* 0x000000ff00007210 */ /* 0x000fce0007ffe1ff */
[----:B------:R-:W1:Y:S08]  /*1340*/  LDC.64 R8, c[0x0][0x440] ;  /* 0x00011000ff087b82 */ /* 0x000e700000000a00 */
[----:B------:R-:W2:Y:S01]  /*1350*/  LDC.64 R10, c[0x0][0x448] ;  /* 0x00011200ff0a7b82 */ /* 0x000ea20000000a00 */
[----:B0-----:R-:W-:-:S05]  /*1360*/  IMAD R2, R2, R12, R5 ;  /* 0x0000000c02027224 */ /* 0x001fca00078e0205 */
[----:B------:R-:W-:-:S07]  /*1370*/  IADD3 R13, PT, PT, R57, R2, RZ ;  /* 0x00000002390d7210 */ /* 0x000fce0007ffe0ff */
.L_x_939:
        /* <DEDUP_REMOVED lines=10> */
.L_x_931:
[----:B------:R-:W-:Y:S05]  /*1420*/  BSYNC.RECONVERGENT B0 ;  /* 0x0000000000007941 */ /* 0x000fea0003800200 */
.L_x_930:
        /* <DEDUP_REMOVED lines=59> */
.L_x_940:
        /* <DEDUP_REMOVED lines=10> */
.L_x_2825:


//--------------------- .text._ZN10layer_norm40ln_parallel_residual_bwd_finalize_kernelINS_22Kernel_traits_finalizeILj4096E13__nv_bfloat16S2_fS2_fjLb0ELj1024ELj4ENS_18Kernel_traits_baseILj4096ES2_S2_fS2_fjLj1024EEEEELb1EEEvNS_9BwdParamsE --------------------------
	.section	.text._ZN10layer_norm40ln_parallel_residual_bwd_finalize_kernelINS_22Kernel_traits_finalizeILj4096E13__nv_bfloat16S2_fS2_fjLb0ELj1024ELj4ENS_18Kernel_traits_baseILj4096ES2_S2_fS2_fjLj1024EEEEELb1EEEvNS_9BwdParamsE,"ax",@progbits
	.align	128
        .global         _ZN10layer_norm40ln_parallel_residual_bwd_finalize_kernelINS_22Kernel_traits_finalizeILj4096E13__nv_bfloat16S2_fS2_fjLb0ELj1024ELj4ENS_18Kernel_traits_baseILj4096ES2_S2_fS2_fjLj1024EEEEELb1EEEvNS_9BwdParamsE
        .type           _ZN10layer_norm40ln_parallel_residual_bwd_finalize_kernelINS_22Kernel_traits_finalizeILj4096E13__nv_bfloat16S2_fS2_fjLb0ELj1024ELj4ENS_18Kernel_traits_baseILj4096ES2_S2_fS2_fjLj1024EEEEELb1EEEvNS_9BwdParamsE,@function
        .size           _ZN10layer_norm40ln_parallel_residual_bwd_finalize_kernelINS_22Kernel_traits_finalizeILj4096E13__nv_bfloat16S2_fS2_fjLb0ELj1024ELj4ENS_18Kernel_traits_baseILj4096ES2_S2_fS2_fjLj1024EEEEELb1EEEvNS_9BwdParamsE,(.L_x_2826 - _ZN10layer_norm40ln_parallel_residual_bwd_finalize_kernelINS_22Kernel_traits_finalizeILj4096E13__nv_bfloat16S2_fS2_fjLb0ELj1024ELj4ENS_18Kernel_traits_baseILj4096ES2_S2_fS2_fjLj1024EEEEELb1EEEvNS_9BwdParamsE)
        .other          _ZN10layer_norm40ln_parallel_residual_bwd_finalize_kernelINS_22Kernel_traits_finalizeILj4096E13__nv_bfloat16S2_fS2_fjLb0ELj1024ELj4ENS_18Kernel_traits_baseILj4096ES2_S2_fS2_fjLj1024EEEEELb1EEEvNS_9BwdParamsE,@"STO_CUDA_ENTRY STV_DEFAULT"
_ZN10layer_norm40ln_parallel_residual_bwd_finalize_kernelINS_22Kernel_traits_finalizeILj4096E13__nv_bfloat16S2_fS2_fjLb0ELj1024ELj4ENS_18Kernel_traits_baseILj4096ES2_S2_fS2_fjLj1024EEEEELb1EEEvNS_9BwdParamsE:
.text._ZN10layer_norm40ln_parallel_residual_bwd_finalize_kernelINS_22Kernel_traits_finalizeILj4096E13__nv_bfloat16S2_fS2_fjLb0ELj1024ELj4ENS_18Kernel_traits_baseILj4096ES2_S2_fS2_fjLj1024EEEEELb1EEEvNS_9BwdParamsE:
        /* <DEDUP_REMOVED lines=57> */
.L_x_945:
        /* <DEDUP_REMOVED lines=112> */
.L_x_944:
[----:B------:R-:W-:Y:S05]  /*0a90*/  BSYNC.RECONVERGENT B1 ;  /* 0x0000000000017941 */ /* 0x000fea0003800200 */
.L_x_943:
        /* <DEDUP_REMOVED lines=67> */
.L_x_947:
[----:B------:R-:W-:Y:S05]  /*0ed0*/  BSYNC.RECONVERGENT B1 ;  /* 0x0000000000017941 */ /* 0x000fea0003800200 */
.L_x_946:
        /* <DEDUP_REMOVED lines=37> */
.L_x_949:
[----:B------:R-:W-:Y:S05]  /*1130*/  BSYNC.RECONVERGENT B1 ;  /* 0x0000000000017941 */ /* 0x000fea0003800200 */
.L_x_948:
        /* <DEDUP_REMOVED lines=19> */
.L_x_942:
[----:B------:R-:W-:Y:S05]  /*1270*/  BSYNC.RECONVERGENT B0 ;  /* 0x0000000000007941 */ /* 0x000fea0003800200 */
.L_x_941:
        /* <DEDUP_REMOVED lines=93> */
.L_x_950:
        /* <DEDUP_REMOVED lines=11> */
.L_x_2826:


//--------------------- .text._ZN10layer_norm31ln_parallel_residual_bwd_kernelINS_13Kernel_traitsI13__nv_bfloat16S2_fS2_fjLj4096ELj1ELj1ELj8ELj16ENS_18Kernel_traits_baseILj4096ES2_S2_fS2_fjLj256EEEEELb1ELb1ELb1EEEvNS_9BwdParamsE --------------------------
	.section	.text._ZN10layer_norm31ln_parallel_residual_bwd_kernelINS_13Kernel_traitsI13__nv_bfloat16S2_fS2_fjLj4096ELj1ELj1ELj8ELj16ENS_18Kernel_traits_baseILj4096ES2_S2_fS2_fjLj256EEEEELb1ELb1ELb1EEEvNS_9BwdParamsE,"ax",@progbits
	.align	128
        .global         _ZN10layer_norm31ln_parallel_residual_bwd_kernelINS_13Kernel_traitsI13__nv_bfloat16S2_fS2_fjLj4096ELj1ELj1ELj8ELj16ENS_18Kernel_traits_baseILj4096ES2_S2_fS2_fjLj256EEEEELb1ELb1ELb1EEEvNS_9BwdParamsE
        .type           _ZN10layer_norm31ln_parallel_residual_bwd_kernelINS_13Kernel_traitsI13__nv_bfloat16S2_fS2_fjLj4096ELj1ELj1ELj8ELj16ENS_18Kernel_traits_baseILj4096ES2_S2_fS2_fjLj256EEEEELb1ELb1ELb1EEEvNS_9BwdParamsE,@function
        .size           _ZN10layer_norm31ln_parallel_residual_bwd_kernelINS_13Kernel_traitsI13__nv_bfloat16S2_fS2_fjLj4096ELj1ELj1ELj8ELj16ENS_18Kernel_traits_baseILj4096ES2_S2_fS2_fjLj256EEEEELb1ELb1ELb1EEEvNS_9BwdParamsE,(.L_x_2827 - _ZN10layer_norm31ln_parallel_residual_bwd_kernelINS_13Kernel_traitsI13__nv_bfloat16S2_fS2_fjLj4096ELj1ELj1ELj8ELj16ENS_18Kernel_traits_baseILj4096ES2_S2_fS2_fjLj256EEEEELb1ELb1ELb1EEEvNS_9BwdParamsE)
        .other          _ZN10layer_norm31ln_parallel_residual_bwd_kernelINS_13Kernel_traitsI13__nv_bfloat16S2_fS2_fjLj4096ELj1ELj1ELj8ELj16ENS_18Kernel_traits_baseILj4096ES2_S2_fS2_fjLj256EEEEELb1ELb1ELb1EEEvNS_9BwdParamsE,@"STO_CUDA_ENTRY STV_DEFAULT"
_ZN10layer_norm31ln_parallel_residual_bwd_kernelINS_13Kernel_traitsI13__nv_bfloat16S2_fS2_fjLj4096ELj1ELj1ELj8ELj16ENS_18Kernel_traits_baseILj4096ES2_S2_fS2_fjLj256EEEEELb1ELb1ELb1EEEvNS_9BwdParamsE:
.text._ZN10layer_norm31ln_parallel_residual_bwd_kernelINS_13Kernel_traitsI13__nv_bfloat16S2_fS2_fjLj4096ELj1ELj1ELj8ELj16ENS_18Kernel_traits_baseILj4096ES2_S2_fS2_fjLj256EEEEELb1ELb1ELb1EEEvNS_9BwdParamsE:
        /* <DEDUP_REMOVED lines=49> */
[----:B------:R-:W1:Y:S01]  /*0310*/  LDCU UR7, c[0x0][0x408] ;  /* 0x00008100ff0777ac */ /* 0x000e620008000800 */
[----:B-----5:R-:W-:Y:S02]  /*0320*/  CS2R R2, SRZ ;  /* 0x0000000000027805 */ /* 0x020fe4000001ff00 */
[----:B------:R-:W-:Y:S01]  /*0330*/  PLOP3.LUT P4, PT, PT, PT, UP2, 0x80, 0x8 ;  /* 0x000000000008781c */ /* 0x000fe20003f8f028 */
[----:B------:R-:W3:Y:S01]  /*0340*/  LDCU.64 UR26, c[0x0][0x438] ;  /* 0x00008700ff1a77ac */ /* 0x000ee20008000a00 */
[----:B------:R-:W-:Y:S01]  /*0350*/  PLOP3.LUT P0, PT, PT, PT, UP0, 0x80, 0x8 ;  /* 0x000000000008781c */ /* 0x000fe20003f0f008 */
[----:B------:R-:W0:Y:S01]  /*0360*/  LDCU.128 UR12, c[0x0][0x3c0] ;  /* 0x00007800ff0c77ac */ /* 0x000e220008000c00 */
[----:B------:R-:W0:Y:S01]  /*0370*/  LDCU.64 UR22, c[0x0][0x380] ;  /* 0x00007000ff1677ac */ /* 0x000e220008000a00 */
[----:B------:R-:W0:Y:S01]  /*0380*/  LDCU.64 UR24, c[0x0][0x470] ;  /* 0x00008e00ff1877ac */ /* 0x000e220008000a00 */
        /* <DEDUP_REMOVED lines=27> */
[----:B01-3--:R-:W-:-:S07]  /*0540*/  SHF.L.U32 R98, R98, 0x10, RZ ;  /* 0x0000001062627819 */ /* 0x00bfce00000006ff */
.L_x_970:
[----:B------:R-:W-:Y:S01]  /*0550*/  UIMAD UR5, UR4, UR20, URZ ;  /* 0x00000014040572a4 */ /* 0x000fe2000f8e02ff */
[----:B0-----:R-:W0:Y:S01]  /*0560*/  LDC.64 R64, c[0x0][0x3a8] ;  /* 0x0000ea00ff407b82 */ /* 0x001e220000000a00 */
[----:B------:R-:W-:Y:S02]  /*0570*/  UIMAD.WIDE UR16, UR4, 0x4, UR12 ;  /* 0x00000004041078a5 */ /* 0x000fe4000f8e020c */
[----:B------:R-:W-:Y:S02]  /*0580*/  USHF.R.S32.HI UR6, URZ, 0x1f, UR5 ;  /* 0x0000001fff067899 */ /* 0x000fe40008011405 */
[----:B------:R-:W-:Y:S02]  /*0590*/  UIMAD.WIDE UR18, UR4, 0x4, UR14 ;  /* 0x00000004041278a5 */ /* 0x000fe4000f8e020e */
[----:B------:R-:W-:Y:S01]  /*05a0*/  ULEA.HI UR6, UR6, UR5, URZ, 0x3 ;  /* 0x0000000506067291 */ /* 0x000fe2000f8f18ff */
[----:B------:R-:W-:Y:S01]  /*05b0*/  MOV R122, UR16 ;  /* 0x00000010007a7c02 */ /* 0x000fe20008000f00 */
[----:B------:R-:W1:Y:S01]  /*05c0*/  LDC.64 R68, c[0x0][0x428] ;  /* 0x00010a00ff447b82 */ /* 0x000e620000000a00 */
[----:B------:R-:W-:-:S02]  /*05d0*/  MOV R123, UR17 ;  /* 0x00000011007b7c02 */ /* 0x000fc40008000f00 */
[----:B------:R-:W-:Y:S02]  /*05e0*/  MOV R48, UR18 ;  /* 0x0000001200307c02 */ /* 0x000fe40008000f00 */
[----:B------:R-:W-:Y:S01]  /*05f0*/  MOV R51, UR6 ;  /* 0x0000000600337c02 */ /* 0x000fe20008000f00 */
[----:B------:R-:W2:Y:S01]  /*0600*/  LDG.E R122, desc[UR10][R122.64] ;  /* 0x0000000a7a7a7981 */ /* 0x000ea2000c1e1900 */
[----:B------:R-:W-:Y:S01]  /*0610*/  MOV R49, UR19 ;  /* 0x0000001300317c02 */ /* 0x000fe20008000f00 */
[----:B------:R-:W3:Y:S01]  /*0620*/  @P0 LDC.64 R104, c[0x0][0x438] ;  /* 0x00010e00ff680b82 */ /* 0x000ee20000000a00 */
[----:B------:R-:W-:-:S03]  /*0630*/  LEA.HI.SX32 R102, R51, R52, 0x1d ;  /* 0x0000003433667211 */ /* 0x000fc600078feaff */
[----:B------:R-:W4:Y:S01]  /*0640*/  LDG.E R103, desc[UR10][R48.64] ;  /* 0x0000000a30677981 */ /* 0x000f22000c1e1900 */
[C---:B------:R-:W-:Y:S01]  /*0650*/  IADD3 R99, PT, PT, R102.reuse, 0x100, RZ ;  /* 0x0000010066637810 */ /* 0x040fe20007ffe0ff */
[----:B0-----:R-:W-:-:S04]  /*0660*/  IMAD.WIDE.U32 R56, R102, 0x20, R64 ;  /* 0x0000002066387825 */ /* 0x001fc800078e0040 */
[----:B------:R-:W-:Y:S01]  /*0670*/  IMAD.WIDE.U32 R64, R99, 0x20, R64 ;  /* 0x0000002063407825 */ /* 0x000fe200078e0040 */
[----:B------:R-:W4:Y:S04]  /*0680*/  LDG.E.128 R48, desc[UR10][R56.64] ;  /* 0x0000000a38307981 */ /* 0x000f28000c1e1d00 */
[----:B------:R-:W4:Y:S04]  /*0690*/  LDG.E.128 R60, desc[UR10][R64.64] ;  /* 0x0000000a403c7981 */ /* 0x000f28000c1e1d00 */
[----:B------:R-:W4:Y:S04]  /*06a0*/  LDG.E.128 R56, desc[UR10][R56.64+0x10] ;  /* 0x0000100a38387981 */ /* 0x000f28000c1e1d00 */
[----:B------:R-:W4:Y:S01]  /*06b0*/  LDG.E.128 R64, desc[UR10][R64.64+0x10] ;  /* 0x0000100a40407981 */ /* 0x000f22000c1e1d00 */
[----:B-1----:R-:W-:-:S06]  /*06c0*/  IMAD.WIDE.U32 R52, R102, 0x10, R68 ;  /* 0x0000001066347825 */ /* 0x002fcc00078e0044 */
[----:B------:R-:W4:Y:S01]  /*06d0*/  LDG.E.128 R52, desc[UR10][R52.64] ;  /* 0x0000000a34347981 */ /* 0x000f22000c1e1d00 */
[----:B------:R-:W-:-:S06]  /*06e0*/  IMAD.WIDE.U32 R68, R99, 0x10, R68 ;  /* 0x0000001063447825 */ /* 0x000fcc00078e0044 */
[----:B------:R-:W4:Y:S01]  /*06f0*/  LDG.E.128 R68, desc[UR10][R68.64] ;  /* 0x0000000a44447981 */ /* 0x000f22000c1e1d00 */
[----:B---3--:R-:W-:Y:S01]  /*0700*/  @P0 IMAD.WIDE.U32 R104, R102, 0x20, R104 ;  /* 0x0000002066680825 */ /* 0x008fe200078e0068 */
[----:B------:R-:W-:Y:S02]  /*0710*/  ISETP.NE.U32.AND P1, PT, RZ, UR24, PT ;  /* 0x00000018ff007c0c */ /* 0x000fe4000bf25070 */
[----:B------:R-:W-:Y:S02]  /*0720*/  ISETP.NE.U32.AND P2, PT, RZ, UR26, PT ;  /* 0x0000001aff007c0c */ /* 0x000fe4000bf45070 */
[----:B------:R-:W5:Y:S01]  /*0730*/  @P0 LDG.E.128 R20, desc[UR10][R104.64] ;  /* 0x0000000a68140981 */ /* 0x000f62000c1e1d00 */
[----:B------:R-:W-:-:S03]  /*0740*/  ISETP.NE.AND.EX P1, PT, RZ, UR25, PT, P1 ;  /* 0x00000019ff007c0c */ /* 0x000fc6000bf25310 */
[----:B------:R0:W5:Y:S01]  /*0750*/  @P0 LDG.E.128 R24, desc[UR10][R104.64+0x10] ;  /* 0x0000100a68180981 */ /* 0x000162000c1e1d00 */
[----:B------:R-:W-:-:S09]  /*0760*/  ISETP.NE.AND.EX P0, PT, RZ, UR27, PT, P2 ;  /* 0x0000001bff007c0c */ /* 0x000fd2000bf05320 */
[----:B------:R-:W1:Y:S08]  /*0770*/  @P1 LDC.64 R106, c[0x0][0x3b8] ;  /* 0x0000ee00ff6a1b82 */ /* 0x000e700000000a00 */
[----:B0-----:R-:W0:Y:S08]  /*0780*/  @P0 LDC.64 R104, c[0x0][0x438] ;  /* 0x00010e00ff680b82 */ /* 0x001e300000000a00 */
[----:B------:R-:W3:Y:S01]  /*0790*/  @P1 LDC.64 R108, c[0x0][0x3b8] ;  /* 0x0000ee00ff6c1b82 */ /* 0x000ee20000000a00 */
[----:B-1----:R-:W-:-:S05]  /*07a0*/  @P1 IMAD.WIDE.U32 R106, R99, 0x8, R106 ;  /* 0x00000008636a1825 */ /* 0x002fca00078e006a */
[----:B------:R1:W5:Y:S01]  /*07b0*/  @P1 LDG.E.64 R116, desc[UR10][R106.64] ;  /* 0x0000000a6a741981 */ /* 0x000362000c1e1b00 */
[----:B0-----:R-:W-:-:S05]  /*07c0*/  @P0 IMAD.WIDE.U32 R104, R99, 0x20, R104 ;  /* 0x0000002063680825 */ /* 0x001fca00078e0068 */
[----:B------:R-:W5:Y:S01]  /*07d0*/  @P0 LDG.E.128 R28, desc[UR10][R104.64] ;  /* 0x0000000a681c0981 */ /* 0x000f62000c1e1d00 */
[----:B---3--:R-:W-:-:S03]  /*07e0*/  @P1 IMAD.WIDE.U32 R108, R102, 0x8, R108 ;  /* 0x00000008666c1825 */ /* 0x008fc600078e006c */
[----:B------:R0:W5:Y:S04]  /*07f0*/  @P0 LDG.E.128 R32, desc[UR10][R104.64+0x10] ;  /* 0x0000100a68200981 */ /* 0x000168000c1e1d00 */
[----:B------:R3:W5:Y:S01]  /*0800*/  @P1 LDG.E.64 R118, desc[UR10][R108.64] ;  /* 0x0000000a6c761981 */ /* 0x000762000c1e1b00 */
[----:B--2---:R-:W-:-:S05]  /*0810*/  FSEL R122, R122, RZ, !P4 ;  /* 0x000000ff7a7a7208 */ /* 0x004fca0006000000 */
[C---:B----4-:R-:W-:Y:S01]  /*0820*/  FADD.FTZ R110, -R122.reuse, R57 ;  /* 0x000000397a6e7221 */ /* 0x050fe20000010100 */
[C---:B------:R-:W-:Y:S01]  /*0830*/  FADD.FTZ R121, -R122.reuse, R58 ;  /* 0x0000003a7a797221 */ /* 0x040fe20000010100 */
[C---:B------:R-:W-:Y:S01]  /*0840*/  FADD.FTZ R57, -R122.reuse, R64 ;  /* 0x000000407a397221 */ /* 0x040fe20000010100 */
[C---:B------:R-:W-:Y:S02]  /*0850*/  FADD.FTZ R58, -R122.reuse, R65 ;  /* 0x000000417a3a7221 */ /* 0x040fe40000010100 */
[----:B------:R-:W2:Y:S01]  /*0860*/  LDC.64 R64, c[0x0][0x3b0] ;  /* 0x0000ec00ff407b82 */ /* 0x000ea20000000a00 */
[----:B------:R-:W-:Y:S01]  /*0870*/  R2UR UR16, R103 ;  /* 0x00000000671072ca */ /* 0x000fe200000e0000 */
[C---:B------:R-:W-:Y:S01]  /*0880*/  FADD.FTZ R120, -R122.reuse, R56 ;  /* 0x000000387a787221 */ /* 0x040fe20000010100 */
[----:B------:R-:W-:Y:S01]  /*0890*/  FADD.FTZ R111, -R122, R59 ;  /* 0x0000003b7a6f7221 */ /* 0x000fe20000010100 */
[C---:B-1----:R-:W-:Y:S02]  /*08a0*/  PRMT R106, R52.reuse, 0x7632, R106 ;  /* 0x00007632346a7816 */ /* 0x042fe4000000006a */
[----:B------:R-:W-:-:S02]  /*08b0*/  SHF.L.U32 R114, R52, 0x10, RZ ;  /* 0x0000001034727819 */ /* 0x000fc400000006ff */
[C---:B0-----:R-:W-:Y:S02]  /*08c0*/  PRMT R105, R53.reuse, 0x7632, R105 ;  /* 0x0000763235697816 */ /* 0x041fe40000000069 */
[----:B------:R-:W-:Y:S01]  /*08d0*/  SHF.L.U32 R112, R53, 0x10, RZ ;  /* 0x0000001035707819 */ /* 0x000fe200000006ff */
[----:B------:R-:W-:Y:S01]  /*08e0*/  FADD.FTZ R53, -R122, R60 ;  /* 0x0000003c7a357221 */ /* 0x000fe20000010100 */
[----:B------:R-:W-:Y:S01]  /*08f0*/  PRMT R104, R54, 0x7632, R104 ;  /* 0x0000763236687816 */ /* 0x000fe20000000068 */
[----:B------:R-:W-:Y:S01]  /*0900*/  FADD.FTZ R115, -R122, R48 ;  /* 0x000000307a737221 */ /* 0x000fe20000010100 */
[----:B------:R-:W-:Y:S01]  /*0910*/  SHF.L.U32 R103, R54, 0x10, RZ ;  /* 0x0000001036677819 */ /* 0x000fe200000006ff */
[C---:B------:R-:W-:Y:S01]  /*0920*/  FADD.FTZ R113, -R122.reuse, R49 ;  /* 0x000000317a717221 */ /* 0x040fe20000010100 */
[C---:B------:R-:W-:Y:S01]  /*0930*/  PRMT R52, R55.reuse, 0x7632, R52 ;  /* 0x0000763237347816 */ /* 0x040fe20000000034 */
[C---:B---3--:R-:W-:Y:S01]  /*0940*/  FADD.FTZ R108, -R122.reuse, R50 ;  /* 0x000000327a6c7221 */ /* 0x048fe20000010100 */
[----:B------:R-:W-:Y:S01]  /*0950*/  SHF.L.U32 R109, R55, 0x10, RZ ;  /* 0x00000010376d7819 */ /* 0x000fe200000006ff */
[C---:B------:R-:W-:Y:S01]  /*0960*/  FADD.FTZ R107, -R122.reuse, R51 ;  /* 0x000000337a6b7221 */ /* 0x040fe20000010100 */
[C---:B------:R-:W-:Y:S01]  /*0970*/  FADD.FTZ R54, -R122.reuse, R61 ;  /* 0x0000003d7a367221 */ /* 0x040fe20000010100 */
[C---:B------:R-:W-:Y:S01]  /*0980*/  FADD.FTZ R55, -R122.reuse, R62 ;  /* 0x0000003e7a377221 */ /* 0x040fe20000010100 */
[C---:B------:R-:W-:Y:S01]  /*0990*/  FADD.FTZ R56, -R122.reuse, R63 ;  /* 0x0000003f7a387221 */ /* 0x040fe20000010100 */
[C---:B------:R-:W-:Y:S01]  /*09a0*/  FADD.FTZ R59, -R122.reuse, R66 ;  /* 0x000000427a3b7221 */ /* 0x040fe20000010100 */
[----:B------:R-:W-:Y:S01]  /*09b0*/  FADD.FTZ R60, -R122, R67 ;  /* 0x000000437a3c7221 */ /* 0x000fe20000010100 */
[----:B--2---:R-:W-:-:S04]  /*09c0*/  IMAD.WIDE.U32 R124, R102, 0x8, R64 ;  /* 0x00000008667c7825 */ /* 0x004fc800078e0040 */
[----:B------:R-:W-:Y:S02]  /*09d0*/  IMAD.WIDE.U32 R122, R99, 0x8, R64 ;  /* 0x00000008637a7825 */ /* 0x000fe400078e0040 */
[----:B------:R-:W5:Y:S04]  /*09e0*/  LDG.E.64 R124, desc[UR10][R124.64] ;  /* 0x0000000a7c7c7981 */ /* 0x000f68000c1e1b00 */
[----:B------:R-:W5:Y:S01]  /*09f0*/  LDG.E.64 R122, desc[UR10][R122.64] ;  /* 0x0000000a7a7a7981 */ /* 0x000f62000c1e1b00 */
[----:B------:R-:W-:Y:S01]  /*0a00*/  FMUL.FTZ R115, R115, UR16 ;  /* 0x0000001073737c20 */ /* 0x000fe20008410000 */
[----:B------:R-:W-:Y:S01]  /*0a10*/  SHF.L.U32 R66, R104, 0x10, RZ ;  /* 0x0000001068427819 */ /* 0x000fe200000006ff */
[----:B------:R-:W-:Y:S01]  /*0a20*/  FMUL.FTZ R104, R121, UR16 ;  /* 0x0000001079687c20 */ /* 0x000fe20008410000 */
[----:B------:R-:W-:Y:S01]  /*0a30*/  SHF.L.U32 R65, R105, 0x10, RZ ;  /* 0x0000001069417819 */ /* 0x000fe200000006ff */
[----:B------:R-:W-:Y:S01]  /*0a40*/  FMUL.FTZ R108, R108, UR16 ;  /* 0x000000106c6c7c20 */ /* 0x000fe20008410000 */
[----:B------:R-:W-:Y:S01]  /*0a50*/  FMUL.FTZ R107, R107, UR16 ;  /* 0x000000106b6b7c20 */ /* 0x000fe20008410000 */
[----:B------:R-:W-:Y:S01]  /*0a60*/  SHF.L.U32 R64, R106, 0x10, RZ ;  /* 0x000000106a407819 */ /* 0x000fe200000006ff */
[----:B------:R-:W-:Y:S01]  /*0a70*/  FADD.FTZ R83, R114, R83 ;  /* 0x0000005372537221 */ /* 0x000fe20000010000 */
[-C--:B------:R-:W-:Y:S01]  /*0a80*/  FFMA.FTZ R84, R115, R114.reuse, R84 ;  /* 0x0000007273547223 */ /* 0x080fe20000010054 */
[----:B------:R-:W-:Y:S01]  /*0a90*/  FMUL.FTZ R114, R101, R114 ;  /* 0x0000007265727220 */ /* 0x000fe20000410000 */
[----:B------:R-:W-:Y:S01]  /*0aa0*/  PRMT R51, R71, 0x7632, R51 ;  /* 0x0000763247337816 */ /* 0x000fe20000000033 */
[----:B------:R-:W-:Y:S01]  /*0ab0*/  FADD.FTZ R15, R109, R15 ;  /* 0x0000000f6d0f7221 */ /* 0x000fe20000010000 */
[----:B------:R-:W-:Y:S01]  /*0ac0*/  SHF.L.U32 R67, R71, 0x10, RZ ;  /* 0x0000001047437819 */ /* 0x000fe200000006ff */
[-C--:B------:R-:W-:Y:S01]  /*0ad0*/  FFMA.FTZ R3, R104, R109.reuse, R3 ;  /* 0x0000006d68037223 */ /* 0x080fe20000010003 */
[----:B------:R-:W-:Y:S01]  /*0ae0*/  FMUL.FTZ R71, R89, R109 ;  /* 0x0000006d59477220 */ /* 0x000fe20000410000 */
[----:B------:R-:W-:Y:S01]  /*0af0*/  FADD.FTZ R79, R112, R79 ;  /* 0x0000004f704f7221 */ /* 0x000fe20000010000 */
[-C--:B------:R-:W-:Y:S01]  /*0b00*/  FFMA.FTZ R80, R108, R112.reuse, R80 ;  /* 0x000000706c507223 */ /* 0x080fe20000010050 */
[----:B------:R-:W-:Y:S01]  /*0b10*/  FMUL.FTZ R106, R91, R112 ;  /* 0x000000705b6a7220 */ /* 0x000fe20000410000 */
[-C--:B------:R-:W-:Y:S01]  /*0b20*/  FFMA.FTZ R78, R107, R65.reuse, R78 ;  /* 0x000000416b4e7223 */ /* 0x080fe2000001004e */
[----:B------:R-:W-:Y:S01]  /*0b30*/  FADD.FTZ R77, R65, R77 ;  /* 0x0000004d414d7221 */ /* 0x000fe20000010000 */
[----:B------:R-:W-:Y:S01]  /*0b40*/  FMUL.FTZ R109, R92, R65 ;  /* 0x000000415c6d7220 */ /* 0x000fe20000410000 */
[----:B------:R-:W-:Y:S01]  /*0b50*/  FMUL.FTZ R112, R100, R64 ;  /* 0x0000004064707220 */ /* 0x000fe20000410000 */
[----:B------:R-:W-:Y:S01]  /*0b60*/  FADD.FTZ R65, RZ, R114 ;  /* 0x00000072ff417221 */ /* 0x000fe20000010000 */
[----:B------:R-:W-:-:S03]  /*0b70*/  FMUL.FTZ R105, R120, UR16 ;  /* 0x0000001078697c20 */ /* 0x000fc60008410000 */
[----:B------:R-:W-:Y:S01]  /*0b80*/  FADD.FTZ R65, R112, R65 ;  /* 0x0000004170417221 */ /* 0x000fe20000010000 */
[----:B------:R-:W-:-:S03]  /*0b90*/  SHF.L.U32 R121, R52, 0x10, RZ ;  /* 0x0000001034797819 */ /* 0x000fc600000006ff */
[----:B------:R-:W-:Y:S01]  /*0ba0*/  FADD.FTZ R52, R106, R65 ;  /* 0x000000416a347221 */ /* 0x000fe20000010000 */
[----:B------:R-:W-:Y:S01]  /*0bb0*/  FADD.FTZ R13, R103, R13 ;  /* 0x0000000d670d7221 */ /* 0x000fe20000010000 */
[-C--:B------:R-:W-:Y:S01]  /*0bc0*/  FFMA.FTZ R0, R105, R103.reuse, R0 ;  /* 0x0000006769007223 */ /* 0x080fe20000010000 */
[----:B------:R-:W-:Y:S01]  /*0bd0*/  FMUL.FTZ R103, R90, R103 ;  /* 0x000000675a677220 */ /* 0x000fe20000410000 */
[----:B------:R-:W-:Y:S01]  /*0be0*/  FADD.FTZ R52, R109, R52 ;  /* 0x000000346d347221 */ /* 0x000fe20000010000 */
[C---:B------:R-:W-:Y:S02]  /*0bf0*/  PRMT R48, R70.reuse, 0x7632, R48 ;  /* 0x0000763246307816 */ /* 0x040fe40000000030 */
[----:B------:R-:W-:Y:S01]  /*0c00*/  SHF.L.U32 R63, R70, 0x10, RZ ;  /* 0x00000010463f7819 */ /* 0x000fe200000006ff */
[----:B------:R-:W-:Y:S01]  /*0c10*/  FMUL.FTZ R70, R110, UR16 ;  /* 0x000000106e467c20 */ /* 0x000fe20008410000 */
[----:B------:R-:W-:Y:S01]  /*0c20*/  PRMT R50, R69, 0x7632, R50 ;  /* 0x0000763245327816 */ /* 0x000fe20000000032 */
[----:B------:R-:W-:Y:S01]  /*0c30*/  FMUL.FTZ R110, R93, R66 ;  /* 0x000000425d6e7220 */ /* 0x000fe20000410000 */
[----:B------:R-:W-:Y:S01]  /*0c40*/  SHF.L.U32 R62, R69, 0x10, RZ ;  /* 0x00000010453e7819 */ /* 0x000fe200000006ff */
[----:B------:R-:W-:Y:S01]  /*0c50*/  FADD.FTZ R52, R103, R52 ;  /* 0x0000003467347221 */ /* 0x000fe20000010000 */
[----:B------:R-:W-:Y:S01]  /*0c60*/  FMUL.FTZ R69, R111, UR16 ;  /* 0x000000106f457c20 */ /* 0x000fe20008410000 */
[----:B------:R-:W-:Y:S01]  /*0c70*/  FADD.FTZ R16, R121, R16 ;  /* 0x0000001079107221 */ /* 0x000fe20000010000 */
[-C--:B------:R-:W-:Y:S01]  /*0c80*/  FMUL.FTZ R111, R94, R121.reuse ;  /* 0x000000795e6f7220 */ /* 0x080fe20000410000 */
[----:B------:R-:W-:Y:S01]  /*0c90*/  FADD.FTZ R52, R110, R52 ;  /* 0x000000346e347221 */ /* 0x000fe20000010000 */
[----:B------:R-:W-:Y:S01]  /*0ca0*/  FFMA.FTZ R4, R69, R121, R4 ;  /* 0x0000007945047223 */ /* 0x000fe20000010004 */
[C---:B------:R-:W-:Y:S01]  /*0cb0*/  PRMT R49, R68.reuse, 0x7632, R49 ;  /* 0x0000763244317816 */ /* 0x040fe20000000031 */
[----:B------:R-:W-:Y:S01]  /*0cc0*/  FMUL.FTZ R113, R113, UR16 ;  /* 0x0000001071717c20 */ /* 0x000fe20008410000 */
[----:B------:R-:W-:Y:S01]  /*0cd0*/  SHF.L.U32 R61, R68, 0x10, RZ ;  /* 0x00000010443d7819 */ /* 0x000fe200000006ff */
[----:B------:R-:W-:Y:S01]  /*0ce0*/  FMUL.FTZ R53, R53, UR16 ;  /* 0x0000001035357c20 */ /* 0x000fe20008410000 */
[----:B------:R-:W-:Y:S01]  /*0cf0*/  SHF.L.U32 R121, R48, 0x10, RZ ;  /* 0x0000001030797819 */ /* 0x000fe200000006ff */
[----:B------:R-:W-:Y:S01]  /*0d00*/  FFMA.FTZ R48, R115, R114, RZ ;  /* 0x0000007273307223 */ /* 0x000fe200000100ff */
[----:B------:R-:W-:Y:S01]  /*0d10*/  FADD.FTZ R52, R71, R52 ;  /* 0x0000003447347221 */ /* 0x000fe20000010000 */
[----:B------:R-:W-:Y:S01]  /*0d20*/  SHF.L.U32 R49, R49, 0x10, RZ ;  /* 0x0000001031317819 */ /* 0x000fe200000006ff */
[----:B------:R-:W-:Y:S01]  /*0d30*/  FMUL.FTZ R54, R54, UR16 ;  /* 0x0000001036367c20 */ /* 0x000fe20008410000 */
[----:B------:R-:W-:Y:S01]  /*0d40*/  FADD.FTZ R17, R61, R17 ;  /* 0x000000113d117221 */ /* 0x000fe20000010000 */
[-C--:B------:R-:W-:Y:S01]  /*0d50*/  FFMA.FTZ R5, R53, R61.reuse, R5 ;  /* 0x0000003d35057223 */ /* 0x080fe20000010005 */
[----:B------:R-:W-:Y:S01]  /*0d60*/  FFMA.FTZ R48, R113, R112, R48 ;  /* 0x0000007071307223 */ /* 0x000fe20000010030 */
[----:B------:R-:W-:Y:S01]  /*0d70*/  FMUL.FTZ R61, R88, R61 ;  /* 0x0000003d583d7220 */ /* 0x000fe20000410000 */
[----:B------:R-:W-:Y:S01]  /*0d80*/  FADD.FTZ R52, R111, R52 ;  /* 0x000000346f347221 */ /* 0x000fe20000010000 */
[----:B------:R-:W-:Y:S01]  /*0d90*/  FFMA.FTZ R82, R113, R64, R82 ;  /* 0x0000004071527223 */ /* 0x000fe20000010052 */
[----:B------:R-:W-:Y:S01]  /*0da0*/  FADD.FTZ R81, R64, R81 ;  /* 0x0000005140517221 */ /* 0x000fe20000010000 */
[----:B------:R-:W-:Y:S01]  /*0db0*/  FMUL.FTZ R55, R55, UR16 ;  /* 0x0000001037377c20 */ /* 0x000fe20008410000 */
[-C--:B------:R-:W-:Y:S01]  /*0dc0*/  FFMA.FTZ R6, R54, R49.reuse, R6 ;  /* 0x0000003136067223 */ /* 0x080fe20000010006 */
[----:B------:R-:W-:Y:S01]  /*0dd0*/  FADD.FTZ R18, R49, R18 ;  /* 0x0000001231127221 */ /* 0x000fe20000010000 */
[----:B------:R-:W-:Y:S01]  /*0de0*/  FMUL.FTZ R64, R95, R49 ;  /* 0x000000315f407220 */ /* 0x000fe20000410000 */
[----:B------:R-:W-:Y:S01]  /*0df0*/  FFMA.FTZ R48, R108, R106, R48 ;  /* 0x0000006a6c307223 */ /* 0x000fe20000010030 */
        /* <DEDUP_REMOVED lines=8> */
[----:B------:R-:W-:Y:S01]  /*0e80*/  FMUL.FTZ R57, R57, UR16 ;  /* 0x0000001039397c20 */ /* 0x000fe20008410000 */
[----:B------:R-:W-:Y:S01]  /*0e90*/  FFMA.FTZ R8, R56, R65, R8 ;  /* 0x0000004138087223 */ /* 0x000fe20000010008 */
[----:B------:R-:W-:Y:S01]  /*0ea0*/  FADD.FTZ R72, R65, R72 ;  /* 0x0000004841487221 */ /* 0x000fe20000010000 */
[----:B------:R-:W-:Y:S01]  /*0eb0*/  FFMA.FTZ R49, R105, R103, R48 ;  /* 0x0000006769317223 */ /* 0x000fe20000010030 */
[----:B------:R-:W-:Y:S01]  /*0ec0*/  FMUL.FTZ R65, R96, R65 ;  /* 0x0000004160417220 */ /* 0x000fe20000410000 */
[----:B------:R-:W-:Y:S01]  /*0ed0*/  FADD.FTZ R50, R50, R62 ;  /* 0x0000003e32327221 */ /* 0x000fe20000010000 */
[----:B------:R-:W-:Y:S01]  /*0ee0*/  FADD.FTZ R73, R63, R73 ;  /* 0x000000493f497221 */ /* 0x000fe20000010000 */
[-C--:B------:R-:W-:Y:S01]  /*0ef0*/  FFMA.FTZ R9, R57, R63.reuse, R9 ;  /* 0x0000003f39097223 */ /* 0x080fe20000010009 */
[----:B------:R-:W-:Y:S01]  /*0f00*/  FFMA.FTZ R49, R70, R110, R49 ;  /* 0x0000006e46317223 */ /* 0x000fe20000010031 */
[----:B------:R-:W-:Y:S01]  /*0f10*/  FMUL.FTZ R63, R86, R63 ;  /* 0x0000003f563f7220 */ /* 0x000fe20000410000 */
[----:B------:R-:W-:Y:S01]  /*0f20*/  FADD.FTZ R50, R50, R65 ;  /* 0x0000004132327221 */ /* 0x000fe20000010000 */
[----:B------:R-:W-:Y:S01]  /*0f30*/  FADD.FTZ R14, R66, R14 ;  /* 0x0000000e420e7221 */ /* 0x000fe20000010000 */
[----:B------:R-:W-:Y:S01]  /*0f40*/  FFMA.FTZ R2, R70, R66, R2 ;  /* 0x0000004246027223 */ /* 0x000fe20000010002 */
[----:B------:R-:W-:Y:S01]  /*0f50*/  FMUL.FTZ R59, R59, UR16 ;  /* 0x000000103b3b7c20 */ /* 0x000fe20008410000 */
[----:B------:R-:W-:Y:S01]  /*0f60*/  FFMA.FTZ R48, R104, R71, R49 ;  /* 0x0000004768307223 */ /* 0x000fe20000010031 */
[----:B------:R-:W-:Y:S01]  /*0f70*/  FMUL.FTZ R66, R97, R121 ;  /* 0x0000007961427220 */ /* 0x000fe20000410000 */
[----:B------:R-:W-:Y:S01]  /*0f80*/  FADD.FTZ R49, R50, R63 ;  /* 0x0000003f32317221 */ /* 0x000fe20000010000 */
[----:B------:R-:W-:Y:S01]  /*0f90*/  SHF.L.U32 R51, R51, 0x10, RZ ;  /* 0x0000001033337819 */ /* 0x000fe200000006ff */
[----:B------:R-:W-:Y:S01]  /*0fa0*/  FMUL.FTZ R60, R60, UR16 ;  /* 0x000000103c3c7c20 */ /* 0x000fe20008410000 */
[----:B------:R-:W-:Y:S01]  /*0fb0*/  FADD.FTZ R75, R67, R75 ;  /* 0x0000004b434b7221 */ /* 0x000fe20000010000 */
[-C--:B------:R-:W-:Y:S01]  /*0fc0*/  FFMA.FTZ R11, R59, R67.reuse, R11 ;  /* 0x000000433b0b7223 */ /* 0x080fe2000001000b */
[----:B------:R-:W-:Y:S01]  /*0fd0*/  FMUL.FTZ R67, R85, R67 ;  /* 0x0000004355437220 */ /* 0x000fe20000410000 */
[----:B------:R-:W-:Y:S01]  /*0fe0*/  FADD.FTZ R50, R49, R66 ;  /* 0x0000004231327221 */ /* 0x000fe20000010000 */
[----:B------:R-:W-:Y:S01]  /*0ff0*/  FFMA.FTZ R48, R69, R111, R48 ;  /* 0x0000006f45307223 */ /* 0x000fe20000010030 */
[-C--:B------:R-:W-:Y:S01]  /*1000*/  FFMA.FTZ R12, R60, R51.reuse, R12 ;  /* 0x000000333c0c7223 */ /* 0x080fe2000001000c */
[----:B------:R-:W-:Y:S01]  /*1010*/  FADD.FTZ R76, R51, R76 ;  /* 0x0000004c334c7221 */ /* 0x000fe20000010000 */
[----:B------:R-:W-:Y:S01]  /*1020*/  FMUL.FTZ R68, R98, R51 ;  /* 0x0000003362447220 */ /* 0x000fe20000410000 */
[----:B------:R-:W-:Y:S01]  /*1030*/  FADD.FTZ R51, R50, R67 ;  /* 0x0000004332337221 */ /* 0x000fe20000010000 */
[----:B------:R-:W-:-:S03]  /*1040*/  FFMA.FTZ R49, R53, R61, R48 ;  /* 0x0000003d35317223 */ /* 0x000fc60000010030 */
[----:B------:R-:W-:Y:S01]  /*1050*/  FADD.FTZ R48, R51, R68 ;  /* 0x0000004433307221 */ /* 0x000fe20000010000 */
[----:B------:R-:W-:-:S04]  /*1060*/  FFMA.FTZ R50, R54, R64, R49 ;  /* 0x0000004036327223 */ /* 0x000fc80000010031 */
[----:B------:R-:W-:Y:S01]  /*1070*/  FFMA.FTZ R51, R55, R62, R50 ;  /* 0x0000003e37337223 */ /* 0x000fe20000010032 */
[----:B------:R-:W0:Y:S03]  /*1080*/  SHFL.DOWN PT, R49, R48, 0x10, 0x1f ;  /* 0x0a001f0030317f89 */ /* 0x000e2600000e0000 */
[----:B------:R-:W-:Y:S01]  /*1090*/  FFMA.FTZ R50, R56, R65, R51 ;  /* 0x0000004138327223 */ /* 0x000fe20000010033 */
[----:B------:R-:W-:-:S03]  /*10a0*/  FMUL.FTZ R58, R58, UR16 ;  /* 0x000000103a3a7c20 */ /* 0x000fc60008410000 */
[----:B------:R-:W-:-:S04]  /*10b0*/  FFMA.FTZ R51, R57, R63, R50 ;  /* 0x0000003f39337223 */ /* 0x000fc80000010032 */
[----:B------:R-:W-:-:S04]  /*10c0*/  FFMA.FTZ R50, R58, R66, R51 ;  /* 0x000000423a327223 */ /* 0x000fc80000010033 */
[----:B------:R-:W-:-:S04]  /*10d0*/  FFMA.FTZ R51, R59, R67, R50 ;  /* 0x000000433b337223 */ /* 0x000fc80000010032 */
[----:B------:R-:W-:Y:S01]  /*10e0*/  FFMA.FTZ R51, R60, R68, R51 ;  /* 0x000000443c337223 */ /* 0x000fe20000010033 */
[----:B0-----:R-:W-:-:S04]  /*10f0*/  FADD.FTZ R49, R48, R49 ;  /* 0x0000003130317221 */ /* 0x001fc80000010000 */
[----:B------:R-:W0:Y:S04]  /*1100*/  SHFL.DOWN PT, R50, R51, 0x10, 0x1f ;  /* 0x0a001f0033327f89 */ /* 0x000e2800000e0000 */
[----:B------:R-:W1:Y:S01]  /*1110*/  SHFL.DOWN PT, R52, R49, 0x8, 0x1f ;  /* 0x09001f0031347f89 */ /* 0x000e6200000e0000 */
[----:B------:R-:W-:Y:S01]  /*1120*/  FFMA.FTZ R10, R58, R121, R10 ;  /* 0x000000793a0a7223 */ /* 0x000fe2000001000a */
[----:B------:R-:W-:Y:S01]  /*1130*/  FADD.FTZ R74, R121, R74 ;  /* 0x0000004a794a7221 */ /* 0x000fe20000010000 */
        /* <DEDUP_REMOVED lines=17> */
[----:B-1----:R-:W-:Y:S01]  /*1250*/  FADD.FTZ R48, R120, R49 ;  /* 0x0000003178307221 */ /* 0x002fe20000010000 */
        /* <DEDUP_REMOVED lines=10> */
.L_x_953:
[----:B------:R-:W-:Y:S05]  /*1300*/  BSYNC.RECONVERGENT B0 ;  /* 0x0000000000007941 */ /* 0x000fea0003800200 */
.L_x_952:
[----:B------:R-:W1:Y:S08]  /*1310*/  S2UR UR6, SR_CgaCtaId ;  /* 0x00000000000679c3 */ /* 0x000e700000008800 */
[----:B------:R-:W-:Y:S01]  /*1320*/  BAR.SYNC.DEFER_BLOCKING 0x0 ;  /* 0x0000000000007b1d */ /* 0x000fe20000010000 */
[----:B------:R-:W-:Y:S01]  /*1330*/  UISETP.NE.U32.AND UP0, UPT, UR24, URZ, UPT ;  /* 0x000000ff1800728c */ /* 0x000fe2000bf05070 */
[----:B------:R-:W-:Y:S01]  /*1340*/  ISETP.NE.AND P4, PT, RZ, UR28, PT ;  /* 0x0000001cff007c0c */ /* 0x000fe2000bf85270 */
[----:B------:R-:W-:-:S02]  /*1350*/  UIADD3 UR4, UPT, UPT, UR4, UR22, URZ ;  /* 0x0000001604047290 */ /* 0x000fc4000fffe0ff */
[----:B------:R-:W-:Y:S01]  /*1360*/  UISETP.NE.AND.EX UP0, UPT, UR25, URZ, UPT, UP0 ;  /* 0x000000ff1900728c */ /* 0x000fe2000bf05300 */
[----:B------:R-:W-:Y:S01]  /*1370*/  UMOV UR5, 0x400 ;  /* 0x0000040000057882 */ /* 0x000fe20000000000 */
[----:B------:R-:W-:Y:S02]  /*1380*/  UISETP.GE.AND UP2, UPT, UR4, UR23, UPT ;  /* 0x000000170400728c */ /* 0x000fe4000bf46270 */
        /* <DEDUP_REMOVED lines=26> */
[----:B------:R-:W-:-:S03]  /*1530*/  FADD.FTZ R121, R121, R48 ;  /* 0x0000003079797221 */ /* 0x000fc60000010000 */
[----:B------:R-:W-:Y:S01]  /*1540*/  FADD.FTZ R51, R51, R120 ;  /* 0x0000007833337221 */ /* 0x000fe20000010000 */
[----:B------:R-:W-:-:S03]  /*1550*/  FADD.FTZ R50, R50, R121 ;  /* 0x0000007932327221 */ /* 0x000fc60000010000 */
[----:B------:R-:W-:Y:S01]  /*1560*/  FMUL.FTZ R51, R51, UR21 ;  /* 0x0000001533337c20 */ /* 0x000fe20008410000 */
[----:B------:R-:W-:-:S04]  /*1570*/  FMUL.FTZ R50, R50, UR21 ;  /* 0x0000001532327c20 */ /* 0x000fc80008410000 */
[----:B------:R-:W-:Y:S02]  /*1580*/  R2UR UR17, R51 ;  /* 0x00000000331172ca */ /* 0x000fe400000e0000 */
[----:B------:R-:W-:Y:S01]  /*1590*/  FSEL R120, R50, RZ, !P4 ;  /* 0x000000ff32787208 */ /* 0x000fe20006000000 */
[----:B------:R-:W-:-:S12]  /*15a0*/  BRA.U UP0, `(.L_x_954) ;  /* 0x0000000d00947547 */ /* 0x000fd8000b800000 */
        /* <DEDUP_REMOVED lines=14> */
[--C-:B------:R-:W-:Y:S01]  /*1690*/  FFMA.FTZ R48, R69, UR17, R120.reuse ;  /* 0x0000001145307c23 */ /* 0x100fe20008010078 */
[----:B------:R-:W-:Y:S01]  /*16a0*/  FFMA.FTZ R49, R70, UR17, R120 ;  /* 0x0000001146317c23 */ /* 0x000fe20008010078 */
[----:B------:R-:W-:Y:S01]  /*16b0*/  FADD.FTZ R103, R103, -R50 ;  /* 0x8000003267677221 */ /* 0x000fe20000010000 */
[----:B------:R-:W-:Y:S01]  /*16c0*/  FADD.FTZ R104, R71, -R104 ;  /* 0x8000006847687221 */ /* 0x000fe20000010000 */
[----:B------:R-:W-:Y:S01]  /*16d0*/  FADD.FTZ R48, R111, -R48 ;  /* 0x800000306f307221 */ /* 0x000fe20000010000 */
[----:B------:R-:W-:Y:S01]  /*16e0*/  FADD.FTZ R110, R110, -R49 ;  /* 0x800000316e6e7221 */ /* 0x000fe20000010000 */
        /* <DEDUP_REMOVED lines=42> */
.L_x_956:
[--C-:B------:R-:W-:Y:S01]  /*1990*/  FFMA.FTZ R39, R108, UR17, R120.reuse ;  /* 0x000000116c277c23 */ /* 0x100fe20008010078 */
[--C-:B------:R-:W-:Y:S01]  /*19a0*/  FFMA.FTZ R36, R107, UR17, R120.reuse ;  /* 0x000000116b247c23 */ /* 0x100fe20008010078 */
[--C-:B------:R-:W-:Y:S01]  /*19b0*/  FFMA.FTZ R104, R104, UR17, R120.reuse ;  /* 0x0000001168687c23 */ /* 0x100fe20008010078 */
[----:B------:R-:W-:Y:S01]  /*19c0*/  FFMA.FTZ R115, R115, UR17, R120 ;  /* 0x0000001173737c23 */ /* 0x000fe20008010078 */
[----:B------:R-:W-:Y:S01]  /*19d0*/  FADD.FTZ R38, R106, -R39 ;  /* 0x800000276a267221 */ /* 0x000fe20000010000 */
[----:B------:R-:W-:Y:S01]  /*19e0*/  FADD.FTZ R39, R109, -R36 ;  /* 0x800000246d277221 */ /* 0x000fe20000010000 */
[----:B------:R-:W-:Y:S01]  /*19f0*/  FFMA.FTZ R36, R69, UR17, R120 ;  /* 0x0000001145247c23 */ /* 0x000fe20008010078 */
[----:B------:R-:W-:Y:S01]  /*1a00*/  FADD.FTZ R104, R71, -R104 ;  /* 0x8000006847687221 */ /* 0x000fe20000010000 */
[----:B------:R-:W-:Y:S01]  /*1a10*/  FADD.FTZ R115, R114, -R115 ;  /* 0x8000007372737221 */ /* 0x000fe20000010000 */
        /* <DEDUP_REMOVED lines=8> */
[----:B------:R-:W-:Y:S01]  /*1aa0*/  FMUL.FTZ R48, R42, UR7 ;  /* 0x000000072a307c20 */ /* 0x000fe20008410000 */
[----:B-----5:R-:W-:Y:S01]  /*1ab0*/  LOP3.LUT P5, RZ, R125, 0xff0000, RZ, 0xc0, !PT ;  /* 0x00ff00007dff7812 */ /* 0x020fe200078ac0ff */
[----:B------:R-:W-:Y:S01]  /*1ac0*/  FMUL.FTZ R41, R36, UR7 ;  /* 0x0000000724297c20 */ /* 0x000fe20008410000 */
[C---:B------:R-:W-:Y:S01]  /*1ad0*/  LOP3.LUT P3, RZ, R124.reuse, 0xff, RZ, 0xc0, !PT ;  /* 0x000000ff7cff7812 */ /* 0x040fe2000786c0ff */
[----:B------:R-:W-:Y:S01]  /*1ae0*/  FADD.FTZ R40, R103, -R40 ;  /* 0x8000002867287221 */ /* 0x000fe20000010000 */
[----:B------:R-:W-:Y:S01]  /*1af0*/  ISETP.GE.U32.AND P2, PT, R124, RZ, PT ;  /* 0x000000ff7c00720c */ /* 0x000fe20003f46070 */
[----:B------:R-:W-:Y:S01]  /*1b00*/  FMUL.FTZ R38, R38, UR16 ;  /* 0x0000001026267c20 */ /* 0x000fe20008410000 */
[----:B------:R-:W-:Y:S01]  /*1b10*/  FADD.FTZ R37, R112, -R37 ;  /* 0x8000002570257221 */ /* 0x000fe20000010000 */
[----:B------:R-:W-:Y:S01]  /*1b20*/  FSEL R104, R48, RZ, P5 ;  /* 0x000000ff30687208 */ /* 0x000fe20002800000 */
[----:B------:R-:W-:Y:S01]  /*1b30*/  FMUL.FTZ R49, R43, UR7 ;  /* 0x000000072b317c20 */ /* 0x000fe20008410000 */
[----:B------:R-:W-:Y:S01]  /*1b40*/  FSEL R48, R41, RZ, P3 ;  /* 0x000000ff29307208 */ /* 0x000fe20001800000 */
[----:B------:R-:W-:Y:S01]  /*1b50*/  FMUL.FTZ R40, R40, UR16 ;  /* 0x0000001028287c20 */ /* 0x000fe20008410000 */
[----:B------:R-:W-:Y:S01]  /*1b60*/  ISETP.GE.U32.AND.EX P2, PT, R125, 0x1000000, PT, P2 ;  /* 0x010000007d00780c */ /* 0x000fe20003f46120 */
[----:B------:R-:W-:Y:S01]  /*1b70*/  FMUL.FTZ R41, R110, UR16 ;  /* 0x000000106e297c20 */ /* 0x000fe20008410000 */
[----:B------:R-:W-:Y:S01]  /*1b80*/  FMUL.FTZ R50, R38, UR7 ;  /* 0x0000000726327c20 */ /* 0x000fe20008410000 */
[----:B------:R-:W-:Y:S01]  /*1b90*/  LOP3.LUT P6, RZ, R124, 0xff0000, RZ, 0xc0, !PT ;  /* 0x00ff00007cff7812 */ /* 0x000fe200078cc0ff */
[----:B------:R-:W-:Y:S01]  /*1ba0*/  FMUL.FTZ R37, R37, UR16 ;  /* 0x0000001025257c20 */ /* 0x000fe20008410000 */
[----:B------:R-:W-:Y:S01]  /*1bb0*/  FMUL.FTZ R39, R39, UR16 ;  /* 0x0000001027277c20 */ /* 0x000fe20008410000 */
[----:B------:R-:W-:Y:S01]  /*1bc0*/  FSEL R105, R49, RZ, P2 ;  /* 0x000000ff31697208 */ /* 0x000fe20001000000 */
[----:B------:R-:W-:Y:S01]  /*1bd0*/  FMUL.FTZ R69, R40, UR7 ;  /* 0x0000000728457c20 */ /* 0x000fe20008410000 */
[----:B------:R-:W-:Y:S01]  /*1be0*/  FMUL.FTZ R71, R41, UR7 ;  /* 0x0000000729477c20 */ /* 0x000fe20008410000 */
[----:B------:R-:W-:Y:S01]  /*1bf0*/  LOP3.LUT P5, RZ, R125, 0xff, RZ, 0xc0, !PT ;  /* 0x000000ff7dff7812 */ /* 0x000fe200078ac0ff */
        /* <DEDUP_REMOVED lines=15> */
.L_x_955:
        /* <DEDUP_REMOVED lines=12> */
[----:B------:R-:W-:Y:S01]  /*1db0*/  FADD.FTZ R110, R110, -R51 ;  /* 0x800000336e6e7221 */ /* 0x000fe20000010000 */
[----:B------:R-:W-:Y:S01]  /*1dc0*/  FFMA.FTZ R113, R113, UR17, R120 ;  /* 0x0000001171717c23 */ /* 0x000fe20008010078 */
[----:B------:R-:W-:Y:S01]  /*1dd0*/  FADD.FTZ R50, R111, -R50 ;  /* 0x800000326f327221 */ /* 0x000fe20000010000 */
[--C-:B------:R-:W-:Y:S01]  /*1de0*/  FFMA.FTZ R49, R108, UR17, R120.reuse ;  /* 0x000000116c317c23 */ /* 0x100fe20008010078 */
[----:B------:R-:W-:Y:S01]  /*1df0*/  FFMA.FTZ R115, R115, UR17, R120 ;  /* 0x0000001173737c23 */ /* 0x000fe20008010078 */
[----:B------:R-:W-:Y:S01]  /*1e00*/  FADD.FTZ R48, R109, -R48 ;  /* 0x800000306d307221 */ /* 0x000fe20000010000 */
[----:B-----5:R-:W-:Y:S01]  /*1e10*/  FFMA.FTZ R51, R50, UR16, R27 ;  /* 0x0000001032337c23 */ /* 0x020fe2000801001b */
[----:B------:R-:W-:Y:S01]  /*1e20*/  FFMA.FTZ R50, R71, UR16, R26 ;  /* 0x0000001047327c23 */ /* 0x000fe2000801001a */
[----:B------:R-:W-:Y:S01]  /*1e30*/  FFMA.FTZ R103, R103, UR16, R24 ;  /* 0x0000001067677c23 */ /* 0x000fe20008010018 */
[----:B------:R-:W-:Y:S01]  /*1e40*/  FFMA.FTZ R110, R110, UR16, R25 ;  /* 0x000000106e6e7c23 */ /* 0x000fe20008010019 */
[----:B------:R-:W-:Y:S01]  /*1e50*/  FADD.FTZ R112, R112, -R113 ;  /* 0x8000007170707221 */ /* 0x000fe20000010000 */
[----:B------:R-:W-:Y:S01]  /*1e60*/  FADD.FTZ R49, R106, -R49 ;  /* 0x800000316a317221 */ /* 0x000fe20000010000 */
[----:B------:R-:W-:Y:S01]  /*1e70*/  FADD.FTZ R115, R114, -R115 ;  /* 0x8000007372737221 */ /* 0x000fe20000010000 */
[----:B------:R-:W-:Y:S01]  /*1e80*/  ISETP.GE.U32.AND P2, PT, R124, RZ, PT ;  /* 0x000000ff7c00720c */ /* 0x000fe20003f46070 */
[----:B------:R-:W-:Y:S01]  /*1e90*/  FMUL.FTZ R70, R50, UR7 ;  /* 0x0000000732467c20 */ /* 0x000fe20008410000 */
[----:B------:R-:W-:Y:S01]  /*1ea0*/  LOP3.LUT P3, RZ, R125, 0xff0000, RZ, 0xc0, !PT ;  /* 0x00ff00007dff7812 */ /* 0x000fe2000786c0ff */
[----:B------:R-:W-:Y:S01]  /*1eb0*/  FMUL.FTZ R51, R51, UR7 ;  /* 0x0000000733337c20 */ /* 0x000fe20008410000 */
[----:B------:R-:W-:Y:S01]  /*1ec0*/  FMUL.FTZ R50, R103, UR7 ;  /* 0x0000000767327c20 */ /* 0x000fe20008410000 */
[----:B------:R-:W-:Y:S01]  /*1ed0*/  FFMA.FTZ R69, R48, UR16, R23 ;  /* 0x0000001030457c23 */ /* 0x000fe20008010017 */
[----:B------:R-:W-:Y:S01]  /*1ee0*/  FMUL.FTZ R110, R110, UR7 ;  /* 0x000000076e6e7c20 */ /* 0x000fe20008410000 */
[C---:B------:R-:W-:Y:S01]  /*1ef0*/  LOP3.LUT P5, RZ, R125.reuse, 0xff, RZ, 0xc0, !PT ;  /* 0x000000ff7dff7812 */ /* 0x040fe200078ac0ff */
[----:B------:R-:W-:Y:S01]  /*1f00*/  FFMA.FTZ R112, R112, UR16, R21 ;  /* 0x0000001070707c23 */ /* 0x000fe20008010015 */
[----:B------:R-:W-:Y:S01]  /*1f10*/  ISETP.GE.U32.AND.EX P2, PT, R125, 0x1000000, PT, P2 ;  /* 0x010000007d00780c */ /* 0x000fe20003f46120 */
[----:B------:R-:W-:Y:S01]  /*1f20*/  FFMA.FTZ R49, R49, UR16, R22 ;  /* 0x0000001031317c23 */ /* 0x000fe20008010016 */
[----:B------:R-:W-:Y:S01]  /*1f30*/  LOP3.LUT P6, RZ, R125, 0xff00, RZ, 0xc0, !PT ;  /* 0x0000ff007dff7812 */ /* 0x000fe200078cc0ff */
[----:B------:R-:W-:Y:S01]  /*1f40*/  FFMA.FTZ R48, R115, UR16, R20 ;  /* 0x0000001073307c23 */ /* 0x000fe20008010014 */
[----:B------:R-:W-:Y:S01]  /*1f50*/  FSEL R70, R70, RZ, P3 ;  /* 0x000000ff46467208 */ /* 0x000fe20001800000 */
        /* <DEDUP_REMOVED lines=20> */
.L_x_958:
        /* <DEDUP_REMOVED lines=10> */
[----:B-----5:R-:W-:Y:S01]  /*2140*/  FFMA.FTZ R42, R71, UR16, R26 ;  /* 0x00000010472a7c23 */ /* 0x020fe2000801001a */
[----:B------:R-:W-:Y:S01]  /*2150*/  FFMA.FTZ R40, R107, UR17, R120 ;  /* 0x000000116b287c23 */ /* 0x000fe20008010078 */
[----:B------:R-:W-:Y:S01]  /*2160*/  ISETP.GE.U32.AND P2, PT, R124, RZ, PT ;  /* 0x000000ff7c00720c */ /* 0x000fe20003f46070 */
[----:B------:R-:W-:Y:S01]  /*2170*/  FFMA.FTZ R43, R36, UR16, R27 ;  /* 0x00000010242b7c23 */ /* 0x000fe2000801001b */
[----:B------:R-:W-:Y:S01]  /*2180*/  FMUL.FTZ R38, R42, UR7 ;  /* 0x000000072a267c20 */ /* 0x000fe20008410000 */
[----:B------:R-:W-:Y:S01]  /*2190*/  LOP3.LUT P5, RZ, R125, 0xff0000, RZ, 0xc0, !PT ;  /* 0x00ff00007dff7812 */ /* 0x000fe200078ac0ff */
[----:B------:R-:W-:Y:S01]  /*21a0*/  FFMA.FTZ R36, R115, UR16, R20 ;  /* 0x0000001073247c23 */ /* 0x000fe20008010014 */
[----:B------:R-:W-:Y:S01]  /*21b0*/  FADD.FTZ R39, R106, -R39 ;  /* 0x800000276a277221 */ /* 0x000fe20000010000 */
[----:B------:R-:W-:Y:S01]  /*21c0*/  FFMA.FTZ R113, R113, UR17, R120 ;  /* 0x0000001171717c23 */ /* 0x000fe20008010078 */
[----:B------:R-:W-:Y:S01]  /*21d0*/  FADD.FTZ R110, R110, -R37 ;  /* 0x800000256e6e7221 */ /* 0x000fe20000010000 */
[----:B------:R-:W-:Y:S01]  /*21e0*/  FMUL.FTZ R41, R43, UR7 ;  /* 0x000000072b297c20 */ /* 0x000fe20008410000 */
[----:B------:R-:W-:Y:S01]  /*21f0*/  FADD.FTZ R40, R109, -R40 ;  /* 0x800000286d287221 */ /* 0x000fe20000010000 */
[----:B------:R-:W-:Y:S01]  /*2200*/  ISETP.GE.U32.AND.EX P2, PT, R125, 0x1000000, PT, P2 ;  /* 0x010000007d00780c */ /* 0x000fe20003f46120 */
[----:B------:R-:W-:Y:S01]  /*2210*/  FMUL.FTZ R37, R36, UR7 ;  /* 0x0000000724257c20 */ /* 0x000fe20008410000 */
[----:B------:R-:W-:Y:S01]  /*2220*/  FSEL R104, R38, RZ, P5 ;  /* 0x000000ff26687208 */ /* 0x000fe20002800000 */
[----:B------:R-:W-:Y:S01]  /*2230*/  FFMA.FTZ R38, R39, UR16, R22 ;  /* 0x0000001027267c23 */ /* 0x000fe20008010016 */
[----:B------:R-:W-:Y:S01]  /*2240*/  LOP3.LUT P3, RZ, R124, 0xff, RZ, 0xc0, !PT ;  /* 0x000000ff7cff7812 */ /* 0x000fe2000786c0ff */
[----:B------:R-:W-:Y:S01]  /*2250*/  FADD.FTZ R112, R112, -R113 ;  /* 0x8000007170707221 */ /* 0x000fe20000010000 */
[----:B------:R-:W-:Y:S01]  /*2260*/  FSEL R105, R41, RZ, P2 ;  /* 0x000000ff29697208 */ /* 0x000fe20001000000 */
[----:B------:R-:W-:Y:S01]  /*2270*/  FFMA.FTZ R39, R40, UR16, R23 ;  /* 0x0000001028277c23 */ /* 0x000fe20008010017 */
[----:B------:R-:W-:Y:S01]  /*2280*/  FSEL R48, R37, RZ, P3 ;  /* 0x000000ff25307208 */ /* 0x000fe20001800000 */
[----:B------:R-:W-:Y:S01]  /*2290*/  FFMA.FTZ R40, R103, UR16, R24 ;  /* 0x0000001067287c23 */ /* 0x000fe20008010018 */
[----:B------:R-:W-:Y:S01]  /*22a0*/  FFMA.FTZ R41, R110, UR16, R25 ;  /* 0x000000106e297c23 */ /* 0x000fe20008010019 */
[----:B------:R-:W-:Y:S01]  /*22b0*/  FMUL.FTZ R50, R38, UR7 ;  /* 0x0000000726327c20 */ /* 0x000fe20008410000 */
[----:B------:R-:W-:Y:S01]  /*22c0*/  LOP3.LUT P6, RZ, R124, 0xff0000, RZ, 0xc0, !PT ;  /* 0x00ff00007cff7812 */ /* 0x000fe200078cc0ff */
[----:B------:R-:W-:Y:S01]  /*22d0*/  FFMA.FTZ R37, R112, UR16, R21 ;  /* 0x0000001070257c23 */ /* 0x000fe20008010015 */
        /* <DEDUP_REMOVED lines=18> */
.L_x_954:
        /* <DEDUP_REMOVED lines=16> */
[----:B------:R-:W-:Y:S01]  /*2500*/  FMUL.FTZ R46, R46, UR16 ;  /* 0x000000102e2e7c20 */ /* 0x000fe20008410000 */
[----:B------:R-:W-:Y:S01]  /*2510*/  FADD.FTZ R104, R71, -R104 ;  /* 0x8000006847687221 */ /* 0x000fe20000010000 */
[----:B-----5:R-:W-:Y:S01]  /*2520*/  ISETP.GE.U32.AND P2, PT, R124, RZ, PT ;  /* 0x000000ff7c00720c */ /* 0x020fe20003f46070 */
[----:B------:R-:W-:Y:S01]  /*2530*/  FADD.FTZ R110, R110, -R45 ;  /* 0x8000002d6e6e7221 */ /* 0x000fe20000010000 */
[----:B------:R-:W-:Y:S01]  /*2540*/  FMUL.FTZ R46, R46, UR7 ;  /* 0x000000072e2e7c20 */ /* 0x000fe20008410000 */
[----:B------:R-:W-:Y:S01]  /*2550*/  FMUL.FTZ R104, R104, UR16 ;  /* 0x0000001068687c20 */ /* 0x000fe20008410000 */
[----:B------:R-:W-:Y:S01]  /*2560*/  ISETP.GE.U32.AND.EX P5, PT, R125, 0x1000000, PT, P2 ;  /* 0x010000007d00780c */ /* 0x000fe20003fa6120 */
[----:B------:R-:W-:Y:S01]  /*2570*/  FMUL.FTZ R45, R44, UR16 ;  /* 0x000000102c2d7c20 */ /* 0x000fe20008410000 */
[----:B------:R-:W-:Y:S01]  /*2580*/  ISETP.GE.U32.AND P2, PT, R118, RZ, PT ;  /* 0x000000ff7600720c */ /* 0x000fe20003f46070 */
[----:B------:R-:W-:Y:S01]  /*2590*/  FMUL.FTZ R104, R104, UR7 ;  /* 0x0000000768687c20 */ /* 0x000fe20008410000 */
[----:B------:R-:W-:Y:S01]  /*25a0*/  FSEL R51, R46, RZ, P5 ;  /* 0x000000ff2e337208 */ /* 0x000fe20002800000 */
[----:B------:R-:W-:Y:S01]  /*25b0*/  FMUL.FTZ R45, R45, UR7 ;  /* 0x000000072d2d7c20 */ /* 0x000fe20008410000 */
[----:B------:R-:W-:Y:S01]  /*25c0*/  LOP3.LUT P3, RZ, R125, 0xff0000, RZ, 0xc0, !PT ;  /* 0x00ff00007dff7812 */ /* 0x000fe2000786c0ff */
[----:B------:R-:W-:Y:S01]  /*25d0*/  FMUL.FTZ R110, R110, UR16 ;  /* 0x000000106e6e7c20 */ /* 0x000fe20008410000 */
[----:B------:R-:W-:Y:S01]  /*25e0*/  LOP3.LUT P6, RZ, R119, 0xff0000, RZ, 0xc0, !PT ;  /* 0x00ff000077ff7812 */ /* 0x000fe200078cc0ff */
[----:B------:R-:W-:Y:S01]  /*25f0*/  FMUL.FTZ R106, R106, UR16 ;  /* 0x000000106a6a7c20 */ /* 0x000fe20008410000 */
[----:B------:R-:W-:Y:S01]  /*2600*/  LOP3.LUT P5, RZ, R125, 0xff, RZ, 0xc0, !PT ;  /* 0x000000ff7dff7812 */ /* 0x000fe200078ac0ff */
[----:B------:R-:W-:Y:S01]  /*2610*/  FFMA.FTZ R70, R107, UR17, R120 ;  /* 0x000000116b467c23 */ /* 0x000fe20008010078 */
[----:B------:R-:W-:Y:S01]  /*2620*/  ISETP.GE.U32.AND.EX P2, PT, R119, 0x1000000, PT, P2 ;  /* 0x010000007700780c */ /* 0x000fe20003f46120 */
[----:B------:R-:W-:Y:S01]  /*2630*/  FMUL.FTZ R110, R110, UR7 ;  /* 0x000000076e6e7c20 */ /* 0x000fe20008410000 */
[----:B------:R-:W-:Y:S01]  /*2640*/  FSEL R44, R104, RZ, P3 ;  /* 0x000000ff682c7208 */ /* 0x000fe20001800000 */
[----:B------:R-:W-:Y:S01]  /*2650*/  FMUL.FTZ R106, R106, UR7 ;  /* 0x000000076a6a7c20 */ /* 0x000fe20008410000 */
[----:B------:R-:W-:Y:S01]  /*2660*/  FSEL R48, R104, RZ, P6 ;  /* 0x000000ff68307208 */ /* 0x000fe20003000000 */
[----:B------:R-:W-:Y:S01]  /*2670*/  FADD.FTZ R70, R109, -R70 ;  /* 0x800000466d467221 */ /* 0x000fe20000010000 */
[----:B------:R-:W-:Y:S01]  /*2680*/  FSEL R47, R46, RZ, P2 ;  /* 0x000000ff2e2f7208 */ /* 0x000fe20001000000 */
[--C-:B------:R-:W-:Y:S01]  /*2690*/  FFMA.FTZ R115, R115, UR17, R120.reuse ;  /* 0x0000001173737c23 */ /* 0x100fe20008010078 */
[----:B------:R-:W-:Y:S01]  /*26a0*/  FSEL R50, R45, RZ, P5 ;  /* 0x000000ff2d327208 */ /* 0x000fe20002800000 */
[----:B------:R-:W-:Y:S01]  /*26b0*/  FFMA.FTZ R113, R113, UR17, R120 ;  /* 0x0000001171717c23 */ /* 0x000fe20008010078 */
[C---:B------:R-:W-:Y:S01]  /*26c0*/  LOP3.LUT P3, RZ, R119.reuse, 0xff, RZ, 0xc0, !PT ;  /* 0x000000ff77ff7812 */ /* 0x040fe2000786c0ff */
[----:B------:R-:W-:Y:S01]  /*26d0*/  FMUL.FTZ R70, R70, UR16 ;  /* 0x0000001046467c20 */ /* 0x000fe20008410000 */
[----:B------:R-:W-:Y:S01]  /*26e0*/  LOP3.LUT P2, RZ, R119, 0xff00, RZ, 0xc0, !PT ;  /* 0x0000ff0077ff7812 */ /* 0x000fe2000784c0ff */
[----:B------:R-:W-:Y:S01]  /*26f0*/  FADD.FTZ R115, R114, -R115 ;  /* 0x8000007372737221 */ /* 0x000fe20000010000 */
[----:B------:R-:W-:Y:S01]  /*2700*/  LOP3.LUT P5, RZ, R124, 0xff0000, RZ, 0xc0, !PT ;  /* 0x00ff00007cff7812 */ /* 0x000fe200078ac0ff */
[----:B------:R-:W-:Y:S01]  /*2710*/  FADD.FTZ R113, R112, -R113 ;  /* 0x8000007170717221 */ /* 0x000fe20000010000 */
        /* <DEDUP_REMOVED lines=10> */
[----:B------:R-:W-:-:S02]  /*27c0*/  F2FP.BF16.F32.PACK_AB R46, R46, R49 ;  /* 0x000000312e2e723e */ /* 0x000fc400000010ff */
[----:B------:R-:W-:Y:S02]  /*27d0*/  LOP3.LUT P3, RZ, R124, 0xff000000, RZ, 0xc0, !PT ;  /* 0xff0000007cff7812 */ /* 0x000fe4000786c0ff */
[----:B------:R-:W-:Y:S02]  /*27e0*/  FSEL R49, R106, RZ, P5 ;  /* 0x000000ff6a317208 */ /* 0x000fe40002800000 */
[----:B------:R-:W-:Y:S02]  /*27f0*/  LOP3.LUT P5, RZ, R118, 0xff000000, RZ, 0xc0, !PT ;  /* 0xff00000076ff7812 */ /* 0x000fe400078ac0ff */
[----:B------:R-:W-:Y:S02]  /*2800*/  LOP3.LUT P6, RZ, R125, 0xff00, RZ, 0xc0, !PT ;  /* 0x0000ff007dff7812 */ /* 0x000fe400078cc0ff */
[C---:B------:R-:W-:Y:S02]  /*2810*/  FSEL R71, R70.reuse, RZ, P3 ;  /* 0x000000ff46477208 */ /* 0x040fe40001800000 */
[----:B------:R-:W-:-:S02]  /*2820*/  FSEL R70, R70, RZ, P5 ;  /* 0x000000ff46467208 */ /* 0x000fc40002800000 */
[----:B------:R-:W-:Y:S02]  /*2830*/  FSEL R45, R110, RZ, P6 ;  /* 0x000000ff6e2d7208 */ /* 0x000fe40003000000 */
[----:B------:R-:W-:Y:S02]  /*2840*/  LOP3.LUT P5, RZ, R118, 0xff, RZ, 0xc0, !PT ;  /* 0x000000ff76ff7812 */ /* 0x000fe400078ac0ff */
[C---:B------:R-:W-:Y:S02]  /*2850*/  LOP3.LUT P6, RZ, R124.reuse, 0xff00, RZ, 0xc0, !PT ;  /* 0x0000ff007cff7812 */ /* 0x040fe400078cc0ff */
[----:B------:R-:W-:Y:S02]  /*2860*/  LOP3.LUT P2, RZ, R124, 0xff, RZ, 0xc0, !PT ;  /* 0x000000ff7cff7812 */ /* 0x000fe4000784c0ff */
[----:B------:R-:W-:Y:S02]  /*2870*/  LOP3.LUT P3, RZ, R118, 0xff00, RZ, 0xc0, !PT ;  /* 0x0000ff0076ff7812 */ /* 0x000fe4000786c0ff */
[----:B------:R-:W-:-:S02]  /*2880*/  F2FP.BF16.F32.PACK_AB R51, R51, R44 ;  /* 0x0000002c3333723e */ /* 0x000fc400000010ff */
[----:B------:R-:W-:Y:S02]  /*2890*/  FSEL R44, R115, RZ, P5 ;  /* 0x000000ff732c7208 */ /* 0x000fe40002800000 */
[C---:B------:R-:W-:Y:S02]  /*28a0*/  FSEL R104, R113.reuse, RZ, P6 ;  /* 0x000000ff71687208 */ /* 0x040fe40003000000 */
        /* <DEDUP_REMOVED lines=8> */
.L_x_960:
[--C-:B------:R-:W-:Y:S01]  /*2930*/  FFMA.FTZ R104, R104, UR17, R120.reuse ;  /* 0x0000001168687c23 */ /* 0x100fe20008010078 */
[--C-:B------:R-:W-:Y:S01]  /*2940*/  FFMA.FTZ R40, R69, UR17, R120.reuse ;  /* 0x0000001145287c23 */ /* 0x100fe20008010078 */
[--C-:B------:R-:W-:Y:S01]  /*2950*/  FFMA.FTZ R36, R105, UR17, R120.reuse ;  /* 0x0000001169247c23 */ /* 0x100fe20008010078 */
[----:B------:R-:W-:Y:S01]  /*2960*/  FFMA.FTZ R37, R108, UR17, R120 ;  /* 0x000000116c257c23 */ /* 0x000fe20008010078 */
[----:B------:R-:W-:Y:S01]  /*2970*/  FADD.FTZ R104, R71, -R104 ;  /* 0x8000006847687221 */ /* 0x000fe20000010000 */
[----:B------:R-:W-:Y:S01]  /*2980*/  FADD.FTZ R40, R111, -R40 ;  /* 0x800000286f287221 */ /* 0x000fe20000010000 */
[----:B------:R-:W-:Y:S01]  /*2990*/  FADD.FTZ R36, R103, -R36 ;  /* 0x8000002467247221 */ /* 0x000fe20000010000 */
[----:B-----5:R-:W-:Y:S01]  /*29a0*/  LOP3.LUT P6, RZ, R125, 0xff0000, RZ, 0xc0, !PT ;  /* 0x00ff00007dff7812 */ /* 0x020fe200078cc0ff */
[----:B------:R-:W-:Y:S01]  /*29b0*/  FMUL.FTZ R42, R104, UR16 ;  /* 0x00000010682a7c20 */ /* 0x000fe20008410000 */
[----:B------:R-:W-:Y:S01]  /*29c0*/  FMUL.FTZ R43, R40, UR16 ;  /* 0x00000010282b7c20 */ /* 0x000fe20008410000 */
[----:B------:R-:W-:Y:S01]  /*29d0*/  LOP3.LUT P5, RZ, R119, 0xff0000, RZ, 0xc0, !PT ;  /* 0x00ff000077ff7812 */ /* 0x000fe200078ac0ff */
[----:B------:R-:W-:Y:S01]  /*29e0*/  FMUL.FTZ R40, R36, UR16 ;  /* 0x0000001024287c20 */ /* 0x000fe20008410000 */
[----:B------:R-:W-:Y:S01]  /*29f0*/  FMUL.FTZ R39, R42, UR7 ;  /* 0x000000072a277c20 */ /* 0x000fe20008410000 */
[----:B------:R-:W-:Y:S01]  /*2a00*/  FADD.FTZ R38, R106, -R37 ;  /* 0x800000256a267221 */ /* 0x000fe20000010000 */
[--C-:B------:R-:W-:Y:S01]  /*2a10*/  FFMA.FTZ R37, R70, UR17, R120.reuse ;  /* 0x0000001146257c23 */ /* 0x100fe20008010078 */
[----:B------:R-:W-:Y:S01]  /*2a20*/  FMUL.FTZ R36, R40, UR7 ;  /* 0x0000000728247c20 */ /* 0x000fe20008410000 */
[----:B------:R-:W-:Y:S01]  /*2a30*/  ISETP.GE.U32.AND P2, PT, R124, RZ, PT ;  /* 0x000000ff7c00720c */ /* 0x000fe20003f46070 */
[----:B------:R-:W-:Y:S01]  /*2a40*/  FMUL.FTZ R38, R38, UR16 ;  /* 0x0000001026267c20 */ /* 0x000fe20008410000 */
[C---:B------:R-:W-:Y:S01]  /*2a50*/  FSEL R51, R39.reuse, RZ, P6 ;  /* 0x000000ff27337208 */ /* 0x040fe20003000000 */
[----:B------:R-:W-:Y:S01]  /*2a60*/  FADD.FTZ R37, R110, -R37 ;  /* 0x800000256e257221 */ /* 0x000fe20000010000 */
[----:B------:R-:W-:Y:S01]  /*2a70*/  FSEL R47, R39, RZ, P5 ;  /* 0x000000ff272f7208 */ /* 0x000fe20002800000 */
[----:B------:R-:W-:Y:S01]  /*2a80*/  FMUL.FTZ R39, R43, UR7 ;  /* 0x000000072b277c20 */ /* 0x000fe20008410000 */
[----:B------:R-:W-:Y:S01]  /*2a90*/  ISETP.GE.U32.AND P3, PT, R118, RZ, PT ;  /* 0x000000ff7600720c */ /* 0x000fe20003f66070 */
[----:B------:R-:W-:Y:S01]  /*2aa0*/  FMUL.FTZ R41, R37, UR16 ;  /* 0x0000001025297c20 */ /* 0x000fe20008410000 */
[----:B------:R-:W-:Y:S01]  /*2ab0*/  LOP3.LUT P6, RZ, R125, 0xff, RZ, 0xc0, !PT ;  /* 0x000000ff7dff7812 */ /* 0x000fe200078cc0ff */
[--C-:B------:R-:W-:Y:S01]  /*2ac0*/  FFMA.FTZ R113, R113, UR17, R120.reuse ;  /* 0x0000001171717c23 */ /* 0x100fe20008010078 */
[----:B------:R-:W-:Y:S01]  /*2ad0*/  LOP3.LUT P5, RZ, R119, 0xff, RZ, 0xc0, !PT ;  /* 0x000000ff77ff7812 */ /* 0x000fe200078ac0ff */
[----:B------:R-:W-:Y:S01]  /*2ae0*/  FMUL.FTZ R37, R41, UR7 ;  /* 0x0000000729257c20 */ /* 0x000fe20008410000 */
[----:B------:R-:W-:Y:S01]  /*2af0*/  ISETP.GE.U32.AND.EX P2, PT, R125, 0x1000000, PT, P2 ;  /* 0x010000007d00780c */ /* 0x000fe20003f46120 */
[--C-:B------:R-:W-:Y:S01]  /*2b00*/  FFMA.FTZ R115, R115, UR17, R120.reuse ;  /* 0x0000001173737c23 */ /* 0x100fe20008010078 */
[----:B------:R-:W-:Y:S01]  /*2b10*/  ISETP.GE.U32.AND.EX P3, PT, R119, 0x1000000, PT, P3 ;  /* 0x010000007700780c */ /* 0x000fe20003f66130 */
[----:B------:R-:W-:Y:S01]  /*2b20*/  FADD.FTZ R113, R112, -R113 ;  /* 0x8000007170717221 */ /* 0x000fe20000010000 */
[----:B------:R-:W-:Y:S01]  /*2b30*/  FSEL R50, R36, RZ, P6 ;  /* 0x000000ff24327208 */ /* 0x000fe20003000000 */
[----:B------:R-:W-:Y:S01]  /*2b40*/  FADD.FTZ R115, R114, -R115 ;  /* 0x8000007372737221 */ /* 0x000fe20000010000 */
[----:B------:R-:W-:Y:S01]  /*2b50*/  FSEL R46, R36, RZ, P5 ;  /* 0x000000ff242e7208 */ /* 0x000fe20002800000 */
[----:B------:R-:W-:Y:S01]  /*2b60*/  FFMA.FTZ R36, R107, UR17, R120 ;  /* 0x000000116b247c23 */ /* 0x000fe20008010078 */
[----:B------:R-:W-:-:S02]  /*2b70*/  FSEL R44, R39, RZ, P2 ;  /* 0x000000ff272c7208 */ /* 0x000fc40001000000 */
[----:B------:R-:W-:Y:S01]  /*2b80*/  FSEL R48, R39, RZ, P3 ;  /* 0x000000ff27307208 */ /* 0x000fe20001800000 */
[----:B------:R-:W-:Y:S01]  /*2b90*/  FADD.FTZ R39, R109, -R36 ;  /* 0x800000246d277221 */ /* 0x000fe20000010000 */
[----:B------:R-:W-:Y:S01]  /*2ba0*/  LOP3.LUT P2, RZ, R125, 0xff00, RZ, 0xc0, !PT ;  /* 0x0000ff007dff7812 */ /* 0x000fe2000784c0ff */
[----:B------:R-:W-:Y:S01]  /*2bb0*/  FMUL.FTZ R36, R38, UR7 ;  /* 0x0000000726247c20 */ /* 0x000fe20008410000 */
[----:B------:R-:W-:Y:S01]  /*2bc0*/  LOP3.LUT P3, RZ, R119, 0xff00, RZ, 0xc0, !PT ;  /* 0x0000ff0077ff7812 */ /* 0x000fe2000786c0ff */
[----:B------:R-:W-:Y:S01]  /*2bd0*/  FMUL.FTZ R39, R39, UR16 ;  /* 0x0000001027277c20 */ /* 0x000fe20008410000 */
[----:B------:R-:W-:Y:S02]  /*2be0*/  LOP3.LUT P6, RZ, R124, 0xff0000, RZ, 0xc0, !PT ;  /* 0x00ff00007cff7812 */ /* 0x000fe400078cc0ff */
[----:B------:R-:W-:Y:S01]  /*2bf0*/  FSEL R45, R37, RZ, P2 ;  /* 0x000000ff252d7208 */ /* 0x000fe20001000000 */
[----:B------:R-:W-:Y:S01]  /*2c00*/  FMUL.FTZ R69, R39, UR7 ;  /* 0x0000000727457c20 */ /* 0x000fe20008410000 */
[----:B------:R-:W-:-:S02]  /*2c10*/  FSEL R37, R37, RZ, P3 ;  /* 0x000000ff25257208 */ /* 0x000fc40001800000 */
[----:B------:R-:W-:Y:S02]  /*2c20*/  FSEL R49, R36, RZ, P6 ;  /* 0x000000ff24317208 */ /* 0x000fe40003000000 */
[----:B------:R-:W-:Y:S02]  /*2c30*/  LOP3.LUT P6, RZ, R118, 0xff0000, RZ, 0xc0, !PT ;  /* 0x00ff000076ff7812 */ /* 0x000fe400078cc0ff */
[----:B------:R-:W-:Y:S01]  /*2c40*/  F2FP.BF16.F32.PACK_AB R46, R37, R46 ;  /* 0x0000002e252e723e */ /* 0x000fe200000010ff */
[----:B------:R-:W-:Y:S01]  /*2c50*/  FMUL.FTZ R37, R113, UR16 ;  /* 0x0000001071257c20 */ /* 0x000fe20008410000 */
[----:B------:R-:W-:Y:S02]  /*2c60*/  LOP3.LUT P5, RZ, R124, 0xff000000, RZ, 0xc0, !PT ;  /* 0xff0000007cff7812 */ /* 0x000fe400078ac0ff */
[----:B------:R-:W-:Y:S01]  /*2c70*/  FSEL R103, R36, RZ, P6 ;  /* 0x000000ff24677208 */ /* 0x000fe20003000000 */
[----:B------:R-:W-:Y:S01]  /*2c80*/  FMUL.FTZ R36, R115, UR16 ;  /* 0x0000001073247c20 */ /* 0x000fe20008410000 */
[----:B------:R-:W-:-:S02]  /*2c90*/  LOP3.LUT P6, RZ, R118, 0xff000000, RZ, 0xc0, !PT ;  /* 0xff00000076ff7812 */ /* 0x000fc400078cc0ff */
[----:B------:R-:W-:Y:S01]  /*2ca0*/  F2FP.BF16.F32.PACK_AB R47, R48, R47 ;  /* 0x0000002f302f723e */ /* 0x000fe200000010ff */
[----:B------:R-:W-:Y:S01]  /*2cb0*/  FMUL.FTZ R48, R37, UR7 ;  /* 0x0000000725307c20 */ /* 0x000fe20008410000 */
[----:B------:R-:W-:Y:S01]  /*2cc0*/  F2FP.BF16.F32.PACK_AB R51, R44, R51 ;  /* 0x000000332c33723e */ /* 0x000fe200000010ff */
[----:B------:R-:W-:Y:S01]  /*2cd0*/  FMUL.FTZ R44, R36, UR7 ;  /* 0x00000007242c7c20 */ /* 0x000fe20008410000 */
[C---:B------:R-:W-:Y:S02]  /*2ce0*/  FSEL R104, R69.reuse, RZ, P5 ;  /* 0x000000ff45687208 */ /* 0x040fe40002800000 */
[----:B------:R-:W-:Y:S02]  /*2cf0*/  LOP3.LUT P2, RZ, R124, 0xff00, RZ, 0xc0, !PT ;  /* 0x0000ff007cff7812 */ /* 0x000fe4000784c0ff */
[----:B------:R-:W-:Y:S02]  /*2d00*/  LOP3.LUT P5, RZ, R118, 0xff00, RZ, 0xc0, !PT ;  /* 0x0000ff0076ff7812 */ /* 0x000fe400078ac0ff */
[----:B------:R-:W-:-:S02]  /*2d10*/  FSEL R106, R69, RZ, P6 ;  /* 0x000000ff456a7208 */ /* 0x000fc40003000000 */
[----:B------:R-:W-:Y:S02]  /*2d20*/  LOP3.LUT P3, RZ, R124, 0xff, RZ, 0xc0, !PT ;  /* 0x000000ff7cff7812 */ /* 0x000fe4000786c0ff */
[----:B------:R-:W-:Y:S02]  /*2d30*/  LOP3.LUT P6, RZ, R118, 0xff, RZ, 0xc0, !PT ;  /* 0x000000ff76ff7812 */ /* 0x000fe400078cc0ff */
[C---:B------:R-:W-:Y:S02]  /*2d40*/  FSEL R71, R48.reuse, RZ, P2 ;  /* 0x000000ff30477208 */ /* 0x040fe40001000000 */
[----:B------:R-:W-:Y:S02]  /*2d50*/  FSEL R70, R48, RZ, P5 ;  /* 0x000000ff30467208 */ /* 0x000fe40002800000 */
        /* <DEDUP_REMOVED lines=8> */
.L_x_959:
        /* <DEDUP_REMOVED lines=10> */
[----:B------:R-:W-:Y:S01]  /*2e80*/  FFMA.FTZ R44, R69, UR17, R120 ;  /* 0x00000011452c7c23 */ /* 0x000fe20008010078 */
[----:B------:R-:W-:Y:S01]  /*2e90*/  FADD.FTZ R71, R71, -R104 ;  /* 0x8000006847477221 */ /* 0x000fe20000010000 */
[----:B------:R-:W-:Y:S01]  /*2ea0*/  FFMA.FTZ R45, R70, UR17, R120 ;  /* 0x00000011462d7c23 */ /* 0x000fe20008010078 */
[----:B------:R-:W-:Y:S01]  /*2eb0*/  ISETP.GE.U32.AND.EX P5, PT, R125, 0x1000000, PT, P2 ;  /* 0x010000007d00780c */ /* 0x000fe20003fa6120 */
[----:B------:R-:W-:Y:S01]  /*2ec0*/  FADD.FTZ R44, R111, -R44 ;  /* 0x8000002c6f2c7221 */ /* 0x000fe20000010000 */
[----:B------:R-:W-:Y:S01]  /*2ed0*/  FFMA.FTZ R71, R71, UR16, R26 ;  /* 0x0000001047477c23 */ /* 0x000fe2000801001a */
[----:B------:R-:W-:Y:S01]  /*2ee0*/  FFMA.FTZ R103, R103, UR16, R24 ;  /* 0x0000001067677c23 */ /* 0x000fe20008010018 */
[----:B------:R-:W-:Y:S01]  /*2ef0*/  FADD.FTZ R47, R106, -R47 ;  /* 0x8000002f6a2f7221 */ /* 0x000fe20000010000 */
[----:B------:R-:W-:Y:S01]  /*2f00*/  FFMA.FTZ R44, R44, UR16, R27 ;  /* 0x000000102c2c7c23 */ /* 0x000fe2000801001b */
[----:B------:R-:W-:Y:S01]  /*2f10*/  FADD.FTZ R110, R110, -R45 ;  /* 0x8000002d6e6e7221 */ /* 0x000fe20000010000 */
[----:B------:R-:W-:Y:S01]  /*2f20*/  ISETP.GE.U32.AND P2, PT, R118, RZ, PT ;  /* 0x000000ff7600720c */ /* 0x000fe20003f46070 */
[----:B------:R-:W-:Y:S01]  /*2f30*/  FMUL.FTZ R71, R71, UR7 ;  /* 0x0000000747477c20 */ /* 0x000fe20008410000 */
[----:B------:R-:W-:Y:S01]  /*2f40*/  FMUL.FTZ R48, R44, UR7 ;  /* 0x000000072c307c20 */ /* 0x000fe20008410000 */
[----:B------:R-:W-:Y:S01]  /*2f50*/  FMUL.FTZ R103, R103, UR7 ;  /* 0x0000000767677c20 */ /* 0x000fe20008410000 */
[----:B------:R-:W-:Y:S01]  /*2f60*/  FFMA.FTZ R70, R107, UR17, R120 ;  /* 0x000000116b467c23 */ /* 0x000fe20008010078 */
[----:B------:R-:W-:Y:S01]  /*2f70*/  LOP3.LUT P3, RZ, R125, 0xff0000, RZ, 0xc0, !PT ;  /* 0x00ff00007dff7812 */ /* 0x000fe2000786c0ff */
[----:B------:R-:W-:Y:S01]  /*2f80*/  FFMA.FTZ R110, R110, UR16, R25 ;  /* 0x000000106e6e7c23 */ /* 0x000fe20008010019 */
[----:B------:R-:W-:Y:S01]  /*2f90*/  FSEL R51, R48, RZ, P5 ;  /* 0x000000ff30337208 */ /* 0x000fe20002800000 */
[----:B------:R-:W-:Y:S01]  /*2fa0*/  FFMA.FTZ R47, R47, UR16, R22 ;  /* 0x000000102f2f7c23 */ /* 0x000fe20008010016 */
[----:B------:R-:W-:Y:S01]  /*2fb0*/  LOP3.LUT P6, RZ, R119, 0xff0000, RZ, 0xc0, !PT ;  /* 0x00ff000077ff7812 */ /* 0x000fe200078cc0ff */
[----:B------:R-:W-:Y:S01]  /*2fc0*/  FADD.FTZ R104, R109, -R70 ;  /* 0x800000466d687221 */ /* 0x000fe20000010000 */
[----:B------:R-:W-:Y:S01]  /*2fd0*/  LOP3.LUT P5, RZ, R125, 0xff, RZ, 0xc0, !PT ;  /* 0x000000ff7dff7812 */ /* 0x000fe200078ac0ff */
[----:B------:R-:W-:Y:S01]  /*2fe0*/  FMUL.FTZ R110, R110, UR7 ;  /* 0x000000076e6e7c20 */ /* 0x000fe20008410000 */
[----:B------:R-:W-:Y:S01]  /*2ff0*/  ISETP.GE.U32.AND.EX P2, PT, R119, 0x1000000, PT, P2 ;  /* 0x010000007700780c */ /* 0x000fe20003f46120 */
[----:B------:R-:W-:Y:S01]  /*3000*/  FMUL.FTZ R70, R47, UR7 ;  /* 0x000000072f467c20 */ /* 0x000fe20008410000 */
[----:B------:R-:W-:Y:S01]  /*3010*/  FSEL R44, R71, RZ, P3 ;  /* 0x000000ff472c7208 */ /* 0x000fe20001800000 */
[--C-:B------:R-:W-:Y:S01]  /*3020*/  FFMA.FTZ R115, R115, UR17, R120.reuse ;  /* 0x0000001173737c23 */ /* 0x100fe20008010078 */
[----:B------:R-:W-:Y:S01]  /*3030*/  FSEL R69, R71, RZ, P6 ;  /* 0x000000ff47457208 */ /* 0x000fe20003000000 */
[----:B------:R-:W-:Y:S01]  /*3040*/  FFMA.FTZ R113, R113, UR17, R120 ;  /* 0x0000001171717c23 */ /* 0x000fe20008010078 */
[----:B------:R-:W-:Y:S01]  /*3050*/  FSEL R48, R48, RZ, P2 ;  /* 0x000000ff30307208 */ /* 0x000fe20001000000 */
[----:B------:R-:W-:Y:S01]  /*3060*/  FFMA.FTZ R104, R104, UR16, R23 ;  /* 0x0000001068687c23 */ /* 0x000fe20008010017 */
[----:B------:R-:W-:Y:S01]  /*3070*/  FSEL R50, R103, RZ, P5 ;  /* 0x000000ff67327208 */ /* 0x000fe20002800000 */
[----:B------:R-:W-:Y:S01]  /*3080*/  FADD.FTZ R115, R114, -R115 ;  /* 0x8000007372737221 */ /* 0x000fe20000010000 */
[C---:B------:R-:W-:Y:S01]  /*3090*/  LOP3.LUT P3, RZ, R119.reuse, 0xff, RZ, 0xc0, !PT ;  /* 0x000000ff77ff7812 */ /* 0x040fe2000786c0ff */
[----:B------:R-:W-:Y:S01]  /*30a0*/  FADD.FTZ R112, R112, -R113 ;  /* 0x8000007170707221 */ /* 0x000fe20000010000 */
[----:B------:R-:W-:Y:S01]  /*30b0*/  LOP3.LUT P2, RZ, R119, 0xff00, RZ, 0xc0, !PT ;  /* 0x0000ff0077ff7812 */ /* 0x000fe2000784c0ff */
[----:B------:R-:W-:Y:S01]  /*30c0*/  FMUL.FTZ R104, R104, UR7 ;  /* 0x0000000768687c20 */ /* 0x000fe20008410000 */
[----:B------:R-:W-:Y:S01]  /*30d0*/  LOP3.LUT P5, RZ, R124, 0xff0000, RZ, 0xc0, !PT ;  /* 0x00ff00007cff7812 */ /* 0x000fe200078ac0ff */
[----:B------:R-:W-:Y:S01]  /*30e0*/  FFMA.FTZ R115, R115, UR16, R20 ;  /* 0x0000001073737c23 */ /* 0x000fe20008010014 */
[----:B------:R-:W-:Y:S01]  /*30f0*/  F2FP.BF16.F32.PACK_AB R47, R48, R69 ;  /* 0x00000045302f723e */ /* 0x000fe200000010ff */
[----:B------:R-:W-:Y:S01]  /*3100*/  FFMA.FTZ R112, R112, UR16, R21 ;  /* 0x0000001070707c23 */ /* 0x000fe20008010015 */
[----:B------:R-:W-:Y:S01]  /*3110*/  FSEL R49, R103, RZ, P3 ;  /* 0x000000ff67317208 */ /* 0x000fe20001800000 */
[----:B------:R-:W-:Y:S01]  /*3120*/  FMUL.FTZ R115, R115, UR7 ;  /* 0x0000000773737c20 */ /* 0x000fe20008410000 */
[----:B------:R-:W-:Y:S01]  /*3130*/  FSEL R46, R110, RZ, P2 ;  /* 0x000000ff6e2e7208 */ /* 0x000fe20001000000 */
[----:B------:R-:W-:Y:S01]  /*3140*/  FMUL.FTZ R112, R112, UR7 ;  /* 0x0000000770707c20 */ /* 0x000fe20008410000 */
[----:B------:R-:W-:-:S02]  /*3150*/  FSEL R48, R70, RZ, P5 ;  /* 0x000000ff46307208 */ /* 0x000fc40002800000 */
[----:B------:R-:W-:Y:S02]  /*3160*/  LOP3.LUT P5, RZ, R118, 0xff0000, RZ, 0xc0, !PT ;  /* 0x00ff000076ff7812 */ /* 0x000fe400078ac0ff */
[----:B------:R-:W-:Y:S02]  /*3170*/  F2FP.BF16.F32.PACK_AB R46, R46, R49 ;  /* 0x000000312e2e723e */ /* 0x000fe400000010ff */
        /* <DEDUP_REMOVED lines=22> */
.L_x_961:
[--C-:B------:R-:W-:Y:S01]  /*32e0*/  FFMA.FTZ R36, R105, UR17, R120.reuse ;  /* 0x0000001169247c23 */ /* 0x100fe20008010078 */
[--C-:B------:R-:W-:Y:S01]  /*32f0*/  FFMA.FTZ R104, R104, UR17, R120.reuse ;  /* 0x0000001168687c23 */ /* 0x100fe20008010078 */
[----:B------:R-:W-:Y:S01]  /*3300*/  FFMA.FTZ R39, R70, UR17, R120 ;  /* 0x0000001146277c23 */ /* 0x000fe20008010078 */
[----:B-----5:R-:W-:Y:S01]  /*3310*/  ISETP.GE.U32.AND P2, PT, R124, RZ, PT ;  /* 0x000000ff7c00720c */ /* 0x020fe20003f46070 */
[----:B------:R-:W-:Y:S01]  /*3320*/  FADD.FTZ R103, R103, -R36 ;  /* 0x8000002467677221 */ /* 0x000fe20000010000 */
[----:B------:R-:W-:Y:S01]  /*3330*/  FFMA.FTZ R36, R69, UR17, R120 ;  /* 0x0000001145247c23 */ /* 0x000fe20008010078 */
[----:B------:R-:W-:Y:S01]  /*3340*/  FADD.FTZ R71, R71, -R104 ;  /* 0x8000006847477221 */ /* 0x000fe20000010000 */
[----:B------:R-:W-:Y:S01]  /*3350*/  ISETP.GE.U32.AND P3, PT, R118, RZ, PT ;  /* 0x000000ff7600720c */ /* 0x000fe20003f66070 */
[----:B------:R-:W-:Y:S01]  /*3360*/  FADD.FTZ R110, R110, -R39 ;  /* 0x800000276e6e7221 */ /* 0x000fe20000010000 */
[----:B------:R-:W-:Y:S01]  /*3370*/  FADD.FTZ R38, R111, -R36 ;  /* 0x800000246f267221 */ /* 0x000fe20000010000 */
[----:B------:R-:W-:Y:S01]  /*3380*/  FFMA.FTZ R42, R71, UR16, R26 ;  /* 0x00000010472a7c23 */ /* 0x000fe2000801001a */
[----:B------:R-:W-:Y:S01]  /*3390*/  LOP3.LUT P6, RZ, R125, 0xff0000, RZ, 0xc0, !PT ;  /* 0x00ff00007dff7812 */ /* 0x000fe200078cc0ff */
[----:B------:R-:W-:Y:S01]  /*33a0*/  FFMA.FTZ R40, R103, UR16, R24 ;  /* 0x0000001067287c23 */ /* 0x000fe20008010018 */
[----:B------:R-:W-:Y:S01]  /*33b0*/  FFMA.FTZ R43, R38, UR16, R27 ;  /* 0x00000010262b7c23 */ /* 0x000fe2000801001b */
[----:B------:R-:W-:Y:S01]  /*33c0*/  FMUL.FTZ R36, R42, UR7 ;  /* 0x000000072a247c20 */ /* 0x000fe20008410000 */
[----:B------:R-:W-:Y:S01]  /*33d0*/  LOP3.LUT P5, RZ, R119, 0xff0000, RZ, 0xc0, !PT ;  /* 0x00ff000077ff7812 */ /* 0x000fe200078ac0ff */
[----:B------:R-:W-:Y:S01]  /*33e0*/  FFMA.FTZ R41, R110, UR16, R25 ;  /* 0x000000106e297c23 */ /* 0x000fe20008010019 */
[----:B------:R-:W-:Y:S01]  /*33f0*/  FMUL.FTZ R38, R43, UR7 ;  /* 0x000000072b267c20 */ /* 0x000fe20008410000 */
[----:B------:R-:W-:Y:S01]  /*3400*/  ISETP.GE.U32.AND.EX P2, PT, R125, 0x1000000, PT, P2 ;  /* 0x010000007d00780c */ /* 0x000fe20003f46120 */
[--C-:B------:R-:W-:Y:S01]  /*3410*/  FFMA.FTZ R37, R108, UR17, R120.reuse ;  /* 0x000000116c257c23 */ /* 0x100fe20008010078 */
[----:B------:R-:W-:Y:S01]  /*3420*/  ISETP.GE.U32.AND.EX P3, PT, R119, 0x1000000, PT, P3 ;  /* 0x010000007700780c */ /* 0x000fe20003f66130 */
[--C-:B------:R-:W-:Y:S01]  /*3430*/  FFMA.FTZ R113, R113, UR17, R120.reuse ;  /* 0x0000001171717c23 */ /* 0x100fe20008010078 */
[----:B------:R-:W-:Y:S01]  /*3440*/  FSEL R51, R36, RZ, P6 ;  /* 0x000000ff24337208 */ /* 0x000fe20003000000 */
[----:B------:R-:W-:Y:S01]  /*3450*/  FADD.FTZ R37, R106, -R37 ;  /* 0x800000256a257221 */ /* 0x000fe20000010000 */
        /* <DEDUP_REMOVED lines=11> */
[----:B------:R-:W-:Y:S02]  /*3510*/  LOP3.LUT P3, RZ, R119, 0xff00, RZ, 0xc0, !PT ;  /* 0x0000ff0077ff7812 */ /* 0x000fe4000786c0ff */
[C---:B------:R-:W-:Y:S02]  /*3520*/  FSEL R50, R36.reuse, RZ, P6 ;  /* 0x000000ff24327208 */ /* 0x040fe40003000000 */
[----:B------:R-:W-:Y:S01]  /*3530*/  FSEL R46, R36, RZ, P5 ;  /* 0x000000ff242e7208 */ /* 0x000fe20002800000 */
[----:B------:R-:W-:Y:S01]  /*3540*/  FFMA.FTZ R36, R107, UR17, R120 ;  /* 0x000000116b247c23 */ /* 0x000fe20008010078 */
[C---:B------:R-:W-:Y:S02]  /*3550*/  FSEL R45, R38.reuse, RZ, P2 ;  /* 0x000000ff262d7208 */ /* 0x040fe40001000000 */
[----:B------:R-:W-:Y:S01]  /*3560*/  FSEL R69, R38, RZ, P3 ;  /* 0x000000ff26457208 */ /* 0x000fe20001800000 */
[----:B------:R-:W-:Y:S01]  /*3570*/  FFMA.FTZ R38, R37, UR16, R22 ;  /* 0x0000001025267c23 */ /* 0x000fe20008010016 */
[----:B------:R-:W-:Y:S01]  /*3580*/  FADD.FTZ R44, R109, -R36 ;  /* 0x800000246d2c7221 */ /* 0x000fe20000010000 */
[----:B------:R-:W-:Y:S01]  /*3590*/  LOP3.LUT P6, RZ, R124, 0xff0000, RZ, 0xc0, !PT ;  /* 0x00ff00007cff7812 */ /* 0x000fe200078cc0ff */
[----:B------:R-:W-:Y:S01]  /*35a0*/  FFMA.FTZ R37, R112, UR16, R21 ;  /* 0x0000001070257c23 */ /* 0x000fe20008010015 */
[----:B------:R-:W-:Y:S01]  /*35b0*/  FMUL.FTZ R36, R38, UR7 ;  /* 0x0000000726247c20 */ /* 0x000fe20008410000 */
[----:B------:R-:W-:Y:S01]  /*35c0*/  FFMA.FTZ R39, R44, UR16, R23 ;  /* 0x000000102c277c23 */ /* 0x000fe20008010017 */
[----:B------:R-:W-:-:S02]  /*35d0*/  F2FP.BF16.F32.PACK_AB R46, R69, R46 ;  /* 0x0000002e452e723e */ /* 0x000fc400000010ff */
[----:B------:R-:W-:Y:S01]  /*35e0*/  LOP3.LUT P5, RZ, R124, 0xff000000, RZ, 0xc0, !PT ;  /* 0xff0000007cff7812 */ /* 0x000fe200078ac0ff */
[----:B------:R-:W-:Y:S01]  /*35f0*/  FMUL.FTZ R69, R39, UR7 ;  /* 0x0000000727457c20 */ /* 0x000fe20008410000 */
[----:B------:R-:W-:Y:S02]  /*3600*/  FSEL R49, R36, RZ, P6 ;  /* 0x000000ff24317208 */ /* 0x000fe40003000000 */
[----:B------:R-:W-:Y:S02]  /*3610*/  LOP3.LUT P6, RZ, R118, 0xff0000, RZ, 0xc0, !PT ;  /* 0x00ff000076ff7812 */ /* 0x000fe400078cc0ff */
[----:B------:R-:W-:Y:S01]  /*3620*/  F2FP.BF16.F32.PACK_AB R51, R48, R51 ;  /* 0x000000333033723e */ /* 0x000fe200000010ff */
[----:B------:R-:W-:Y:S01]  /*3630*/  FMUL.FTZ R48, R37, UR7 ;  /* 0x0000000725307c20 */ /* 0x000fe20008410000 */
[----:B------:R-:W-:Y:S01]  /*3640*/  FSEL R103, R36, RZ, P6 ;  /* 0x000000ff24677208 */ /* 0x000fe20003000000 */
[----:B------:R-:W-:Y:S01]  /*3650*/  FFMA.FTZ R36, R115, UR16, R20 ;  /* 0x0000001073247c23 */ /* 0x000fe20008010014 */
[----:B------:R-:W-:-:S02]  /*3660*/  LOP3.LUT P6, RZ, R118, 0xff000000, RZ, 0xc0, !PT ;  /* 0xff00000076ff7812 */ /* 0x000fc400078cc0ff */
[C---:B------:R-:W-:Y:S01]  /*3670*/  FSEL R104, R69.reuse, RZ, P5 ;  /* 0x000000ff45687208 */ /* 0x040fe20002800000 */
[----:B------:R-:W-:Y:S01]  /*3680*/  FMUL.FTZ R44, R36, UR7 ;  /* 0x00000007242c7c20 */ /* 0x000fe20008410000 */
[----:B------:R-:W-:Y:S02]  /*3690*/  LOP3.LUT P2, RZ, R124, 0xff00, RZ, 0xc0, !PT ;  /* 0x0000ff007cff7812 */ /* 0x000fe4000784c0ff */
[----:B------:R-:W-:Y:S02]  /*36a0*/  LOP3.LUT P5, RZ, R118, 0xff00, RZ, 0xc0, !PT ;  /* 0x0000ff0076ff7812 */ /* 0x000fe400078ac0ff */
[----:B------:R-:W-:Y:S02]  /*36b0*/  FSEL R106, R69, RZ, P6 ;  /* 0x000000ff456a7208 */ /* 0x000fe40003000000 */
[----:B------:R-:W-:Y:S02]  /*36c0*/  LOP3.LUT P3, RZ, R124, 0xff, RZ, 0xc0, !PT ;  /* 0x000000ff7cff7812 */ /* 0x000fe4000786c0ff */
[----:B------:R-:W-:-:S02]  /*36d0*/  LOP3.LUT P6, RZ, R118, 0xff, RZ, 0xc0, !PT ;  /* 0x000000ff76ff7812 */ /* 0x000fc400078cc0ff */
        /* <DEDUP_REMOVED lines=8> */
[----:B------:R-:W-:Y:S02]  /*3760*/  F2FP.BF16.F32.PACK_AB R44, R70, R69 ;  /* 0x00000045462c723e */ /* 0x000fe400000010ff */
[----:B------:R-:W-:-:S07]  /*3770*/  F2FP.BF16.F32.PACK_AB R48, R71, R48 ;  /* 0x000000304730723e */ /* 0x000fce00000010ff */
.L_x_957:
        /* <DEDUP_REMOVED lines=17> */
[----:B------:R-:W-:Y:S01]  /*3890*/  FFMA.FTZ R41, R60, UR17, R120 ;  /* 0x000000113c297c23 */ /* 0x000fe20008010078 */
[----:B------:R-:W-:Y:S01]  /*38a0*/  LOP3.LUT P5, RZ, R123, 0xff0000, RZ, 0xc0, !PT ;  /* 0x00ff00007bff7812 */ /* 0x000fe200078ac0ff */
[----:B------:R-:W-:Y:S01]  /*38b0*/  FADD.FTZ R67, R67, -R38 ;  /* 0x8000002643437221 */ /* 0x000fe20000010000 */
[----:B------:R-:W-:Y:S01]  /*38c0*/  FADD.FTZ R63, R63, -R36 ;  /* 0x800000243f3f7221 */ /* 0x000fe20000010000 */
[----:B------:R-:W-:Y:S01]  /*38d0*/  FADD.FTZ R68, R68, -R41 ;  /* 0x8000002944447221 */ /* 0x000fe20000010000 */
[----:B------:R-:W-:Y:S01]  /*38e0*/  FFMA.FTZ R39, R58, UR17, R120 ;  /* 0x000000113a277c23 */ /* 0x000fe20008010078 */
[----:B------:R-:W-:Y:S01]  /*38f0*/  FFMA.FTZ R42, R67, UR16, R34 ;  /* 0x00000010432a7c23 */ /* 0x000fe20008010022 */
[----:B------:R-:W-:Y:S01]  /*3900*/  FFMA.FTZ R37, R54, UR17, R120 ;  /* 0x0000001136257c23 */ /* 0x000fe20008010078 */
[----:B------:R-:W-:Y:S01]  /*3910*/  LOP3.LUT P6, RZ, R117, 0xff0000, RZ, 0xc0, !PT ;  /* 0x00ff000075ff7812 */ /* 0x000fe200078cc0ff */
[----:B------:R-:W-:Y:S01]  /*3920*/  FFMA.FTZ R43, R68, UR16, R35 ;  /* 0x00000010442b7c23 */ /* 0x000fe20008010023 */
[----:B------:R-:W-:Y:S01]  /*3930*/  FMUL.FTZ R36, R42, UR7 ;  /* 0x000000072a247c20 */ /* 0x000fe20008410000 */
[----:B------:R-:W-:Y:S01]  /*3940*/  ISETP.GE.U32.AND P3, PT, R122, RZ, PT ;  /* 0x000000ff7a00720c */ /* 0x000fe20003f66070 */
[----:B------:R-:W-:Y:S01]  /*3950*/  FFMA.FTZ R40, R63, UR16, R32 ;  /* 0x000000103f287c23 */ /* 0x000fe20008010020 */
[----:B------:R-:W-:Y:S01]  /*3960*/  FADD.FTZ R66, R66, -R39 ;  /* 0x8000002742427221 */ /* 0x000fe20000010000 */
[--C-:B------:R-:W-:Y:S01]  /*3970*/  FFMA.FTZ R56, R56, UR17, R120.reuse ;  /* 0x0000001138387c23 */ /* 0x100fe20008010078 */
[----:B------:R-:W-:Y:S01]  /*3980*/  FSEL R51, R36, RZ, P5 ;  /* 0x000000ff24337208 */ /* 0x000fe20002800000 */
[----:B------:R-:W-:Y:S01]  /*3990*/  FADD.FTZ R64, R64, -R37 ;  /* 0x8000002540407221 */ /* 0x000fe20000010000 */
[----:B------:R-:W-:Y:S01]  /*39a0*/  ISETP.GE.U32.AND P5, PT, R116, RZ, PT ;  /* 0x000000ff7400720c */ /* 0x000fe20003fa6070 */
[----:B------:R-:W-:Y:S01]  /*39b0*/  FFMA.FTZ R55, R55, UR17, R120 ;  /* 0x0000001137377c23 */ /* 0x000fe20008010078 */
[----:B------:R-:W-:Y:S01]  /*39c0*/  FMUL.FTZ R37, R43, UR7 ;  /* 0x000000072b257c20 */ /* 0x000fe20008410000 */
[----:B------:R-:W-:Y:S01]  /*39d0*/  FSEL R47, R36, RZ, P6 ;  /* 0x000000ff242f7208 */ /* 0x000fe20003000000 */
[----:B------:R-:W-:Y:S01]  /*39e0*/  FMUL.FTZ R36, R40, UR7 ;  /* 0x0000000728247c20 */ /* 0x000fe20008410000 */
[----:B------:R-:W-:Y:S01]  /*39f0*/  ISETP.GE.U32.AND.EX P3, PT, R123, 0x1000000, PT, P3 ;  /* 0x010000007b00780c */ /* 0x000fe20003f66130 */
[----:B------:R-:W-:Y:S01]  /*3a00*/  FFMA.FTZ R41, R66, UR16, R33 ;  /* 0x0000001042297c23 */ /* 0x000fe20008010021 */
[----:B------:R-:W-:Y:S01]  /*3a10*/  ISETP.GE.U32.AND.EX P5, PT, R117, 0x1000000, PT, P5 ;  /* 0x010000007500780c */ /* 0x000fe20003fa6150 */
[----:B------:R-:W-:Y:S01]  /*3a20*/  FADD.FTZ R56, R65, -R56 ;  /* 0x8000003841387221 */ /* 0x000fe20000010000 */
[----:B------:R-:W-:Y:S01]  /*3a30*/  LOP3.LUT P6, RZ, R123, 0xff, RZ, 0xc0, !PT ;  /* 0x000000ff7bff7812 */ /* 0x000fe200078cc0ff */
[----:B------:R-:W-:Y:S01]  /*3a40*/  FADD.FTZ R55, R62, -R55 ;  /* 0x800000373e377221 */ /* 0x000fe20000010000 */
[C---:B------:R-:W-:Y:S01]  /*3a50*/  FSEL R48, R37.reuse, RZ, P3 ;  /* 0x000000ff25307208 */ /* 0x040fe20001800000 */
[----:B------:R-:W-:Y:S01]  /*3a60*/  FFMA.FTZ R39, R56, UR16, R31 ;  /* 0x0000001038277c23 */ /* 0x000fe2000801001f */
[----:B------:R-:W-:Y:S01]  /*3a70*/  FSEL R54, R37, RZ, P5 ;  /* 0x000000ff25367208 */ /* 0x000fe20002800000 */
[----:B------:R-:W-:Y:S01]  /*3a80*/  FMUL.FTZ R37, R41, UR7 ;  /* 0x0000000729257c20 */ /* 0x000fe20008410000 */
[C---:B------:R-:W-:Y:S01]  /*3a90*/  FSEL R50, R36.reuse, RZ, P6 ;  /* 0x000000ff24327208 */ /* 0x040fe20003000000 */
[----:B------:R-:W-:Y:S01]  /*3aa0*/  FFMA.FTZ R38, R55, UR16, R30 ;  /* 0x0000001037267c23 */ /* 0x000fe2000801001e */
[----:B------:R-:W-:Y:S01]  /*3ab0*/  LOP3.LUT P3, RZ, R117, 0xff, RZ, 0xc0, !PT ;  /* 0x000000ff75ff7812 */ /* 0x000fe2000786c0ff */
[----:B------:R-:W-:Y:S01]  /*3ac0*/  FFMA.FTZ R120, R53, UR17, R120 ;  /* 0x0000001135787c23 */ /* 0x000fe20008010078 */
[----:B------:R-:W-:Y:S01]  /*3ad0*/  LOP3.LUT P6, RZ, R117, 0xff00, RZ, 0xc0, !PT ;  /* 0x0000ff0075ff7812 */ /* 0x000fe200078cc0ff */
[----:B------:R-:W-:Y:S01]  /*3ae0*/  FMUL.FTZ R44, R39, UR7 ;  /* 0x00000007272c7c20 */ /* 0x000fe20008410000 */
[----:B------:R-:W-:Y:S01]  /*3af0*/  LOP3.LUT P5, RZ, R123, 0xff00, RZ, 0xc0, !PT ;  /* 0x0000ff007bff7812 */ /* 0x000fe200078ac0ff */
[----:B------:R-:W-:Y:S01]  /*3b00*/  FADD.FTZ R61, R61, -R120 ;  /* 0x800000783d3d7221 */ /* 0x000fe20000010000 */
[----:B------:R-:W-:Y:S01]  /*3b10*/  FSEL R46, R36, RZ, P3 ;  /* 0x000000ff242e7208 */ /* 0x000fe20001800000 */
[----:B------:R-:W-:Y:S01]  /*3b20*/  FMUL.FTZ R36, R38, UR7 ;  /* 0x0000000726247c20 */ /* 0x000fe20008410000 */
[----:B------:R-:W-:-:S02]  /*3b30*/  FSEL R59, R37, RZ, P6 ;  /* 0x000000ff253b7208 */ /* 0x000fc40003000000 */
[----:B------:R-:W-:Y:S01]  /*3b40*/  FSEL R53, R37, RZ, P5 ;  /* 0x000000ff25357208 */ /* 0x000fe20002800000 */
[----:B------:R-:W-:Y:S01]  /*3b50*/  FFMA.FTZ R37, R64, UR16, R29 ;  /* 0x0000001040257c23 */ /* 0x000fe2000801001d */
[C---:B------:R-:W-:Y:S02]  /*3b60*/  LOP3.LUT P6, RZ, R122.reuse, 0xff000000, RZ, 0xc0, !PT ;  /* 0xff0000007aff7812 */ /* 0x040fe400078cc0ff */
[----:B------:R-:W-:Y:S01]  /*3b70*/  LOP3.LUT P3, RZ, R122, 0xff0000, RZ, 0xc0, !PT ;  /* 0x00ff00007aff7812 */ /* 0x000fe2000786c0ff */
[----:B------:R-:W-:Y:S01]  /*3b80*/  FMUL.FTZ R45, R37, UR7 ;  /* 0x00000007252d7c20 */ /* 0x000fe20008410000 */
[----:B------:R-:W-:Y:S02]  /*3b90*/  LOP3.LUT P5, RZ, R116, 0xff0000, RZ, 0xc0, !PT ;  /* 0x00ff000074ff7812 */ /* 0x000fe400078ac0ff */
[----:B------:R-:W-:Y:S02]  /*3ba0*/  FSEL R58, R44, RZ, P6 ;  /* 0x000000ff2c3a7208 */ /* 0x000fe40003000000 */
[----:B------:R-:W-:-:S02]  /*3bb0*/  FSEL R49, R36, RZ, P3 ;  /* 0x000000ff24317208 */ /* 0x000fc40001800000 */
[----:B------:R-:W-:Y:S01]  /*3bc0*/  FSEL R56, R36, RZ, P5 ;  /* 0x000000ff24387208 */ /* 0x000fe20002800000 */
[----:B------:R-:W-:Y:S01]  /*3bd0*/  FFMA.FTZ R36, R61, UR16, R28 ;  /* 0x000000103d247c23 */ /* 0x000fe2000801001c */
[----:B------:R-:W-:Y:S02]  /*3be0*/  LOP3.LUT P6, RZ, R116, 0xff000000, RZ, 0xc0, !PT ;  /* 0xff00000074ff7812 */ /* 0x000fe400078cc0ff */
[----:B------:R-:W-:Y:S02]  /*3bf0*/  LOP3.LUT P3, RZ, R122, 0xff00, RZ, 0xc0, !PT ;  /* 0x0000ff007aff7812 */ /* 0x000fe4000786c0ff */
[----:B------:R-:W-:Y:S01]  /*3c00*/  FSEL R57, R44, RZ, P6 ;  /* 0x000000ff2c397208 */ /* 0x000fe20003000000 */
[----:B------:R-:W-:Y:S01]  /*3c10*/  FMUL.FTZ R44, R36, UR7 ;  /* 0x00000007242c7c20 */ /* 0x000fe20008410000 */
[----:B------:R-:W-:Y:S02]  /*3c20*/  FSEL R55, R45, RZ, P3 ;  /* 0x000000ff2d377208 */ /* 0x000fe40001800000 */
[----:B------:R-:W-:-:S02]  /*3c30*/  LOP3.LUT P5, RZ, R122, 0xff, RZ, 0xc0, !PT ;  /* 0x000000ff7aff7812 */ /* 0x000fc400078ac0ff */
[C---:B------:R-:W-:Y:S02]  /*3c40*/  LOP3.LUT P6, RZ, R116.reuse, 0xff00, RZ, 0xc0, !PT ;  /* 0x0000ff0074ff7812 */ /* 0x040fe400078cc0ff */
[----:B------:R-:W-:Y:S02]  /*3c50*/  LOP3.LUT P3, RZ, R116, 0xff, RZ, 0xc0, !PT ;  /* 0x000000ff74ff7812 */ /* 0x000fe4000786c0ff */
[----:B------:R-:W-:Y:S02]  /*3c60*/  F2FP.BF16.F32.PACK_AB R47, R54, R47 ;  /* 0x0000002f362f723e */ /* 0x000fe400000010ff */
[----:B------:R-:W-:Y:S02]  /*3c70*/  F2FP.BF16.F32.PACK_AB R51, R48, R51 ;  /* 0x000000333033723e */ /* 0x000fe400000010ff */
        /* <DEDUP_REMOVED lines=10> */
.L_x_964:
[--C-:B0-----:R-:W-:Y:S01]  /*3d20*/  FFMA.FTZ R46, R59, UR17, R120.reuse ;  /* 0x000000113b2e7c23 */ /* 0x101fe20008010078 */
[--C-:B------:R-:W-:Y:S01]  /*3d30*/  FFMA.FTZ R49, R60, UR17, R120.reuse ;  /* 0x000000113c317c23 */ /* 0x100fe20008010078 */
[----:B------:R-:W-:Y:S01]  /*3d40*/  FFMA.FTZ R44, R57, UR17, R120 ;  /* 0x00000011392c7c23 */ /* 0x000fe20008010078 */
[----:B------:R-:W-:Y:S01]  /*3d50*/  ISETP.GE.U32.AND P3, PT, R122, RZ, PT ;  /* 0x000000ff7a00720c */ /* 0x000fe20003f66070 */
[----:B------:R-:W-:Y:S01]  /*3d60*/  FADD.FTZ R67, R67, -R46 ;  /* 0x8000002e43437221 */ /* 0x000fe20000010000 */
[----:B------:R-:W-:Y:S01]  /*3d70*/  FADD.FTZ R68, R68, -R49 ;  /* 0x8000003144447221 */ /* 0x000fe20000010000 */
[----:B------:R-:W-:Y:S01]  /*3d80*/  FADD.FTZ R63, R63, -R44 ;  /* 0x8000002c3f3f7221 */ /* 0x000fe20000010000 */
[----:B------:R-:W-:Y:S01]  /*3d90*/  FFMA.FTZ R47, R58, UR17, R120 ;  /* 0x000000113a2f7c23 */ /* 0x000fe20008010078 */
[----:B------:R-:W-:Y:S01]  /*3da0*/  FFMA.FTZ R67, R67, UR16, R34 ;  /* 0x0000001043437c23 */ /* 0x000fe20008010022 */
[----:B------:R-:W-:Y:S01]  /*3db0*/  FFMA.FTZ R68, R68, UR16, R35 ;  /* 0x0000001044447c23 */ /* 0x000fe20008010023 */
[----:B------:R-:W-:Y:S01]  /*3dc0*/  ISETP.GE.U32.AND.EX P6, PT, R123, 0x1000000, PT, P3 ;  /* 0x010000007b00780c */ /* 0x000fe20003fc6130 */
[----:B------:R-:W-:Y:S01]  /*3dd0*/  FFMA.FTZ R63, R63, UR16, R32 ;  /* 0x000000103f3f7c23 */ /* 0x000fe20008010020 */
[----:B------:R-:W-:Y:S01]  /*3de0*/  FMUL.FTZ R67, R67, UR7 ;  /* 0x0000000743437c20 */ /* 0x000fe20008410000 */
[----:B------:R-:W-:Y:S01]  /*3df0*/  FMUL.FTZ R68, R68, UR7 ;  /* 0x0000000744447c20 */ /* 0x000fe20008410000 */
[----:B------:R-:W-:Y:S01]  /*3e00*/  LOP3.LUT P5, RZ, R123, 0xff0000, RZ, 0xc0, !PT ;  /* 0x00ff00007bff7812 */ /* 0x000fe200078ac0ff */
[----:B------:R-:W-:Y:S01]  /*3e10*/  FADD.FTZ R66, R66, -R47 ;  /* 0x8000002f42427221 */ /* 0x000fe20000010000 */
[--C-:B------:R-:W-:Y:S01]  /*3e20*/  FFMA.FTZ R55, R55, UR17, R120.reuse ;  /* 0x0000001137377c23 */ /* 0x100fe20008010078 */
[----:B------:R-:W-:Y:S01]  /*3e30*/  FFMA.FTZ R56, R56, UR17, R120 ;  /* 0x0000001138387c23 */ /* 0x000fe20008010078 */
[----:B------:R-:W-:Y:S01]  /*3e40*/  FSEL R44, R68, RZ, P6 ;  /* 0x000000ff442c7208 */ /* 0x000fe20003000000 */
[----:B------:R-:W-:Y:S01]  /*3e50*/  FMUL.FTZ R63, R63, UR7 ;  /* 0x000000073f3f7c20 */ /* 0x000fe20008410000 */
[----:B------:R-:W-:Y:S01]  /*3e60*/  FSEL R51, R67, RZ, P5 ;  /* 0x000000ff43337208 */ /* 0x000fe20002800000 */
[----:B------:R-:W-:Y:S01]  /*3e70*/  FFMA.FTZ R66, R66, UR16, R33 ;  /* 0x0000001042427c23 */ /* 0x000fe20008010021 */
        /* <DEDUP_REMOVED lines=9> */
[----:B------:R-:W-:Y:S01]  /*3f10*/  FFMA.FTZ R55, R55, UR16, R30 ;  /* 0x0000001037377c23 */ /* 0x000fe2000801001e */
[C---:B------:R-:W-:Y:S01]  /*3f20*/  ISETP.GE.U32.AND.EX P3, PT, R117.reuse, 0x1000000, PT, P3 ;  /* 0x010000007500780c */ /* 0x040fe20003f66130 */
[----:B------:R-:W-:Y:S01]  /*3f30*/  FFMA.FTZ R56, R56, UR16, R31 ;  /* 0x0000001038387c23 */ /* 0x000fe2000801001f */
        /* <DEDUP_REMOVED lines=9> */
[----:B------:R-:W-:Y:S01]  /*3fd0*/  FFMA.FTZ R64, R64, UR16, R29 ;  /* 0x0000001040407c23 */ /* 0x000fe2000801001d */
[----:B------:R-:W-:Y:S01]  /*3fe0*/  LOP3.LUT P3, RZ, R123, 0xff00, RZ, 0xc0, !PT ;  /* 0x0000ff007bff7812 */ /* 0x000fe2000786c0ff */
[----:B------:R-:W-:Y:S01]  /*3ff0*/  FADD.FTZ R61, R61, -R120 ;  /* 0x800000783d3d7221 */ /* 0x000fe20000010000 */
[----:B------:R-:W-:Y:S01]  /*4000*/  LOP3.LUT P6, RZ, R122, 0xff0000, RZ, 0xc0, !PT ;  /* 0x00ff00007aff7812 */ /* 0x000fe200078cc0ff */
[----:B------:R-:W-:Y:S01]  /*4010*/  FMUL.FTZ R64, R64, UR7 ;  /* 0x0000000740407c20 */ /* 0x000fe20008410000 */
[----:B------:R-:W-:Y:S01]  /*4020*/  LOP3.LUT P5, RZ, R122, 0xff000000, RZ, 0xc0, !PT ;  /* 0xff0000007aff7812 */ /* 0x000fe200078ac0ff */
[----:B------:R-:W-:Y:S01]  /*4030*/  FFMA.FTZ R61, R61, UR16, R28 ;  /* 0x000000103d3d7c23 */ /* 0x000fe2000801001c */
        /* <DEDUP_REMOVED lines=22> */
[----:B------:R-:W-:Y:S02]  /*41a0*/  F2FP.BF16.F32.PACK_AB R44, R55, R44 ;  /* 0x0000002c372c723e */ /* 0x000fe400000010ff */
[----:B------:R-:W-:Y:S01]  /*41b0*/  F2FP.BF16.F32.PACK_AB R48, R53, R48 ;  /* 0x000000303530723e */ /* 0x000fe200000010ff */
[----:B------:R-:W-:Y:S06]  /*41c0*/  BRA `(.L_x_965) ;  /* 0x0000001400c47947 */ /* 0x000fec0003800000 */
.L_x_963:
        /* <DEDUP_REMOVED lines=8> */
[--C-:B------:R-:W-:Y:S01]  /*4250*/  FFMA.FTZ R39, R58, UR17, R120.reuse ;  /* 0x000000113a277c23 */ /* 0x100fe20008010078 */
[----:B------:R-:W-:Y:S01]  /*4260*/  FMUL.FTZ R42, R38, UR16 ;  /* 0x00000010262a7c20 */ /* 0x000fe20008410000 */
[--C-:B------:R-:W-:Y:S01]  /*4270*/  FFMA.FTZ R37, R54, UR17, R120.reuse ;  /* 0x0000001136257c23 */ /* 0x100fe20008010078 */
[----:B------:R-:W-:Y:S01]  /*4280*/  LOP3.LUT P6, RZ, R117, 0xff0000, RZ, 0xc0, !PT ;  /* 0x00ff000075ff7812 */ /* 0x000fe200078cc0ff */
[----:B------:R-:W-:Y:S01]  /*4290*/  FMUL.FTZ R43, R41, UR16 ;  /* 0x00000010292b7c20 */ /* 0x000fe20008410000 */
[----:B------:R-:W-:Y:S01]  /*42a0*/  FMUL.FTZ R36, R42, UR7 ;  /* 0x000000072a247c20 */ /* 0x000fe20008410000 */
[----:B------:R-:W-:Y:S01]  /*42b0*/  ISETP.GE.U32.AND P3, PT, R122, RZ, PT ;  /* 0x000000ff7a00720c */ /* 0x000fe20003f66070 */
[----:B------:R-:W-:Y:S01]  /*42c0*/  FMUL.FTZ R40, R40, UR16 ;  /* 0x0000001028287c20 */ /* 0x000fe20008410000 */
        /* <DEDUP_REMOVED lines=10> */
[----:B------:R-:W-:Y:S01]  /*4370*/  FMUL.FTZ R41, R39, UR16 ;  /* 0x0000001027297c20 */ /* 0x000fe20008410000 */
[----:B------:R-:W-:Y:S01]  /*4380*/  ISETP.GE.U32.AND.EX P5, PT, R117, 0x1000000, PT, P5 ;  /* 0x010000007500780c */ /* 0x000fe20003fa6150 */
[----:B------:R-:W-:Y:S01]  /*4390*/  FADD.FTZ R56, R65, -R56 ;  /* 0x8000003841387221 */ /* 0x000fe20000010000 */
[----:B------:R-:W-:Y:S01]  /*43a0*/  LOP3.LUT P6, RZ, R123, 0xff, RZ, 0xc0, !PT ;  /* 0x000000ff7bff7812 */ /* 0x000fe200078cc0ff */
[----:B------:R-:W-:Y:S01]  /*43b0*/  FADD.FTZ R55, R62, -R55 ;  /* 0x800000373e377221 */ /* 0x000fe20000010000 */
[C---:B------:R-:W-:Y:S01]  /*43c0*/  FSEL R48, R37.reuse, RZ, P3 ;  /* 0x000000ff25307208 */ /* 0x040fe20001800000 */
[----:B------:R-:W-:Y:S01]  /*43d0*/  FMUL.FTZ R39, R56, UR16 ;  /* 0x0000001038277c20 */ /* 0x000fe20008410000 */
[----:B------:R-:W-:Y:S01]  /*43e0*/  FSEL R54, R37, RZ, P5 ;  /* 0x000000ff25367208 */ /* 0x000fe20002800000 */
[----:B------:R-:W-:Y:S01]  /*43f0*/  FMUL.FTZ R37, R41, UR7 ;  /* 0x0000000729257c20 */ /* 0x000fe20008410000 */
[C---:B------:R-:W-:Y:S01]  /*4400*/  FSEL R50, R36.reuse, RZ, P6 ;  /* 0x000000ff24327208 */ /* 0x040fe20003000000 */
[----:B------:R-:W-:Y:S01]  /*4410*/  FMUL.FTZ R38, R55, UR16 ;  /* 0x0000001037267c20 */ /* 0x000fe20008410000 */
        /* <DEDUP_REMOVED lines=10> */
[----:B------:R-:W-:Y:S01]  /*44c0*/  FMUL.FTZ R37, R64, UR16 ;  /* 0x0000001040257c20 */ /* 0x000fe20008410000 */
[C---:B------:R-:W-:Y:S02]  /*44d0*/  LOP3.LUT P6, RZ, R122.reuse, 0xff000000, RZ, 0xc0, !PT ;  /* 0xff0000007aff7812 */ /* 0x040fe400078cc0ff */
[----:B------:R-:W-:Y:S01]  /*44e0*/  LOP3.LUT P3, RZ, R122, 0xff0000, RZ, 0xc0, !PT ;  /* 0x00ff00007aff7812 */ /* 0x000fe2000786c0ff */
[----:B------:R-:W-:Y:S01]  /*44f0*/  FMUL.FTZ R45, R37, UR7 ;  /* 0x00000007252d7c20 */ /* 0x000fe20008410000 */
[----:B------:R-:W-:Y:S02]  /*4500*/  LOP3.LUT P5, RZ, R116, 0xff0000, RZ, 0xc0, !PT ;  /* 0x00ff000074ff7812 */ /* 0x000fe400078ac0ff */
[----:B------:R-:W-:Y:S02]  /*4510*/  FSEL R58, R44, RZ, P6 ;  /* 0x000000ff2c3a7208 */ /* 0x000fe40003000000 */
[----:B------:R-:W-:-:S02]  /*4520*/  FSEL R49, R36, RZ, P3 ;  /* 0x000000ff24317208 */ /* 0x000fc40001800000 */
[----:B------:R-:W-:Y:S01]  /*4530*/  FSEL R56, R36, RZ, P5 ;  /* 0x000000ff24387208 */ /* 0x000fe20002800000 */
[----:B------:R-:W-:Y:S01]  /*4540*/  FMUL.FTZ R36, R120, UR16 ;  /* 0x0000001078247c20 */ /* 0x000fe20008410000 */
        /* <DEDUP_REMOVED lines=20> */
.L_x_966:
[--C-:B0-----:R-:W-:Y:S01]  /*4690*/  FFMA.FTZ R46, R59, UR17, R120.reuse ;  /* 0x000000113b2e7c23 */ /* 0x101fe20008010078 */
        /* <DEDUP_REMOVED lines=26> */
[--C-:B------:R-:W-:Y:S01]  /*4840*/  FFMA.FTZ R45, R54, UR17, R120.reuse ;  /* 0x00000011362d7c23 */ /* 0x100fe20008010078 */
        /* <DEDUP_REMOVED lines=47> */
.L_x_962:
[----:B------:R-:W-:Y:S05]  /*4b40*/  @!P0 BRA `(.L_x_967) ;  /* 0x0000000400b48947 */ /* 0x000fea0003800000 */
[----:B------:R-:W-:Y:S05]  /*4b50*/  @!P2 BRA `(.L_x_968) ;  /* 0x0000000000d8a947 */ /* 0x000fea0003800000 */
[--C-:B0-----:R-:W-:Y:S01]  /*4b60*/  FFMA.FTZ R38, R59, UR17, R120.reuse ;  /* 0x000000113b267c23 */ /* 0x101fe20008010078 */
[--C-:B------:R-:W-:Y:S01]  /*4b70*/  FFMA.FTZ R37, R54, UR17, R120.reuse ;  /* 0x0000001136257c23 */ /* 0x100fe20008010078 */
[--C-:B------:R-:W-:Y:S01]  /*4b80*/  FFMA.FTZ R55, R55, UR17, R120.reuse ;  /* 0x0000001137377c23 */ /* 0x100fe20008010078 */
[----:B------:R-:W-:Y:S01]  /*4b90*/  FFMA.FTZ R56, R56, UR17, R120 ;  /* 0x0000001138387c23 */ /* 0x000fe20008010078 */
[----:B------:R-:W-:Y:S01]  /*4ba0*/  FADD.FTZ R67, R67, -R38 ;  /* 0x8000002643437221 */ /* 0x000fe20000010000 */
[--C-:B------:R-:W-:Y:S01]  /*4bb0*/  FFMA.FTZ R36, R57, UR17, R120.reuse ;  /* 0x0000001139247c23 */ /* 0x100fe20008010078 */
[--C-:B------:R-:W-:Y:S01]  /*4bc0*/  FFMA.FTZ R39, R58, UR17, R120.reuse ;  /* 0x000000113a277c23 */ /* 0x100fe20008010078 */
[--C-:B------:R-:W-:Y:S01]  /*4bd0*/  FFMA.FTZ R41, R60, UR17, R120.reuse ;  /* 0x000000113c297c23 */ /* 0x100fe20008010078 */
[----:B------:R-:W-:Y:S01]  /*4be0*/  FFMA.FTZ R120, R53, UR17, R120 ;  /* 0x0000001135787c23 */ /* 0x000fe20008010078 */
[----:B------:R-:W-:Y:S01]  /*4bf0*/  FFMA.FTZ R42, R67, UR16, R34 ;  /* 0x00000010432a7c23 */ /* 0x000fe20008010022 */
[----:B------:R-:W-:Y:S01]  /*4c00*/  FADD.FTZ R63, R63, -R36 ;  /* 0x800000243f3f7221 */ /* 0x000fe20000010000 */
[----:B------:R-:W-:Y:S01]  /*4c10*/  FADD.FTZ R68, R68, -R41 ;  /* 0x8000002944447221 */ /* 0x000fe20000010000 */
[----:B------:R-:W-:Y:S01]  /*4c20*/  FADD.FTZ R61, R61, -R120 ;  /* 0x800000783d3d7221 */ /* 0x000fe20000010000 */
[----:B------:R-:W-:Y:S01]  /*4c30*/  FMUL.FTZ R38, R42, UR7 ;  /* 0x000000072a267c20 */ /* 0x000fe20008410000 */
[----:B------:R-:W-:Y:S01]  /*4c40*/  LOP3.LUT P5, RZ, R123, 0xff0000, RZ, 0xc0, !PT ;  /* 0x00ff00007bff7812 */ /* 0x000fe200078ac0ff */
[----:B------:R-:W-:Y:S01]  /*4c50*/  FFMA.FTZ R43, R68, UR16, R35 ;  /* 0x00000010442b7c23 */ /* 0x000fe20008010023 */
[----:B------:R-:W-:Y:S01]  /*4c60*/  FADD.FTZ R55, R62, -R55 ;  /* 0x800000373e377221 */ /* 0x000fe20000010000 */
[----:B------:R-:W-:Y:S01]  /*4c70*/  ISETP.GE.U32.AND P3, PT, R122, RZ, PT ;  /* 0x000000ff7a00720c */ /* 0x000fe20003f66070 */
[----:B------:R-:W-:Y:S01]  /*4c80*/  FFMA.FTZ R36, R61, UR16, R28 ;  /* 0x000000103d247c23 */ /* 0x000fe2000801001c */
[----:B------:R-:W-:Y:S01]  /*4c90*/  FADD.FTZ R66, R66, -R39 ;  /* 0x8000002742427221 */ /* 0x000fe20000010000 */
[----:B------:R-:W-:Y:S01]  /*4ca0*/  FADD.FTZ R64, R64, -R37 ;  /* 0x8000002540407221 */ /* 0x000fe20000010000 */
[----:B------:R-:W-:Y:S01]  /*4cb0*/  FMUL.FTZ R39, R43, UR7 ;  /* 0x000000072b277c20 */ /* 0x000fe20008410000 */
[----:B------:R-:W-:Y:S01]  /*4cc0*/  FSEL R58, R38, RZ, P5 ;  /* 0x000000ff263a7208 */ /* 0x000fe20002800000 */
[----:B------:R-:W-:Y:S01]  /*4cd0*/  FMUL.FTZ R37, R36, UR7 ;  /* 0x0000000724257c20 */ /* 0x000fe20008410000 */
[----:B------:R-:W-:Y:S01]  /*4ce0*/  ISETP.GE.U32.AND.EX P3, PT, R123, 0x1000000, PT, P3 ;  /* 0x010000007b00780c */ /* 0x000fe20003f66130 */
[----:B------:R-:W-:Y:S01]  /*4cf0*/  FFMA.FTZ R38, R55, UR16, R30 ;  /* 0x0000001037267c23 */ /* 0x000fe2000801001e */
[----:B------:R-:W-:Y:S01]  /*4d00*/  LOP3.LUT P6, RZ, R122, 0xff, RZ, 0xc0, !PT ;  /* 0x000000ff7aff7812 */ /* 0x000fe200078cc0ff */
[----:B------:R-:W-:Y:S01]  /*4d10*/  FFMA.FTZ R40, R63, UR16, R32 ;  /* 0x000000103f287c23 */ /* 0x000fe20008010020 */
[----:B------:R-:W-:Y:S01]  /*4d20*/  FADD.FTZ R56, R65, -R56 ;  /* 0x8000003841387221 */ /* 0x000fe20000010000 */
[----:B------:R-:W-:Y:S01]  /*4d30*/  FSEL R59, R39, RZ, P3 ;  /* 0x000000ff273b7208 */ /* 0x000fe20001800000 */
[----:B------:R-:W-:Y:S01]  /*4d40*/  FMUL.FTZ R49, R38, UR7 ;  /* 0x0000000726317c20 */ /* 0x000fe20008410000 */
[----:B------:R-:W-:Y:S01]  /*4d50*/  LOP3.LUT P3, RZ, R122, 0xff0000, RZ, 0xc0, !PT ;  /* 0x00ff00007aff7812 */ /* 0x000fe2000786c0ff */
[----:B------:R-:W-:Y:S01]  /*4d60*/  FFMA.FTZ R41, R66, UR16, R33 ;  /* 0x0000001042297c23 */ /* 0x000fe20008010021 */
[----:B------:R-:W-:Y:S01]  /*4d70*/  FSEL R48, R37, RZ, P6 ;  /* 0x000000ff25307208 */ /* 0x000fe20003000000 */
[----:B------:R-:W-:Y:S01]  /*4d80*/  FMUL.FTZ R51, R40, UR7 ;  /* 0x0000000728337c20 */ /* 0x000fe20008410000 */
[----:B------:R-:W-:Y:S01]  /*4d90*/  LOP3.LUT P6, RZ, R123, 0xff, RZ, 0xc0, !PT ;  /* 0x000000ff7bff7812 */ /* 0x000fe200078cc0ff */
[----:B------:R-:W-:Y:S01]  /*4da0*/  FFMA.FTZ R37, R64, UR16, R29 ;  /* 0x0000001040257c23 */ /* 0x000fe2000801001d */
[----:B------:R-:W-:Y:S01]  /*4db0*/  FFMA.FTZ R39, R56, UR16, R31 ;  /* 0x0000001038277c23 */ /* 0x000fe2000801001f */
        /* <DEDUP_REMOVED lines=16> */
.L_x_968:
[--C-:B0-----:R-:W-:Y:S01]  /*4ec0*/  FFMA.FTZ R48, R57, UR17, R120.reuse ;  /* 0x0000001139307c23 */ /* 0x101fe20008010078 */
        /* <DEDUP_REMOVED lines=8> */
[----:B------:R-:W-:Y:S01]  /*4f50*/  FFMA.FTZ R67, R67, UR16, R34 ;  /* 0x0000001043437c23 */ /* 0x000fe20008010022 */
[----:B------:R-:W-:Y:S01]  /*4f60*/  FFMA.FTZ R68, R68, UR16, R35 ;  /* 0x0000001044447c23 */ /* 0x000fe20008010023 */
[----:B------:R-:W-:Y:S01]  /*4f70*/  FADD.FTZ R55, R62, -R55 ;  /* 0x800000373e377221 */ /* 0x000fe20000010000 */
[----:B------:R-:W-:Y:S01]  /*4f80*/  FADD.FTZ R63, R63, -R48 ;  /* 0x800000303f3f7221 */ /* 0x000fe20000010000 */
[----:B------:R-:W-:Y:S01]  /*4f90*/  FADD.FTZ R66, R66, -R51 ;  /* 0x8000003342427221 */ /* 0x000fe20000010000 */
[----:B------:R-:W-:Y:S01]  /*4fa0*/  ISETP.GE.U32.AND P3, PT, R122, RZ, PT ;  /* 0x000000ff7a00720c */ /* 0x000fe20003f66070 */
[----:B------:R-:W-:Y:S01]  /*4fb0*/  FFMA.FTZ R120, R53, UR17, R120 ;  /* 0x0000001135787c23 */ /* 0x000fe20008010078 */
[----:B------:R-:W-:Y:S01]  /*4fc0*/  FMUL.FTZ R68, R68, UR7 ;  /* 0x0000000744447c20 */ /* 0x000fe20008410000 */
[----:B------:R-:W-:Y:S01]  /*4fd0*/  FMUL.FTZ R67, R67, UR7 ;  /* 0x0000000743437c20 */ /* 0x000fe20008410000 */
[----:B------:R-:W-:Y:S01]  /*4fe0*/  LOP3.LUT P5, RZ, R123, 0xff0000, RZ, 0xc0, !PT ;  /* 0x00ff00007bff7812 */ /* 0x000fe200078ac0ff */
[----:B------:R-:W-:Y:S01]  /*4ff0*/  FFMA.FTZ R63, R63, UR16, R32 ;  /* 0x000000103f3f7c23 */ /* 0x000fe20008010020 */
[----:B------:R-:W-:Y:S01]  /*5000*/  ISETP.GE.U32.AND.EX P3, PT, R123, 0x1000000, PT, P3 ;  /* 0x010000007b00780c */ /* 0x000fe20003f66130 */
[----:B------:R-:W-:Y:S01]  /*5010*/  FFMA.FTZ R66, R66, UR16, R33 ;  /* 0x0000001042427c23 */ /* 0x000fe20008010021 */
[----:B------:R-:W-:Y:S01]  /*5020*/  FFMA.FTZ R55, R55, UR16, R30 ;  /* 0x0000001037377c23 */ /* 0x000fe2000801001e */
        /* <DEDUP_REMOVED lines=9> */
[----:B------:R-:W-:Y:S01]  /*50c0*/  FFMA.FTZ R64, R64, UR16, R29 ;  /* 0x0000001040407c23 */ /* 0x000fe2000801001d */
[----:B------:R-:W-:Y:S01]  /*50d0*/  LOP3.LUT P3, RZ, R123, 0xff00, RZ, 0xc0, !PT ;  /* 0x0000ff007bff7812 */ /* 0x000fe2000786c0ff */
[----:B------:R-:W-:Y:S01]  /*50e0*/  FFMA.FTZ R56, R56, UR16, R31 ;  /* 0x0000001038387c23 */ /* 0x000fe2000801001f */
[----:B------:R-:W-:Y:S01]  /*50f0*/  LOP3.LUT P5, RZ, R122, 0xff0000, RZ, 0xc0, !PT ;  /* 0x00ff00007aff7812 */ /* 0x000fe200078ac0ff */
[----:B------:R-:W-:Y:S01]  /*5100*/  FFMA.FTZ R61, R61, UR16, R28 ;  /* 0x000000103d3d7c23 */ /* 0x000fe2000801001c */
        /* <DEDUP_REMOVED lines=17> */
.L_x_967:
        /* <DEDUP_REMOVED lines=10> */
[----:B------:R-:W-:Y:S01]  /*52c0*/  FMUL.FTZ R42, R38, UR16 ;  /* 0x00000010262a7c20 */ /* 0x000fe20008410000 */
[----:B------:R-:W-:Y:S01]  /*52d0*/  FADD.FTZ R40, R63, -R36 ;  /* 0x800000243f287221 */ /* 0x000fe20000010000 */
[----:B------:R-:W-:Y:S01]  /*52e0*/  FADD.FTZ R43, R68, -R43 ;  /* 0x8000002b442b7221 */ /* 0x000fe20000010000 */
[----:B------:R-:W-:Y:S01]  /*52f0*/  FADD.FTZ R120, R61, -R120 ;  /* 0x800000783d787221 */ /* 0x000fe20000010000 */
[----:B------:R-:W-:Y:S01]  /*5300*/  FMUL.FTZ R38, R42, UR7 ;  /* 0x000000072a267c20 */ /* 0x000fe20008410000 */
[----:B------:R-:W-:Y:S01]  /*5310*/  LOP3.LUT P5, RZ, R123, 0xff0000, RZ, 0xc0, !PT ;  /* 0x00ff00007bff7812 */ /* 0x000fe200078ac0ff */
[----:B------:R-:W-:Y:S01]  /*5320*/  FMUL.FTZ R43, R43, UR16 ;  /* 0x000000102b2b7c20 */ /* 0x000fe20008410000 */
[----:B------:R-:W-:Y:S01]  /*5330*/  FADD.FTZ R55, R62, -R55 ;  /* 0x800000373e377221 */ /* 0x000fe20000010000 */
[----:B------:R-:W-:Y:S01]  /*5340*/  ISETP.GE.U32.AND P3, PT, R122, RZ, PT ;  /* 0x000000ff7a00720c */ /* 0x000fe20003f66070 */
[----:B------:R-:W-:Y:S01]  /*5350*/  FMUL.FTZ R36, R120, UR16 ;  /* 0x0000001078247c20 */ /* 0x000fe20008410000 */
[----:B------:R-:W-:Y:S01]  /*5360*/  FADD.FTZ R41, R66, -R39 ;  /* 0x8000002742297221 */ /* 0x000fe20000010000 */
[----:B------:R-:W-:Y:S01]  /*5370*/  FADD.FTZ R64, R64, -R37 ;  /* 0x8000002540407221 */ /* 0x000fe20000010000 */
[----:B------:R-:W-:Y:S01]  /*5380*/  FMUL.FTZ R39, R43, UR7 ;  /* 0x000000072b277c20 */ /* 0x000fe20008410000 */
[----:B------:R-:W-:Y:S01]  /*5390*/  FSEL R58, R38, RZ, P5 ;  /* 0x000000ff263a7208 */ /* 0x000fe20002800000 */
[----:B------:R-:W-:Y:S01]  /*53a0*/  FMUL.FTZ R37, R36, UR7 ;  /* 0x0000000724257c20 */ /* 0x000fe20008410000 */
[----:B------:R-:W-:Y:S01]  /*53b0*/  ISETP.GE.U32.AND.EX P3, PT, R123, 0x1000000, PT, P3 ;  /* 0x010000007b00780c */ /* 0x000fe20003f66130 */
[----:B------:R-:W-:Y:S01]  /*53c0*/  FMUL.FTZ R38, R55, UR16 ;  /* 0x0000001037267c20 */ /* 0x000fe20008410000 */
[----:B------:R-:W-:Y:S01]  /*53d0*/  LOP3.LUT P6, RZ, R122, 0xff, RZ, 0xc0, !PT ;  /* 0x000000ff7aff7812 */ /* 0x000fe200078cc0ff */
[----:B------:R-:W-:Y:S01]  /*53e0*/  FMUL.FTZ R40, R40, UR16 ;  /* 0x0000001028287c20 */ /* 0x000fe20008410000 */
        /* <DEDUP_REMOVED lines=9> */
[----:B------:R-:W-:Y:S01]  /*5480*/  FMUL.FTZ R39, R56, UR16 ;  /* 0x0000001038277c20 */ /* 0x000fe20008410000 */
        /* <DEDUP_REMOVED lines=16> */
.L_x_969:
        /* <DEDUP_REMOVED lines=13> */
[----:B------:R-:W-:Y:S01]  /*5660*/  FADD.FTZ R51, R66, -R51 ;  /* 0x8000003342337221 */ /* 0x000fe20000010000 */
[----:B------:R-:W-:Y:S01]  /*5670*/  ISETP.GE.U32.AND P3, PT, R122, RZ, PT ;  /* 0x000000ff7a00720c */ /* 0x000fe20003f66070 */
[----:B------:R-:W-:Y:S01]  /*5680*/  FFMA.FTZ R120, R53, UR17, R120 ;  /* 0x0000001135787c23 */ /* 0x000fe20008010078 */
[----:B------:R-:W-:Y:S01]  /*5690*/  FMUL.FTZ R57, R57, UR7 ;  /* 0x0000000739397c20 */ /* 0x000fe20008410000 */
[----:B------:R-:W-:Y:S01]  /*56a0*/  FMUL.FTZ R50, R50, UR7 ;  /* 0x0000000732327c20 */ /* 0x000fe20008410000 */
[C---:B------:R-:W-:Y:S01]  /*56b0*/  LOP3.LUT P5, RZ, R123.reuse, 0xff0000, RZ, 0xc0, !PT ;  /* 0x00ff00007bff7812 */ /* 0x040fe200078ac0ff */
[----:B------:R-:W-:Y:S01]  /*56c0*/  FMUL.FTZ R48, R48, UR16 ;  /* 0x0000001030307c20 */ /* 0x000fe20008410000 */
[----:B------:R-:W-:Y:S01]  /*56d0*/  ISETP.GE.U32.AND.EX P3, PT, R123, 0x1000000, PT, P3 ;  /* 0x010000007b00780c */ /* 0x000fe20003f66130 */
[----:B------:R-:W-:Y:S01]  /*56e0*/  FMUL.FTZ R51, R51, UR16 ;  /* 0x0000001033337c20 */ /* 0x000fe20008410000 */
[----:B------:R-:W-:Y:S01]  /*56f0*/  FMUL.FTZ R55, R55, UR16 ;  /* 0x0000001037377c20 */ /* 0x000fe20008410000 */
        /* <DEDUP_REMOVED lines=29> */
[----:B------:R-:W-:-:S07]  /*58d0*/  F2FP.BF16.F32.PACK_AB R48, R53, R48 ;  /* 0x000000303530723e */ /* 0x000fce00000010ff */
.L_x_965:
        /* <DEDUP_REMOVED lines=10> */
[----:B------:R-:W-:Y:S05]  /*5980*/  BRA.U !UP2, `(.L_x_970) ;  /* 0xffffffa90af07547 */ /* 0x000fea000b83ffff */
[----:B------:R-:W-:Y:S02]  /*5990*/  MOV R31, R4 ;  /* 0x00000004001f7202 */ /* 0x000fe40000000f00 */
[----:B------:R-:W-:Y:S02]  /*59a0*/  MOV R4, R5 ;  /* 0x0000000500047202 */ /* 0x000fe40000000f00 */
[----:B------:R-:W-:Y:S02]  /*59b0*/  MOV R5, R6 ;  /* 0x0000000600057202 */ /* 0x000fe40000000f00 */
[----:B------:R-:W-:Y:S02]  /*59c0*/  MOV R35, R16 ;  /* 0x0000001000237202 */ /* 0x000fe40000000f00 */
[----:B0-----:R-:W-:Y:S02]  /*59d0*/  MOV R36, R17 ;  /* 0x0000001100247202 */ /* 0x001fe40000000f00 */
        /* <DEDUP_REMOVED lines=27> */
.L_x_951:
        /* <DEDUP_REMOVED lines=17> */
.L_x_971:
        /* <DEDUP_REMOVED lines=14> */
.L_x_2827:


//--------------------- .text._ZN10layer_norm31ln_parallel_residual_bwd_kernelINS_13Kernel_traitsIf13__nv_bfloat16fS2_fjLj4096ELj1ELj1ELj8ELj16ENS_18Kernel_traits_baseILj4096EfS2_fS2_fjLj256EEEEELb0ELb0ELb0EEEvNS_9BwdParamsE --------------------------
	.section	.text._ZN10layer_norm31ln_parallel_residual_bwd_kernelINS_13Kernel_traitsIf13__nv_bfloat16fS2_fjLj4096ELj1ELj1ELj8ELj16ENS_18Kernel_traits_baseILj4096EfS2_fS2_fjLj256EEEEELb0ELb0ELb0EEEvNS_9BwdParamsE,"ax",@progbits
	.align	128
        .global         _ZN10layer_norm31ln_parallel_residual_bwd_kernelINS_13Kernel_traitsIf13__nv_bfloat16fS2_fjLj4096ELj1ELj1ELj8ELj16ENS_18Kernel_traits_baseILj4096EfS2_fS2_fjLj256EEEEELb0ELb0ELb0EEEvNS_9BwdParamsE
        .type           _ZN10layer_norm31ln_parallel_residual_bwd_kernelINS_13Kernel_traitsIf13__nv_bfloat16fS2_fjLj4096ELj1ELj1ELj8ELj16ENS_18Kernel_traits_baseILj4096EfS2_fS2_fjLj256EEEEELb0ELb0ELb0EEEvNS_9BwdParamsE,@function
        .size           _ZN10layer_norm31ln_parallel_residual_bwd_kernelINS_13Kernel_traitsIf13__nv_bfloat16fS2_fjLj4096ELj1ELj1ELj8ELj16ENS_18Kernel_traits_baseILj4096EfS2_fS2_fjLj256EEEEELb0ELb0ELb0EEEvNS_9BwdParamsE,(.L_x_2828 - _ZN10layer_norm31ln_parallel_residual_bwd_kernelINS_13Kernel_traitsIf13__nv_bfloat16fS2_fjLj4096ELj1ELj1ELj8ELj16ENS_18Kernel_traits_baseILj4096EfS2_fS2_fjLj256EEEEELb0ELb0ELb0EEEvNS_9BwdParamsE)
        .other          _ZN10layer_norm31ln_parallel_residual_bwd_kernelINS_13Kernel_traitsIf13__nv_bfloat16fS2_fjLj4096ELj1ELj1ELj8ELj16ENS_18Kernel_traits_baseILj4096EfS2_fS2_fjLj256EEEEELb0ELb0ELb0EEEvNS_9BwdParamsE,@"STO_CUDA_ENTRY STV_DEFAULT"
_ZN10layer_norm31ln_parallel_residual_bwd_kernelINS_13Kernel_traitsIf13__nv_bfloat16fS2_fjLj4096ELj1ELj1ELj8ELj16ENS_18Kernel_traits_baseILj4096EfS2_fS2_fjLj256EEEEELb0ELb0ELb0EEEvNS_9BwdParamsE:
.text._ZN10layer_norm31ln_parallel_residual_bwd_kernelINS_13Kernel_traitsIf13__nv_bfloat16fS2_fjLj4096ELj1ELj1ELj8ELj16ENS_18Kernel_traits_baseILj4096EfS2_fS2_fjLj256EEEEELb0ELb0ELb0EEEvNS_9BwdParamsE:
        /* <DEDUP_REMOVED lines=106> */
.L_x_999:
        /* <DEDUP_REMOVED lines=21> */
[----:B0-----:R-:W-:-:S05]  /*07f0*/  IMAD.WIDE.U32 R150, R144, 0x20, R150 ;  /* 0x0000002090967825 */ /* 0x001fca00078e0096 */
[----:B------:R-:W3:Y:S01]  /*0800*/  LDG.E.128 R128, desc[UR12][R150.64] ;  /* 0x0000000c96807981 */ /* 0x000ee2000c1e1d00 */
[----:B-1----:R-:W-:-:S03]  /*0810*/  IMAD.WIDE.U32 R136, R144, 0x10, R136 ;  /* 0x0000001090887825 */ /* 0x002fc600078e0088 */
[----:B------:R-:W3:Y:S04]  /*0820*/  LDG.E.128 R140, desc[UR12][R150.64+0x10] ;  /* 0x0000100c968c7981 */ /* 0x000ee8000c1e1d00 */
[----:B------:R-:W3:Y:S01]  /*0830*/  LDG.E.128 R136, desc[UR12][R136.64] ;  /* 0x0000000c88887981 */ /* 0x000ee2000c1e1d00 */
[----:B----4-:R-:W-:-:S06]  /*0840*/  IMAD.WIDE.U32 R132, R144, 0x10, R132 ;  /* 0x0000001090847825 */ /* 0x010fcc00078e0084 */
[----:B------:R-:W4:Y:S01]  /*0850*/  LDG.E.128 R132, desc[UR12][R132.64] ;  /* 0x0000000c84847981 */ /* 0x000f22000c1e1d00 */
[----:B--2---:R-:W-:-:S04]  /*0860*/  ISETP.NE.U32.AND P0, PT, RZ, UR14, PT ;  /* 0x0000000eff007c0c */ /* 0x004fc8000bf05070 */
[----:B------:R-:W-:-:S13]  /*0870*/  ISETP.NE.AND.EX P0, PT, RZ, UR15, PT, P0 ;  /* 0x0000000fff007c0c */ /* 0x000fda000bf05300 */
[----:B------:R-:W0:Y:S02]  /*0880*/  @P0 LDC.64 R148, c[0x0][0x438] ;  /* 0x00010e00ff940b82 */ /* 0x000e240000000a00 */
[----:B0-----:R-:W-:-:S05]  /*0890*/  @P0 IMAD.WIDE.U32 R148, R144, 0x20, R148 ;  /* 0x0000002090940825 */ /* 0x001fca00078e0094 */
[----:B------:R-:W5:Y:S04]  /*08a0*/  @P0 LDG.E.128 R16, desc[UR12][R148.64] ;  /* 0x0000000c94100981 */ /* 0x000f68000c1e1d00 */
[----:B------:R0:W5:Y:S01]  /*08b0*/  @P0 LDG.E.128 R12, desc[UR12][R148.64+0x10] ;  /* 0x0000100c940c0981 */ /* 0x000162000c1e1d00 */
[C---:B---3--:R-:W-:Y:S01]  /*08c0*/  FADD.FTZ R153, -R177.reuse, R130 ;  /* 0x00000082b1997221 */ /* 0x048fe20000010100 */
[C---:B------:R-:W-:Y:S01]  /*08d0*/  FADD.FTZ R3, -R177.reuse, R128 ;  /* 0x00000080b1037221 */ /* 0x040fe20000010100 */
[C---:B------:R-:W-:Y:S01]  /*08e0*/  FADD.FTZ R147, -R177.reuse, R129 ;  /* 0x00000081b1937221 */ /* 0x040fe20000010100 */
[----:B------:R-:W-:Y:S01]  /*08f0*/  FADD.FTZ R157, -R177, R131 ;  /* 0x00000083b19d7221 */ /* 0x000fe20000010100 */
[----:B------:R-:W-:-:S04]  /*0900*/  PRMT R130, R136, 0x7632, R130 ;  /* 0x0000763288827816 */ /* 0x000fc80000000082 */
[----:B------:R-:W-:Y:S02]  /*0910*/  SHF.L.U32 R130, R130, 0x10, RZ ;  /* 0x0000001082827819 */ /* 0x000fe400000006ff */
[----:B----4-:R-:W-:Y:S02]  /*0920*/  PRMT R128, R132, 0x7632, R128 ;  /* 0x0000763284807816 */ /* 0x010fe40000000080 */
[C---:B------:R-:W-:Y:S02]  /*0930*/  PRMT R156, R134.reuse, 0x7632, R156 ;  /* 0x00007632869c7816 */ /* 0x040fe4000000009c */
[----:B------:R-:W-:Y:S02]  /*0940*/  SHF.L.U32 R159, R134, 0x10, RZ ;  /* 0x00000010869f7819 */ /* 0x000fe400000006ff */
[----:B------:R-:W-:Y:S02]  /*0950*/  PRMT R134, R137, 0x7632, R134 ;  /* 0x0000763289867816 */ /* 0x000fe40000000086 */
[----:B------:R-:W-:Y:S01]  /*0960*/  SHF.L.U32 R131, R136, 0x10, RZ ;  /* 0x0000001088837819 */ /* 0x000fe200000006ff */
[----:B0----5:R-:W-:Y:S01]  /*0970*/  FMUL.FTZ R148, R146, R147 ;  /* 0x0000009392947220 */ /* 0x021fe20000410000 */
[----:B------:R-:W-:Y:S01]  /*0980*/  SHF.L.U32 R129, R132, 0x10, RZ ;  /* 0x0000001084817819 */ /* 0x000fe200000006ff */
[----:B------:R-:W-:Y:S01]  /*0990*/  FMUL.FTZ R132, R105, R130 ;  /* 0x0000008269847220 */ /* 0x000fe20000410000 */
[----:B------:R-:W-:-:S02]  /*09a0*/  SHF.L.U32 R128, R128, 0x10, RZ ;  /* 0x0000001080807819 */ /* 0x000fc400000006ff */
[C---:B------:R-:W-:Y:S02]  /*09b0*/  PRMT R151, R133.reuse, 0x7632, R151 ;  /* 0x0000763285977816 */ /* 0x040fe40000000097 */
[----:B------:R-:W-:Y:S01]  /*09c0*/  SHF.L.U32 R134, R134, 0x10, RZ ;  /* 0x0000001086867819 */ /* 0x000fe200000006ff */
[----:B------:R-:W-:Y:S01]  /*09d0*/  FMUL.FTZ R3, R146, R3 ;  /* 0x0000000392037220 */ /* 0x000fe20000410000 */
[----:B------:R-:W-:Y:S01]  /*09e0*/  SHF.L.U32 R155, R133, 0x10, RZ ;  /* 0x00000010859b7819 */ /* 0x000fe200000006ff */
[----:B------:R-:W-:Y:S01]  /*09f0*/  FMUL.FTZ R133, R104, R131 ;  /* 0x0000008368857220 */ /* 0x000fe20000410000 */
[----:B------:R-:W-:Y:S01]  /*0a00*/  SHF.L.U32 R137, R137, 0x10, RZ ;  /* 0x0000001089897819 */ /* 0x000fe200000006ff */
[-C--:B------:R-:W-:Y:S01]  /*0a10*/  FFMA.FTZ R81, R148, R128.reuse, R81 ;  /* 0x0000008094517223 */ /* 0x080fe20000010051 */
[----:B------:R-:W-:Y:S01]  /*0a20*/  PRMT R136, R138, 0x7632, R136 ;  /* 0x000076328a887816 */ /* 0x000fe20000000088 */
[----:B------:R-:W-:Y:S01]  /*0a30*/  FFMA.FTZ R147, R113, R128, R132 ;  /* 0x0000008071937223 */ /* 0x000fe20000010084 */
[----:B------:R-:W-:Y:S01]  /*0a40*/  FADD.FTZ R65, R65, R128 ;  /* 0x0000008041417221 */ /* 0x000fe20000010000 */
[----:B------:R-:W-:Y:S01]  /*0a50*/  SHF.L.U32 R128, R151, 0x10, RZ ;  /* 0x0000001097807819 */ /* 0x000fe200000006ff */
[----:B------:R-:W-:Y:S01]  /*0a60*/  FMUL.FTZ R152, R146, R157 ;  /* 0x0000009d92987220 */ /* 0x000fe20000410000 */
[----:B------:R-:W-:Y:S01]  /*0a70*/  FMUL.FTZ R132, R107, R134 ;  /* 0x000000866b847220 */ /* 0x000fe20000410000 */
[----:B------:R-:W-:Y:S01]  /*0a80*/  FADD.FTZ R64, R64, R129 ;  /* 0x0000008140407221 */ /* 0x000fe20000010000 */
[-C--:B------:R-:W-:Y:S01]  /*0a90*/  FFMA.FTZ R150, R112, R129.reuse, R133 ;  /* 0x0000008170967223 */ /* 0x080fe20000010085 */
[----:B------:R-:W-:Y:S01]  /*0aa0*/  FFMA.FTZ R80, R3, R129, R80 ;  /* 0x0000008103507223 */ /* 0x000fe20000010050 */
[----:B------:R-:W-:Y:S01]  /*0ab0*/  SHF.L.U32 R136, R136, 0x10, RZ ;  /* 0x0000001088887819 */ /* 0x000fe200000006ff */
[----:B------:R-:W-:Y:S01]  /*0ac0*/  FADD.FTZ R141, -R177, R141 ;  /* 0x0000008db18d7221 */ /* 0x000fe20000010100 */
[----:B------:R-:W-:Y:S01]  /*0ad0*/  SHF.L.U32 R179, R138, 0x10, RZ ;  /* 0x000000108ab37819 */ /* 0x000fe200000006ff */
[----:B------:R-:W-:Y:S01]  /*0ae0*/  FMUL.FTZ R129, R106, R137 ;  /* 0x000000896a817220 */ /* 0x000fe20000410000 */
[-C--:B------:R-:W-:Y:S01]  /*0af0*/  FFMA.FTZ R83, R152, R128.reuse, R83 ;  /* 0x0000008098537223 */ /* 0x080fe20000010053 */
[----:B------:R-:W-:Y:S01]  /*0b00*/  FFMA.FTZ R151, R115, R128, R132 ;  /* 0x0000008073977223 */ /* 0x000fe20000010084 */
[----:B------:R-:W-:Y:S01]  /*0b10*/  FADD.FTZ R67, R67, R128 ;  /* 0x0000008043437221 */ /* 0x000fe20000010000 */
[----:B------:R-:W-:Y:S01]  /*0b20*/  SHF.L.U32 R183, R139, 0x10, RZ ;  /* 0x000000108bb77819 */ /* 0x000fe200000006ff */
[----:B------:R-:W-:Y:S01]  /*0b30*/  FMUL.FTZ R149, R146, R153 ;  /* 0x0000009992957220 */ /* 0x000fe20000410000 */
[----:B------:R-:W-:Y:S01]  /*0b40*/  FFMA.FTZ R49, R148, R130, R49 ;  /* 0x0000008294317223 */ /* 0x000fe20000010031 */
[----:B------:R-:W-:Y:S01]  /*0b50*/  FADD.FTZ R33, R33, R130 ;  /* 0x0000008221217221 */ /* 0x000fe20000010000 */
[----:B------:R-:W-:Y:S01]  /*0b60*/  SHF.L.U32 R128, R156, 0x10, RZ ;  /* 0x000000109c807819 */ /* 0x000fe200000006ff */
[----:B------:R-:W-:Y:S01]  /*0b70*/  FFMA.FTZ R154, R114, R155, R129 ;  /* 0x0000009b729a7223 */ /* 0x000fe20000010081 */
[----:B------:R-:W-:Y:S01]  /*0b80*/  FMUL.FTZ R156, R146, R141 ;  /* 0x0000008d929c7220 */ /* 0x000fe20000410000 */
[----:B------:R-:W-:Y:S01]  /*0b90*/  FMUL.FTZ R130, R101, R136 ;  /* 0x0000008865827220 */ /* 0x000fe20000410000 */
[----:B------:R-:W-:Y:S01]  /*0ba0*/  FMUL.FTZ R129, R100, R179 ;  /* 0x000000b364817220 */ /* 0x000fe20000410000 */
[----:B------:R-:W-:Y:S01]  /*0bb0*/  SHF.L.U32 R181, R135, 0x10, RZ ;  /* 0x0000001087b57819 */ /* 0x000fe200000006ff */
[----:B------:R-:W-:Y:S01]  /*0bc0*/  FADD.FTZ R66, R66, R155 ;  /* 0x0000009b42427221 */ /* 0x000fe20000010000 */
[----:B------:R-:W-:Y:S01]  /*0bd0*/  FFMA.FTZ R82, R149, R155, R82 ;  /* 0x0000009b95527223 */ /* 0x000fe20000010052 */
[----:B------:R-:W-:Y:S01]  /*0be0*/  FADD.FTZ R32, R32, R131 ;  /* 0x0000008320207221 */ /* 0x000fe20000010000 */
[----:B------:R-:W-:Y:S01]  /*0bf0*/  FFMA.FTZ R48, R3, R131, R48 ;  /* 0x0000008303307223 */ /* 0x000fe20000010030 */
[----:B------:R-:W-:Y:S01]  /*0c00*/  FADD.FTZ R61, R61, R128 ;  /* 0x000000803d3d7221 */ /* 0x000fe20000010000 */
[-C--:B------:R-:W-:Y:S01]  /*0c10*/  FFMA.FTZ R155, R109, R128.reuse, R130 ;  /* 0x000000806d9b7223 */ /* 0x080fe20000010082 */
[----:B------:R-:W-:Y:S01]  /*0c20*/  FFMA.FTZ R77, R156, R128, R77 ;  /* 0x000000809c4d7223 */ /* 0x000fe2000001004d */
[----:B------:R-:W-:Y:S01]  /*0c30*/  FMUL.FTZ R131, R102, R183 ;  /* 0x000000b766837220 */ /* 0x000fe20000410000 */
[----:B------:R-:W-:Y:S01]  /*0c40*/  FFMA.FTZ R158, R108, R159, R129 ;  /* 0x0000009f6c9e7223 */ /* 0x000fe20000010081 */
[----:B------:R-:W-:Y:S01]  /*0c50*/  FADD.FTZ R128, RZ, R150 ;  /* 0x00000096ff807221 */ /* 0x000fe20000010000 */
[----:B------:R-:W-:Y:S01]  /*0c60*/  FFMA.FTZ R129, R3, R150, RZ ;  /* 0x0000009603817223 */ /* 0x000fe200000100ff */
[----:B------:R-:W-:-:S02]  /*0c70*/  FFMA.FTZ R160, R110, R181, R131 ;  /* 0x000000b56ea07223 */ /* 0x000fc40000010083 */
[----:B------:R-:W-:Y:S01]  /*0c80*/  FADD.FTZ R131, R128, R147 ;  /* 0x0000009380837221 */ /* 0x000fe20000010000 */
[----:B------:R-:W-:Y:S01]  /*0c90*/  FFMA.FTZ R128, R148, R147, R129 ;  /* 0x0000009394807223 */ /* 0x000fe20000010081 */
[----:B------:R-:W-:Y:S01]  /*0ca0*/  PRMT R162, R135, 0x7632, R162 ;  /* 0x0000763287a27816 */ /* 0x000fe200000000a2 */
[----:B------:R-:W-:Y:S01]  /*0cb0*/  FADD.FTZ R135, -R177, R140 ;  /* 0x0000008cb1877221 */ /* 0x000fe20000010100 */
[----:B------:R-:W-:Y:S01]  /*0cc0*/  FADD.FTZ R130, R131, R154 ;  /* 0x0000009a83827221 */ /* 0x000fe20000010000 */
[----:B------:R-:W-:Y:S01]  /*0cd0*/  FFMA.FTZ R129, R149, R154, R128 ;  /* 0x0000009a95817223 */ /* 0x000fe20000010080 */
[----:B------:R-:W-:Y:S01]  /*0ce0*/  PRMT R138, R139, 0x7632, R138 ;  /* 0x000076328b8a7816 */ /* 0x000fe2000000008a */
[----:B------:R-:W-:Y:S01]  /*0cf0*/  FMUL.FTZ R153, R146, R135 ;  /* 0x0000008792997220 */ /* 0x000fe20000410000 */
[----:B------:R-:W-:Y:S01]  /*0d00*/  FADD.FTZ R131, R130, R151 ;  /* 0x0000009782837221 */ /* 0x000fe20000010000 */
[----:B------:R-:W-:Y:S01]  /*0d10*/  FFMA.FTZ R128, R152, R151, R129 ;  /* 0x0000009798807223 */ /* 0x000fe20000010081 */
[----:B------:R-:W-:Y:S01]  /*0d20*/  SHF.L.U32 R138, R138, 0x10, RZ ;  /* 0x000000108a8a7819 */ /* 0x000fe200000006ff */
[----:B------:R-:W-:Y:S01]  /*0d30*/  FADD.FTZ R139, -R177, R142 ;  /* 0x0000008eb18b7221 */ /* 0x000fe20000010100 */
[----:B------:R-:W-:Y:S01]  /*0d40*/  FADD.FTZ R130, R131, R158 ;  /* 0x0000009e83827221 */ /* 0x000fe20000010000 */
[----:B------:R-:W-:Y:S01]  /*0d50*/  FFMA.FTZ R129, R153, R158, R128 ;  /* 0x0000009e99817223 */ /* 0x000fe20000010080 */
[----:B------:R-:W-:Y:S01]  /*0d60*/  FFMA.FTZ R51, R152, R134, R51 ;  /* 0x0000008698337223 */ /* 0x000fe20000010033 */
[----:B------:R-:W-:Y:S01]  /*0d70*/  FADD.FTZ R35, R35, R134 ;  /* 0x0000008623237221 */ /* 0x000fe20000010000 */
[----:B------:R-:W-:Y:S01]  /*0d80*/  SHF.L.U32 R132, R162, 0x10, RZ ;  /* 0x00000010a2847819 */ /* 0x000fe200000006ff */
[----:B------:R-:W-:Y:S01]  /*0d90*/  FADD.FTZ R143, -R177, R143 ;  /* 0x0000008fb18f7221 */ /* 0x000fe20000010100 */
[----:B------:R-:W-:Y:S01]  /*0da0*/  FMUL.FTZ R157, R146, R139 ;  /* 0x0000008b929d7220 */ /* 0x000fe20000410000 */
[----:B------:R-:W-:Y:S01]  /*0db0*/  FMUL.FTZ R134, R103, R138 ;  /* 0x0000008a67867220 */ /* 0x000fe20000410000 */
[----:B------:R-:W-:Y:S01]  /*0dc0*/  FADD.FTZ R131, R130, R155 ;  /* 0x0000009b82837221 */ /* 0x000fe20000010000 */
        /* <DEDUP_REMOVED lines=24> */
.L_x_974:
[----:B--23--:R-:W-:Y:S05]  /*0f50*/  BSYNC.RECONVERGENT B0 ;  /* 0x0000000000007941 */ /* 0x00cfea0003800200 */
.L_x_973:
        /* <DEDUP_REMOVED lines=14> */
[----:B------:R-:W1:Y:S02]  /*1040*/  @P0 LDC.64 R164, c[0x0][0x438] ;  /* 0x00010e00ffa40b82 */ /* 0x000e640000000a00 */
[----:B-1----:R-:W-:-:S05]  /*1050*/  @P0 IMAD.WIDE.U32 R164, R181, 0x20, R164 ;  /* 0x00000020b5a40825 */ /* 0x002fca00078e00a4 */
[----:B------:R-:W5:Y:S04]  /*1060*/  @P0 LDG.E.128 R8, desc[UR12][R164.64] ;  /* 0x0000000ca4080981 */ /* 0x000f68000c1e1d00 */
[----:B------:R1:W5:Y:S01]  /*1070*/  @P0 LDG.E.128 R4, desc[UR12][R164.64+0x10] ;  /* 0x0000100ca4040981 */ /* 0x000362000c1e1d00 */
[C---:B---3--:R-:W-:Y:S02]  /*1080*/  PRMT R163, R128.reuse, 0x7632, R163 ;  /* 0x0000763280a37816 */ /* 0x048fe400000000a3 */
[----:B------:R-:W-:Y:S02]  /*1090*/  SHF.L.U32 R169, R128, 0x10, RZ ;  /* 0x0000001080a97819 */ /* 0x000fe400000006ff */
[C---:B------:R-:W-:Y:S02]  /*10a0*/  PRMT R172, R130.reuse, 0x7632, R172 ;  /* 0x0000763282ac7816 */ /* 0x040fe400000000ac */
[----:B------:R-:W-:Y:S01]  /*10b0*/  SHF.L.U32 R173, R130, 0x10, RZ ;  /* 0x0000001082ad7819 */ /* 0x000fe200000006ff */
[----:B------:R-:W-:Y:S01]  /*10c0*/  FADD.FTZ R56, R56, R169 ;  /* 0x000000a938387221 */ /* 0x000fe20000010000 */
[----:B----4-:R-:W-:-:S02]  /*10d0*/  PRMT R128, R132, 0x7632, R128 ;  /* 0x0000763284807816 */ /* 0x010fc40000000080 */
[C---:B------:R-:W-:Y:S01]  /*10e0*/  PRMT R168, R129.reuse, 0x7632, R168 ;  /* 0x0000763281a87816 */ /* 0x040fe200000000a8 */
[----:B------:R-:W-:Y:S01]  /*10f0*/  FADD.FTZ R52, R52, R173 ;  /* 0x000000ad34347221 */ /* 0x000fe20000010000 */
[----:B------:R-:W-:Y:S02]  /*1100*/  SHF.L.U32 R130, R128, 0x10, RZ ;  /* 0x0000001080827819 */ /* 0x000fe400000006ff */
[----:B------:R-:W-:Y:S01]  /*1110*/  SHF.L.U32 R171, R129, 0x10, RZ ;  /* 0x0000001081ab7819 */ /* 0x000fe200000006ff */
[----:B--2---:R-:W-:Y:S01]  /*1120*/  FADD.FTZ R137, -R177, R137 ;  /* 0x00000089b1897221 */ /* 0x004fe20000010100 */
[----:B------:R-:W-:Y:S01]  /*1130*/  SHF.L.U32 R129, R132, 0x10, RZ ;  /* 0x0000001084817819 */ /* 0x000fe200000006ff */
[----:B------:R-:W-:Y:S01]  /*1140*/  FMUL.FTZ R132, R89, R130 ;  /* 0x0000008259847220 */ /* 0x000fe20000410000 */
[----:B------:R-:W-:Y:S01]  /*1150*/  SHF.L.U32 R128, R163, 0x10, RZ ;  /* 0x00000010a3807819 */ /* 0x000fe200000006ff */
[----:B0----5:R-:W-:Y:S01]  /*1160*/  FMUL.FTZ R166, R146, R137 ;  /* 0x0000008992a67220 */ /* 0x021fe20000410000 */
[----:B------:R-:W-:Y:S01]  /*1170*/  PRMT R167, R133, 0x7632, R167 ;  /* 0x0000763285a77816 */ /* 0x000fe200000000a7 */
[C---:B------:R-:W-:Y:S01]  /*1180*/  FADD.FTZ R139, -R177.reuse, R139 ;  /* 0x0000008bb18b7221 */ /* 0x040fe20000010100 */
[----:B------:R-:W-:Y:S01]  /*1190*/  FADD.FTZ R161, -R177, R136 ;  /* 0x00000088b1a17221 */ /* 0x000fe20000010100 */
[----:B------:R-:W-:Y:S01]  /*11a0*/  FADD.FTZ R57, R57, R128 ;  /* 0x0000008039397221 */ /* 0x000fe20000010000 */
[-C--:B------:R-:W-:Y:S01]  /*11b0*/  FFMA.FTZ R163, R97, R128.reuse, R132 ;  /* 0x0000008061a37223 */ /* 0x080fe20000010084 */
[C---:B------:R-:W-:Y:S01]  /*11c0*/  FFMA.FTZ R73, R166.reuse, R128, R73 ;  /* 0x00000080a6497223 */ /* 0x040fe20000010049 */
[----:B------:R-:W-:Y:S01]  /*11d0*/  FADD.FTZ R25, R25, R130 ;  /* 0x0000008219197221 */ /* 0x000fe20000010000 */
[----:B------:R-:W-:Y:S01]  /*11e0*/  FFMA.FTZ R41, R166, R130, R41 ;  /* 0x00000082a6297223 */ /* 0x000fe20000010029 */
[----:B------:R-:W-:Y:S01]  /*11f0*/  SHF.L.U32 R128, R168, 0x10, RZ ;  /* 0x00000010a8807819 */ /* 0x000fe200000006ff */
[C---:B------:R-:W-:Y:S01]  /*1200*/  FMUL.FTZ R168, R146.reuse, R139 ;  /* 0x0000008b92a87220 */ /* 0x040fe20000410000 */
[----:B------:R-:W-:Y:S01]  /*1210*/  SHF.L.U32 R130, R167, 0x10, RZ ;  /* 0x00000010a7827819 */ /* 0x000fe200000006ff */
[----:B------:R-:W-:Y:S01]  /*1220*/  FMUL.FTZ R161, R146, R161 ;  /* 0x000000a192a17220 */ /* 0x000fe20000410000 */
[----:B------:R-:W-:Y:S01]  /*1230*/  SHF.L.U32 R133, R133, 0x10, RZ ;  /* 0x0000001085857819 */ /* 0x000fe200000006ff */
[----:B-1----:R-:W-:Y:S01]  /*1240*/  FADD.FTZ R165, -R177, R138 ;  /* 0x0000008ab1a57221 */ /* 0x002fe20000010100 */
[----:B------:R-:W-:Y:S01]  /*1250*/  PRMT R174, R134, 0x7632, R174 ;  /* 0x0000763286ae7816 */ /* 0x000fe200000000ae */
[-C--:B------:R-:W-:Y:S01]  /*1260*/  FMUL.FTZ R132, R91, R130.reuse ;  /* 0x000000825b847220 */ /* 0x080fe20000410000 */
[----:B------:R-:W-:Y:S01]  /*1270*/  PRMT R178, R131, 0x7632, R178 ;  /* 0x0000763283b27816 */ /* 0x000fe200000000b2 */
[----:B------:R-:W-:Y:S01]  /*1280*/  FADD.FTZ R27, R27, R130 ;  /* 0x000000821b1b7221 */ /* 0x000fe20000010000 */
[----:B------:R-:W-:Y:S01]  /*1290*/  SHF.L.U32 R183, R131, 0x10, RZ ;  /* 0x0000001083b77819 */ /* 0x000fe200000006ff */
[----:B------:R-:W-:Y:S01]  /*12a0*/  FFMA.FTZ R43, R168, R130, R43 ;  /* 0x00000082a82b7223 */ /* 0x000fe2000001002b */
[-C--:B------:R-:W-:Y:S01]  /*12b0*/  FMUL.FTZ R131, R88, R129.reuse ;  /* 0x0000008158837220 */ /* 0x080fe20000410000 */
[----:B------:R-:W-:Y:S01]  /*12c0*/  FADD.FTZ R24, R24, R129 ;  /* 0x0000008118187221 */ /* 0x000fe20000010000 */
[----:B------:R-:W-:Y:S01]  /*12d0*/  FFMA.FTZ R40, R161, R129, R40 ;  /* 0x00000081a1287223 */ /* 0x000fe20000010028 */
[----:B------:R-:W-:Y:S01]  /*12e0*/  SHF.L.U32 R130, R174, 0x10, RZ ;  /* 0x00000010ae827819 */ /* 0x000fe200000006ff */
[----:B------:R-:W-:Y:S01]  /*12f0*/  FADD.FTZ R141, -R177, R141 ;  /* 0x0000008db18d7221 */ /* 0x000fe20000010100 */
[----:B------:R-:W-:Y:S01]  /*1300*/  SHF.L.U32 R175, R134, 0x10, RZ ;  /* 0x0000001086af7819 */ /* 0x000fe200000006ff */
[----:B------:R-:W-:Y:S01]  /*1310*/  FMUL.FTZ R129, R90, R133 ;  /* 0x000000855a817220 */ /* 0x000fe20000410000 */
[----:B------:R-:W-:Y:S01]  /*1320*/  FADD.FTZ R59, R59, R128 ;  /* 0x000000803b3b7221 */ /* 0x000fe20000010000 */
[-C--:B------:R-:W-:Y:S01]  /*1330*/  FFMA.FTZ R167, R99, R128.reuse, R132 ;  /* 0x0000008063a77223 */ /* 0x080fe20000010084 */
[----:B------:R-:W-:Y:S01]  /*1340*/  FFMA.FTZ R75, R168, R128, R75 ;  /* 0x00000080a84b7223 */ /* 0x000fe2000001004b */
[----:B------:R-:W-:Y:S01]  /*1350*/  SHF.L.U32 R185, R135, 0x10, RZ ;  /* 0x0000001087b97819 */ /* 0x000fe200000006ff */
[----:B------:R-:W-:Y:S01]  /*1360*/  FMUL.FTZ R165, R146, R165 ;  /* 0x000000a592a57220 */ /* 0x000fe20000410000 */
[----:B------:R-:W-:Y:S01]  /*1370*/  SHF.L.U32 R128, R172, 0x10, RZ ;  /* 0x00000010ac807819 */ /* 0x000fe200000006ff */
[----:B------:R-:W-:Y:S01]  /*1380*/  FFMA.FTZ R170, R98, R171, R129 ;  /* 0x000000ab62aa7223 */ /* 0x000fe20000010081 */
[----:B------:R-:W-:Y:S01]  /*1390*/  FMUL.FTZ R172, R146, R141 ;  /* 0x0000008d92ac7220 */ /* 0x000fe20000410000 */
[----:B------:R-:W-:Y:S01]  /*13a0*/  FMUL.FTZ R132, R85, R130 ;  /* 0x0000008255847220 */ /* 0x000fe20000410000 */
[----:B------:R-:W-:Y:S01]  /*13b0*/  FFMA.FTZ R164, R96, R169, R131 ;  /* 0x000000a960a47223 */ /* 0x000fe20000010083 */
[----:B------:R-:W-:Y:S01]  /*13c0*/  FMUL.FTZ R129, R84, R175 ;  /* 0x000000af54817220 */ /* 0x000fe20000410000 */
[----:B------:R-:W-:Y:S01]  /*13d0*/  FADD.FTZ R58, R58, R171 ;  /* 0x000000ab3a3a7221 */ /* 0x000fe20000010000 */
[----:B------:R-:W-:Y:S01]  /*13e0*/  FFMA.FTZ R74, R165, R171, R74 ;  /* 0x000000aba54a7223 */ /* 0x000fe2000001004a */
[----:B------:R-:W-:Y:S01]  /*13f0*/  FADD.FTZ R53, R53, R128 ;  /* 0x0000008035357221 */ /* 0x000fe20000010000 */
[-C--:B------:R-:W-:Y:S01]  /*1400*/  FFMA.FTZ R171, R93, R128.reuse, R132 ;  /* 0x000000805dab7223 */ /* 0x080fe20000010084 */
[----:B------:R-:W-:Y:S01]  /*1410*/  FFMA.FTZ R69, R172, R128, R69 ;  /* 0x00000080ac457223 */ /* 0x000fe20000010045 */
[----:B------:R-:W-:Y:S01]  /*1420*/  FMUL.FTZ R131, R86, R185 ;  /* 0x000000b956837220 */ /* 0x000fe20000410000 */
[----:B------:R-:W-:Y:S01]  /*1430*/  FFMA.FTZ R174, R92, R173, R129 ;  /* 0x000000ad5cae7223 */ /* 0x000fe20000010081 */
[----:B------:R-:W-:Y:S01]  /*1440*/  FADD.FTZ R128, R179, R164 ;  /* 0x000000a4b3807221 */ /* 0x000fe20000010000 */
[----:B------:R-:W-:Y:S01]  /*1450*/  FFMA.FTZ R129, R161, R164, R180 ;  /* 0x000000a4a1817223 */ /* 0x000fe200000100b4 */
[----:B------:R-:W-:Y:S01]  /*1460*/  FFMA.FTZ R176, R94, R183, R131 ;  /* 0x000000b75eb07223 */ /* 0x000fe20000010083 */
[----:B------:R-:W-:Y:S01]  /*1470*/  PRMT R134, R135, 0x7632, R134 ;  /* 0x0000763287867816 */ /* 0x000fe20000000086 */
[----:B------:R-:W-:Y:S01]  /*1480*/  FADD.FTZ R131, R128, R163 ;  /* 0x000000a380837221 */ /* 0x000fe20000010000 */
[----:B------:R-:W-:Y:S01]  /*1490*/  FFMA.FTZ R128, R166, R163, R129 ;  /* 0x000000a3a6807223 */ /* 0x000fe20000010081 */
[----:B------:R-:W-:Y:S01]  /*14a0*/  FADD.FTZ R21, R21, R130 ;  /* 0x0000008215157221 */ /* 0x000fe20000010000 */
[----:B------:R-:W-:Y:S01]  /*14b0*/  FFMA.FTZ R37, R172, R130, R37 ;  /* 0x00000082ac257223 */ /* 0x000fe20000010025 */
[----:B------:R-:W-:Y:S01]  /*14c0*/  FADD.FTZ R135, -R177, R140 ;  /* 0x0000008cb1877221 */ /* 0x000fe20000010100 */
[----:B------:R-:W-:Y:S01]  /*14d0*/  FADD.FTZ R130, R131, R170 ;  /* 0x000000aa83827221 */ /* 0x000fe20000010000 */
[----:B------:R-:W-:Y:S01]  /*14e0*/  FFMA.FTZ R129, R165, R170, R128 ;  /* 0x000000aaa5817223 */ /* 0x000fe20000010080 */
[----:B------:R-:W-:Y:S01]  /*14f0*/  FFMA.FTZ R72, R161, R169, R72 ;  /* 0x000000a9a1487223 */ /* 0x000fe20000010048 */
[----:B------:R-:W-:Y:S01]  /*1500*/  FMUL.FTZ R169, R146, R135 ;  /* 0x0000008792a97220 */ /* 0x000fe20000410000 */
[----:B------:R-:W-:Y:S01]  /*1510*/  FADD.FTZ R131, R130, R167 ;  /* 0x000000a782837221 */ /* 0x000fe20000010000 */
[----:B------:R-:W-:Y:S01]  /*1520*/  FFMA.FTZ R128, R168, R167, R129 ;  /* 0x000000a7a8807223 */ /* 0x000fe20000010081 */
[----:B------:R-:W-:Y:S01]  /*1530*/  SHF.L.U32 R134, R134, 0x10, RZ ;  /* 0x0000001086867819 */ /* 0x000fe200000006ff */
[----:B------:R-:W-:Y:S01]  /*1540*/  FADD.FTZ R181, -R177, R142 ;  /* 0x0000008eb1b57221 */ /* 0x000fe20000010100 */
[----:B------:R-:W-:Y:S01]  /*1550*/  FADD.FTZ R130, R131, R174 ;  /* 0x000000ae83827221 */ /* 0x000fe20000010000 */
[C---:B------:R-:W-:Y:S01]  /*1560*/  FFMA.FTZ R129, R169.reuse, R174, R128 ;  /* 0x000000aea9817223 */ /* 0x040fe20000010080 */
[----:B------:R-:W-:Y:S01]  /*1570*/  FFMA.FTZ R68, R169, R173, R68 ;  /* 0x000000ada9447223 */ /* 0x000fe20000010044 */
        /* <DEDUP_REMOVED lines=24> */
.L_x_976:
[----:B------:R-:W-:Y:S05]  /*1700*/  BSYNC.RECONVERGENT B0 ;  /* 0x0000000000007941 */ /* 0x000fea0003800200 */
.L_x_975:
        /* <DEDUP_REMOVED lines=32> */
.L_x_978:
[----:B------:R-:W-:Y:S05]  /*1910*/  BSYNC.RECONVERGENT B0 ;  /* 0x0000000000007941 */ /* 0x000fea0003800200 */
.L_x_977:
        /* <DEDUP_REMOVED lines=83> */
.L_x_983:
        /* <DEDUP_REMOVED lines=33> */
.L_x_982:
        /* <DEDUP_REMOVED lines=32> */
.L_x_985:
        /* <DEDUP_REMOVED lines=33> */
.L_x_981:
        /* <DEDUP_REMOVED lines=14> */
[-CC-:B------:R-:W-:Y:S01]  /*2550*/  FFMA.FTZ R136, R156, R132.reuse, R133.reuse ;  /* 0x000000849c887223 */ /* 0x180fe20000010085 */
[----:B------:R-:W-:Y:S01]  /*2560*/  FADD.FTZ R130, R147, -R128 ;  /* 0x8000008093827221 */ /* 0x000fe20000010000 */
[-C--:B------:R-:W-:Y:S01]  /*2570*/  FFMA.FTZ R137, R157, R132.reuse, R133 ;  /* 0x000000849d897223 */ /* 0x080fe20000010085 */
[----:B------:R-:W-:Y:S01]  /*2580*/  FADD.FTZ R131, R154, -R131 ;  /* 0x800000839a837221 */ /* 0x000fe20000010000 */
[----:B------:R-:W-:Y:S01]  /*2590*/  FFMA.FTZ R138, R162, R132, R133 ;  /* 0x00000084a28a7223 */ /* 0x000fe20000010085 */
[----:B------:R-:W-:Y:S01]  /*25a0*/  FADD.FTZ R134, R151, -R134 ;  /* 0x8000008697867221 */ /* 0x000fe20000010000 */
[----:B------:R-:W-:Y:S01]  /*25b0*/  FADD.FTZ R135, R158, -R135 ;  /* 0x800000879e877221 */ /* 0x000fe20000010000 */
[C---:B-----5:R-:W-:Y:S01]  /*25c0*/  FFMA.FTZ R128, R146.reuse, R129, R16 ;  /* 0x0000008192807223 */ /* 0x060fe20000010010 */
[----:B------:R-:W-:Y:S01]  /*25d0*/  FADD.FTZ R136, R155, -R136 ;  /* 0x800000889b887221 */ /* 0x000fe20000010000 */
[----:B------:R-:W-:Y:S01]  /*25e0*/  FFMA.FTZ R129, R146, R130, R17 ;  /* 0x0000008292817223 */ /* 0x000fe20000010011 */
        /* <DEDUP_REMOVED lines=13> */
.L_x_987:
        /* <DEDUP_REMOVED lines=33> */
.L_x_986:
        /* <DEDUP_REMOVED lines=32> */
.L_x_988:
        /* <DEDUP_REMOVED lines=32> */
.L_x_984:
        /* <DEDUP_REMOVED lines=15> */
.L_x_980:
[----:B------:R-:W-:Y:S05]  /*2dc0*/  BSYNC.RECONVERGENT B0 ;  /* 0x0000000000007941 */ /* 0x000fea0003800200 */
.L_x_979:
        /* <DEDUP_REMOVED lines=46> */
.L_x_993:
        /* <DEDUP_REMOVED lines=29> */
.L_x_992:
        /* <DEDUP_REMOVED lines=37> */
.L_x_995:
        /* <DEDUP_REMOVED lines=29> */
.L_x_991:
        /* <DEDUP_REMOVED lines=41> */
.L_x_997:
        /* <DEDUP_REMOVED lines=29> */
.L_x_996:
        /* <DEDUP_REMOVED lines=37> */
.L_x_998:
        /* <DEDUP_REMOVED lines=28> */
.L_x_994:
        /* <DEDUP_REMOVED lines=10> */
.L_x_990:
[----:B------:R-:W-:Y:S05]  /*3fb0*/  BSYNC.RECONVERGENT B0 ;  /* 0x0000000000007941 */ /* 0x000fea0003800200 */
.L_x_989:
[----:B------:R-:W-:Y:S01]  /*3fc0*/  UPLOP3.LUT UP1, UPT, UPT, UPT, UP1, 0x40, 0x4 ;  /* 0x000000000004789c */ /* 0x000fe20003f2e810 */
[----:B------:R-:W-:Y:S10]  /*3fd0*/  @!P2 BRA `(.L_x_999) ;  /* 0xffffffc400b0a947 */ /* 0x000ff4000383ffff */
.L_x_972:
        /* <DEDUP_REMOVED lines=22> */
.L_x_1001:
[----:B------:R-:W-:Y:S05]  /*4140*/  BSYNC.RECONVERGENT B0 ;  /* 0x0000000000007941 */ /* 0x000fea0003800200 */
.L_x_1000:
        /* <DEDUP_REMOVED lines=18> */
.L_x_1002:
        /* <DEDUP_REMOVED lines=9> */
.L_x_2828:


//--------------------- .text._ZN10layer_norm31ln_parallel_residual_bwd_kernelINS_13Kernel_traitsIf13__nv_bfloat16fS2_fjLj4096ELj1ELj1ELj8ELj16ENS_18Kernel_traits_baseILj4096EfS2_fS2_fjLj256EEEEELb0ELb0ELb1EEEvNS_9BwdParamsE --------------------------
	.section	.text._ZN10layer_norm31ln_parallel_residual_bwd_kernelINS_13Kernel_traitsIf13__nv_bfloat16fS2_fjLj4096ELj1ELj1ELj8ELj16ENS_18Kernel_traits_baseILj4096EfS2_fS2_fjLj256EEEEELb0ELb0ELb1EEEvNS_9BwdParamsE,"ax",@progbits
	.align	128
        .global         _ZN10layer_norm31ln_parallel_residual_bwd_kernelINS_13Kernel_traitsIf13__nv_bfloat16fS2_fjLj4096ELj1ELj1ELj8ELj16ENS_18Kernel_traits_baseILj4096EfS2_fS2_fjLj256EEEEELb0ELb0ELb1EEEvNS_9BwdParamsE
        .type           _ZN10layer_norm31ln_parallel_residual_bwd_kernelINS_13Kernel_traitsIf13__nv_bfloat16fS2_fjLj4096ELj1ELj1ELj8ELj16ENS_18Kernel_traits_baseILj4096EfS2_fS2_fjLj256EEEEELb0ELb0ELb1EEEvNS_9BwdParamsE,@function
        .size           _ZN10layer_norm31ln_parallel_residual_bwd_kernelINS_13Kernel_traitsIf13__nv_bfloat16fS2_fjLj4096ELj1ELj1ELj8ELj16ENS_18Kernel_traits_baseILj4096EfS2_fS2_fjLj256EEEEELb0ELb0ELb1EEEvNS_9BwdParamsE,(.L_x_2829 - _ZN10layer_norm31ln_parallel_residual_bwd_kernelINS_13Kernel_traitsIf13__nv_bfloat16fS2_fjLj4096ELj1ELj1ELj8ELj16ENS_18Kernel_traits_baseILj4096EfS2_fS2_fjLj256EEEEELb0ELb0ELb1EEEvNS_9BwdParamsE)
        .other          _ZN10layer_norm31ln_parallel_residual_bwd_kernelINS_13Kernel_traitsIf13__nv_bfloat16fS2_fjLj4096ELj1ELj1ELj8ELj16ENS_18Kernel_traits_baseILj4096EfS2_fS2_fjLj256EEEEELb0ELb0ELb1EEEvNS_9BwdParamsE,@"STO_CUDA_ENTRY STV_DEFAULT"
_ZN10layer_norm31ln_parallel_residual_bwd_kernelINS_13Kernel_traitsIf13__nv_bfloat16fS2_fjLj4096ELj1ELj1ELj8ELj16ENS_18Kernel_traits_baseILj4096EfS2_fS2_fjLj256EEEEELb0ELb0ELb1EEEvNS_9BwdParamsE:
.text._ZN10layer_norm31ln_parallel_residual_bwd_kernelINS_13Kernel_traitsIf13__nv_bfloat16fS2_fjLj4096ELj1ELj1ELj8ELj16ENS_18Kernel_traits_baseILj4096EfS2_fS2_fjLj256EEEEELb0ELb0ELb1EEEvNS_9BwdParamsE:
        /* <DEDUP_REMOVED lines=79> */
[----:B------:R-:W-:Y:S01]  /*04f0*/  CS2R R98, SRZ ;  /* 0x0000000000627805 */ /* 0x000fe2000001ff00 */
[----:B------:R-:W-:Y:S01]  /*0500*/  UPLOP3.LUT UP1, UPT, UPT, UPT, UPT, 0x40, 0x4 ;  /* 0x000000000004789c */ /* 0x000fe20003f2e870 */
[----:B------:R0:W5:Y:S01]  /*0510*/  LDG.E.128 R12, desc[UR12][R36.64+0x10] ;  /* 0x0000100c240c7981 */ /* 0x000162000c1e1d00 */
[----:B------:R-:W1:Y:S03]  /*0520*/  LDCU UR16, c[0x0][0x388] ;  /* 0x00007100ff1077ac */ /* 0x000e660008000800 */
[----:B------:R0:W5:Y:S01]  /*0530*/  LDG.E.128 R8, desc[UR12][R36.64+0x2000] ;  /* 0x0020000c24087981 */ /* 0x000162000c1e1d00 */
[----:B------:R-:W2:Y:S03]  /*0540*/  LDCU.U8 UR11, c[0x0][0x410] ;  /* 0x00008200ff0b77ac */ /* 0x000ea60008000000 */
[----:B------:R0:W5:Y:S01]  /*0550*/  LDG.E.128 R4, desc[UR12][R36.64+0x2010] ;  /* 0x0020100c24047981 */ /* 0x000162000c1e1d00 */
[----:B------:R-:W-:-:S02]  /*0560*/  CS2R R96, SRZ ;  /* 0x0000000000607805 */ /* 0x000fc4000001ff00 */
[----:B------:R-:W-:Y:S01]  /*0570*/  MOV R161, RZ ;  /* 0x000000ff00a17202 */ /* 0x000fe20000000f00 */
[----:B------:R-:W3:Y:S01]  /*0580*/  LDCU UR17, c[0x0][0x400] ;  /* 0x00008000ff1177ac */ /* 0x000ee20008000800 */
[----:B------:R-:W4:Y:S01]  /*0590*/  LDCU.64 UR6, c[0x0][0x470] ;  /* 0x00008e00ff0677ac */ /* 0x000f220008000a00 */
[----:B------:R-:W0:Y:S01]  /*05a0*/  LDCU.64 UR8, c[0x0][0x478] ;  /* 0x00008f00ff0877ac */ /* 0x000e220008000a00 */
[----:B------:R-:W0:Y:S03]  /*05b0*/  LDCU.64 UR14, c[0x0][0x438] ;  /* 0x00008700ff0e77ac */ /* 0x000e260008000a00 */
.L_x_1022:
        /* <DEDUP_REMOVED lines=11> */
[C---:B------:R-:W-:Y:S01]  /*0670*/  IADD3 R159, PT, PT, R162.reuse, 0x100, RZ ;  /* 0x00000100a29f7810 */ /* 0x040fe20007ffe0ff */
[----:B------:R0:W4:Y:S04]  /*0680*/  LDG.E R0, desc[UR12][R2.64] ;  /* 0x0000000c02007981 */ /* 0x000128000c1e1900 */
[----:B------:R-:W4:Y:S01]  /*0690*/  LDG.E.128 R72, desc[UR12][R72.64] ;  /* 0x0000000c48487981 */ /* 0x000f22000c1e1d00 */
[----:B--2---:R-:W-:-:S04]  /*06a0*/  IMAD.WIDE.U32 R68, R162, 0x10, R84 ;  /* 0x00000010a2447825 */ /* 0x004fc800078e0054 */
[C---:B------:R-:W-:Y:S02]  /*06b0*/  IMAD.WIDE.U32 R84, R159.reuse, 0x10, R84 ;  /* 0x000000109f547825 */ /* 0x040fe400078e0054 */
[----:B------:R-:W2:Y:S02]  /*06c0*/  LDG.E.128 R68, desc[UR12][R68.64] ;  /* 0x0000000c44447981 */ /* 0x000ea4000c1e1d00 */
[--C-:B---3--:R-:W-:Y:S02]  /*06d0*/  IMAD.WIDE.U32 R164, R162, 0x20, R168.reuse ;  /* 0x00000020a2a47825 */ /* 0x108fe400078e00a8 */
[----:B------:R-:W3:Y:S02]  /*06e0*/  LDG.E.128 R84, desc[UR12][R84.64] ;  /* 0x0000000c54547981 */ /* 0x000ee4000c1e1d00 */
[----:B------:R-:W-:Y:S02]  /*06f0*/  IMAD.WIDE.U32 R168, R159, 0x20, R168 ;  /* 0x000000209fa87825 */ /* 0x000fe400078e00a8 */
[----:B------:R-:W3:Y:S02]  /*0700*/  LDG.E.128 R64, desc[UR12][R164.64] ;  /* 0x0000000ca4407981 */ /* 0x000ee4000c1e1d00 */
[----:B0-----:R-:W-:-:S02]  /*0710*/  IMAD.WIDE R2, R160, 0x4, R92 ;  /* 0x00000004a0027825 */ /* 0x001fc400078e025c */
[----:B------:R0:W3:Y:S04]  /*0720*/  LDG.E.128 R76, desc[UR12][R164.64+0x10] ;  /* 0x0000100ca44c7981 */ /* 0x0000e8000c1e1d00 */
[----:B------:R-:W3:Y:S01]  /*0730*/  LDG.E.128 R80, desc[UR12][R168.64] ;  /* 0x0000000ca8507981 */ /* 0x000ee2000c1e1d00 */
[----:B------:R-:W-:-:S03]  /*0740*/  IMAD.WIDE.U32 R88, R159, 0x10, R88 ;  /* 0x000000109f587825 */ /* 0x000fc600078e0058 */
[----:B------:R1:W3:Y:S04]  /*0750*/  LDG.E R163, desc[UR12][R2.64] ;  /* 0x0000000c02a37981 */ /* 0x0002e8000c1e1900 */
[----:B------:R1:W3:Y:S04]  /*0760*/  LDG.E.128 R92, desc[UR12][R168.64+0x10] ;  /* 0x0000100ca85c7981 */ /* 0x0002e8000c1e1d00 */
[----:B------:R-:W3:Y:S01]  /*0770*/  LDG.E.128 R88, desc[UR12][R88.64] ;  /* 0x0000000c58587981 */ /* 0x000ee2000c1e1d00 */
[----:B------:R-:W-:-:S04]  /*0780*/  ISETP.NE.U32.AND P1, PT, RZ, UR14, PT ;  /* 0x0000000eff007c0c */ /* 0x000fc8000bf25070 */
[----:B------:R-:W-:-:S13]  /*0790*/  ISETP.NE.AND.EX P1, PT, RZ, UR15, PT, P1 ;  /* 0x0000000fff007c0c */ /* 0x000fda000bf25310 */
[----:B0-----:R-:W0:Y:S08]  /*07a0*/  @P1 LDC.64 R164, c[0x0][0x438] ;  /* 0x00010e00ffa41b82 */ /* 0x001e300000000a00 */
[----:B------:R-:W1:Y:S01]  /*07b0*/  @P1 LDC.64 R166, c[0x0][0x438] ;  /* 0x00010e00ffa61b82 */ /* 0x000e620000000a00 */
[----:B------:R-:W-:Y:S01]  /*07c0*/  ISETP.NE.AND P2, PT, RZ, UR11, PT ;  /* 0x0000000bff007c0c */ /* 0x000fe2000bf45270 */
[----:B0-----:R-:W-:-:S05]  /*07d0*/  @P1 IMAD.WIDE.U32 R164, R162, 0x20, R164 ;  /* 0x00000020a2a41825 */ /* 0x001fca00078e00a4 */
[----:B-----5:R-:W5:Y:S01]  /*07e0*/  @P1 LDG.E.128 R36, desc[UR12][R164.64] ;  /* 0x0000000ca4241981 */ /* 0x020f62000c1e1d00 */
[----:B-1----:R-:W-:-:S03]  /*07f0*/  @P1 IMAD.WIDE.U32 R166, R159, 0x20, R166 ;  /* 0x000000209fa61825 */ /* 0x002fc600078e00a6 */
[----:B------:R-:W5:Y:S04]  /*0800*/  @P1 LDG.E.128 R40, desc[UR12][R164.64+0x10] ;  /* 0x0000100ca4281981 */ /* 0x000f68000c1e1d00 */
[----:B------:R-:W5:Y:S04]  /*0810*/  @P1 LDG.E.128 R44, desc[UR12][R166.64] ;  /* 0x0000000ca62c1981 */ /* 0x000f68000c1e1d00 */
[----:B------:R0:W5:Y:S01]  /*0820*/  @P1 LDG.E.128 R48, desc[UR12][R166.64+0x10] ;  /* 0x0000100ca6301981 */ /* 0x000162000c1e1d00 */
[----:B----4-:R-:W-:Y:S02]  /*0830*/  FSEL R177, R0, RZ, !P2 ;  /* 0x000000ff00b17208 */ /* 0x010fe40005000000 */
[----:B------:R-:W-:-:S02]  /*0840*/  PRMT R3, R72, 0x7632, R3 ;  /* 0x0000763248037816 */ /* 0x000fc40000000003 */
[----:B------:R-:W-:Y:S02]  /*0850*/  SHF.L.U32 R169, R72, 0x10, RZ ;  /* 0x0000001048a97819 */ /* 0x000fe400000006ff */
[C---:B0-----:R-:W-:Y:S02]  /*0860*/  PRMT R166, R74.reuse, 0x7632, R166 ;  /* 0x000076324aa67816 */ /* 0x041fe400000000a6 */
[C---:B--2---:R-:W-:Y:S02]  /*0870*/  PRMT R173, R71.reuse, 0x7632, R173 ;  /* 0x0000763247ad7816 */ /* 0x044fe400000000ad */
[----:B------:R-:W-:Y:S02]  /*0880*/  SHF.L.U32 R165, R71, 0x10, RZ ;  /* 0x0000001047a57819 */ /* 0x000fe400000006ff */
[----:B------:R-:W-:Y:S02]  /*0890*/  SHF.L.U32 R71, R74, 0x10, RZ ;  /* 0x000000104a477819 */ /* 0x000fe400000006ff */
[----:B------:R-:W-:Y:S01]  /*08a0*/  SHF.L.U32 R74, R3, 0x10, RZ ;  /* 0x00000010034a7819 */ /* 0x000fe200000006ff */
[C-C-:B---3--:R-:W-:Y:S01]  /*08b0*/  FADD.FTZ R0, -R177.reuse, R64.reuse ;  /* 0x00000040b1007221 */ /* 0x148fe20000010100 */
[C---:B------:R-:W-:Y:S01]  /*08c0*/  FADD.FTZ R168, -R177.reuse, R65 ;  /* 0x00000041b1a87221 */ /* 0x040fe20000010100 */
[C---:B------:R-:W-:Y:S01]  /*08d0*/  PRMT R64, R68.reuse, 0x7632, R64 ;  /* 0x0000763244407816 */ /* 0x040fe20000000040 */
[C---:B------:R-:W-:Y:S01]  /*08e0*/  FADD.FTZ R66, -R177.reuse, R66 ;  /* 0x00000042b1427221 */ /* 0x040fe20000010100 */
[----:B------:R-:W-:Y:S01]  /*08f0*/  FADD.FTZ R164, -R177, R76 ;  /* 0x0000004cb1a47221 */ /* 0x000fe20000010100 */
[----:B------:R-:W-:-:S02]  /*0900*/  SHF.L.U32 R65, R68, 0x10, RZ ;  /* 0x0000001044417819 */ /* 0x000fc400000006ff */
[----:B------:R-:W-:Y:S01]  /*0910*/  SHF.L.U32 R76, R173, 0x10, RZ ;  /* 0x00000010ad4c7819 */ /* 0x000fe200000006ff */
[----:B------:R-:W-:Y:S01]  /*0920*/  FMUL.FTZ R173, R16, R169 ;  /* 0x000000a910ad7220 */ /* 0x000fe20000410000 */
[----:B------:R-:W-:Y:S01]  /*0930*/  PRMT R68, R69, 0x7632, R68 ;  /* 0x0000763245447816 */ /* 0x000fe20000000044 */
[C---:B------:R-:W-:Y:S01]  /*0940*/  FADD.FTZ R174, -R177.reuse, R77 ;  /* 0x0000004db1ae7221 */ /* 0x040fe20000010100 */
[----:B------:R-:W-:Y:S01]  /*0950*/  PRMT R172, R70, 0x7632, R172 ;  /* 0x0000763246ac7816 */ /* 0x000fe200000000ac */
[--C-:B------:R-:W-:Y:S01]  /*0960*/  FADD.FTZ R178, -R177, R79.reuse ;  /* 0x0000004fb1b27221 */ /* 0x100fe20000010100 */
[----:B------:R-:W-:Y:S01]  /*0970*/  PRMT R72, R73, 0x7632, R72 ;  /* 0x0000763249487816 */ /* 0x000fe20000000048 */
[----:B------:R-:W-:Y:S01]  /*0980*/  FADD.FTZ R180, -R177, R80 ;  /* 0x00000050b1b47221 */ /* 0x000fe20000010100 */
[C---:B------:R-:W-:Y:S01]  /*0990*/  PRMT R79, R84.reuse, 0x7632, R79 ;  /* 0x00007632544f7816 */ /* 0x040fe2000000004f */
[----:B------:R-:W-:Y:S01]  /*09a0*/  FMUL.FTZ R80, R17, R74 ;  /* 0x0000004a11507220 */ /* 0x000fe20000410000 */
[----:B------:R-:W-:Y:S01]  /*09b0*/  SHF.L.U32 R77, R84, 0x10, RZ ;  /* 0x00000010544d7819 */ /* 0x000fe200000006ff */
[----:B------:R-:W-:Y:S01]  /*09c0*/  FMUL.FTZ R84, R163, R66 ;  /* 0x00000042a3547220 */ /* 0x000fe20000410000 */
[----:B------:R-:W-:-:S02]  /*09d0*/  PRMT R181, R85, 0x7632, R181 ;  /* 0x0000763255b57816 */ /* 0x000fc400000000b5 */
[----:B------:R-:W-:Y:S01]  /*09e0*/  SHF.L.U32 R64, R64, 0x10, RZ ;  /* 0x0000001040407819 */ /* 0x000fe200000006ff */
[----:B------:R-:W-:Y:S01]  /*09f0*/  FFMA.FTZ R173, R32, R65, R173 ;  /* 0x0000004120ad7223 */ /* 0x000fe200000100ad */
[----:B------:R-:W-:Y:S02]  /*0a00*/  SHF.L.U32 R73, R73, 0x10, RZ ;  /* 0x0000001049497819 */ /* 0x000fe400000006ff */
[----:B------:R-:W-:Y:S01]  /*0a10*/  PRMT R175, R75, 0x7632, R175 ;  /* 0x000076324baf7816 */ /* 0x000fe200000000af */
[----:B------:R-:W-:Y:S01]  /*0a20*/  FMUL.FTZ R0, R163, R0 ;  /* 0x00000000a3007220 */ /* 0x000fe20000410000 */
[----:B------:R-:W-:Y:S01]  /*0a30*/  SHF.L.U32 R66, R68, 0x10, RZ ;  /* 0x0000001044427819 */ /* 0x000fe200000006ff */
[C---:B------:R-:W-:Y:S01]  /*0a40*/  FADD.FTZ R170, -R177.reuse, R67 ;  /* 0x00000043b1aa7221 */ /* 0x040fe20000010100 */
[----:B------:R-:W-:Y:S01]  /*0a50*/  SHF.L.U32 R68, R172, 0x10, RZ ;  /* 0x00000010ac447819 */ /* 0x000fe200000006ff */
[----:B------:R-:W-:Y:S01]  /*0a60*/  FADD.FTZ R176, -R177, R78 ;  /* 0x0000004eb1b07221 */ /* 0x000fe20000010100 */
[----:B------:R-:W-:-:S02]  /*0a70*/  SHF.L.U32 R167, R75, 0x10, RZ ;  /* 0x000000104ba77819 */ /* 0x000fc400000006ff */
[----:B------:R-:W-:Y:S01]  /*0a80*/  SHF.L.U32 R172, R181, 0x10, RZ ;  /* 0x00000010b5ac7819 */ /* 0x000fe200000006ff */
[----:B------:R-:W-:Y:S01]  /*0a90*/  FFMA.FTZ R181, R33, R64, R80 ;  /* 0x0000004021b57223 */ /* 0x000fe20000010050 */
[----:B------:R-:W-:Y:S01]  /*0aa0*/  SHF.L.U32 R67, R69, 0x10, RZ ;  /* 0x0000001045437819 */ /* 0x000fe200000006ff */
[----:B------:R-:W-:Y:S01]  /*0ab0*/  FADD.FTZ R192, -R177, R82 ;  /* 0x00000052b1c07221 */ /* 0x000fe20000010100 */
[----:B------:R-:W-:Y:S01]  /*0ac0*/  SHF.L.U32 R75, R72, 0x10, RZ ;  /* 0x00000010484b7819 */ /* 0x000fe200000006ff */
[----:B------:R-:W-:Y:S01]  /*0ad0*/  FADD.FTZ R80, RZ, R173 ;  /* 0x000000adff507221 */ /* 0x000fe20000010000 */
[----:B------:R-:W-:Y:S01]  /*0ae0*/  SHF.L.U32 R78, R175, 0x10, RZ ;  /* 0x00000010af4e7819 */ /* 0x000fe200000006ff */
[----:B------:R-:W-:Y:S01]  /*0af0*/  FMUL.FTZ R175, R18, R73 ;  /* 0x0000004912af7220 */ /* 0x000fe20000410000 */
[----:B------:R-:W-:Y:S01]  /*0b00*/  FADD.FTZ R196, -R177, R92 ;  /* 0x0000005cb1c47221 */ /* 0x000fe20000010100 */
[C---:B------:R-:W-:Y:S01]  /*0b10*/  FMUL.FTZ R82, R163.reuse, R168 ;  /* 0x000000a8a3527220 */ /* 0x040fe20000410000 */
[----:B------:R-:W-:Y:S01]  /*0b20*/  FFMA.FTZ R3, R0, R173, RZ ;  /* 0x000000ad00037223 */ /* 0x000fe200000100ff */
[----:B------:R-:W-:Y:S01]  /*0b30*/  FMUL.FTZ R92, R163, R164 ;  /* 0x000000a4a35c7220 */ /* 0x000fe20000410000 */
[----:B------:R-:W-:Y:S01]  /*0b40*/  PRMT R183, R89, 0x7632, R183 ;  /* 0x0000763259b77816 */ /* 0x000fe200000000b7 */
[----:B------:R-:W-:Y:S01]  /*0b50*/  FMUL.FTZ R164, R163, R176 ;  /* 0x000000b0a3a47220 */ /* 0x000fe20000410000 */
[----:B------:R-:W-:Y:S01]  /*0b60*/  FFMA.FTZ R175, R34, R67, R175 ;  /* 0x0000004322af7223 */ /* 0x000fe200000100af */
[----:B------:R-:W-:Y:S01]  /*0b70*/  FMUL.FTZ R176, R19, R75 ;  /* 0x0000004b13b07220 */ /* 0x000fe20000410000 */
[----:B------:R-:W-:Y:S01]  /*0b80*/  FADD.FTZ R80, R181, R80 ;  /* 0x00000050b5507221 */ /* 0x000fe20000010000 */
[----:B------:R-:W-:Y:S01]  /*0b90*/  FADD.FTZ R188, -R177, R93 ;  /* 0x0000005db1bc7221 */ /* 0x000fe20000010100 */
[----:B------:R-:W-:Y:S01]  /*0ba0*/  FFMA.FTZ R3, R82, R181, R3 ;  /* 0x000000b552037223 */ /* 0x000fe20000010003 */
[----:B------:R-:W-:Y:S01]  /*0bb0*/  SHF.L.U32 R69, R70, 0x10, RZ ;  /* 0x0000001046457819 */ /* 0x000fe200000006ff */
[----:B------:R-:W-:Y:S01]  /*0bc0*/  FMUL.FTZ R93, R163, R180 ;  /* 0x000000b4a35d7220 */ /* 0x000fe20000410000 */
[C---:B------:R-:W-:Y:S01]  /*0bd0*/  FADD.FTZ R184, -R177.reuse, R81 ;  /* 0x00000051b1b87221 */ /* 0x040fe20000010100 */
[C---:B------:R-:W-:Y:S01]  /*0be0*/  FADD.FTZ R194, -R177.reuse, R83 ;  /* 0x00000053b1c27221 */ /* 0x040fe20000010100 */
[C---:B------:R-:W-:Y:S01]  /*0bf0*/  FADD.FTZ R70, -R177.reuse, R94 ;  /* 0x0000005eb1467221 */ /* 0x040fe20000010100 */
[----:B------:R-:W-:Y:S01]  /*0c00*/  FADD.FTZ R2, -R177, R95 ;  /* 0x0000005fb1027221 */ /* 0x000fe20000010100 */
[----:B------:R-:W-:Y:S01]  /*0c10*/  SHF.L.U32 R72, R166, 0x10, RZ ;  /* 0x00000010a6487819 */ /* 0x000fe200000006ff */
[----:B------:R-:W-:Y:S01]  /*0c20*/  FMUL.FTZ R177, R12, R71 ;  /* 0x000000470cb17220 */ /* 0x000fe20000410000 */
[----:B------:R-:W-:Y:S01]  /*0c30*/  SHF.L.U32 R180, R183, 0x10, RZ ;  /* 0x00000010b7b47819 */ /* 0x000fe200000006ff */
[----:B------:R-:W-:Y:S01]  /*0c40*/  FFMA.FTZ R183, R35, R66, R176 ;  /* 0x0000004223b77223 */ /* 0x000fe200000100b0 */
[C---:B------:R-:W-:Y:S01]  /*0c50*/  PRMT R185, R86.reuse, 0x7632, R185 ;  /* 0x0000763256b97816 */ /* 0x040fe200000000b9 */
[----:B------:R-:W-:Y:S01]  /*0c60*/  FADD.FTZ R80, R175, R80 ;  /* 0x00000050af507221 */ /* 0x000fe20000010000 */
[----:B------:R-:W-:Y:S01]  /*0c70*/  SHF.L.U32 R81, R86, 0x10, RZ ;  /* 0x0000001056517819 */ /* 0x000fe200000006ff */
[----:B------:R-:W-:Y:S01]  /*0c80*/  FMUL.FTZ R86, R163, R170 ;  /* 0x000000aaa3567220 */ /* 0x000fe20000410000 */
[----:B------:R-:W-:Y:S01]  /*0c90*/  FFMA.FTZ R3, R84, R175, R3 ;  /* 0x000000af54037223 */ /* 0x000fe20000010003 */
[----:B------:R-:W-:Y:S01]  /*0ca0*/  PRMT R189, R87, 0x7632, R189 ;  /* 0x0000763257bd7816 */ /* 0x000fe200000000bd */
[----:B------:R-:W-:Y:S01]  /*0cb0*/  FFMA.FTZ R177, R28, R69, R177 ;  /* 0x000000451cb17223 */ /* 0x000fe200000100b1 */
[----:B------:R-:W-:Y:S01]  /*0cc0*/  FMUL.FTZ R186, R13, R72 ;  /* 0x000000480dba7220 */ /* 0x000fe20000410000 */
[----:B------:R-:W-:Y:S01]  /*0cd0*/  SHF.L.U32 R168, R79, 0x10, RZ ;  /* 0x000000104fa87819 */ /* 0x000fe200000006ff */
[----:B------:R-:W-:Y:S01]  /*0ce0*/  FADD.FTZ R80, R183, R80 ;  /* 0x00000050b7507221 */ /* 0x000fe20000010000 */
[----:B------:R-:W-:Y:S01]  /*0cf0*/  FFMA.FTZ R79, R86, R183, R3 ;  /* 0x000000b7564f7223 */ /* 0x000fe20000010003 */
        /* <DEDUP_REMOVED lines=8> */
[----:B------:R-:W-:Y:S01]  /*0d80*/  PRMT R182, R88, 0x7632, R182 ;  /* 0x0000763258b67816 */ /* 0x000fe200000000b6 */
[----:B------:R-:W-:Y:S01]  /*0d90*/  FMUL.FTZ R190, R15, R78 ;  /* 0x0000004e0fbe7220 */ /* 0x000fe20000410000 */
        /* <DEDUP_REMOVED lines=12> */
[----:B------:R-:W-:Y:S01]  /*0e60*/  PRMT R191, R91, 0x7632, R191 ;  /* 0x000076325bbf7816 */ /* 0x000fe200000000bf */
[----:B------:R-:W-:Y:S01]  /*0e70*/  FADD.FTZ R3, R193, R80 ;  /* 0x00000050c1037221 */ /* 0x000fe20000010000 */
[----:B------:R-:W-:Y:S01]  /*0e80*/  FFMA.FTZ R186, R166, R193, R79 ;  /* 0x000000c1a6ba7223 */ /* 0x000fe2000001004f */
[----:B------:R-:W-:Y:S01]  /*0e90*/  FMUL.FTZ R88, R163, R184 ;  /* 0x000000b8a3587220 */ /* 0x000fe20000410000 */
[----:B------:R-:W-:Y:S01]  /*0ea0*/  SHF.L.U32 R85, R85, 0x10, RZ ;  /* 0x0000001055557819 */ /* 0x000fe200000006ff */
[----:B------:R-:W-:Y:S01]  /*0eb0*/  FADD.FTZ R80, R176, R3 ;  /* 0x00000003b0507221 */ /* 0x000fe20000010000 */
[----:B------:R-:W-:Y:S01]  /*0ec0*/  SHF.L.U32 R182, R187, 0x10, RZ ;  /* 0x00000010bbb67819 */ /* 0x000fe200000006ff */
[----:B------:R-:W-:Y:S01]  /*0ed0*/  FFMA.FTZ R187, R25, R168, R190 ;  /* 0x000000a819bb7223 */ /* 0x000fe200000100be */
[----:B------:R-:W-:Y:S01]  /*0ee0*/  SHF.L.U32 R184, R191, 0x10, RZ ;  /* 0x00000010bfb87819 */ /* 0x000fe200000006ff */
        /* <DEDUP_REMOVED lines=8> */
[----:B------:R-:W-:Y:S01]  /*0f70*/  FMUL.FTZ R195, R4, R89 ;  /* 0x0000005904c37220 */ /* 0x000fe20000410000 */
[----:B------:R-:W-:Y:S01]  /*0f80*/  FFMA.FTZ R191, R27, R172, R190 ;  /* 0x000000ac1bbf7223 */ /* 0x000fe200000100be */
[----:B------:R-:W-:Y:S01]  /*0f90*/  FADD.FTZ R192, R79, R186 ;  /* 0x000000ba4fc07221 */ /* 0x000fe20000010000 */
[----:B------:R-:W-:Y:S01]  /*0fa0*/  FMUL.FTZ R90, R163, R194 ;  /* 0x000000c2a35a7220 */ /* 0x000fe20000410000 */
[----:B------:R-:W-:Y:S01]  /*0fb0*/  FFMA.FTZ R3, R95, R186, R80 ;  /* 0x000000ba5f037223 */ /* 0x000fe20000010050 */
[----:B------:R-:W-:Y:S01]  /*0fc0*/  SHF.L.U32 R170, R185, 0x10, RZ ;  /* 0x00000010b9aa7819 */ /* 0x000fe200000006ff */
[----:B------:R-:W-:Y:S01]  /*0fd0*/  FFMA.FTZ R190, R20, R81, R195 ;  /* 0x0000005114be7223 */ /* 0x000fe200000100c3 */
[----:B------:R-:W-:Y:S01]  /*0fe0*/  SHF.L.U32 R91, R91, 0x10, RZ ;  /* 0x000000105b5b7819 */ /* 0x000fe200000006ff */
[----:B------:R-:W-:Y:S01]  /*0ff0*/  FMUL.FTZ R194, R5, R182 ;  /* 0x000000b605c27220 */ /* 0x000fe20000410000 */
[----:B------:R-:W-:Y:S01]  /*1000*/  FADD.FTZ R79, R192, R191 ;  /* 0x000000bfc04f7221 */ /* 0x000fe20000010000 */
[C---:B------:R-:W-:Y:S01]  /*1010*/  FMUL.FTZ R185, R163.reuse, R196 ;  /* 0x000000c4a3b97220 */ /* 0x040fe20000410000 */
[----:B------:R-:W-:Y:S01]  /*1020*/  FFMA.FTZ R80, R90, R191, R3 ;  /* 0x000000bf5a507223 */ /* 0x000fe20000010003 */
[----:B------:R-:W-:Y:S01]  /*1030*/  FMUL.FTZ R195, R163, R70 ;  /* 0x00000046a3c37220 */ /* 0x000fe20000410000 */
[----:B------:R-:W-:Y:S01]  /*1040*/  SHF.L.U32 R87, R87, 0x10, RZ ;  /* 0x0000001057577819 */ /* 0x000fe200000006ff */
[----:B------:R-:W-:Y:S01]  /*1050*/  FFMA.FTZ R197, R21, R170, R194 ;  /* 0x000000aa15c57223 */ /* 0x000fe200000100c2 */
[----:B------:R-:W-:Y:S01]  /*1060*/  FADD.FTZ R70, R79, R190 ;  /* 0x000000be4f467221 */ /* 0x000fe20000010000 */
[----:B------:R-:W-:Y:S01]  /*1070*/  FMUL.FTZ R199, R6, R91 ;  /* 0x0000005b06c77220 */ /* 0x000fe20000410000 */
[----:B------:R-:W-:Y:S01]  /*1080*/  FMUL.FTZ R188, R163, R188 ;  /* 0x000000bca3bc7220 */ /* 0x000fe20000410000 */
[----:B------:R-:W-:Y:S01]  /*1090*/  FFMA.FTZ R3, R185, R190, R80 ;  /* 0x000000beb9037223 */ /* 0x000fe20000010050 */
[----:B------:R-:W-:Y:S01]  /*10a0*/  FADD.FTZ R79, R70, R197 ;  /* 0x000000c5464f7221 */ /* 0x000fe20000010000 */
[----:B------:R-:W-:Y:S01]  /*10b0*/  FFMA.FTZ R192, R22, R87, R199 ;  /* 0x0000005716c07223 */ /* 0x000fe200000100c7 */
[----:B------:R-:W-:Y:S01]  /*10c0*/  FMUL.FTZ R80, R7, R184 ;  /* 0x000000b807507220 */ /* 0x000fe20000410000 */
[----:B------:R-:W-:Y:S01]  /*10d0*/  FFMA.FTZ R70, R188, R197, R3 ;  /* 0x000000c5bc467223 */ /* 0x000fe20000010003 */
[----:B------:R-:W-:Y:S01]  /*10e0*/  FMUL.FTZ R194, R163, R2 ;  /* 0x00000002a3c27220 */ /* 0x000fe20000410000 */
[----:B------:R-:W-:Y:S01]  /*10f0*/  FADD.FTZ R2, R79, R192 ;  /* 0x000000c04f027221 */ /* 0x000fe20000010000 */
[----:B------:R-:W-:Y:S01]  /*1100*/  FFMA.FTZ R199, R23, R174, R80 ;  /* 0x000000ae17c77223 */ /* 0x000fe20000010050 */
        /* <DEDUP_REMOVED lines=35> */
.L_x_1005:
[----:B------:R-:W-:Y:S05]  /*1340*/  BSYNC.RECONVERGENT B0 ;  /* 0x0000000000007941 */ /* 0x000fea0003800200 */
.L_x_1004:
[----:B------:R-:W1:Y:S08]  /*1350*/  S2UR UR5, SR_CgaCtaId ;  /* 0x00000000000579c3 */ /* 0x000e700000008800 */
[----:B------:R-:W-:Y:S01]  /*1360*/  BAR.SYNC.DEFER_BLOCKING 0x0 ;  /* 0x0000000000007b1d */ /* 0x000fe20000010000 */
[----:B------:R-:W-:Y:S01]  /*1370*/  FADD.FTZ R158, R65, R158 ;  /* 0x0000009e419e7221 */ /* 0x000fe20000010000 */
[----:B------:R-:W-:Y:S01]  /*1380*/  FFMA.FTZ R161, R0, R65, R161 ;  /* 0x0000004100a17223 */ /* 0x000fe200000100a1 */
[----:B------:R-:W-:Y:S01]  /*1390*/  FFMA.FTZ R155, R82, R64, R155 ;  /* 0x00000040529b7223 */ /* 0x000fe2000001009b */
[----:B------:R-:W-:Y:S01]  /*13a0*/  FADD.FTZ R154, R64, R154 ;  /* 0x0000009a409a7221 */ /* 0x000fe20000010000 */
        /* <DEDUP_REMOVED lines=35> */
[----:B------:R-:W-:Y:S01]  /*15e0*/  FADD.FTZ R156, R169, R156 ;  /* 0x0000009ca99c7221 */ /* 0x000fe20000010000 */
[----:B------:R-:W-:Y:S01]  /*15f0*/  @!UP1 UIADD3 UR5, UPT, UPT, UR4, 0x4020, URZ ;  /* 0x0000402004059890 */ /* 0x000fe2000fffe0ff */
[----:B------:R-:W2:Y:S01]  /*1600*/  LDS.128 R68, [UR10] ;  /* 0x0000000aff447984 */ /* 0x000ea20008000c00 */
[----:B------:R-:W-:Y:S01]  /*1610*/  UIADD3 UR10, UPT, UPT, UR4, 0x4070, URZ ;  /* 0x00004070040a7890 */ /* 0x000fe2000fffe0ff */
[----:B------:R-:W-:Y:S01]  /*1620*/  FFMA.FTZ R157, R0, R169, R157 ;  /* 0x000000a9009d7223 */ /* 0x000fe2000001009d */
[----:B------:R-:W-:Y:S01]  /*1630*/  @!UP1 UIADD3 UR10, UPT, UPT, UR4, 0x4030, URZ ;  /* 0x00004030040a9890 */ /* 0x000fe2000fffe0ff */
[----:B------:R-:W-:Y:S01]  /*1640*/  FADD.FTZ R134, R165, R134 ;  /* 0x00000086a5867221 */ /* 0x000fe20000010000 */
[----:B------:R-:W-:Y:S01]  /*1650*/  UISETP.NE.U32.AND UP0, UPT, UR14, URZ, UPT ;  /* 0x000000ff0e00728c */ /* 0x000fe2000bf05070 */
[C---:B------:R-:W-:Y:S01]  /*1660*/  FFMA.FTZ R135, R164.reuse, R165, R135 ;  /* 0x000000a5a4877223 */ /* 0x040fe20000010087 */
[----:B------:R-:W-:Y:S01]  /*1670*/  FADD.FTZ R132, R167, R132 ;  /* 0x00000084a7847221 */ /* 0x000fe20000010000 */
[----:B------:R-:W3:Y:S01]  /*1680*/  LDS.128 R72, [UR5] ;  /* 0x00000005ff487984 */ /* 0x000ee20008000c00 */
[----:B------:R-:W-:Y:S01]  /*1690*/  UISETP.NE.AND.EX UP0, UPT, UR15, URZ, UPT, UP0 ;  /* 0x000000ff0f00728c */ /* 0x000fe2000bf05300 */
[----:B------:R-:W-:Y:S01]  /*16a0*/  FFMA.FTZ R133, R164, R167, R133 ;  /* 0x000000a7a4857223 */ /* 0x000fe20000010085 */
[----:B------:R-:W-:Y:S01]  /*16b0*/  FFMA.FTZ R97, R88, R168, R97 ;  /* 0x000000a858617223 */ /* 0x000fe20000010061 */
[----:B------:R-:W4:Y:S01]  /*16c0*/  LDS.128 R76, [UR10] ;  /* 0x0000000aff4c7984 */ /* 0x000f220008000c00 */
[----:B------:R-:W-:Y:S01]  /*16d0*/  FADD.FTZ R105, R168, R105 ;  /* 0x00000069a8697221 */ /* 0x000fe20000010000 */
[----:B------:R-:W-:Y:S01]  /*16e0*/  FADD.FTZ R106, R85, R106 ;  /* 0x0000006a556a7221 */ /* 0x000fe20000010000 */
[----:B------:R-:W-:Y:S01]  /*16f0*/  FFMA.FTZ R98, R95, R85, R98 ;  /* 0x000000555f627223 */ /* 0x000fe20000010062 */
[----:B------:R-:W-:Y:S01]  /*1700*/  FFMA.FTZ R99, R90, R172, R99 ;  /* 0x000000ac5a637223 */ /* 0x000fe20000010063 */
[----:B------:R-:W-:Y:S01]  /*1710*/  FADD.FTZ R107, R172, R107 ;  /* 0x0000006bac6b7221 */ /* 0x000fe20000010000 */
        /* <DEDUP_REMOVED lines=81> */
.L_x_1008:
        /* <DEDUP_REMOVED lines=33> */
.L_x_1007:
        /* <DEDUP_REMOVED lines=32> */
.L_x_1010:
        /* <DEDUP_REMOVED lines=33> */
.L_x_1006:
        /* <DEDUP_REMOVED lines=37> */
.L_x_1012:
        /* <DEDUP_REMOVED lines=33> */
.L_x_1011:
        /* <DEDUP_REMOVED lines=32> */
.L_x_1013:
        /* <DEDUP_REMOVED lines=32> */
.L_x_1009:
        /* <DEDUP_REMOVED lines=50> */
.L_x_1016:
        /* <DEDUP_REMOVED lines=29> */
.L_x_1015:
        /* <DEDUP_REMOVED lines=34> */
.L_x_1018:
        /* <DEDUP_REMOVED lines=29> */
.L_x_1014:
        /* <DEDUP_REMOVED lines=35> */
.L_x_1020:
        /* <DEDUP_REMOVED lines=29> */
.L_x_1019:
        /* <DEDUP_REMOVED lines=34> */
.L_x_1021:
        /* <DEDUP_REMOVED lines=28> */
.L_x_1017:
        /* <DEDUP_REMOVED lines=42> */
.L_x_1003:
[----:B------:R-:W1:Y:S08]  /*3e10*/  S2UR UR4, SR_CTAID.X ;  /* 0x00000000000479c3 */ /* 0x000e700000002500 */
[----:B-----5:R-:W1:Y:S08]  /*3e20*/  LDC R39, c[0x0][0x388] ;  /* 0x0000e200ff277b82 */ /* 0x020e700000000800 */
[----:B0-----:R-:W0:Y:S08]  /*3e30*/  LDC.64 R2, c[0x0][0x440] ;  /* 0x00011000ff027b82 */ /* 0x001e300000000a00 */
[----:B------:R-:W2:Y:S08]  /*3e40*/  LDC.64 R32, c[0x0][0x448] ;  /* 0x00011200ff207b82 */ /* 0x000eb00000000a00 */
[----:B------:R-:W3:Y:S01]  /*3e50*/  LDC.64 R34, c[0x0][0x450] ;  /* 0x00011400ff227b82 */ /* 0x000ee20000000a00 */
[----:B-1----:R-:W-:-:S05]  /*3e60*/  IMAD R39, R39, UR4, RZ ;  /* 0x0000000427277c24 */ /* 0x002fca000f8e02ff */
[----:B------:R-:W-:Y:S02]  /*3e70*/  LEA.HI R39, R39, R80, RZ, 0x1d ;  /* 0x0000005027277211 */ /* 0x000fe400078fe8ff */
[----:B------:R-:W1:Y:S03]  /*3e80*/  LDC.64 R36, c[0x0][0x458] ;  /* 0x00011600ff247b82 */ /* 0x000e660000000a00 */
[----:B0-----:R-:W-:-:S04]  /*3e90*/  IMAD.WIDE.U32 R2, R39, 0x20, R2 ;  /* 0x0000002027027825 */ /* 0x001fc800078e0002 */
[C---:B--2---:R-:W-:Y:S01]  /*3ea0*/  IMAD.WIDE.U32 R32, R39.reuse, 0x20, R32 ;  /* 0x0000002027207825 */ /* 0x044fe200078e0020 */
[----:B------:R-:W-:Y:S04]  /*3eb0*/  STG.E.128 desc[UR12][R2.64], R8 ;  /* 0x0000000802007986 */ /* 0x000fe8000c101d0c */
[----:B------:R-:W-:Y:S01]  /*3ec0*/  STG.E.128 desc[UR12][R2.64+0x10], R28 ;  /* 0x0000101c02007986 */ /* 0x000fe2000c101d0c */
[----:B---3--:R-:W-:-:S03]  /*3ed0*/  IMAD.WIDE.U32 R34, R39, 0x20, R34 ;  /* 0x0000002027227825 */ /* 0x008fc600078e0022 */
        /* <DEDUP_REMOVED lines=16> */
.L_x_1023:
        /* <DEDUP_REMOVED lines=10> */
.L_x_2829:


//--------------------- .text._ZN10layer_norm31ln_parallel_residual_bwd_kernelINS_13Kernel_traitsIf13__nv_bfloat16fS2_fjLj4096ELj1ELj1ELj8ELj16ENS_18Kernel_traits_baseILj4096EfS2_fS2_fjLj256EEEEELb0ELb1ELb0EEEvNS_9BwdParamsE --------------------------
	.section	.text._ZN10layer_norm31ln_parallel_residual_bwd_kernelINS_13Kernel_traitsIf13__nv_bfloat16fS2_fjLj4096ELj1ELj1ELj8ELj16ENS_18Kernel_traits_baseILj4096EfS2_fS2_fjLj256EEEEELb0ELb1ELb0EEEvNS_9BwdParamsE,"ax",@progbits
	.align	128
        .global         _ZN10layer_norm31ln_parallel_residual_bwd_kernelINS_13Kernel_traitsIf13__nv_bfloat16fS2_fjLj4096ELj1ELj1ELj8ELj16ENS_18Kernel_traits_baseILj4096EfS2_fS2_fjLj256EEEEELb0ELb1ELb0EEEvNS_9BwdParamsE
        .type           _ZN10layer_norm31ln_parallel_residual_bwd_kernelINS_13Kernel_traitsIf13__nv_bfloat16fS2_fjLj4096ELj1ELj1ELj8ELj16ENS_18Kernel_traits_baseILj4096EfS2_fS2_fjLj256EEEEELb0ELb1ELb0EEEvNS_9BwdParamsE,@function
        .size           _ZN10layer_norm31ln_parallel_residual_bwd_kernelINS_13Kernel_traitsIf13__nv_bfloat16fS2_fjLj4096ELj1ELj1ELj8ELj16ENS_18Kernel_traits_baseILj4096EfS2_fS2_fjLj256EEEEELb0ELb1ELb0EEEvNS_9BwdParamsE,(.L_x_2830 - _ZN10layer_norm31ln_parallel_residual_bwd_kernelINS_13Kernel_traitsIf13__nv_bfloat16fS2_fjLj4096ELj1ELj1ELj8ELj16ENS_18Kernel_traits_baseILj4096EfS2_fS2_fjLj256EEEEELb0ELb1ELb0EEEvNS_9BwdParamsE)
        .other          _ZN10layer_norm31ln_parallel_residual_bwd_kernelINS_13Kernel_traitsIf13__nv_bfloat16fS2_fjLj4096ELj1ELj1ELj8ELj16ENS_18Kernel_traits_baseILj4096EfS2_fS2_fjLj256EEEEELb0ELb1ELb0EEEvNS_9BwdParamsE,@"STO_CUDA_ENTRY STV_DEFAULT"
_ZN10layer_norm31ln_parallel_residual_bwd_kernelINS_13Kernel_traitsIf13__nv_bfloat16fS2_fjLj4096ELj1ELj1ELj8ELj16ENS_18Kernel_traits_baseILj4096EfS2_fS2_fjLj256EEEEELb0ELb1ELb0EEEvNS_9BwdParamsE:
.text._ZN10layer_norm31ln_parallel_residual_bwd_kernelINS_13Kernel_traitsIf13__nv_bfloat16fS2_fjLj4096ELj1ELj1ELj8ELj16ENS_18Kernel_traits_baseILj4096EfS2_fS2_fjLj256EEEEELb0ELb1ELb0EEEvNS_9BwdParamsE:
        /* <DEDUP_REMOVED lines=14> */
[----:B------:R-:W1:Y:S02]  /*00e0*/  @P1 LDC.64 R4, c[0x0][0x3d0] ;  /* 0x0000f400ff041b82 */ /* 0x000e640000000a00 */
[----:B------:R-:W-:-:S06]  /*00f0*/  @P2 LOP3.LUT R7, R122, 0x100, RZ, 0xfc, !PT ;  /* 0x000001007a072812 */ /* 0x000fcc00078efcff */
[----:B------:R-:W3:Y:S01]  /*0100*/  @P2 LDC.64 R2, c[0x0][0x3d0] ;  /* 0x0000f400ff022b82 */ /* 0x000ee20000000a00 */
[----:B-1----:R-:W-:-:S05]  /*0110*/  @P1 IMAD.WIDE.U32 R4, R7, 0x20, R4 ;  /* 0x0000002007041825 */ /* 0x002fca00078e0004 */
        /* <DEDUP_REMOVED lines=51> */
.L_x_1051:
[----:B0-----:R-:W-:Y:S02]  /*0450*/  UIMAD.WIDE UR20, UR9, 0x4, UR14 ;  /* 0x00000004091478a5 */ /* 0x001fe4000f8e020e */
[----:B------:R-:W-:-:S04]  /*0460*/  UIMAD.WIDE UR4, UR9, 0x4, UR12 ;  /* 0x00000004090478a5 */ /* 0x000fc8000f8e020c */
[----:B-1----:R-:W-:Y:S02]  /*0470*/  MOV R88, UR20 ;  /* 0x0000001400587c02 */ /* 0x002fe40008000f00 */
[----:B------:R-:W-:Y:S02]  /*0480*/  MOV R89, UR21 ;  /* 0x0000001500597c02 */ /* 0x000fe40008000f00 */
[----:B------:R-:W-:Y:S02]  /*0490*/  MOV R90, UR4 ;  /* 0x00000004005a7c02 */ /* 0x000fe40008000f00 */
[----:B------:R-:W-:Y:S01]  /*04a0*/  MOV R91, UR5 ;  /* 0x00000005005b7c02 */ /* 0x000fe20008000f00 */
[----:B------:R-:W2:Y:S04]  /*04b0*/  LDG.E R88, desc[UR18][R88.64] ;  /* 0x0000001258587981 */ /* 0x000ea8000c1e1900 */
[----:B------:R-:W3:Y:S01]  /*04c0*/  LDG.E R90, desc[UR18][R90.64] ;  /* 0x000000125a5a7981 */ /* 0x000ee2000c1e1900 */
        /* <DEDUP_REMOVED lines=12> */
[----:B------:R-:W-:-:S12]  /*0590*/  @!P2 BRA `(.L_x_1026) ;  /* 0x000000040048a947 */ /* 0x000fd80003800000 */
[----:B------:R-:W0:Y:S08]  /*05a0*/  LDC.64 R110, c[0x0][0x3a8] ;  /* 0x0000ea00ff6e7b82 */ /* 0x000e300000000a00 */
[----:B------:R-:W2:Y:S01]  /*05b0*/  LDC.64 R92, c[0x0][0x428] ;  /* 0x00010a00ff5c7b82 */ /* 0x000ea20000000a00 */
[----:B0-----:R-:W-:-:S05]  /*05c0*/  IMAD.WIDE.U32 R110, R104, 0x20, R110 ;  /* 0x00000020686e7825 */ /* 0x001fca00078e006e */
[----:B------:R-:W3:Y:S01]  /*05d0*/  LDG.E.128 R88, desc[UR18][R110.64] ;  /* 0x000000126e587981 */ /* 0x000ee2000c1e1d00 */
[----:B--2---:R-:W-:-:S03]  /*05e0*/  IMAD.WIDE.U32 R92, R104, 0x10, R92 ;  /* 0x00000010685c7825 */ /* 0x004fc600078e005c */
[----:B------:R0:W2:Y:S04]  /*05f0*/  LDG.E.128 R96, desc[UR18][R110.64+0x10] ;  /* 0x000010126e607981 */ /* 0x0000a8000c1e1d00 */
[----:B------:R-:W2:Y:S01]  /*0600*/  LDG.E.128 R92, desc[UR18][R92.64] ;  /* 0x000000125c5c7981 */ /* 0x000ea2000c1e1d00 */
[----:B----4-:R-:W-:-:S04]  /*0610*/  ISETP.NE.U32.AND P0, PT, RZ, UR24, PT ;  /* 0x00000018ff007c0c */ /* 0x010fc8000bf05070 */
[----:B------:R-:W-:-:S13]  /*0620*/  ISETP.NE.AND.EX P0, PT, RZ, UR25, PT, P0 ;  /* 0x00000019ff007c0c */ /* 0x000fda000bf05300 */
[----:B------:R-:W4:Y:S02]  /*0630*/  @P0 LDC.64 R108, c[0x0][0x438] ;  /* 0x00010e00ff6c0b82 */ /* 0x000f240000000a00 */
[----:B----4-:R-:W-:-:S05]  /*0640*/  @P0 IMAD.WIDE.U32 R108, R104, 0x20, R108 ;  /* 0x00000020686c0825 */ /* 0x010fca00078e006c */
[----:B------:R-:W5:Y:S04]  /*0650*/  @P0 LDG.E.128 R60, desc[UR18][R108.64] ;  /* 0x000000126c3c0981 */ /* 0x000f68000c1e1d00 */
[----:B------:R4:W5:Y:S01]  /*0660*/  @P0 LDG.E.128 R64, desc[UR18][R108.64+0x10] ;  /* 0x000010126c400981 */ /* 0x000962000c1e1d00 */
[C---:B---3--:R-:W-:Y:S01]  /*0670*/  FADD.FTZ R123, -R122.reuse, R88 ;  /* 0x000000587a7b7221 */ /* 0x048fe20000010100 */
[----:B------:R-:W-:-:S03]  /*0680*/  FADD.FTZ R119, -R122, R90 ;  /* 0x0000005a7a777221 */ /* 0x000fc60000010100 */
[----:B------:R-:W-:Y:S01]  /*0690*/  FMUL.FTZ R123, R123, UR20 ;  /* 0x000000147b7b7c20 */ /* 0x000fe20008410000 */
[----:B------:R-:W-:Y:S01]  /*06a0*/  FADD.FTZ R120, -R122, R89 ;  /* 0x000000597a787221 */ /* 0x000fe20000010100 */
[C---:B--2---:R-:W-:Y:S02]  /*06b0*/  SHF.L.U32 R121, R92.reuse, 0x10, RZ ;  /* 0x000000105c797819 */ /* 0x044fe400000006ff */
[----:B------:R-:W-:Y:S01]  /*06c0*/  PRMT R90, R92, 0x7632, R90 ;  /* 0x000076325c5a7816 */ /* 0x000fe2000000005a */
[----:B------:R-:W-:Y:S01]  /*06d0*/  FADD.FTZ R116, -R122, R91 ;  /* 0x0000005b7a747221 */ /* 0x000fe20000010100 */
[----:B------:R-:W-:Y:S01]  /*06e0*/  PRMT R88, R94, 0x7632, R88 ;  /* 0x000076325e587816 */ /* 0x000fe20000000058 */
[----:B------:R-:W-:Y:S01]  /*06f0*/  FADD.FTZ R44, R44, R121 ;  /* 0x000000792c2c7221 */ /* 0x000fe20000010000 */
[----:B------:R-:W-:Y:S01]  /*0700*/  PRMT R91, R93, 0x7632, R91 ;  /* 0x000076325d5b7816 */ /* 0x000fe2000000005b */
[-C--:B------:R-:W-:Y:S01]  /*0710*/  FFMA.FTZ R28, R123, R121.reuse, R28 ;  /* 0x000000797b1c7223 */ /* 0x080fe2000001001c */
[----:B------:R-:W-:Y:S01]  /*0720*/  PRMT R89, R95, 0x7632, R89 ;  /* 0x000076325f597816 */ /* 0x000fe20000000059 */
[----:B-----5:R-:W-:Y:S01]  /*0730*/  FMUL.FTZ R121, R20, R121 ;  /* 0x0000007914797220 */ /* 0x020fe20000410000 */
[----:B------:R-:W-:Y:S01]  /*0740*/  SHF.L.U32 R90, R90, 0x10, RZ ;  /* 0x000000105a5a7819 */ /* 0x000fe200000006ff */
[----:B------:R-:W-:Y:S01]  /*0750*/  FMUL.FTZ R120, R120, UR20 ;  /* 0x0000001478787c20 */ /* 0x000fe20008410000 */
[----:B0-----:R-:W-:-:S02]  /*0760*/  SHF.L.U32 R111, R94, 0x10, RZ ;  /* 0x000000105e6f7819 */ /* 0x001fc400000006ff */
[----:B----4-:R-:W-:Y:S01]  /*0770*/  SHF.L.U32 R108, R88, 0x10, RZ ;  /* 0x00000010586c7819 */ /* 0x010fe200000006ff */
[-C--:B------:R-:W-:Y:S01]  /*0780*/  FMUL.FTZ R118, R21, R90.reuse ;  /* 0x0000005a15767220 */ /* 0x080fe20000410000 */
[----:B------:R-:W-:Y:S02]  /*0790*/  SHF.L.U32 R93, R93, 0x10, RZ ;  /* 0x000000105d5d7819 */ /* 0x000fe400000006ff */
[----:B------:R-:W-:Y:S01]  /*07a0*/  SHF.L.U32 R94, R91, 0x10, RZ ;  /* 0x000000105b5e7819 */ /* 0x000fe200000006ff */
[----:B------:R-:W-:Y:S01]  /*07b0*/  FFMA.FTZ R91, R123, R121, RZ ;  /* 0x000000797b5b7223 */ /* 0x000fe200000100ff */
[----:B------:R-:W-:Y:S01]  /*07c0*/  SHF.L.U32 R88, R89, 0x10, RZ ;  /* 0x0000001059587819 */ /* 0x000fe200000006ff */
[----:B------:R-:W-:Y:S01]  /*07d0*/  FADD.FTZ R89, RZ, R121 ;  /* 0x00000079ff597221 */ /* 0x000fe20000010000 */
[----:B------:R-:W-:Y:S01]  /*07e0*/  FADD.FTZ R96, -R122, R96 ;  /* 0x000000607a607221 */ /* 0x000fe20000010100 */
[----:B------:R-:W-:Y:S01]  /*07f0*/  FFMA.FTZ R29, R120, R90, R29 ;  /* 0x0000005a781d7223 */ /* 0x000fe2000001001d */
[----:B------:R-:W-:Y:S01]  /*0800*/  FADD.FTZ R45, R45, R90 ;  /* 0x0000005a2d2d7221 */ /* 0x000fe20000010000 */
[----:B------:R-:W-:Y:S01]  /*0810*/  FMUL.FTZ R119, R119, UR20 ;  /* 0x0000001477777c20 */ /* 0x000fe20008410000 */
[----:B------:R-:W-:Y:S01]  /*0820*/  FMUL.FTZ R117, R22, R93 ;  /* 0x0000005d16757220 */ /* 0x000fe20000410000 */
[----:B------:R-:W-:Y:S01]  /*0830*/  FADD.FTZ R90, R89, R118 ;  /* 0x00000076595a7221 */ /* 0x000fe20000010000 */
[----:B------:R-:W-:Y:S01]  /*0840*/  FFMA.FTZ R92, R120, R118, R91 ;  /* 0x00000076785c7223 */ /* 0x000fe2000001005b */
[----:B------:R-:W-:Y:S01]  /*0850*/  FADD.FTZ R97, -R122, R97 ;  /* 0x000000617a617221 */ /* 0x000fe20000010100 */
[----:B------:R-:W-:Y:S01]  /*0860*/  FMUL.FTZ R113, R96, UR20 ;  /* 0x0000001460717c20 */ /* 0x000fe20008410000 */
[----:B------:R-:W-:Y:S01]  /*0870*/  FMUL.FTZ R116, R116, UR20 ;  /* 0x0000001474747c20 */ /* 0x000fe20008410000 */
[----:B------:R-:W-:Y:S01]  /*0880*/  FMUL.FTZ R115, R23, R94 ;  /* 0x0000005e17737220 */ /* 0x000fe20000410000 */
[----:B------:R-:W-:Y:S01]  /*0890*/  FADD.FTZ R90, R90, R117 ;  /* 0x000000755a5a7221 */ /* 0x000fe20000010000 */
[----:B------:R-:W-:Y:S01]  /*08a0*/  FFMA.FTZ R89, R119, R117, R92 ;  /* 0x0000007577597223 */ /* 0x000fe2000001005c */
[----:B------:R-:W-:Y:S01]  /*08b0*/  FADD.FTZ R48, R48, R111 ;  /* 0x0000006f30307221 */ /* 0x000fe20000010000 */
[-C--:B------:R-:W-:Y:S01]  /*08c0*/  FFMA.FTZ R32, R113, R111.reuse, R32 ;  /* 0x0000006f71207223 */ /* 0x080fe20000010020 */
        /* <DEDUP_REMOVED lines=11> */
[----:B------:R-:W-:Y:S01]  /*0980*/  FADD.FTZ R99, -R122, R99 ;  /* 0x000000637a637221 */ /* 0x000fe20000010100 */
[----:B------:R-:W-:Y:S01]  /*0990*/  FMUL.FTZ R107, R98, UR20 ;  /* 0x00000014626b7c20 */ /* 0x000fe20008410000 */
[----:B------:R-:W-:Y:S01]  /*09a0*/  FMUL.FTZ R110, R26, R95 ;  /* 0x0000005f1a6e7220 */ /* 0x000fe20000410000 */
[----:B------:R-:W-:Y:S01]  /*09b0*/  FADD.FTZ R89, R89, R108 ;  /* 0x0000006c59597221 */ /* 0x000fe20000010000 */
[----:B------:R-:W-:Y:S01]  /*09c0*/  FFMA.FTZ R90, R114, R108, R91 ;  /* 0x0000006c725a7223 */ /* 0x000fe2000001005b */
[----:B------:R-:W-:Y:S01]  /*09d0*/  FFMA.FTZ R31, R116, R94, R31 ;  /* 0x0000005e741f7223 */ /* 0x000fe2000001001f */
[----:B------:R-:W-:Y:S01]  /*09e0*/  FADD.FTZ R47, R47, R94 ;  /* 0x0000005e2f2f7221 */ /* 0x000fe20000010000 */
[----:B------:R-:W-:Y:S01]  /*09f0*/  FMUL.FTZ R112, R99, UR20 ;  /* 0x0000001463707c20 */ /* 0x000fe20008410000 */
[----:B------:R-:W-:Y:S01]  /*0a00*/  FADD.FTZ R94, R89, R110 ;  /* 0x0000006e595e7221 */ /* 0x000fe20000010000 */
        /* <DEDUP_REMOVED lines=10> */
[----:B------:R-:W-:-:S07]  /*0ab0*/  IADD3 R93, PT, PT, R104, 0x100, RZ ;  /* 0x00000100685d7810 */ /* 0x000fce0007ffe0ff */
.L_x_1026:
[----:B-1--4-:R-:W-:Y:S05]  /*0ac0*/  BSYNC.RECONVERGENT B0 ;  /* 0x0000000000007941 */ /* 0x012fea0003800200 */
.L_x_1025:
        /* <DEDUP_REMOVED lines=11> */
[----:B------:R-:W0:Y:S02]  /*0b80*/  @P0 LDC.64 R2, c[0x0][0x438] ;  /* 0x00010e00ff020b82 */ /* 0x000e240000000a00 */
[----:B0-----:R-:W-:-:S05]  /*0b90*/  @P0 IMAD.WIDE.U32 R2, R93, 0x20, R2 ;  /* 0x000000205d020825 */ /* 0x001fca00078e0002 */
[----:B------:R-:W5:Y:S04]  /*0ba0*/  @P0 LDG.E.128 R68, desc[UR18][R2.64] ;  /* 0x0000001202440981 */ /* 0x000f68000c1e1d00 */
[----:B------:R0:W5:Y:S01]  /*0bb0*/  @P0 LDG.E.128 R72, desc[UR18][R2.64+0x10] ;  /* 0x0000101202480981 */ /* 0x000162000c1e1d00 */
[C---:B--2---:R-:W-:Y:S01]  /*0bc0*/  FADD.FTZ R4, -R122.reuse, R4 ;  /* 0x000000047a047221 */ /* 0x044fe20000010100 */
[C---:B------:R-:W-:Y:S01]  /*0bd0*/  FADD.FTZ R5, -R122.reuse, R5 ;  /* 0x000000057a057221 */ /* 0x040fe20000010100 */
[C---:B------:R-:W-:Y:S01]  /*0be0*/  FADD.FTZ R0, -R122.reuse, R6 ;  /* 0x000000067a007221 */ /* 0x040fe20000010100 */
[C---:B------:R-:W-:Y:S01]  /*0bf0*/  FADD.FTZ R7, -R122.reuse, R7 ;  /* 0x000000077a077221 */ /* 0x040fe20000010100 */
[----:B---3--:R-:W-:Y:S01]  /*0c00*/  FADD.FTZ R8, -R122, R8 ;  /* 0x000000087a087221 */ /* 0x008fe20000010100 */
[----:B------:R-:W-:Y:S01]  /*0c10*/  FMUL.FTZ R105, R4, UR20 ;  /* 0x0000001404697c20 */ /* 0x000fe20008410000 */
[----:B------:R-:W-:Y:S01]  /*0c20*/  FMUL.FTZ R102, R5, UR20 ;  /* 0x0000001405667c20 */ /* 0x000fe20008410000 */
[----:B------:R-:W-:Y:S01]  /*0c30*/  FADD.FTZ R96, -R122, R10 ;  /* 0x0000000a7a607221 */ /* 0x000fe20000010100 */
[----:B------:R-:W-:Y:S01]  /*0c40*/  FMUL.FTZ R5, R8, UR20 ;  /* 0x0000001408057c20 */ /* 0x000fe20008410000 */
[----:B----4-:R-:W-:Y:S01]  /*0c50*/  PRMT R6, R88, 0x7632, R6 ;  /* 0x0000763258067816 */ /* 0x010fe20000000006 */
[----:B------:R-:W-:Y:S01]  /*0c60*/  FADD.FTZ R100, -R122, R11 ;  /* 0x0000000b7a647221 */ /* 0x000fe20000010100 */
[----:B------:R-:W-:Y:S01]  /*0c70*/  SHF.L.U32 R103, R88, 0x10, RZ ;  /* 0x0000001058677819 */ /* 0x000fe200000006ff */
[----:B0-----:R-:W-:Y:S01]  /*0c80*/  FMUL.FTZ R3, R0, UR20 ;  /* 0x0000001400037c20 */ /* 0x001fe20008410000 */
[----:B------:R-:W-:Y:S01]  /*0c90*/  PRMT R10, R89, 0x7632, R10 ;  /* 0x00007632590a7816 */ /* 0x000fe2000000000a */
[----:B------:R-:W-:Y:S01]  /*0ca0*/  FMUL.FTZ R0, R7, UR20 ;  /* 0x0000001407007c20 */ /* 0x000fe20008410000 */
[----:B------:R-:W-:Y:S01]  /*0cb0*/  SHF.L.U32 R8, R6, 0x10, RZ ;  /* 0x0000001006087819 */ /* 0x000fe200000006ff */
[----:B------:R-:W-:Y:S01]  /*0cc0*/  FADD.FTZ R52, R52, R103 ;  /* 0x0000006734347221 */ /* 0x000fe20000010000 */
[----:B------:R-:W-:Y:S01]  /*0cd0*/  SHF.L.U32 R89, R89, 0x10, RZ ;  /* 0x0000001059597819 */ /* 0x000fe200000006ff */
[-C--:B------:R-:W-:Y:S01]  /*0ce0*/  FFMA.FTZ R36, R105, R103.reuse, R36 ;  /* 0x0000006769247223 */ /* 0x080fe20000010024 */
[----:B------:R-:W-:Y:S01]  /*0cf0*/  PRMT R11, R90, 0x7632, R11 ;  /* 0x000076325a0b7816 */ /* 0x000fe2000000000b */
[----:B-----5:R-:W-:Y:S01]  /*0d00*/  FMUL.FTZ R103, R12, R103 ;  /* 0x000000670c677220 */ /* 0x020fe20000410000 */
[----:B------:R-:W-:Y:S01]  /*0d10*/  FMUL.FTZ R7, R96, UR20 ;  /* 0x0000001460077c20 */ /* 0x000fe20008410000 */
[-C--:B------:R-:W-:Y:S01]  /*0d20*/  FFMA.FTZ R37, R102, R8.reuse, R37 ;  /* 0x0000000866257223 */ /* 0x080fe20000010025 */
[----:B------:R-:W-:Y:S01]  /*0d30*/  SHF.L.U32 R96, R11, 0x10, RZ ;  /* 0x000000100b607819 */ /* 0x000fe200000006ff */
[----:B------:R-:W-:Y:S01]  /*0d40*/  FADD.FTZ R53, R53, R8 ;  /* 0x0000000835357221 */ /* 0x000fe20000010000 */
[----:B------:R-:W-:Y:S01]  /*0d50*/  FADD.FTZ R54, R54, R89 ;  /* 0x0000005936367221 */ /* 0x000fe20000010000 */
[-C--:B------:R-:W-:Y:S01]  /*0d60*/  FFMA.FTZ R38, R3, R89.reuse, R38 ;  /* 0x0000005903267223 */ /* 0x080fe20000010026 */
[----:B------:R-:W-:Y:S01]  /*0d70*/  FMUL.FTZ R4, R14, R89 ;  /* 0x000000590e047220 */ /* 0x000fe20000410000 */
[----:B------:R-:W-:Y:S01]  /*0d80*/  FADD.FTZ R11, R94, R103 ;  /* 0x000000675e0b7221 */ /* 0x000fe20000010000 */
[----:B------:R-:W-:Y:S01]  /*0d90*/  FMUL.FTZ R8, R13, R8 ;  /* 0x000000080d087220 */ /* 0x000fe20000410000 */
[--C-:B------:R-:W-:Y:S01]  /*0da0*/  FADD.FTZ R95, -R122, R9.reuse ;  /* 0x000000097a5f7221 */ /* 0x100fe20000010100 */
[----:B------:R-:W-:Y:S01]  /*0db0*/  SHF.L.U32 R93, R90, 0x10, RZ ;  /* 0x000000105a5d7819 */ /* 0x000fe200000006ff */
[----:B------:R-:W-:Y:S01]  /*0dc0*/  FFMA.FTZ R89, R105, R103, R92 ;  /* 0x0000006769597223 */ /* 0x000fe2000001005c */
[----:B------:R-:W-:Y:S01]  /*0dd0*/  PRMT R9, R91, 0x7632, R9 ;  /* 0x000076325b097816 */ /* 0x000fe20000000009 */
[----:B------:R-:W-:Y:S01]  /*0de0*/  FADD.FTZ R11, R11, R8 ;  /* 0x000000080b0b7221 */ /* 0x000fe20000010000 */
[----:B------:R-:W-:Y:S01]  /*0df0*/  SHF.L.U32 R90, R10, 0x10, RZ ;  /* 0x000000100a5a7819 */ /* 0x000fe200000006ff */
[----:B------:R-:W-:Y:S01]  /*0e00*/  FFMA.FTZ R10, R102, R8, R89 ;  /* 0x00000008660a7223 */ /* 0x000fe20000010059 */
[----:B------:R-:W-:Y:S01]  /*0e10*/  SHF.L.U32 R88, R9, 0x10, RZ ;  /* 0x0000001009587819 */ /* 0x000fe200000006ff */
[----:B------:R-:W-:Y:S01]  /*0e20*/  FMUL.FTZ R6, R16, R93 ;  /* 0x0000005d10067220 */ /* 0x000fe20000410000 */
[----:B------:R-:W-:Y:S01]  /*0e30*/  SHF.L.U32 R91, R91, 0x10, RZ ;  /* 0x000000105b5b7819 */ /* 0x000fe200000006ff */
[-C--:B------:R-:W-:Y:S01]  /*0e40*/  FFMA.FTZ R39, R0, R90.reuse, R39 ;  /* 0x0000005a00277223 */ /* 0x080fe20000010027 */
[----:B------:R-:W-:Y:S01]  /*0e50*/  FADD.FTZ R55, R55, R90 ;  /* 0x0000005a37377221 */ /* 0x000fe20000010000 */
[----:B------:R-:W-:Y:S01]  /*0e60*/  FMUL.FTZ R9, R15, R90 ;  /* 0x0000005a0f097220 */ /* 0x000fe20000410000 */
[----:B------:R-:W-:Y:S01]  /*0e70*/  FADD.FTZ R90, R11, R4 ;  /* 0x000000040b5a7221 */ /* 0x000fe20000010000 */
[----:B------:R-:W-:Y:S01]  /*0e80*/  FFMA.FTZ R11, R3, R4, R10 ;  /* 0x00000004030b7223 */ /* 0x000fe2000001000a */
[----:B------:R-:W-:Y:S01]  /*0e90*/  FMUL.FTZ R2, R95, UR20 ;  /* 0x000000145f027c20 */ /* 0x000fe20008410000 */
[----:B------:R-:W-:Y:S01]  /*0ea0*/  FADD.FTZ R58, R58, R91 ;  /* 0x0000005b3a3a7221 */ /* 0x000fe20000010000 */
[----:B------:R-:W-:Y:S01]  /*0eb0*/  FADD.FTZ R89, R90, R9 ;  /* 0x000000095a597221 */ /* 0x000fe20000010000 */
[----:B------:R-:W-:Y:S01]  /*0ec0*/  FFMA.FTZ R10, R0, R9, R11 ;  /* 0x00000009000a7223 */ /* 0x000fe2000001000b */
[----:B------:R-:W-:Y:S01]  /*0ed0*/  FMUL.FTZ R11, R17, R96 ;  /* 0x00000060110b7220 */ /* 0x000fe20000410000 */
[-C--:B------:R-:W-:Y:S01]  /*0ee0*/  FFMA.FTZ R42, R7, R91.reuse, R42 ;  /* 0x0000005b072a7223 */ /* 0x080fe2000001002a */
[----:B------:R-:W-:Y:S01]  /*0ef0*/  FADD.FTZ R90, R89, R6 ;  /* 0x00000006595a7221 */ /* 0x000fe20000010000 */
[----:B------:R-:W-:Y:S01]  /*0f00*/  FFMA.FTZ R89, R5, R6, R10 ;  /* 0x0000000605597223 */ /* 0x000fe2000001000a */
[----:B------:R-:W-:Y:S01]  /*0f10*/  FMUL.FTZ R10, R18, R91 ;  /* 0x0000005b120a7220 */ /* 0x000fe20000410000 */
        /* <DEDUP_REMOVED lines=14> */
.L_x_1028:
[----:B------:R-:W-:Y:S05]  /*1000*/  BSYNC.RECONVERGENT B0 ;  /* 0x0000000000007941 */ /* 0x000fea0003800200 */
.L_x_1027:
        /* <DEDUP_REMOVED lines=32> */
.L_x_1030:
[----:B------:R-:W-:Y:S05]  /*1210*/  BSYNC.RECONVERGENT B0 ;  /* 0x0000000000007941 */ /* 0x000fea0003800200 */
.L_x_1029:
        /* <DEDUP_REMOVED lines=15> */
[----:B------:R-:W-:Y:S01]  /*1310*/  @!UP1 UIADD3 UR5, UPT, UPT, UR4, 0x4020, URZ ;  /* 0x0000402004059890 */ /* 0x000fe2000fffe0ff */
[----:B0-----:R-:W0:Y:S01]  /*1320*/  LDS.128 R88, [UR7] ;  /* 0x00000007ff587984 */ /* 0x001e220008000c00 */
[----:B-1----:R-:W-:-:S04]  /*1330*/  FADD.FTZ R92, RZ, R97 ;  /* 0x00000061ff5c7221 */ /* 0x002fc80000010000 */
[----:B------:R-:W-:-:S04]  /*1340*/  FADD.FTZ R92, R99, R92 ;  /* 0x0000005c635c7221 */ /* 0x000fc80000010000 */
[----:B0-----:R-:W-:Y:S01]  /*1350*/  FADD.FTZ R124, R92, R89 ;  /* 0x000000595c7c7221 */ /* 0x001fe20000010000 */
[----:B------:R-:W-:Y:S01]  /*1360*/  FADD.FTZ R89, RZ, R96 ;  /* 0x00000060ff597221 */ /* 0x000fe20000010000 */
[----:B------:R-:W0:Y:S01]  /*1370*/  LDS.128 R92, [UR5] ;  /* 0x00000005ff5c7984 */ /* 0x000e220008000c00 */
[----:B------:R-:W-:Y:S01]  /*1380*/  UIADD3 UR5, UPT, UPT, UR4, 0x4070, URZ ;  /* 0x0000407004057890 */ /* 0x000fe2000fffe0ff */
[----:B------:R-:W-:Y:S01]  /*1390*/  FADD.FTZ R124, R91, R124 ;  /* 0x0000007c5b7c7221 */ /* 0x000fe20000010000 */
[----:B------:R-:W-:Y:S01]  /*13a0*/  @!UP1 UIADD3 UR5, UPT, UPT, UR4, 0x4030, URZ ;  /* 0x0000403004059890 */ /* 0x000fe2000fffe0ff */
[----:B------:R-:W-:-:S04]  /*13b0*/  FADD.FTZ R89, R98, R89 ;  /* 0x0000005962597221 */ /* 0x000fc80000010000 */
[----:B------:R-:W-:-:S04]  /*13c0*/  FADD.FTZ R89, R89, R88 ;  /* 0x0000005859597221 */ /* 0x000fc80000010000 */
[----:B------:R-:W1:Y:S01]  /*13d0*/  LDS.128 R96, [UR5] ;  /* 0x00000005ff607984 */ /* 0x000e620008000c00 */
[----:B------:R-:W-:Y:S01]  /*13e0*/  FADD.FTZ R89, R90, R89 ;  /* 0x000000595a597221 */ /* 0x000fe20000010000 */
[----:B0-----:R-:W-:-:S03]  /*13f0*/  FADD.FTZ R124, R124, R93 ;  /* 0x0000005d7c7c7221 */ /* 0x001fc60000010000 */
[----:B------:R-:W-:Y:S01]  /*1400*/  FADD.FTZ R89, R89, R92 ;  /* 0x0000005c59597221 */ /* 0x000fe20000010000 */
[----:B------:R-:W-:-:S03]  /*1410*/  FADD.FTZ R124, R95, R124 ;  /* 0x0000007c5f7c7221 */ /* 0x000fc60000010000 */
[----:B------:R-:W-:Y:S01]  /*1420*/  FADD.FTZ R89, R94, R89 ;  /* 0x000000595e597221 */ /* 0x000fe20000010000 */
[----:B-1----:R-:W-:-:S03]  /*1430*/  FADD.FTZ R124, R124, R97 ;  /* 0x000000617c7c7221 */ /* 0x002fc60000010000 */
[----:B------:R-:W-:Y:S01]  /*1440*/  FADD.FTZ R89, R89, R96 ;  /* 0x0000006059597221 */ /* 0x000fe20000010000 */
[----:B------:R-:W-:-:S03]  /*1450*/  FADD.FTZ R99, R99, R124 ;  /* 0x0000007c63637221 */ /* 0x000fc60000010000 */
[----:B------:R-:W-:Y:S01]  /*1460*/  FADD.FTZ R89, R98, R89 ;  /* 0x0000005962597221 */ /* 0x000fe20000010000 */
[----:B------:R-:W-:-:S03]  /*1470*/  FMUL.FTZ R99, R99, UR26 ;  /* 0x0000001a63637c20 */ /* 0x000fc60008410000 */
[----:B------:R-:W-:Y:S02]  /*1480*/  FMUL.FTZ R89, R89, UR26 ;  /* 0x0000001a59597c20 */ /* 0x000fe40008410000 */
[----:B------:R-:W-:-:S03]  /*1490*/  R2UR UR21, R99 ;  /* 0x00000000631572ca */ /* 0x000fc600000e0000 */
[----:B------:R-:W-:Y:S01]  /*14a0*/  FSEL R92, R89, RZ, !P3 ;  /* 0x000000ff595c7208 */ /* 0x000fe20005800000 */
[----:B------:R-:W-:Y:S11]  /*14b0*/  @!P2 BRA `(.L_x_1032) ;  /* 0x00000010009ca947 */ /* 0x000ff60003800000 */
        /* <DEDUP_REMOVED lines=21> */
[----:B------:R-:W-:Y:S01]  /*1610*/  FMUL.FTZ R88, R88, UR20 ;  /* 0x0000001458587c20 */ /* 0x000fe20008410000 */
[----:B------:R-:W-:Y:S01]  /*1620*/  FMUL.FTZ R89, R89, UR20 ;  /* 0x0000001459597c20 */ /* 0x000fe20008410000 */
[----:B------:R-:W-:Y:S01]  /*1630*/  FFMA.FTZ R98, R112, UR21, R92 ;  /* 0x0000001570627c23 */ /* 0x000fe2000801005c */
[----:B------:R-:W-:Y:S01]  /*1640*/  FADD.FTZ R90, R117, -R90 ;  /* 0x8000005a755a7221 */ /* 0x000fe20000010000 */
[----:B------:R-:W-:Y:S01]  /*1650*/  FADD.FTZ R96, R111, -R96 ;  /* 0x800000606f607221 */ /* 0x000fe20000010000 */
[----:B------:R-:W-:Y:S01]  /*1660*/  FADD.FTZ R94, R115, -R94 ;  /* 0x8000005e735e7221 */ /* 0x000fe20000010000 */
[----:B------:R-:W-:Y:S01]  /*1670*/  F2FP.BF16.F32.PACK_AB R88, R89, R88 ;  /* 0x000000585958723e */ /* 0x000fe200000010ff */
[----:B------:R-:W-:Y:S01]  /*1680*/  FFMA.FTZ R89, R114, UR21, R92 ;  /* 0x0000001572597c23 */ /* 0x000fe2000801005c */
[----:B------:R-:W-:Y:S01]  /*1690*/  FADD.FTZ R93, R110, -R93 ;  /* 0x8000005d6e5d7221 */ /* 0x000fe20000010000 */
[----:B------:R-:W-:Y:S01]  /*16a0*/  FADD.FTZ R98, R109, -R98 ;  /* 0x800000626d627221 */ /* 0x000fe20000010000 */
[----:B------:R-:W-:Y:S01]  /*16b0*/  FMUL.FTZ R94, R94, UR20 ;  /* 0x000000145e5e7c20 */ /* 0x000fe20008410000 */
[----:B------:R-:W-:Y:S01]  /*16c0*/  FADD.FTZ R91, R108, -R89 ;  /* 0x800000596c5b7221 */ /* 0x000fe20000010000 */
[----:B------:R-:W-:Y:S01]  /*16d0*/  FMUL.FTZ R89, R90, UR20 ;  /* 0x000000145a597c20 */ /* 0x000fe20008410000 */
[----:B------:R-:W-:Y:S01]  /*16e0*/  FMUL.FTZ R90, R96, UR20 ;  /* 0x00000014605a7c20 */ /* 0x000fe20008410000 */
[----:B------:R-:W-:Y:S01]  /*16f0*/  FMUL.FTZ R93, R93, UR20 ;  /* 0x000000145d5d7c20 */ /* 0x000fe20008410000 */
[----:B------:R-:W-:Y:S01]  /*1700*/  FMUL.FTZ R91, R91, UR20 ;  /* 0x000000145b5b7c20 */ /* 0x000fe20008410000 */
[----:B------:R-:W-:Y:S01]  /*1710*/  FMUL.FTZ R98, R98, UR20 ;  /* 0x0000001462627c20 */ /* 0x000fe20008410000 */
[----:B------:R-:W-:-:S03]  /*1720*/  F2FP.BF16.F32.PACK_AB R89, R94, R89 ;  /* 0x000000595e59723e */ /* 0x000fc600000010ff */
[----:B------:R-:W-:Y:S02]  /*1730*/  F2FP.BF16.F32.PACK_AB R90, R91, R90 ;  /* 0x0000005a5b5a723e */ /* 0x000fe400000010ff */
[----:B------:R-:W-:Y:S01]  /*1740*/  F2FP.BF16.F32.PACK_AB R91, R98, R93 ;  /* 0x0000005d625b723e */ /* 0x000fe200000010ff */
[----:B------:R-:W-:Y:S06]  /*1750*/  BRA `(.L_x_1036) ;  /* 0x0000000c00b87947 */ /* 0x000fec0003800000 */
.L_x_1035:
        /* <DEDUP_REMOVED lines=9> */
[----:B------:R-:W-:Y:S01]  /*17f0*/  FMUL.FTZ R78, R76, UR20 ;  /* 0x000000144c4e7c20 */ /* 0x000fe20008410000 */
[--C-:B------:R-:W-:Y:S01]  /*1800*/  FFMA.FTZ R76, R123, UR21, R92.reuse ;  /* 0x000000157b4c7c23 */ /* 0x100fe2000801005c */
[----:B------:R-:W-:Y:S01]  /*1810*/  FFMA.FTZ R77, R120, UR21, R92 ;  /* 0x00000015784d7c23 */ /* 0x000fe2000801005c */
        /* <DEDUP_REMOVED lines=21> */
.L_x_1034:
        /* <DEDUP_REMOVED lines=34> */
.L_x_1037:
        /* <DEDUP_REMOVED lines=33> */
.L_x_1033:
        /* <DEDUP_REMOVED lines=17> */
[----:B------:R-:W-:Y:S01]  /*1eb0*/  FFMA.FTZ R93, R114, UR21, R92 ;  /* 0x00000015725d7c23 */ /* 0x000fe2000801005c */
[----:B------:R-:W-:Y:S01]  /*1ec0*/  FFMA.FTZ R88, R89, UR20, R60 ;  /* 0x0000001459587c23 */ /* 0x000fe2000801003c */
[----:B------:R-:W-:Y:S01]  /*1ed0*/  FFMA.FTZ R89, R90, UR20, R61 ;  /* 0x000000145a597c23 */ /* 0x000fe2000801003d */
[--C-:B------:R-:W-:Y:S01]  /*1ee0*/  FFMA.FTZ R90, R119, UR21, R92.reuse ;  /* 0x00000015775a7c23 */ /* 0x100fe2000801005c */
[--C-:B------:R-:W-:Y:S01]  /*1ef0*/  FFMA.FTZ R95, R107, UR21, R92.reuse ;  /* 0x000000156b5f7c23 */ /* 0x100fe2000801005c */
[----:B------:R-:W-:Y:S01]  /*1f00*/  FFMA.FTZ R96, R112, UR21, R92 ;  /* 0x0000001570607c23 */ /* 0x000fe2000801005c */
[----:B------:R-:W-:Y:S01]  /*1f10*/  FFMA.FTZ R91, R91, UR20, R64 ;  /* 0x000000145b5b7c23 */ /* 0x000fe20008010040 */
[----:B------:R-:W-:Y:S01]  /*1f20*/  F2FP.BF16.F32.PACK_AB R88, R89, R88 ;  /* 0x000000585958723e */ /* 0x000fe200000010ff */
        /* <DEDUP_REMOVED lines=9> */
[----:B------:R-:W-:-:S02]  /*1fc0*/  FFMA.FTZ R96, R96, UR20, R67 ;  /* 0x0000001460607c23 */ /* 0x000fc40008010043 */
[----:B------:R-:W-:Y:S02]  /*1fd0*/  F2FP.BF16.F32.PACK_AB R89, R90, R89 ;  /* 0x000000595a59723e */ /* 0x000fe400000010ff */
[----:B------:R-:W-:Y:S02]  /*1fe0*/  F2FP.BF16.F32.PACK_AB R90, R94, R91 ;  /* 0x0000005b5e5a723e */ /* 0x000fe400000010ff */
[----:B------:R-:W-:Y:S01]  /*1ff0*/  F2FP.BF16.F32.PACK_AB R91, R96, R93 ;  /* 0x0000005d605b723e */ /* 0x000fe200000010ff */
[----:B------:R-:W-:Y:S06]  /*2000*/  BRA `(.L_x_1036) ;  /* 0x00000004008c7947 */ /* 0x000fec0003800000 */
.L_x_1039:
[--C-:B------:R-:W-:Y:S01]  /*2010*/  FFMA.FTZ R77, R107, UR21, R92.reuse ;  /* 0x000000156b4d7c23 */ /* 0x100fe2000801005c */
[--C-:B------:R-:W-:Y:S01]  /*2020*/  FFMA.FTZ R76, R112, UR21, R92.reuse ;  /* 0x00000015704c7c23 */ /* 0x100fe2000801005c */
[--C-:B------:R-:W-:Y:S01]  /*2030*/  FFMA.FTZ R79, R120, UR21, R92.reuse ;  /* 0x00000015784f7c23 */ /* 0x100fe2000801005c */
[----:B------:R-:W-:Y:S01]  /*2040*/  FFMA.FTZ R93, R114, UR21, R92 ;  /* 0x00000015725d7c23 */ /* 0x000fe2000801005c */
[----:B------:R-:W-:Y:S01]  /*2050*/  FADD.FTZ R77, R110, -R77 ;  /* 0x8000004d6e4d7221 */ /* 0x000fe20000010000 */
[----:B------:R-:W-:Y:S01]  /*2060*/  FADD.FTZ R76, R109, -R76 ;  /* 0x8000004c6d4c7221 */ /* 0x000fe20000010000 */
[----:B------:R-:W-:Y:S02]  /*2070*/  FFMA.FTZ R88, R116, UR21, R92 ;  /* 0x0000001574587c23 */ /* 0x000fe4000801005c */
[----:B------:R-:W-:Y:S01]  /*2080*/  FFMA.FTZ R77, R77, UR20, R66 ;  /* 0x000000144d4d7c23 */ /* 0x000fe20008010042 */
[----:B------:R-:W-:Y:S01]  /*2090*/  FFMA.FTZ R78, R76, UR20, R67 ;  /* 0x000000144c4e7c23 */ /* 0x000fe20008010043 */
[----:B------:R-:W-:Y:S01]  /*20a0*/  FFMA.FTZ R76, R123, UR21, R92 ;  /* 0x000000157b4c7c23 */ /* 0x000fe2000801005c */
[----:B------:R-:W-:-:S03]  /*20b0*/  FADD.FTZ R88, R115, -R88 ;  /* 0x8000005873587221 */ /* 0x000fc60000010000 */
[----:B------:R-:W-:Y:S01]  /*20c0*/  F2FP.BF16.F32.PACK_AB R91, R78, R77 ;  /* 0x0000004d4e5b723e */ /* 0x000fe200000010ff */
[----:B------:R-:W-:Y:S01]  /*20d0*/  FFMA.FTZ R78, R119, UR21, R92 ;  /* 0x00000015774e7c23 */ /* 0x000fe2000801005c */
[----:B------:R-:W-:Y:S01]  /*20e0*/  FADD.FTZ R77, R121, -R76 ;  /* 0x8000004c794d7221 */ /* 0x000fe20000010000 */
[----:B------:R-:W-:Y:S01]  /*20f0*/  FADD.FTZ R76, R118, -R79 ;  /* 0x8000004f764c7221 */ /* 0x000fe20000010000 */
[----:B------:R-:W-:Y:S01]  /*2100*/  FFMA.FTZ R88, R88, UR20, R63 ;  /* 0x0000001458587c23 */ /* 0x000fe2000801003f */
[----:B------:R-:W-:Y:S01]  /*2110*/  FADD.FTZ R79, R117, -R78 ;  /* 0x8000004e754f7221 */ /* 0x000fe20000010000 */
[----:B------:R-:W-:Y:S01]  /*2120*/  FFMA.FTZ R78, R113, UR21, R92 ;  /* 0x00000015714e7c23 */ /* 0x000fe2000801005c */
[----:B------:R-:W-:Y:S01]  /*2130*/  FFMA.FTZ R77, R77, UR20, R60 ;  /* 0x000000144d4d7c23 */ /* 0x000fe2000801003c */
[----:B------:R-:W-:Y:S01]  /*2140*/  FFMA.FTZ R76, R76, UR20, R61 ;  /* 0x000000144c4c7c23 */ /* 0x000fe2000801003d */
[----:B------:R-:W-:Y:S01]  /*2150*/  FFMA.FTZ R79, R79, UR20, R62 ;  /* 0x000000144f4f7c23 */ /* 0x000fe2000801003e */
[----:B------:R-:W-:Y:S01]  /*2160*/  FADD.FTZ R89, R111, -R78 ;  /* 0x8000004e6f597221 */ /* 0x000fe20000010000 */
[----:B------:R-:W-:-:S03]  /*2170*/  FADD.FTZ R78, R108, -R93 ;  /* 0x8000005d6c4e7221 */ /* 0x000fc60000010000 */
[----:B------:R-:W-:Y:S01]  /*2180*/  FFMA.FTZ R89, R89, UR20, R64 ;  /* 0x0000001459597c23 */ /* 0x000fe20008010040 */
[----:B------:R-:W-:-:S05]  /*2190*/  FFMA.FTZ R78, R78, UR20, R65 ;  /* 0x000000144e4e7c23 */ /* 0x000fca0008010041 */
        /* <DEDUP_REMOVED lines=8> */
.L_x_1038:
        /* <DEDUP_REMOVED lines=34> */
.L_x_1040:
        /* <DEDUP_REMOVED lines=32> */
.L_x_1036:
[----:B------:R-:W-:Y:S01]  /*2640*/  ISETP.NE.U32.AND P0, PT, RZ, UR4, PT ;  /* 0x00000004ff007c0c */ /* 0x000fe2000bf05070 */
[----:B------:R-:W0:Y:S01]  /*2650*/  LDC.64 R96, c[0x0][0x468] ;  /* 0x00011a00ff607b82 */ /* 0x000e220000000a00 */
[----:B------:R-:W-:Y:S02]  /*2660*/  ISETP.NE.U32.AND P4, PT, RZ, UR7, PT ;  /* 0x00000007ff007c0c */ /* 0x000fe4000bf85070 */
[----:B------:R-:W-:Y:S02]  /*2670*/  ISETP.NE.AND.EX P0, PT, RZ, UR5, PT, P0 ;  /* 0x00000005ff007c0c */ /* 0x000fe4000bf05300 */
[----:B------:R-:W-:-:S11]  /*2680*/  ISETP.NE.AND.EX P4, PT, RZ, UR8, PT, P4 ;  /* 0x00000008ff007c0c */ /* 0x000fd6000bf85340 */
[----:B------:R-:W1:Y:S01]  /*2690*/  @P0 LDC.64 R94, c[0x0][0x478] ;  /* 0x00011e00ff5e0b82 */ /* 0x000e620000000a00 */
[----:B0-----:R-:W-:-:S04]  /*26a0*/  IMAD.WIDE.U32 R96, R104, 0x10, R96 ;  /* 0x0000001068607825 */ /* 0x001fc800078e0060 */
[----:B-1----:R-:W-:-:S03]  /*26b0*/  @P0 IMAD.WIDE.U32 R98, R104, 0x20, R94 ;  /* 0x0000002068620825 */ /* 0x002fc600078e005e */
[----:B------:R-:W0:Y:S02]  /*26c0*/  @P4 LDC.64 R94, c[0x0][0x470] ;  /* 0x00011c00ff5e4b82 */ /* 0x000e240000000a00 */
[----:B------:R1:W-:Y:S04]  /*26d0*/  @P0 STG.E.128 desc[UR18][R98.64], R80 ;  /* 0x0000005062000986 */ /* 0x0003e8000c101d12 */
[----:B------:R1:W-:Y:S04]  /*26e0*/  @P0 STG.E.128 desc[UR18][R98.64+0x10], R84 ;  /* 0x0000105462000986 */ /* 0x0003e8000c101d12 */
[----:B------:R1:W-:Y:S01]  /*26f0*/  STG.E.128 desc[UR18][R96.64], R88 ;  /* 0x0000005860007986 */ /* 0x0003e2000c101d12 */
[C---:B0-----:R-:W-:Y:S01]  /*2700*/  @P4 IMAD.WIDE.U32 R94, R104.reuse, 0x10, R94 ;  /* 0x00000010685e4825 */ /* 0x041fe200078e005e */
[----:B------:R-:W-:-:S04]  /*2710*/  IADD3 R104, PT, PT, R104, 0x100, RZ ;  /* 0x0000010068687810 */ /* 0x000fc80007ffe0ff */
[----:B------:R1:W-:Y:S03]  /*2720*/  @P4 STG.E.128 desc[UR18][R94.64], R76 ;  /* 0x0000004c5e004986 */ /* 0x0003e6000c101d12 */
.L_x_1032:
[----:B------:R-:W-:Y:S05]  /*2730*/  BSYNC.RECONVERGENT B0 ;  /* 0x0000000000007941 */ /* 0x000fea0003800200 */
.L_x_1031:
        /* <DEDUP_REMOVED lines=13> */
[--C-:B-1----:R-:W-:Y:S01]  /*2810*/  FFMA.FTZ R82, R100, UR21, R92.reuse ;  /* 0x0000001564527c23 */ /* 0x102fe2000801005c */
        /* <DEDUP_REMOVED lines=32> */
.L_x_1045:
        /* <DEDUP_REMOVED lines=29> */
.L_x_1044:
[----:B-1----:R-:W0:Y:S02]  /*2bf0*/  LDC.64 R88, c[0x0][0x470] ;  /* 0x00011c00ff587b82 */ /* 0x002e240000000a00 */
[----:B0-----:R-:W-:-:S04]  /*2c00*/  ISETP.NE.U32.AND P4, PT, R88, RZ, PT ;  /* 0x000000ff5800720c */ /* 0x001fc80003f85070 */
[----:B------:R-:W-:-:S13]  /*2c10*/  ISETP.NE.AND.EX P4, PT, R89, RZ, PT, P4 ;  /* 0x000000ff5900720c */ /* 0x000fda0003f85340 */
[----:B------:R-:W-:Y:S05]  /*2c20*/  @!P4 BRA `(.L_x_1047) ;  /* 0x000000000084c947 */ /* 0x000fea0003800000 */
        /* <DEDUP_REMOVED lines=11> */
[----:B------:R-:W-:Y:S01]  /*2ce0*/  FADD.FTZ R93, R6, -R93 ;  /* 0x8000005d065d7221 */ /* 0x000fe20000010000 */
[----:B------:R-:W-:-:S02]  /*2cf0*/  FFMA.FTZ R89, R89, UR20, R70 ;  /* 0x0000001459597c23 */ /* 0x000fc40008010046 */
[----:B------:R-:W-:Y:S01]  /*2d00*/  F2FP.BF16.F32.PACK_AB R91, R78, R77 ;  /* 0x0000004d4e5b723e */ /* 0x000fe200000010ff */
[--C-:B------:R-:W-:Y:S01]  /*2d10*/  FFMA.FTZ R78, R0, UR21, R92.reuse ;  /* 0x00000015004e7c23 */ /* 0x100fe2000801005c */
[----:B------:R-:W-:Y:S01]  /*2d20*/  FFMA.FTZ R92, R2, UR21, R92 ;  /* 0x00000015025c7c23 */ /* 0x000fe2000801005c */
        /* <DEDUP_REMOVED lines=8> */
[----:B------:R-:W-:-:S03]  /*2db0*/  FFMA.FTZ R76, R76, UR20, R69 ;  /* 0x000000144c4c7c23 */ /* 0x000fc60008010045 */
        /* <DEDUP_REMOVED lines=8> */
.L_x_1047:
        /* <DEDUP_REMOVED lines=24> */
[----:B------:R-:W-:-:S04]  /*2fc0*/  FFMA.FTZ R93, R93, UR20, R74 ;  /* 0x000000145d5d7c23 */ /* 0x000fc8000801004a */
[----:B------:R-:W-:Y:S02]  /*2fd0*/  F2FP.BF16.F32.PACK_AB R89, R90, R89 ;  /* 0x000000595a59723e */ /* 0x000fe400000010ff */
[----:B------:R-:W-:Y:S02]  /*2fe0*/  F2FP.BF16.F32.PACK_AB R90, R94, R91 ;  /* 0x0000005b5e5a723e */ /* 0x000fe400000010ff */
[----:B------:R-:W-:Y:S01]  /*2ff0*/  F2FP.BF16.F32.PACK_AB R91, R96, R93 ;  /* 0x0000005d605b723e */ /* 0x000fe200000010ff */
[----:B------:R-:W-:Y:S06]  /*3000*/  BRA `(.L_x_1046) ;  /* 0x00000008001c7947 */ /* 0x000fec0003800000 */
.L_x_1043:
[----:B-1----:R-:W0:Y:S02]  /*3010*/  LDC.64 R88, c[0x0][0x478] ;  /* 0x00011e00ff587b82 */ /* 0x002e240000000a00 */
        /* <DEDUP_REMOVED lines=40> */
.L_x_1049:
        /* <DEDUP_REMOVED lines=29> */
.L_x_1048:
[----:B------:R-:W0:Y:S02]  /*3470*/  LDC.64 R88, c[0x0][0x470] ;  /* 0x00011c00ff587b82 */ /* 0x000e240000000a00 */
        /* <DEDUP_REMOVED lines=13> */
[--C-:B------:R-:W-:Y:S01]  /*3550*/  FFMA.FTZ R76, R105, UR21, R92.reuse ;  /* 0x00000015694c7c23 */ /* 0x100fe2000801005c */
[--C-:B------:R-:W-:Y:S01]  /*3560*/  FFMA.FTZ R77, R102, UR21, R92.reuse ;  /* 0x00000015664d7c23 */ /* 0x100fe2000801005c */
[----:B------:R-:W-:Y:S01]  /*3570*/  FMUL.FTZ R89, R89, UR20 ;  /* 0x0000001459597c20 */ /* 0x000fe20008410000 */
[----:B------:R-:W-:Y:S01]  /*3580*/  FMUL.FTZ R79, R79, UR20 ;  /* 0x000000144f4f7c20 */ /* 0x000fe20008410000 */
        /* <DEDUP_REMOVED lines=10> */
[----:B------:R-:W-:-:S03]  /*3630*/  FMUL.FTZ R90, R92, UR20 ;  /* 0x000000145c5a7c20 */ /* 0x000fc60008410000 */
        /* <DEDUP_REMOVED lines=8> */
.L_x_1050:
        /* <DEDUP_REMOVED lines=24> */
[----:B------:R-:W-:-:S04]  /*3840*/  FMUL.FTZ R93, R93, UR20 ;  /* 0x000000145d5d7c20 */ /* 0x000fc80008410000 */
[----:B------:R-:W-:Y:S02]  /*3850*/  F2FP.BF16.F32.PACK_AB R89, R90, R89 ;  /* 0x000000595a59723e */ /* 0x000fe400000010ff */
[----:B------:R-:W-:Y:S02]  /*3860*/  F2FP.BF16.F32.PACK_AB R90, R94, R91 ;  /* 0x0000005b5e5a723e */ /* 0x000fe400000010ff */
[----:B------:R-:W-:-:S07]  /*3870*/  F2FP.BF16.F32.PACK_AB R91, R96, R93 ;  /* 0x0000005d605b723e */ /* 0x000fce00000010ff */
.L_x_1046:
        /* <DEDUP_REMOVED lines=10> */
.L_x_1042:
[----:B------:R-:W-:Y:S05]  /*3920*/  BSYNC.RECONVERGENT B0 ;  /* 0x0000000000007941 */ /* 0x000fea0003800200 */
.L_x_1041:
[----:B------:R-:W-:Y:S01]  /*3930*/  UPLOP3.LUT UP1, UPT, UPT, UPT, UP1, 0x40, 0x4 ;  /* 0x000000000004789c */ /* 0x000fe20003f2e810 */
[----:B------:R-:W-:Y:S10]  /*3940*/  BRA.U !UP2, `(.L_x_1051) ;  /* 0xffffffc90ac07547 */ /* 0x000ff4000b83ffff */
.L_x_1024:
[----:B------:R-:W2:Y:S08]  /*3950*/  S2UR UR4, SR_CTAID.X ;  /* 0x00000000000479c3 */ /* 0x000eb00000002500 */
[----:B------:R-:W3:Y:S08]  /*3960*/  LDC.64 R2, c[0x0][0x440] ;  /* 0x00011000ff027b82 */ /* 0x000ef00000000a00 */
[----:B------:R-:W4:Y:S01]  /*3970*/  LDC.64 R4, c[0x0][0x448] ;  /* 0x00011200ff047b82 */ /* 0x000f220000000a00 */
[----:B--2---:R-:W-:-:S06]  /*3980*/  UIMAD UR4, UR4, UR6, URZ ;  /* 0x00000006040472a4 */ /* 0x004fcc000f8e02ff */
[----:B------:R-:W-:-:S04]  /*3990*/  MOV R7, UR4 ;  /* 0x0000000400077c02 */ /* 0x000fc80008000f00 */
[----:B------:R-:W-:-:S05]  /*39a0*/  LEA.HI R7, R7, R122, RZ, 0x1d ;  /* 0x0000007a07077211 */ /* 0x000fca00078fe8ff */
[----:B---3--:R-:W-:-:S04]  /*39b0*/  @P2 IMAD.WIDE.U32 R2, R7, 0x20, R2 ;  /* 0x0000002007022825 */ /* 0x008fc800078e0002 */
[----:B----4-:R-:W-:Y:S01]  /*39c0*/  @P2 IMAD.WIDE.U32 R4, R7, 0x20, R4 ;  /* 0x0000002007042825 */ /* 0x010fe200078e0004 */
[----:B------:R2:W-:Y:S04]  /*39d0*/  @P2 STG.E.128 desc[UR18][R2.64], R44 ;  /* 0x0000002c02002986 */ /* 0x0005e8000c101d12 */
[----:B------:R2:W-:Y:S04]  /*39e0*/  @P2 STG.E.128 desc[UR18][R2.64+0x10], R48 ;  /* 0x0000103002002986 */ /* 0x0005e8000c101d12 */
[----:B------:R2:W-:Y:S04]  /*39f0*/  @P2 STG.E.128 desc[UR18][R4.64], R28 ;  /* 0x0000001c04002986 */ /* 0x0005e8000c101d12 */
[----:B------:R2:W-:Y:S01]  /*3a00*/  @P2 STG.E.128 desc[UR18][R4.64+0x10], R32 ;  /* 0x0000102004002986 */ /* 0x0005e2000c101d12 */
[----:B------:R-:W-:Y:S05]  /*3a10*/  @!P1 EXIT ;  /* 0x000000000000994d */ /* 0x000fea0003800000 */
[----:B--2---:R-:W2:Y:S01]  /*3a20*/  LDC.64 R2, c[0x0][0x440] ;  /* 0x00011000ff027b82 */ /* 0x004ea20000000a00 */
[----:B------:R-:W-:-:S07]  /*3a30*/  @P2 IADD3 R7, PT, PT, R7, 0x100, RZ ;  /* 0x0000010007072810 */ /* 0x000fce0007ffe0ff */
[----:B------:R-:W3:Y:S01]  /*3a40*/  LDC.64 R4, c[0x0][0x448] ;  /* 0x00011200ff047b82 */ /* 0x000ee20000000a00 */
[----:B--2---:R-:W-:-:S05]  /*3a50*/  IMAD.WIDE.U32 R2, R7, 0x20, R2 ;  /* 0x0000002007027825 */ /* 0x004fca00078e0002 */
[----:B------:R-:W-:Y:S01]  /*3a60*/  STG.E.128 desc[UR18][R2.64], R52 ;  /* 0x0000003402007986 */ /* 0x000fe2000c101d12 */
[----:B---3--:R-:W-:-:S03]  /*3a70*/  IMAD.WIDE.U32 R4, R7, 0x20, R4 ;  /* 0x0000002007047825 */ /* 0x008fc600078e0004 */
[----:B------:R-:W-:Y:S04]  /*3a80*/  STG.E.128 desc[UR18][R2.64+0x10], R56 ;  /* 0x0000103802007986 */ /* 0x000fe8000c101d12 */
[----:B------:R-:W-:Y:S04]  /*3a90*/  STG.E.128 desc[UR18][R4.64], R36 ;  /* 0x0000002404007986 */ /* 0x000fe8000c101d12 */
[----:B------:R-:W-:Y:S01]  /*3aa0*/  STG.E.128 desc[UR18][R4.64+0x10], R40 ;  /* 0x0000102804007986 */ /* 0x000fe2000c101d12 */
[----:B------:R-:W-:Y:S05]  /*3ab0*/  EXIT ;  /* 0x000000000000794d */ /* 0x000fea0003800000 */
.L_x_1052:
        /* <DEDUP_REMOVED lines=12> */
.L_x_2830:


//--------------------- .text._ZN10layer_norm31ln_parallel_residual_bwd_kernelINS_13Kernel_traitsIf13__nv_bfloat16fS2_fjLj4096ELj1ELj1ELj8ELj16ENS_18Kernel_traits_baseILj4096EfS2_fS2_fjLj256EEEEELb0ELb1ELb1EEEvNS_9BwdParamsE --------------------------
	.section	.text._ZN10layer_norm31ln_parallel_residual_bwd_kernelINS_13Kernel_traitsIf13__nv_bfloat16fS2_fjLj4096ELj1ELj1ELj8ELj16ENS_18Kernel_traits_baseILj4096EfS2_fS2_fjLj256EEEEELb0ELb1ELb1EEEvNS_9BwdParamsE,"ax",@progbits
	.align	128
        .global         _ZN10layer_norm31ln_parallel_residual_bwd_kernelINS_13Kernel_traitsIf13__nv_bfloat16fS2_fjLj4096ELj1ELj1ELj8ELj16ENS_18Kernel_traits_baseILj4096EfS2_fS2_fjLj256EEEEELb0ELb1ELb1EEEvNS_9BwdParamsE
        .type           _ZN10layer_norm31ln_parallel_residual_bwd_kernelINS_13Kernel_traitsIf13__nv_bfloat16fS2_fjLj4096ELj1ELj1ELj8ELj16ENS_18Kernel_traits_baseILj4096EfS2_fS2_fjLj256EEEEELb0ELb1ELb1EEEvNS_9BwdParamsE,@function
        .size           _ZN10layer_norm31ln_parallel_residual_bwd_kernelINS_13Kernel_traitsIf13__nv_bfloat16fS2_fjLj4096ELj1ELj1ELj8ELj16ENS_18Kernel_traits_baseILj4096EfS2_fS2_fjLj256EEEEELb0ELb1ELb1EEEvNS_9BwdParamsE,(.L_x_2831 - _ZN10layer_norm31ln_parallel_residual_bwd_kernelINS_13Kernel_traitsIf13__nv_bfloat16fS2_fjLj4096ELj1ELj1ELj8ELj16ENS_18Kernel_traits_baseILj4096EfS2_fS2_fjLj256EEEEELb0ELb1ELb1EEEvNS_9BwdParamsE)
        .other          _ZN10layer_norm31ln_parallel_residual_bwd_kernelINS_13Kernel_traitsIf13__nv_bfloat16fS2_fjLj4096ELj1ELj1ELj8ELj16ENS_18Kernel_traits_baseILj4096EfS2_fS2_fjLj256EEEEELb0ELb1ELb1EEEvNS_9BwdParamsE,@"STO_CUDA_ENTRY STV_DEFAULT"
_ZN10layer_norm31ln_parallel_residual_bwd_kernelINS_13Kernel_traitsIf13__nv_bfloat16fS2_fjLj4096ELj1ELj1ELj8ELj16ENS_18Kernel_traits_baseILj4096EfS2_fS2_fjLj256EEEEELb0ELb1ELb1EEEvNS_9BwdParamsE:
.text._ZN10layer_norm31ln_parallel_residual_bwd_kernelINS_13Kernel_traitsIf13__nv_bfloat16fS2_fjLj4096ELj1ELj1ELj8ELj16ENS_18Kernel_traits_baseILj4096EfS2_fS2_fjLj256EEEEELb0ELb1ELb1EEEvNS_9BwdParamsE:
        /* <DEDUP_REMOVED lines=23> */
[----:B------:R-:W0:Y:S01]  /*0170*/  LDCU.64 UR4, c[0x0][0x438] ;  /* 0x00008700ff0477ac */ /* 0x000e220008000a00 */
[----:B------:R-:W1:Y:S01]  /*0180*/  LDC.64 R6, c[0x0][0x3d0] ;  /* 0x0000f400ff067b82 */ /* 0x000e620000000a00 */
        /* <DEDUP_REMOVED lines=14> */
[----:B------:R-:W3:Y:S01]  /*0270*/  LDCU UR13, c[0x0][0x388] ;  /* 0x00007100ff0d77ac */ /* 0x000ee20008000800 */
[----:B0-----:R-:W-:Y:S01]  /*0280*/  UISETP.NE.U32.AND UP0, UPT, UR4, URZ, UPT ;  /* 0x000000ff0400728c */ /* 0x001fe2000bf05070 */
[----:B------:R-:W0:Y:S01]  /*0290*/  LDCU.U8 UR4, c[0x0][0x410] ;  /* 0x00008200ff0477ac */ /* 0x000e220008000000 */
[----:B-1----:R-:W-:Y:S02]  /*02a0*/  IMAD.WIDE.U32 R6, R0, 0x20, R6 ;  /* 0x0000002000067825 */ /* 0x002fe400078e0006 */
[----:B------:R-:W-:Y:S01]  /*02b0*/  UISETP.NE.AND.EX UP0, UPT, UR5, URZ, UPT, UP0 ;  /* 0x000000ff0500728c */ /* 0x000fe2000bf05300 */
[----:B------:R-:W-:Y:S02]  /*02c0*/  CS2R R92, SRZ ;  /* 0x00000000005c7805 */ /* 0x000fe4000001ff00 */
[----:B------:R-:W-:Y:S01]  /*02d0*/  CS2R R100, SRZ ;  /* 0x0000000000647805 */ /* 0x000fe2000001ff00 */
[----:B--2---:R-:W5:Y:S01]  /*02e0*/  LDG.E.128 R28, desc[UR10][R6.64] ;  /* 0x0000000a061c7981 */ /* 0x004f62000c1e1d00 */
[----:B------:R-:W-:Y:S01]  /*02f0*/  MOV R107, RZ ;  /* 0x000000ff006b7202 */ /* 0x000fe20000000f00 */
[----:B------:R-:W1:Y:S01]  /*0300*/  LDCU UR14, c[0x0][0x400] ;  /* 0x00008000ff0e77ac */ /* 0x000e620008000800 */
[----:B------:R-:W-:Y:S01]  /*0310*/  PLOP3.LUT P0, PT, PT, PT, UP0, 0x80, 0x8 ;  /* 0x000000000008781c */ /* 0x000fe20003f0f008 */
[----:B------:R-:W5:Y:S01]  /*0320*/  LDG.E.128 R24, desc[UR10][R6.64+0x10] ;  /* 0x0000100a06187981 */ /* 0x000f62000c1e1d00 */
[----:B------:R-:W-:Y:S01]  /*0330*/  MOV R106, UR12 ;  /* 0x0000000c006a7c02 */ /* 0x000fe20008000f00 */
[----:B------:R-:W2:Y:S02]  /*0340*/  LDCU.64 UR6, c[0x0][0x470] ;  /* 0x00008e00ff0677ac */ /* 0x000ea40008000a00 */
[----:B------:R-:W5:Y:S01]  /*0350*/  LDG.E.128 R20, desc[UR10][R6.64+0x2000] ;  /* 0x0020000a06147981 */ /* 0x000f62000c1e1d00 */
[----:B------:R-:W4:Y:S03]  /*0360*/  LDCU.64 UR8, c[0x0][0x478] ;  /* 0x00008f00ff0877ac */ /* 0x000f260008000a00 */
[----:B------:R3:W5:Y:S01]  /*0370*/  LDG.E.128 R16, desc[UR10][R6.64+0x2010] ;  /* 0x0020100a06107981 */ /* 0x000762000c1e1d00 */
[----:B0-----:R-:W-:-:S06]  /*0380*/  UISETP.NE.AND UP2, UPT, UR4, URZ, UPT ;  /* 0x000000ff0400728c */ /* 0x001fcc000bf45270 */
[----:B------:R-:W-:Y:S02]  /*0390*/  PLOP3.LUT P3, PT, PT, PT, UP2, 0x80, 0x8 ;  /* 0x000000000008781c */ /* 0x000fe40003f6f028 */
[----:B-1-3--:R-:W-:-:S11]  /*03a0*/  CS2R R6, SRZ ;  /* 0x0000000000067805 */ /* 0x00afd6000001ff00 */
.L_x_1072:
[----:B0-----:R-:W0:Y:S01]  /*03b0*/  LDC.64 R82, c[0x0][0x3c0] ;  /* 0x0000f000ff527b82 */ /* 0x001e220000000a00 */
[----:B------:R-:W-:-:S05]  /*03c0*/  IMAD R60, R106, UR13, RZ ;  /* 0x0000000d6a3c7c24 */ /* 0x000fca000f8e02ff */
[----:B------:R-:W-:Y:S02]  /*03d0*/  SHF.R.S32.HI R61, RZ, 0x1f, R60 ;  /* 0x0000001fff3d7819 */ /* 0x000fe4000001143c */
[----:B------:R-:W1:Y:S02]  /*03e0*/  LDC.64 R76, c[0x0][0x3a8] ;  /* 0x0000ea00ff4c7b82 */ /* 0x000e640000000a00 */
[----:B------:R-:W-:-:S04]  /*03f0*/  LEA.HI R61, R61, R60, RZ, 0x3 ;  /* 0x0000003c3d3d7211 */ /* 0x000fc800078f18ff */
[----:B------:R-:W-:Y:S02]  /*0400*/  LEA.HI.SX32 R105, R61, R0, 0x1d ;  /* 0x000000003d697211 */ /* 0x000fe400078feaff */
[----:B------:R-:W3:Y:S08]  /*0410*/  LDC.64 R80, c[0x0][0x428] ;  /* 0x00010a00ff507b82 */ /* 0x000ef00000000a00 */
[----:B------:R-:W2:Y:S01]  /*0420*/  LDC.64 R108, c[0x0][0x3c8] ;  /* 0x0000f200ff6c7b82 */ /* 0x000ea20000000a00 */
[----:B0-----:R-:W-:-:S05]  /*0430*/  IMAD.WIDE R82, R106, 0x4, R82 ;  /* 0x000000046a527825 */ /* 0x001fca00078e0252 */
[----:B------:R-:W4:Y:S01]  /*0440*/  LDG.E R113, desc[UR10][R82.64] ;  /* 0x0000000a52717981 */ /* 0x000f22000c1e1900 */
[C---:B-1----:R-:W-:Y:S01]  /*0450*/  IMAD.WIDE.U32 R68, R105.reuse, 0x20, R76 ;  /* 0x0000002069447825 */ /* 0x042fe200078e004c */
[C---:B------:R-:W-:Y:S01]  /*0460*/  IADD3 R112, PT, PT, R105.reuse, 0x100, RZ ;  /* 0x0000010069707810 */ /* 0x040fe20007ffe0ff */
[----:B------:R-:W0:Y:S03]  /*0470*/  @P0 LDC.64 R98, c[0x0][0x438] ;  /* 0x00010e00ff620b82 */ /* 0x000e260000000a00 */
[----:B------:R-:W4:Y:S01]  /*0480*/  LDG.E.128 R60, desc[UR10][R68.64] ;  /* 0x0000000a443c7981 */ /* 0x000f22000c1e1d00 */
[----:B---3--:R-:W-:-:S04]  /*0490*/  IMAD.WIDE.U32 R64, R105, 0x10, R80 ;  /* 0x0000001069407825 */ /* 0x008fc800078e0050 */
[----:B------:R-:W1:Y:S02]  /*04a0*/  LDC.64 R94, c[0x0][0x438] ;  /* 0x00010e00ff5e7b82 */ /* 0x000e640000000a00 */
[----:B------:R-:W3:Y:S01]  /*04b0*/  LDG.E.128 R64, desc[UR10][R64.64] ;  /* 0x0000000a40407981 */ /* 0x000ee2000c1e1d00 */
[----:B--2---:R-:W-:-:S03]  /*04c0*/  IMAD.WIDE R108, R106, 0x4, R108 ;  /* 0x000000046a6c7825 */ /* 0x004fc600078e026c */
[----:B------:R-:W2:Y:S04]  /*04d0*/  LDG.E.128 R68, desc[UR10][R68.64+0x10] ;  /* 0x0000100a44447981 */ /* 0x000ea8000c1e1d00 */
[----:B------:R-:W2:Y:S01]  /*04e0*/  LDG.E R108, desc[UR10][R108.64] ;  /* 0x0000000a6c6c7981 */ /* 0x000ea2000c1e1900 */
[----:B------:R-:W-:-:S05]  /*04f0*/  IMAD.WIDE.U32 R76, R112, 0x20, R76 ;  /* 0x00000020704c7825 */ /* 0x000fca00078e004c */
[----:B------:R-:W2:Y:S01]  /*0500*/  LDG.E.128 R72, desc[UR10][R76.64] ;  /* 0x0000000a4c487981 */ /* 0x000ea2000c1e1d00 */
[----:B------:R-:W-:-:S06]  /*0510*/  IMAD.WIDE.U32 R80, R112, 0x10, R80 ;  /* 0x0000001070507825 */ /* 0x000fcc00078e0050 */
[----:B------:R-:W2:Y:S04]  /*0520*/  LDG.E.128 R80, desc[UR10][R80.64] ;  /* 0x0000000a50507981 */ /* 0x000ea8000c1e1d00 */
[----:B------:R-:W2:Y:S01]  /*0530*/  LDG.E.128 R76, desc[UR10][R76.64+0x10] ;  /* 0x0000100a4c4c7981 */ /* 0x000ea2000c1e1d00 */
[----:B0-----:R-:W-:Y:S01]  /*0540*/  @P0 IMAD.WIDE.U32 R98, R105, 0x20, R98 ;  /* 0x0000002069620825 */ /* 0x001fe200078e0062 */
[----:B-1----:R-:W-:-:S04]  /*0550*/  ISETP.NE.U32.AND P1, PT, R94, RZ, PT ;  /* 0x000000ff5e00720c */ /* 0x002fc80003f25070 */
[----:B-----5:R-:W5:Y:S04]  /*0560*/  @P0 LDG.E.128 R32, desc[UR10][R98.64] ;  /* 0x0000000a62200981 */ /* 0x020f68000c1e1d00 */
[----:B------:R0:W5:Y:S01]  /*0570*/  @P0 LDG.E.128 R36, desc[UR10][R98.64+0x10] ;  /* 0x0000100a62240981 */ /* 0x000162000c1e1d00 */
[----:B------:R-:W-:Y:S01]  /*0580*/  ISETP.NE.AND.EX P0, PT, R95, RZ, PT, P1 ;  /* 0x000000ff5f00720c */ /* 0x000fe20003f05310 */
[----:B0-----:R-:W0:-:S12]  /*0590*/  LDC.64 R98, c[0x0][0x380] ;  /* 0x0000e000ff627b82 */ /* 0x001e180000000a00 */
[----:B------:R-:W1:Y:S01]  /*05a0*/  @P0 LDC.64 R110, c[0x0][0x438] ;  /* 0x00010e00ff6e0b82 */ /* 0x000e620000000a00 */
[----:B0-----:R-:W-:-:S04]  /*05b0*/  IADD3 R106, PT, PT, R106, R98, RZ ;  /* 0x000000626a6a7210 */ /* 0x001fc80007ffe0ff */
[----:B------:R-:W-:Y:S01]  /*05c0*/  ISETP.GE.AND P4, PT, R106, R99, PT ;  /* 0x000000636a00720c */ /* 0x000fe20003f86270 */
[----:B-1----:R-:W-:-:S05]  /*05d0*/  @P0 IMAD.WIDE.U32 R110, R112, 0x20, R110 ;  /* 0x00000020706e0825 */ /* 0x002fca00078e006e */
[----:B------:R-:W5:Y:S04]  /*05e0*/  @P0 LDG.E.128 R40, desc[UR10][R110.64] ;  /* 0x0000000a6e280981 */ /* 0x000f68000c1e1d00 */
[----:B------:R0:W5:Y:S01]  /*05f0*/  @P0 LDG.E.128 R44, desc[UR10][R110.64+0x10] ;  /* 0x0000100a6e2c0981 */ /* 0x000162000c1e1d00 */
[----:B----4-:R-:W-:-:S05]  /*0600*/  FSEL R109, R113, RZ, !P3 ;  /* 0x000000ff716d7208 */ /* 0x010fca0005800000 */
[C---:B------:R-:W-:Y:S01]  /*0610*/  FADD.FTZ R120, -R109.reuse, R60 ;  /* 0x0000003c6d787221 */ /* 0x040fe20000010100 */
[C-C-:B------:R-:W-:Y:S01]  /*0620*/  FADD.FTZ R114, -R109.reuse, R63.reuse ;  /* 0x0000003f6d727221 */ /* 0x140fe20000010100 */
[----:B------:R-:W-:Y:S01]  /*0630*/  FADD.FTZ R116, -R109, R62 ;  /* 0x0000003e6d747221 */ /* 0x000fe20000010100 */
[C---:B---3--:R-:W-:Y:S02]  /*0640*/  SHF.L.U32 R119, R64.reuse, 0x10, RZ ;  /* 0x0000001040777819 */ /* 0x048fe400000006ff */
[----:B------:R-:W-:Y:S01]  /*0650*/  PRMT R63, R64, 0x7632, R63 ;  /* 0x00007632403f7816 */ /* 0x000fe2000000003f */
[----:B--2---:R-:W-:-:S03]  /*0660*/  FMUL.FTZ R120, R108, R120 ;  /* 0x000000786c787220 */ /* 0x004fc60000410000 */
[----:B------:R-:W-:Y:S01]  /*0670*/  SHF.L.U32 R63, R63, 0x10, RZ ;  /* 0x000000103f3f7819 */ /* 0x000fe200000006ff */
[----:B------:R-:W-:Y:S01]  /*0680*/  FADD.FTZ R104, R119, R104 ;  /* 0x0000006877687221 */ /* 0x000fe20000010000 */
[-C--:B------:R-:W-:Y:S01]  /*0690*/  FFMA.FTZ R107, R120, R119.reuse, R107 ;  /* 0x00000077786b7223 */ /* 0x080fe2000001006b */
[----:B------:R-:W-:Y:S01]  /*06a0*/  FMUL.FTZ R119, R28, R119 ;  /* 0x000000771c777220 */ /* 0x000fe20000410000 */
[----:B------:R-:W-:Y:S01]  /*06b0*/  FADD.FTZ R118, -R109, R61 ;  /* 0x0000003d6d767221 */ /* 0x000fe20000010100 */
[C---:B------:R-:W-:Y:S01]  /*06c0*/  PRMT R98, R65.reuse, 0x7632, R98 ;  /* 0x0000763241627816 */ /* 0x040fe20000000062 */
[----:B------:R-:W-:Y:S01]  /*06d0*/  FMUL.FTZ R116, R108, R116 ;  /* 0x000000746c747220 */ /* 0x000fe20000410000 */
[----:B------:R-:W-:Y:S02]  /*06e0*/  SHF.L.U32 R115, R65, 0x10, RZ ;  /* 0x0000001041737819 */ /* 0x000fe400000006ff */
[C---:B------:R-:W-:Y:S02]  /*06f0*/  PRMT R62, R66.reuse, 0x7632, R62 ;  /* 0x00007632423e7816 */ /* 0x040fe4000000003e */
[----:B------:R-:W-:Y:S01]  /*0700*/  SHF.L.U32 R61, R66, 0x10, RZ ;  /* 0x00000010423d7819 */ /* 0x000fe200000006ff */
[----:B------:R-:W-:Y:S01]  /*0710*/  FADD.FTZ R66, -R109, R74 ;  /* 0x0000004a6d427221 */ /* 0x000fe20000010100 */
        /* <DEDUP_REMOVED lines=8> */
[----:B------:R-:W-:Y:S01]  /*07a0*/  FADD.FTZ R112, -R109, R68 ;  /* 0x000000446d707221 */ /* 0x000fe20000010100 */
[-C--:B------:R-:W-:Y:S01]  /*07b0*/  FFMA.FTZ R100, R114, R113.reuse, R100 ;  /* 0x0000007172647223 */ /* 0x080fe20000010064 */
[----:B------:R-:W-:Y:S01]  /*07c0*/  FADD.FTZ R14, R113, R14 ;  /* 0x0000000e710e7221 */ /* 0x000fe20000010000 */
[----:B------:R-:W-:Y:S01]  /*07d0*/  FMUL.FTZ R113, R31, R113 ;  /* 0x000000711f717220 */ /* 0x000fe20000410000 */
[----:B------:R-:W-:Y:S01]  /*07e0*/  FADD.FTZ R74, R115, R74 ;  /* 0x0000004a734a7221 */ /* 0x000fe20000010000 */
[C---:B------:R-:W-:Y:S01]  /*07f0*/  FADD.FTZ R99, -R109.reuse, R70 ;  /* 0x000000466d637221 */ /* 0x040fe20000010100 */
[----:B------:R-:W-:Y:S01]  /*0800*/  FADD.FTZ R64, -R109, R72 ;  /* 0x000000486d407221 */ /* 0x000fe20000010100 */
[C---:B------:R-:W-:Y:S01]  /*0810*/  PRMT R70, R81.reuse, 0x7632, R70 ;  /* 0x0000763251467816 */ /* 0x040fe20000000046 */
[----:B------:R-:W-:Y:S01]  /*0820*/  FMUL.FTZ R112, R108, R112 ;  /* 0x000000706c707220 */ /* 0x000fe20000410000 */
[----:B------:R-:W-:Y:S01]  /*0830*/  SHF.L.U32 R72, R81, 0x10, RZ ;  /* 0x0000001051487819 */ /* 0x000fe200000006ff */
[-C--:B------:R-:W-:Y:S01]  /*0840*/  FMUL.FTZ R81, R24, R61.reuse ;  /* 0x0000003d18517220 */ /* 0x080fe20000410000 */
[----:B------:R-:W-:Y:S01]  /*0850*/  SHF.L.U32 R62, R62, 0x10, RZ ;  /* 0x000000103e3e7819 */ /* 0x000fe200000006ff */
[----:B------:R-:W-:Y:S01]  /*0860*/  FADD.FTZ R74, R113, R74 ;  /* 0x0000004a714a7221 */ /* 0x000fe20000010000 */
[----:B------:R-:W-:Y:S01]  /*0870*/  PRMT R60, R67, 0x7632, R60 ;  /* 0x00007632433c7816 */ /* 0x000fe2000000003c */
[----:B------:R-:W-:Y:S01]  /*0880*/  FADD.FTZ R69, -R109, R69 ;  /* 0x000000456d457221 */ /* 0x000fe20000010100 */
[----:B------:R-:W-:Y:S01]  /*0890*/  SHF.L.U32 R67, R67, 0x10, RZ ;  /* 0x0000001043437819 */ /* 0x000fe200000006ff */
[----:B------:R-:W-:Y:S01]  /*08a0*/  FMUL.FTZ R118, R108, R118 ;  /* 0x000000766c767220 */ /* 0x000fe20000410000 */
[----:B------:R-:W-:Y:S01]  /*08b0*/  FADD.FTZ R13, R61, R13 ;  /* 0x0000000d3d0d7221 */ /* 0x000fe20000010000 */
[----:B------:R-:W-:Y:S01]  /*08c0*/  FFMA.FTZ R96, R112, R61, R96 ;  /* 0x0000003d70607223 */ /* 0x000fe20000010060 */
[----:B------:R-:W-:Y:S01]  /*08d0*/  FADD.FTZ R65, -R109, R73 ;  /* 0x000000496d417221 */ /* 0x000fe20000010100 */
[----:B0-----:R-:W-:Y:S01]  /*08e0*/  FMUL.FTZ R110, R25, R62 ;  /* 0x0000003e196e7220 */ /* 0x001fe20000410000 */
[----:B------:R-:W-:Y:S01]  /*08f0*/  FADD.FTZ R61, R81, R74 ;  /* 0x0000004a513d7221 */ /* 0x000fe20000010000 */
[----:B------:R-:W-:-:S02]  /*0900*/  PRMT R68, R80, 0x7632, R68 ;  /* 0x0000763250447816 */ /* 0x000fc40000000044 */
[----:B------:R-:W-:Y:S01]  /*0910*/  SHF.L.U32 R73, R80, 0x10, RZ ;  /* 0x0000001050497819 */ /* 0x000fe200000006ff */
[----:B------:R-:W-:Y:S01]  /*0920*/  FMUL.FTZ R80, R108, R99 ;  /* 0x000000636c507220 */ /* 0x000fe20000410000 */
[----:B------:R-:W-:Y:S01]  /*0930*/  SHF.L.U32 R60, R60, 0x10, RZ ;  /* 0x000000103c3c7819 */ /* 0x000fe200000006ff */
[----:B------:R-:W-:Y:S01]  /*0940*/  FMUL.FTZ R99, R108, R69 ;  /* 0x000000456c637220 */ /* 0x000fe20000410000 */
[----:B------:R-:W-:Y:S01]  /*0950*/  FFMA.FTZ R103, R118, R63, R103 ;  /* 0x0000003f76677223 */ /* 0x000fe20000010067 */
[----:B------:R-:W-:Y:S01]  /*0960*/  FADD.FTZ R102, R63, R102 ;  /* 0x000000663f667221 */ /* 0x000fe20000010000 */
[----:B------:R-:W-:Y:S01]  /*0970*/  FMUL.FTZ R98, R26, R67 ;  /* 0x000000431a627220 */ /* 0x000fe20000410000 */
[----:B------:R-:W-:Y:S01]  /*0980*/  FADD.FTZ R63, R110, R61 ;  /* 0x0000003d6e3f7221 */ /* 0x000fe20000010000 */
[----:B------:R-:W-:Y:S01]  /*0990*/  FADD.FTZ R12, R62, R12 ;  /* 0x0000000c3e0c7221 */ /* 0x000fe20000010000 */
[----:B------:R-:W-:Y:S01]  /*09a0*/  FFMA.FTZ R93, R99, R62, R93 ;  /* 0x0000003e635d7223 */ /* 0x000fe2000001005d */
[----:B------:R-:W-:Y:S01]  /*09b0*/  FMUL.FTZ R111, R27, R60 ;  /* 0x0000003c1b6f7220 */ /* 0x000fe20000410000 */
[----:B------:R-:W-:Y:S01]  /*09c0*/  FFMA.FTZ R61, R120, R119, RZ ;  /* 0x00000077783d7223 */ /* 0x000fe200000100ff */
[----:B------:R-:W-:Y:S01]  /*09d0*/  FADD.FTZ R62, R98, R63 ;  /* 0x0000003f623e7221 */ /* 0x000fe20000010000 */
[----:B------:R-:W-:Y:S01]  /*09e0*/  FADD.FTZ R71, -R109, R71 ;  /* 0x000000476d477221 */ /* 0x000fe20000010100 */
[----:B------:R-:W-:Y:S01]  /*09f0*/  SHF.L.U32 R68, R68, 0x10, RZ ;  /* 0x0000001044447819 */ /* 0x000fe200000006ff */
[----:B------:R-:W-:Y:S01]  /*0a00*/  FADD.FTZ R11, R67, R11 ;  /* 0x0000000b430b7221 */ /* 0x000fe20000010000 */
[----:B------:R-:W-:Y:S01]  /*0a10*/  FFMA.FTZ R92, R80, R67, R92 ;  /* 0x00000043505c7223 */ /* 0x000fe2000001005c */
[----:B------:R-:W-:Y:S01]  /*0a20*/  FMUL.FTZ R65, R108, R65 ;  /* 0x000000416c417220 */ /* 0x000fe20000410000 */
[----:B------:R-:W-:Y:S01]  /*0a30*/  FMUL.FTZ R67, R20, R73 ;  /* 0x0000004914437220 */ /* 0x000fe20000410000 */
[----:B------:R-:W-:Y:S01]  /*0a40*/  FFMA.FTZ R61, R118, R117, R61 ;  /* 0x00000075763d7223 */ /* 0x000fe2000001003d */
[----:B------:R-:W-:Y:S01]  /*0a50*/  FADD.FTZ R62, R111, R62 ;  /* 0x0000003e6f3e7221 */ /* 0x000fe20000010000 */
[C---:B------:R-:W-:Y:S01]  /*0a60*/  FADD.FTZ R75, -R109.reuse, R75 ;  /* 0x0000004b6d4b7221 */ /* 0x040fe20000010100 */
[C---:B------:R-:W-:Y:S01]  /*0a70*/  FADD.FTZ R76, -R109.reuse, R76 ;  /* 0x0000004c6d4c7221 */ /* 0x040fe20000010100 */
[C---:B------:R-:W-:Y:S01]  /*0a80*/  FADD.FTZ R77, -R109.reuse, R77 ;  /* 0x0000004d6d4d7221 */ /* 0x040fe20000010100 */
[C---:B------:R-:W-:Y:S01]  /*0a90*/  FADD.FTZ R78, -R109.reuse, R78 ;  /* 0x0000004e6d4e7221 */ /* 0x040fe20000010100 */
[----:B------:R-:W-:Y:S01]  /*0aa0*/  FADD.FTZ R79, -R109, R79 ;  /* 0x0000004f6d4f7221 */ /* 0x000fe20000010100 */
[----:B------:R-:W-:Y:S01]  /*0ab0*/  FMUL.FTZ R109, R108, R71 ;  /* 0x000000476c6d7220 */ /* 0x000fe20000410000 */
[-C--:B------:R-:W-:Y:S01]  /*0ac0*/  FFMA.FTZ R89, R65, R68.reuse, R89 ;  /* 0x0000004441597223 */ /* 0x080fe20000010059 */
[----:B------:R-:W-:Y:S01]  /*0ad0*/  FADD.FTZ R8, R68, R8 ;  /* 0x0000000844087221 */ /* 0x000fe20000010000 */
[----:B------:R-:W-:Y:S01]  /*0ae0*/  FMUL.FTZ R68, R21, R68 ;  /* 0x0000004415447220 */ /* 0x000fe20000410000 */
[----:B------:R-:W-:Y:S01]  /*0af0*/  FFMA.FTZ R61, R116, R115, R61 ;  /* 0x00000073743d7223 */ /* 0x000fe2000001003d */
[----:B------:R-:W-:Y:S01]  /*0b00*/  FADD.FTZ R63, R67, R62 ;  /* 0x0000003e433f7221 */ /* 0x000fe20000010000 */
[----:B------:R-:W-:Y:S01]  /*0b10*/  FADD.FTZ R10, R60, R10 ;  /* 0x0000000a3c0a7221 */ /* 0x000fe20000010000 */
[----:B------:R-:W-:Y:S01]  /*0b20*/  FFMA.FTZ R91, R109, R60, R91 ;  /* 0x0000003c6d5b7223 */ /* 0x000fe2000001005b */
[----:B------:R-:W-:Y:S01]  /*0b30*/  SHF.L.U32 R60, R70, 0x10, RZ ;  /* 0x00000010463c7819 */ /* 0x000fe200000006ff */
[----:B------:R-:W-:Y:S01]  /*0b40*/  FMUL.FTZ R69, R22, R72 ;  /* 0x0000004816457220 */ /* 0x000fe20000410000 */
[----:B------:R-:W-:Y:S01]  /*0b50*/  FFMA.FTZ R61, R114, R113, R61 ;  /* 0x00000071723d7223 */ /* 0x000fe2000001003d */
[----:B------:R-:W-:Y:S01]  /*0b60*/  FADD.FTZ R70, R63, R68 ;  /* 0x000000443f467221 */ /* 0x000fe20000010000 */
[----:B------:R-:W-:Y:S01]  /*0b70*/  FMUL.FTZ R66, R108, R66 ;  /* 0x000000426c427220 */ /* 0x000fe20000410000 */
[----:B------:R-:W-:Y:S01]  /*0b80*/  PRMT R71, R82, 0x7632, R71 ;  /* 0x0000763252477816 */ /* 0x000fe20000000047 */
[----:B------:R-:W-:Y:S01]  /*0b90*/  FFMA.FTZ R62, R112, R81, R61 ;  /* 0x00000051703e7223 */ /* 0x000fe2000001003d */
[----:B------:R-:W-:Y:S01]  /*0ba0*/  SHF.L.U32 R122, R82, 0x10, RZ ;  /* 0x00000010527a7819 */ /* 0x000fe200000006ff */
[----:B------:R-:W-:Y:S01]  /*0bb0*/  FADD.FTZ R63, R70, R69 ;  /* 0x00000045463f7221 */ /* 0x000fe20000010000 */
[----:B------:R-:W-:Y:S01]  /*0bc0*/  FMUL.FTZ R70, R23, R60 ;  /* 0x0000003c17467220 */ /* 0x000fe20000410000 */
[----:B------:R-:W-:Y:S01]  /*0bd0*/  FADD.FTZ R7, R72, R7 ;  /* 0x0000000748077221 */ /* 0x000fe20000010000 */
[----:B------:R-:W-:Y:S01]  /*0be0*/  FFMA.FTZ R88, R66, R72, R88 ;  /* 0x0000004842587223 */ /* 0x000fe20000010058 */
[----:B------:R-:W-:Y:S01]  /*0bf0*/  SHF.L.U32 R82, R71, 0x10, RZ ;  /* 0x0000001047527819 */ /* 0x000fe200000006ff */
[----:B------:R-:W-:Y:S01]  /*0c00*/  FFMA.FTZ R61, R99, R110, R62 ;  /* 0x0000006e633d7223 */ /* 0x000fe2000001003e */
[----:B------:R-:W-:Y:S01]  /*0c10*/  FADD.FTZ R72, R63, R70 ;  /* 0x000000463f487221 */ /* 0x000fe20000010000 */
[----:B------:R-:W-:Y:S01]  /*0c20*/  FMUL.FTZ R71, R16, R122 ;  /* 0x0000007a10477220 */ /* 0x000fe20000410000 */
[----:B------:R-:W-:Y:S01]  /*0c30*/  FMUL.FTZ R64, R108, R64 ;  /* 0x000000406c407220 */ /* 0x000fe20000410000 */
[----:B------:R-:W-:Y:S01]  /*0c40*/  FFMA.FTZ R62, R80, R98, R61 ;  /* 0x00000062503e7223 */ /* 0x000fe2000001003d */
[C---:B------:R-:W-:Y:S01]  /*0c50*/  SHF.L.U32 R121, R83.reuse, 0x10, RZ ;  /* 0x0000001053797819 */ /* 0x040fe200000006ff */
[----:B------:R-:W-:Y:S01]  /*0c60*/  FADD.FTZ R61, R72, R71 ;  /* 0x00000047483d7221 */ /* 0x000fe20000010000 */
[----:B------:R-:W-:Y:S01]  /*0c70*/  PRMT R63, R83, 0x7632, R63 ;  /* 0x00007632533f7816 */ /* 0x000fe2000000003f */
[----:B------:R-:W-:Y:S01]  /*0c80*/  FMUL.FTZ R72, R17, R82 ;  /* 0x0000005211487220 */ /* 0x000fe20000410000 */
[----:B------:R-:W-:Y:S01]  /*0c90*/  FADD.FTZ R9, R73, R9 ;  /* 0x0000000949097221 */ /* 0x000fe20000010000 */
[----:B------:R-:W-:Y:S01]  /*0ca0*/  FFMA.FTZ R90, R64, R73, R90 ;  /* 0x00000049405a7223 */ /* 0x000fe2000001005a */
[----:B------:R-:W-:Y:S01]  /*0cb0*/  SHF.L.U32 R83, R63, 0x10, RZ ;  /* 0x000000103f537819 */ /* 0x000fe200000006ff */
[----:B------:R-:W-:Y:S01]  /*0cc0*/  FADD.FTZ R74, R61, R72 ;  /* 0x000000483d4a7221 */ /* 0x000fe20000010000 */
[----:B------:R-:W-:Y:S01]  /*0cd0*/  FMUL.FTZ R73, R18, R121 ;  /* 0x0000007912497220 */ /* 0x000fe20000410000 */
[----:B------:R-:W-:-:S03]  /*0ce0*/  FFMA.FTZ R63, R109, R111, R62 ;  /* 0x0000006f6d3f7223 */ /* 0x000fc6000001003e */
[----:B------:R-:W-:Y:S01]  /*0cf0*/  FADD.FTZ R61, R74, R73 ;  /* 0x000000494a3d7221 */ /* 0x000fe20000010000 */
[----:B------:R-:W-:Y:S01]  /*0d00*/  FMUL.FTZ R74, R19, R83 ;  /* 0x00000053134a7220 */ /* 0x000fe20000410000 */
[----:B------:R-:W-:Y:S01]  /*0d10*/  FFMA.FTZ R62, R64, R67, R63 ;  /* 0x00000043403e7223 */ /* 0x000fe2000001003f */
[----:B------:R-:W-:Y:S02]  /*0d20*/  FMUL.FTZ R75, R108, R75 ;  /* 0x0000004b6c4b7220 */ /* 0x000fe40000410000 */
[----:B------:R-:W-:Y:S01]  /*0d30*/  FADD.FTZ R61, R61, R74 ;  /* 0x0000004a3d3d7221 */ /* 0x000fe20000010000 */
[----:B------:R-:W-:Y:S01]  /*0d40*/  FFMA.FTZ R63, R65, R68, R62 ;  /* 0x00000044413f7223 */ /* 0x000fe2000001003e */
[----:B------:R-:W-:Y:S01]  /*0d50*/  FFMA.FTZ R87, R75, R60, R87 ;  /* 0x0000003c4b577223 */ /* 0x000fe20000010057 */
[----:B------:R-:W-:Y:S02]  /*0d60*/  FADD.FTZ R6, R60, R6 ;  /* 0x000000063c067221 */ /* 0x000fe40000010000 */
[----:B------:R-:W-:Y:S01]  /*0d70*/  FFMA.FTZ R62, R66, R69, R63 ;  /* 0x00000045423e7223 */ /* 0x000fe2000001003f */
[----:B------:R-:W0:Y:S01]  /*0d80*/  SHFL.DOWN PT, R60, R61, 0x10, 0x1f ;  /* 0x0a001f003d3c7f89 */ /* 0x000e2200000e0000 */
[----:B------:R-:W-:-:S02]  /*0d90*/  FMUL.FTZ R76, R108, R76 ;  /* 0x0000004c6c4c7220 */ /* 0x000fc40000410000 */
        /* <DEDUP_REMOVED lines=21> */
[----:B-1----:R-:W-:-:S05]  /*0ef0*/  FADD.FTZ R125, R125, R60 ;  /* 0x0000003c7d7d7221 */ /* 0x002fca0000010000 */
[----:B------:R-:W1:Y:S01]  /*0f00*/  SHFL.DOWN PT, R60, R125, 0x1, 0x1f ;  /* 0x08201f007d3c7f89 */ /* 0x000e6200000e0000 */
[----:B------:R-:W-:Y:S01]  /*0f10*/  LOP3.LUT P1, RZ, R0, 0x1f, RZ, 0xc0, !PT ;  /* 0x0000001f00ff7812 */ /* 0x000fe2000782c0ff */
[----:B0-----:R-:W-:-:S05]  /*0f20*/  FADD.FTZ R62, R123, R62 ;  /* 0x0000003e7b3e7221 */ /* 0x001fca0000010000 */
[----:B------:R-:W0:Y:S01]  /*0f30*/  SHFL.DOWN PT, R61, R62, 0x1, 0x1f ;  /* 0x08201f003e3d7f89 */ /* 0x000e2200000e0000 */
[----:B------:R-:W-:Y:S01]  /*0f40*/  BSSY.RECONVERGENT B0, `(.L_x_1054) ;  /* 0x000000d000007945 */ /* 0x000fe20003800200 */
[----:B-1----:R-:W-:Y:S01]  /*0f50*/  FADD.FTZ R60, R125, R60 ;  /* 0x0000003c7d3c7221 */ /* 0x002fe20000010000 */
[----:B0-----:R-:W-:-:S04]  /*0f60*/  FADD.FTZ R61, R62, R61 ;  /* 0x0000003d3e3d7221 */ /* 0x001fc80000010000 */
        /* <DEDUP_REMOVED lines=10> */
.L_x_1055:
[----:B------:R-:W-:Y:S05]  /*1010*/  BSYNC.RECONVERGENT B0 ;  /* 0x0000000000007941 */ /* 0x000fea0003800200 */
.L_x_1054:
        /* <DEDUP_REMOVED lines=85> */
.L_x_1058:
        /* <DEDUP_REMOVED lines=33> */
.L_x_1057:
        /* <DEDUP_REMOVED lines=32> */
.L_x_1060:
        /* <DEDUP_REMOVED lines=33> */
.L_x_1056:
        /* <DEDUP_REMOVED lines=37> */
.L_x_1062:
        /* <DEDUP_REMOVED lines=33> */
.L_x_1061:
        /* <DEDUP_REMOVED lines=32> */
.L_x_1063:
        /* <DEDUP_REMOVED lines=32> */
.L_x_1059:
        /* <DEDUP_REMOVED lines=50> */
.L_x_1066:
        /* <DEDUP_REMOVED lines=29> */
.L_x_1065:
        /* <DEDUP_REMOVED lines=34> */
.L_x_1068:
        /* <DEDUP_REMOVED lines=29> */
.L_x_1064:
        /* <DEDUP_REMOVED lines=35> */
.L_x_1070:
        /* <DEDUP_REMOVED lines=29> */
.L_x_1069:
        /* <DEDUP_REMOVED lines=34> */
.L_x_1071:
        /* <DEDUP_REMOVED lines=28> */
.L_x_1067:
        /* <DEDUP_REMOVED lines=18> */
[----:B-----5:R-:W-:Y:S02]  /*35d0*/  MOV R32, R9 ;  /* 0x0000000900207202 */ /* 0x020fe40000000f00 */
        /* <DEDUP_REMOVED lines=23> */
.L_x_1053:
[----:B------:R-:W1:Y:S08]  /*3750*/  LDC R7, c[0x0][0x388] ;  /* 0x0000e200ff077b82 */ /* 0x000e700000000800 */
[----:B------:R-:W3:Y:S08]  /*3760*/  LDC.64 R2, c[0x0][0x440] ;  /* 0x00011000ff027b82 */ /* 0x000ef00000000a00 */
[----:B------:R-:W4:Y:S01]  /*3770*/  LDC.64 R4, c[0x0][0x448] ;  /* 0x00011200ff047b82 */ /* 0x000f220000000a00 */
[----:B-1----:R-:W-:-:S05]  /*3780*/  IMAD R7, R7, UR12, RZ ;  /* 0x0000000c07077c24 */ /* 0x002fca000f8e02ff */
[----:B------:R-:W-:-:S05]  /*3790*/  LEA.HI R7, R7, R0, RZ, 0x1d ;  /* 0x0000000007077211 */ /* 0x000fca00078fe8ff */
        /* <DEDUP_REMOVED lines=11> */
.L_x_1073:
        /* <DEDUP_REMOVED lines=11> */
.L_x_2831:


//--------------------- .text._ZN10layer_norm31ln_parallel_residual_bwd_kernelINS_13Kernel_traitsIf13__nv_bfloat16fS2_fjLj4096ELj1ELj1ELj8ELj16ENS_18Kernel_traits_baseILj4096EfS2_fS2_fjLj256EEEEELb1ELb0ELb0EEEvNS_9BwdParamsE --------------------------
	.section	.text._ZN10layer_norm31ln_parallel_residual_bwd_kernelINS_13Kernel_traitsIf13__nv_bfloat16fS2_fjLj4096ELj1ELj1ELj8ELj16ENS_18Kernel_traits_baseILj4096EfS2_fS2_fjLj256EEEEELb1ELb0ELb0EEEvNS_9BwdParamsE,"ax",@progbits
	.align	128
        .global         _ZN10layer_norm31ln_parallel_residual_bwd_kernelINS_13Kernel_traitsIf13__nv_bfloat16fS2_fjLj4096ELj1ELj1ELj8ELj16ENS_18Kernel_traits_baseILj4096EfS2_fS2_fjLj256EEEEELb1ELb0ELb0EEEvNS_9BwdParamsE
        .type           _ZN10layer_norm31ln_parallel_residual_bwd_kernelINS_13Kernel_traitsIf13__nv_bfloat16fS2_fjLj4096ELj1ELj1ELj8ELj16ENS_18Kernel_traits_baseILj4096EfS2_fS2_fjLj256EEEEELb1ELb0ELb0EEEvNS_9BwdParamsE,@function
        .size           _ZN10layer_norm31ln_parallel_residual_bwd_kernelINS_13Kernel_traitsIf13__nv_bfloat16fS2_fjLj4096ELj1ELj1ELj8ELj16ENS_18Kernel_traits_baseILj4096EfS2_fS2_fjLj256EEEEELb1ELb0ELb0EEEvNS_9BwdParamsE,(.L_x_2832 - _ZN10layer_norm31ln_parallel_residual_bwd_kernelINS_13Kernel_traitsIf13__nv_bfloat16fS2_fjLj4096ELj1ELj1ELj8ELj16ENS_18Kernel_traits_baseILj4096EfS2_fS2_fjLj256EEEEELb1ELb0ELb0EEEvNS_9BwdParamsE)
        .other          _ZN10layer_norm31ln_parallel_residual_bwd_kernelINS_13Kernel_traitsIf13__nv_bfloat16fS2_fjLj4096ELj1ELj1ELj8ELj16ENS_18Kernel_traits_baseILj4096EfS2_fS2_fjLj256EEEEELb1ELb0ELb0EEEvNS_9BwdParamsE,@"STO_CUDA_ENTRY STV_DEFAULT"
_ZN10layer_norm31ln_parallel_residual_bwd_kernelINS_13Kernel_traitsIf13__nv_bfloat16fS2_fjLj4096ELj1ELj1ELj8ELj16ENS_18Kernel_traits_baseILj4096EfS2_fS2_fjLj256EEEEELb1ELb0ELb0EEEvNS_9BwdParamsE:
.text._ZN10layer_norm31ln_parallel_residual_bwd_kernelINS_13Kernel_traitsIf13__nv_bfloat16fS2_fjLj4096ELj1ELj1ELj8ELj16ENS_18Kernel_traits_baseILj4096EfS2_fS2_fjLj256EEEEELb1ELb0ELb0EEEvNS_9BwdParamsE:
        /* <DEDUP_REMOVED lines=103> */
[----:B------:R-:W1:Y:S01]  /*0670*/  LDCU UR9, c[0x0][0x400] ;  /* 0x00008000ff0977ac */ /* 0x000e620008000800 */
[----:B------:R-:W2:Y:S01]  /*0680*/  LDCU.64 UR6, c[0x0][0x478] ;  /* 0x00008f00ff0677ac */ /* 0x000ea20008000a00 */
[----:B------:R-:W3:Y:S01]  /*0690*/  LDCU.64 UR16, c[0x0][0x438] ;  /* 0x00008700ff1077ac */ /* 0x000ee20008000a00 */
[----:B------:R-:W4:Y:S06]  /*06a0*/  LDCU.64 UR12, c[0x0][0x470] ;  /* 0x00008e00ff0c77ac */ /* 0x000f2c0008000a00 */
.L_x_1101:
        /* <DEDUP_REMOVED lines=22> */
[----:B------:R-:W-:-:S06]  /*0810*/  ISETP.NE.U32.AND P0, PT, RZ, UR16, PT ;  /* 0x00000010ff007c0c */ /* 0x000fcc000bf05070 */
[----:B------:R-:W0:Y:S01]  /*0820*/  LDC.64 R170, c[0x0][0x3b0] ;  /* 0x0000ec00ffaa7b82 */ /* 0x000e220000000a00 */
[----:B------:R-:W3:Y:S01]  /*0830*/  LDG.E.128 R128, desc[UR10][R144.64] ;  /* 0x0000000a90807981 */ /* 0x000ee2000c1e1d00 */
[----:B-1----:R-:W-:-:S03]  /*0840*/  IMAD.WIDE.U32 R136, R148, 0x10, R136 ;  /* 0x0000001094887825 */ /* 0x002fc600078e0088 */
[----:B------:R-:W3:Y:S04]  /*0850*/  LDG.E.128 R140, desc[UR10][R144.64+0x10] ;  /* 0x0000100a908c7981 */ /* 0x000ee8000c1e1d00 */
[----:B------:R-:W3:Y:S01]  /*0860*/  LDG.E.128 R136, desc[UR10][R136.64] ;  /* 0x0000000a88887981 */ /* 0x000ee2000c1e1d00 */
[----:B--2---:R-:W-:-:S06]  /*0870*/  IMAD.WIDE.U32 R132, R148, 0x10, R132 ;  /* 0x0000001094847825 */ /* 0x004fcc00078e0084 */
[----:B------:R-:W2:Y:S01]  /*0880*/  LDG.E.128 R132, desc[UR10][R132.64] ;  /* 0x0000000a84847981 */ /* 0x000ea2000c1e1d00 */
[----:B----4-:R-:W-:Y:S02]  /*0890*/  ISETP.NE.U32.AND P1, PT, RZ, UR12, PT ;  /* 0x0000000cff007c0c */ /* 0x010fe4000bf25070 */
[----:B------:R-:W-:Y:S02]  /*08a0*/  ISETP.NE.AND.EX P0, PT, RZ, UR17, PT, P0 ;  /* 0x00000011ff007c0c */ /* 0x000fe4000bf05300 */
[----:B------:R-:W-:-:S11]  /*08b0*/  ISETP.NE.AND.EX P1, PT, RZ, UR13, PT, P1 ;  /* 0x0000000dff007c0c */ /* 0x000fd6000bf25310 */
[----:B------:R-:W1:Y:S08]  /*08c0*/  @P0 LDC.64 R168, c[0x0][0x438] ;  /* 0x00010e00ffa80b82 */ /* 0x000e700000000a00 */
[----:B------:R-:W4:Y:S01]  /*08d0*/  @P1 LDC.64 R172, c[0x0][0x3b8] ;  /* 0x0000ee00ffac1b82 */ /* 0x000f220000000a00 */
[----:B0-----:R-:W-:-:S05]  /*08e0*/  IMAD.WIDE.U32 R170, R148, 0x8, R170 ;  /* 0x0000000894aa7825 */ /* 0x001fca00078e00aa */
[----:B------:R-:W5:Y:S01]  /*08f0*/  LDG.E.64 R144, desc[UR10][R170.64] ;  /* 0x0000000aaa907981 */ /* 0x000f62000c1e1b00 */
[----:B-1----:R-:W-:-:S05]  /*0900*/  @P0 IMAD.WIDE.U32 R168, R148, 0x20, R168 ;  /* 0x0000002094a80825 */ /* 0x002fca00078e00a8 */
[----:B------:R-:W5:Y:S01]  /*0910*/  @P0 LDG.E.128 R16, desc[UR10][R168.64] ;  /* 0x0000000aa8100981 */ /* 0x000f62000c1e1d00 */
[----:B----4-:R-:W-:-:S03]  /*0920*/  @P1 IMAD.WIDE.U32 R172, R148, 0x8, R172 ;  /* 0x0000000894ac1825 */ /* 0x010fc600078e00ac */
[----:B------:R0:W5:Y:S04]  /*0930*/  @P0 LDG.E.128 R12, desc[UR10][R168.64+0x10] ;  /* 0x0000100aa80c0981 */ /* 0x000168000c1e1d00 */
[----:B------:R1:W5:Y:S01]  /*0940*/  @P1 LDG.E.64 R178, desc[UR10][R172.64] ;  /* 0x0000000aacb21981 */ /* 0x000362000c1e1b00 */
[C---:B---3--:R-:W-:Y:S01]  /*0950*/  FADD.FTZ R176, -R185.reuse, R130 ;  /* 0x00000082b9b07221 */ /* 0x048fe20000010100 */
[C---:B------:R-:W-:Y:S01]  /*0960*/  FADD.FTZ R128, -R185.reuse, R128 ;  /* 0x00000080b9807221 */ /* 0x040fe20000010100 */
[C---:B------:R-:W-:Y:S01]  /*0970*/  FADD.FTZ R174, -R185.reuse, R129 ;  /* 0x00000081b9ae7221 */ /* 0x040fe20000010100 */
[----:B------:R-:W-:Y:S01]  /*0980*/  PRMT R130, R136, 0x7632, R130 ;  /* 0x0000763288827816 */ /* 0x000fe20000000082 */
[----:B------:R-:W-:-:S03]  /*0990*/  FADD.FTZ R182, -R185, R131 ;  /* 0x00000083b9b67221 */ /* 0x000fc60000010100 */
[----:B------:R-:W-:Y:S01]  /*09a0*/  SHF.L.U32 R130, R130, 0x10, RZ ;  /* 0x0000001082827819 */ /* 0x000fe200000006ff */
[----:B-----5:R-:W-:Y:S01]  /*09b0*/  FMUL.FTZ R3, R151, R128 ;  /* 0x0000008097037220 */ /* 0x020fe20000410000 */
[----:B--2---:R-:W-:Y:S02]  /*09c0*/  PRMT R129, R132, 0x7632, R129 ;  /* 0x0000763284817816 */ /* 0x004fe40000000081 */
[C---:B------:R-:W-:Y:S02]  /*09d0*/  PRMT R177, R134.reuse, 0x7632, R177 ;  /* 0x0000763286b17816 */ /* 0x040fe400000000b1 */
[----:B------:R-:W-:Y:S02]  /*09e0*/  SHF.L.U32 R183, R134, 0x10, RZ ;  /* 0x0000001086b77819 */ /* 0x000fe400000006ff */
[----:B------:R-:W-:Y:S01]  /*09f0*/  PRMT R134, R137, 0x7632, R134 ;  /* 0x0000763289867816 */ /* 0x000fe20000000086 */
[----:B0-----:R-:W-:Y:S01]  /*0a00*/  FMUL.FTZ R168, R151, R174 ;  /* 0x000000ae97a87220 */ /* 0x001fe20000410000 */
[----:B------:R-:W-:Y:S01]  /*0a10*/  SHF.L.U32 R131, R132, 0x10, RZ ;  /* 0x0000001084837819 */ /* 0x000fe200000006ff */
[----:B------:R-:W-:Y:S01]  /*0a20*/  FMUL.FTZ R132, R105, R130 ;  /* 0x0000008269847220 */ /* 0x000fe20000410000 */
[----:B------:R-:W-:-:S02]  /*0a30*/  SHF.L.U32 R128, R129, 0x10, RZ ;  /* 0x0000001081807819 */ /* 0x000fc400000006ff */
[C---:B------:R-:W-:Y:S02]  /*0a40*/  PRMT R175, R133.reuse, 0x7632, R175 ;  /* 0x0000763285af7816 */ /* 0x040fe400000000af */
[----:B-1----:R-:W-:Y:S02]  /*0a50*/  SHF.L.U32 R173, R133, 0x10, RZ ;  /* 0x0000001085ad7819 */ /* 0x002fe400000006ff */
[----:B------:R-:W-:Y:S02]  /*0a60*/  SHF.L.U32 R134, R134, 0x10, RZ ;  /* 0x0000001086867819 */ /* 0x000fe400000006ff */
[----:B------:R-:W-:Y:S01]  /*0a70*/  SHF.L.U32 R133, R136, 0x10, RZ ;  /* 0x0000001088857819 */ /* 0x000fe200000006ff */
[-C--:B------:R-:W-:Y:S01]  /*0a80*/  FFMA.FTZ R81, R168, R128.reuse, R81 ;  /* 0x00000080a8517223 */ /* 0x080fe20000010051 */
[----:B------:R-:W-:Y:S01]  /*0a90*/  SHF.L.U32 R137, R137, 0x10, RZ ;  /* 0x0000001089897819 */ /* 0x000fe200000006ff */
[----:B------:R-:W-:Y:S01]  /*0aa0*/  FFMA.FTZ R167, R113, R128, R132 ;  /* 0x0000008071a77223 */ /* 0x000fe20000010084 */
[C---:B------:R-:W-:Y:S01]  /*0ab0*/  PRMT R136, R138.reuse, 0x7632, R136 ;  /* 0x000076328a887816 */ /* 0x040fe20000000088 */
[----:B------:R-:W-:Y:S01]  /*0ac0*/  FADD.FTZ R65, R65, R128 ;  /* 0x0000008041417221 */ /* 0x000fe20000010000 */
[----:B------:R-:W-:Y:S01]  /*0ad0*/  SHF.L.U32 R128, R175, 0x10, RZ ;  /* 0x00000010af807819 */ /* 0x000fe200000006ff */
[----:B------:R-:W-:Y:S01]  /*0ae0*/  FMUL.FTZ R172, R151, R182 ;  /* 0x000000b697ac7220 */ /* 0x000fe20000410000 */
[----:B------:R-:W-:Y:S01]  /*0af0*/  FMUL.FTZ R132, R107, R134 ;  /* 0x000000866b847220 */ /* 0x000fe20000410000 */
[----:B------:R-:W-:Y:S01]  /*0b00*/  SHF.L.U32 R187, R138, 0x10, RZ ;  /* 0x000000108abb7819 */ /* 0x000fe200000006ff */
[----:B------:R-:W-:Y:S01]  /*0b10*/  FADD.FTZ R138, -R185, R141 ;  /* 0x0000008db98a7221 */ /* 0x000fe20000010100 */
[----:B------:R-:W-:Y:S01]  /*0b20*/  SHF.L.U32 R136, R136, 0x10, RZ ;  /* 0x0000001088887819 */ /* 0x000fe200000006ff */
[----:B------:R-:W-:Y:S01]  /*0b30*/  FMUL.FTZ R129, R106, R137 ;  /* 0x000000896a817220 */ /* 0x000fe20000410000 */
[----:B------:R-:W-:-:S02]  /*0b40*/  PRMT R186, R135, 0x7632, R186 ;  /* 0x0000763287ba7816 */ /* 0x000fc400000000ba */
[----:B------:R-:W-:Y:S01]  /*0b50*/  SHF.L.U32 R189, R135, 0x10, RZ ;  /* 0x0000001087bd7819 */ /* 0x000fe200000006ff */
[----:B------:R-:W-:Y:S01]  /*0b60*/  FMUL.FTZ R135, R104, R133 ;  /* 0x0000008568877220 */ /* 0x000fe20000410000 */
[----:B------:R-:W-:Y:S01]  /*0b70*/  PRMT R188, R139, 0x7632, R188 ;  /* 0x000076328bbc7816 */ /* 0x000fe200000000bc */
        /* <DEDUP_REMOVED lines=25> */
[----:B------:R-:W-:Y:S02]  /*0d10*/  FADD.FTZ R140, -R185, R140 ;  /* 0x0000008cb98c7221 */ /* 0x000fe40000010100 */
[----:B------:R-:W-:Y:S01]  /*0d20*/  FADD.FTZ R130, R131, R174 ;  /* 0x000000ae83827221 */ /* 0x000fe20000010000 */
[C---:B------:R-:W-:Y:S01]  /*0d30*/  FFMA.FTZ R129, R169.reuse, R174, R128 ;  /* 0x000000aea9817223 */ /* 0x040fe20000010080 */
[----:B------:R-:W-:Y:S01]  /*0d40*/  FADD.FTZ R66, R66, R173 ;  /* 0x000000ad42427221 */ /* 0x000fe20000010000 */
[----:B------:R-:W-:Y:S01]  /*0d50*/  FFMA.FTZ R82, R169, R173, R82 ;  /* 0x000000ada9527223 */ /* 0x000fe20000010052 */
[----:B------:R-:W-:Y:S01]  /*0d60*/  FMUL.FTZ R173, R151, R140 ;  /* 0x0000008c97ad7220 */ /* 0x000fe20000410000 */
[----:B------:R-:W-:Y:S01]  /*0d70*/  FADD.FTZ R131, R130, R171 ;  /* 0x000000ab82837221 */ /* 0x000fe20000010000 */
[C---:B------:R-:W-:Y:S01]  /*0d80*/  FFMA.FTZ R128, R172.reuse, R171, R129 ;  /* 0x000000abac807223 */ /* 0x040fe20000010081 */
[----:B------:R-:W-:Y:S01]  /*0d90*/  FFMA.FTZ R51, R172, R134, R51 ;  /* 0x00000086ac337223 */ /* 0x000fe20000010033 */
[----:B------:R-:W-:Y:S01]  /*0da0*/  FADD.FTZ R35, R35, R134 ;  /* 0x0000008623237221 */ /* 0x000fe20000010000 */
[----:B------:R-:W-:Y:S01]  /*0db0*/  SHF.L.U32 R134, R188, 0x10, RZ ;  /* 0x00000010bc867819 */ /* 0x000fe200000006ff */
[----:B------:R-:W-:Y:S01]  /*0dc0*/  FADD.FTZ R142, -R185, R142 ;  /* 0x0000008eb98e7221 */ /* 0x000fe20000010100 */
[----:B------:R-:W-:Y:S01]  /*0dd0*/  FADD.FTZ R130, R131, R182 ;  /* 0x000000b683827221 */ /* 0x000fe20000010000 */
[----:B------:R-:W-:Y:S01]  /*0de0*/  FFMA.FTZ R129, R173, R182, R128 ;  /* 0x000000b6ad817223 */ /* 0x000fe20000010080 */
[----:B------:R-:W-:Y:S01]  /*0df0*/  FADD.FTZ R29, R29, R136 ;  /* 0x000000881d1d7221 */ /* 0x000fe20000010000 */
        /* <DEDUP_REMOVED lines=30> */
.L_x_1076:
[----:B----4-:R-:W-:Y:S05]  /*0fe0*/  BSYNC.RECONVERGENT B0 ;  /* 0x0000000000007941 */ /* 0x010fea0003800200 */
.L_x_1075:
        /* <DEDUP_REMOVED lines=15> */
[C---:B0-----:R-:W-:Y:S01]  /*10e0*/  IMAD.WIDE.U32 R154, R189.reuse, 0x8, R154 ;  /* 0x00000008bd9a7825 */ /* 0x041fe200078e009a */
[----:B------:R-:W-:Y:S02]  /*10f0*/  ISETP.NE.AND.EX P1, PT, RZ, UR13, PT, P1 ;  /* 0x0000000dff007c0c */ /* 0x000fe4000bf25310 */
[----:B------:R-:W-:Y:S02]  /*1100*/  ISETP.NE.AND.EX P0, PT, RZ, UR17, PT, P0 ;  /* 0x00000011ff007c0c */ /* 0x000fe4000bf05300 */
[----:B------:R-:W5:Y:S09]  /*1110*/  LDG.E.64 R146, desc[UR10][R154.64] ;  /* 0x0000000a9a927981 */ /* 0x000f72000c1e1b00 */
[----:B------:R-:W0:Y:S08]  /*1120*/  @P1 LDC.64 R156, c[0x0][0x3b8] ;  /* 0x0000ee00ff9c1b82 */ /* 0x000e300000000a00 */
[----:B------:R-:W1:Y:S01]  /*1130*/  @P0 LDC.64 R152, c[0x0][0x438] ;  /* 0x00010e00ff980b82 */ /* 0x000e620000000a00 */
[----:B0-----:R-:W-:-:S05]  /*1140*/  @P1 IMAD.WIDE.U32 R156, R189, 0x8, R156 ;  /* 0x00000008bd9c1825 */ /* 0x001fca00078e009c */
[----:B------:R0:W5:Y:S01]  /*1150*/  @P1 LDG.E.64 R180, desc[UR10][R156.64] ;  /* 0x0000000a9cb41981 */ /* 0x000162000c1e1b00 */
[----:B-1----:R-:W-:-:S05]  /*1160*/  @P0 IMAD.WIDE.U32 R152, R189, 0x20, R152 ;  /* 0x00000020bd980825 */ /* 0x002fca00078e0098 */
[----:B------:R-:W5:Y:S04]  /*1170*/  @P0 LDG.E.128 R8, desc[UR10][R152.64] ;  /* 0x0000000a98080981 */ /* 0x000f68000c1e1d00 */
[----:B------:R1:W5:Y:S01]  /*1180*/  @P0 LDG.E.128 R4, desc[UR10][R152.64+0x10] ;  /* 0x0000100a98040981 */ /* 0x000362000c1e1d00 */
[C---:B---3--:R-:W-:Y:S02]  /*1190*/  PRMT R150, R128.reuse, 0x7632, R150 ;  /* 0x0000763280967816 */ /* 0x048fe40000000096 */
[----:B------:R-:W-:Y:S02]  /*11a0*/  SHF.L.U32 R159, R128, 0x10, RZ ;  /* 0x00000010809f7819 */ /* 0x000fe400000006ff */
[C---:B------:R-:W-:Y:S02]  /*11b0*/  PRMT R161, R129.reuse, 0x7632, R161 ;  /* 0x0000763281a17816 */ /* 0x040fe400000000a1 */
[----:B------:R-:W-:-:S02]  /*11c0*/  SHF.L.U32 R163, R129, 0x10, RZ ;  /* 0x0000001081a37819 */ /* 0x000fc400000006ff */
[C---:B----4-:R-:W-:Y:S02]  /*11d0*/  PRMT R128, R132.reuse, 0x7632, R128 ;  /* 0x0000763284807816 */ /* 0x050fe40000000080 */
[----:B------:R-:W-:Y:S02]  /*11e0*/  SHF.L.U32 R129, R132, 0x10, RZ ;  /* 0x0000001084817819 */ /* 0x000fe400000006ff */
[----:B------:R-:W-:Y:S01]  /*11f0*/  SHF.L.U32 R128, R128, 0x10, RZ ;  /* 0x0000001080807819 */ /* 0x000fe200000006ff */
[C---:B--2---:R-:W-:Y:S01]  /*1200*/  FADD.FTZ R160, -R185.reuse, R137 ;  /* 0x00000089b9a07221 */ /* 0x044fe20000010100 */
[----:B------:R-:W-:Y:S01]  /*1210*/  FADD.FTZ R136, -R185, R136 ;  /* 0x00000088b9887221 */ /* 0x000fe20000010100 */
[----:B------:R-:W-:Y:S02]  /*1220*/  PRMT R132, R133, 0x7632, R132 ;  /* 0x0000763285847816 */ /* 0x000fe40000000084 */
[----:B------:R-:W-:Y:S01]  /*1230*/  PRMT R190, R131, 0x7632, R190 ;  /* 0x0000763283be7816 */ /* 0x000fe200000000be */
[----:B-----5:R-:W-:Y:S01]  /*1240*/  FMUL.FTZ R160, R151, R160 ;  /* 0x000000a097a07220 */ /* 0x020fe20000410000 */
[----:B------:R-:W-:Y:S01]  /*1250*/  SHF.L.U32 R191, R131, 0x10, RZ ;  /* 0x0000001083bf7819 */ /* 0x000fe200000006ff */
[----:B------:R-:W-:Y:S01]  /*1260*/  FMUL.FTZ R131, R88, R129 ;  /* 0x0000008158837220 */ /* 0x000fe20000410000 */
[C---:B------:R-:W-:Y:S01]  /*1270*/  PRMT R165, R130.reuse, 0x7632, R165 ;  /* 0x0000763282a57816 */ /* 0x040fe200000000a5 */
[----:B0-----:R-:W-:Y:S01]  /*1280*/  FMUL.FTZ R157, R151, R136 ;  /* 0x00000088979d7220 */ /* 0x001fe20000410000 */
[----:B------:R-:W-:Y:S01]  /*1290*/  SHF.L.U32 R189, R130, 0x10, RZ ;  /* 0x0000001082bd7819 */ /* 0x000fe200000006ff */
[----:B------:R-:W-:Y:S01]  /*12a0*/  FADD.FTZ R138, -R185, R138 ;  /* 0x0000008ab98a7221 */ /* 0x000fe20000010100 */
[----:B------:R-:W-:Y:S01]  /*12b0*/  SHF.L.U32 R133, R133, 0x10, RZ ;  /* 0x0000001085857819 */ /* 0x000fe200000006ff */
[-C--:B------:R-:W-:Y:S01]  /*12c0*/  FMUL.FTZ R130, R89, R128.reuse ;  /* 0x0000008059827220 */ /* 0x080fe20000410000 */
[----:B------:R-:W-:Y:S01]  /*12d0*/  SHF.L.U32 R150, R150, 0x10, RZ ;  /* 0x0000001096967819 */ /* 0x000fe200000006ff */
[----:B------:R-:W-:Y:S01]  /*12e0*/  FADD.FTZ R162, -R185, R139 ;  /* 0x0000008bb9a27221 */ /* 0x000fe20000010100 */
[----:B------:R-:W-:Y:S01]  /*12f0*/  SHF.L.U32 R132, R132, 0x10, RZ ;  /* 0x0000001084847819 */ /* 0x000fe200000006ff */
[----:B------:R-:W-:Y:S01]  /*1300*/  FADD.FTZ R25, R25, R128 ;  /* 0x0000008019197221 */ /* 0x000fe20000010000 */
[----:B-1----:R-:W-:Y:S01]  /*1310*/  PRMT R152, R134, 0x7632, R152 ;  /* 0x0000763286987816 */ /* 0x002fe20000000098 */
[----:B------:R-:W-:Y:S01]  /*1320*/  FFMA.FTZ R41, R160, R128, R41 ;  /* 0x00000080a0297223 */ /* 0x000fe20000010029 */
[----:B------:R-:W-:Y:S01]  /*1330*/  FADD.FTZ R56, R56, R159 ;  /* 0x0000009f38387221 */ /* 0x000fe20000010000 */
[-C--:B------:R-:W-:Y:S01]  /*1340*/  FFMA.FTZ R158, R96, R159.reuse, R131 ;  /* 0x0000009f609e7223 */ /* 0x080fe20000010083 */
[C---:B------:R-:W-:Y:S01]  /*1350*/  FFMA.FTZ R72, R157.reuse, R159, R72 ;  /* 0x0000009f9d487223 */ /* 0x040fe20000010048 */
[----:B------:R-:W-:Y:S01]  /*1360*/  FADD.FTZ R24, R24, R129 ;  /* 0x0000008118187221 */ /* 0x000fe20000010000 */
[----:B------:R-:W-:Y:S01]  /*1370*/  FFMA.FTZ R40, R157, R129, R40 ;  /* 0x000000819d287223 */ /* 0x000fe20000010028 */
[----:B------:R-:W-:Y:S01]  /*1380*/  SHF.L.U32 R128, R161, 0x10, RZ ;  /* 0x00000010a1807819 */ /* 0x000fe200000006ff */
[----:B------:R-:W-:Y:S01]  /*1390*/  FFMA.FTZ R159, R97, R150, R130 ;  /* 0x00000096619f7223 */ /* 0x000fe20000010082 */
[----:B------:R-:W-:Y:S01]  /*13a0*/  FMUL.FTZ R129, R90, R133 ;  /* 0x000000855a817220 */ /* 0x000fe20000410000 */
[C---:B------:R-:W-:Y:S01]  /*13b0*/  FMUL.FTZ R161, R151.reuse, R138 ;  /* 0x0000008a97a17220 */ /* 0x040fe20000410000 */
[----:B------:R-:W-:Y:S01]  /*13c0*/  FMUL.FTZ R162, R151, R162 ;  /* 0x000000a297a27220 */ /* 0x000fe20000410000 */
[----:B------:R-:W-:Y:S01]  /*13d0*/  FMUL.FTZ R130, R91, R132 ;  /* 0x000000845b827220 */ /* 0x000fe20000410000 */
[----:B------:R-:W-:Y:S01]  /*13e0*/  SHF.L.U32 R152, R152, 0x10, RZ ;  /* 0x0000001098987819 */ /* 0x000fe200000006ff */
[----:B------:R-:W-:Y:S01]  /*13f0*/  FADD.FTZ R166, -R185, R141 ;  /* 0x0000008db9a67221 */ /* 0x000fe20000010100 */
[----:B------:R-:W-:Y:S01]  /*1400*/  SHF.L.U32 R153, R134, 0x10, RZ ;  /* 0x0000001086997819 */ /* 0x000fe200000006ff */
[----:B------:R-:W-:Y:S01]  /*1410*/  FADD.FTZ R58, R58, R163 ;  /* 0x000000a33a3a7221 */ /* 0x000fe20000010000 */
[-C--:B------:R-:W-:Y:S01]  /*1420*/  FFMA.FTZ R164, R98, R163.reuse, R129 ;  /* 0x000000a362a47223 */ /* 0x080fe20000010081 */
[----:B------:R-:W-:Y:S01]  /*1430*/  FFMA.FTZ R74, R161, R163, R74 ;  /* 0x000000a3a14a7223 */ /* 0x000fe2000001004a */
[----:B------:R-:W-:Y:S01]  /*1440*/  PRMT R134, R135, 0x7632, R134 ;  /* 0x0000763287867816 */ /* 0x000fe20000000086 */
[----:B------:R-:W-:Y:S01]  /*1450*/  FADD.FTZ R59, R59, R128 ;  /* 0x000000803b3b7221 */ /* 0x000fe20000010000 */
[-C--:B------:R-:W-:Y:S01]  /*1460*/  FFMA.FTZ R163, R99, R128.reuse, R130 ;  /* 0x0000008063a37223 */ /* 0x080fe20000010082 */
[----:B------:R-:W-:Y:S01]  /*1470*/  FFMA.FTZ R75, R162, R128, R75 ;  /* 0x00000080a24b7223 */ /* 0x000fe2000001004b */
[----:B------:R-:W-:Y:S01]  /*1480*/  SHF.L.U32 R135, R135, 0x10, RZ ;  /* 0x0000001087877819 */ /* 0x000fe200000006ff */
[----:B------:R-:W-:Y:S01]  /*1490*/  FADD.FTZ R57, R57, R150 ;  /* 0x0000009639397221 */ /* 0x000fe20000010000 */
[----:B------:R-:W-:Y:S01]  /*14a0*/  FFMA.FTZ R73, R160, R150, R73 ;  /* 0x00000096a0497223 */ /* 0x000fe20000010049 */
[----:B------:R-:W-:Y:S01]  /*14b0*/  SHF.L.U32 R128, R165, 0x10, RZ ;  /* 0x00000010a5807819 */ /* 0x000fe200000006ff */
[----:B------:R-:W-:Y:S01]  /*14c0*/  FMUL.FTZ R166, R151, R166 ;  /* 0x000000a697a67220 */ /* 0x000fe20000410000 */
[----:B------:R-:W-:Y:S01]  /*14d0*/  FMUL.FTZ R150, R85, R152 ;  /* 0x0000009855967220 */ /* 0x000fe20000410000 */
[----:B------:R-:W-:Y:S01]  /*14e0*/  FMUL.FTZ R129, R84, R153 ;  /* 0x0000009954817220 */ /* 0x000fe20000410000 */
[----:B------:R-:W-:Y:S01]  /*14f0*/  FMUL.FTZ R131, R86, R135 ;  /* 0x0000008756837220 */ /* 0x000fe20000410000 */
[----:B------:R-:W-:Y:S01]  /*1500*/  FADD.FTZ R53, R53, R128 ;  /* 0x0000008035357221 */ /* 0x000fe20000010000 */
[-C--:B------:R-:W-:Y:S01]  /*1510*/  FFMA.FTZ R150, R93, R128.reuse, R150 ;  /* 0x000000805d967223 */ /* 0x080fe20000010096 */
[----:B------:R-:W-:Y:S01]  /*1520*/  FFMA.FTZ R69, R166, R128, R69 ;  /* 0x00000080a6457223 */ /* 0x000fe20000010045 */
[----:B------:R-:W-:Y:S01]  /*1530*/  FFMA.FTZ R154, R92, R189, R129 ;  /* 0x000000bd5c9a7223 */ /* 0x000fe20000010081 */
[----:B------:R-:W-:Y:S01]  /*1540*/  FADD.FTZ R128, R187, R158 ;  /* 0x0000009ebb807221 */ /* 0x000fe20000010000 */
[----:B------:R-:W-:Y:S01]  /*1550*/  FFMA.FTZ R129, R157, R158, R188 ;  /* 0x0000009e9d817223 */ /* 0x000fe200000100bc */
[----:B------:R-:W-:-:S02]  /*1560*/  FFMA.FTZ R156, R94, R191, R131 ;  /* 0x000000bf5e9c7223 */ /* 0x000fc40000010083 */
[----:B------:R-:W-:Y:S01]  /*1570*/  FADD.FTZ R131, R128, R159 ;  /* 0x0000009f80837221 */ /* 0x000fe20000010000 */
[----:B------:R-:W-:Y:S01]  /*1580*/  FFMA.FTZ R128, R160, R159, R129 ;  /* 0x0000009fa0807223 */ /* 0x000fe20000010081 */
[----:B------:R-:W-:Y:S02]  /*1590*/  FADD.FTZ R140, -R185, R140 ;  /* 0x0000008cb98c7221 */ /* 0x000fe40000010100 */
[----:B------:R-:W-:Y:S01]  /*15a0*/  FADD.FTZ R130, R131, R164 ;  /* 0x000000a483827221 */ /* 0x000fe20000010000 */
[----:B------:R-:W-:Y:S01]  /*15b0*/  FFMA.FTZ R129, R161, R164, R128 ;  /* 0x000000a4a1817223 */ /* 0x000fe20000010080 */
[----:B------:R-:W-:Y:S02]  /*15c0*/  FMUL.FTZ R165, R151, R140 ;  /* 0x0000008c97a57220 */ /* 0x000fe40000410000 */
[----:B------:R-:W-:Y:S01]  /*15d0*/  FADD.FTZ R131, R130, R163 ;  /* 0x000000a382837221 */ /* 0x000fe20000010000 */
[----:B------:R-:W-:Y:S01]  /*15e0*/  FFMA.FTZ R128, R162, R163, R129 ;  /* 0x000000a3a2807223 */ /* 0x000fe20000010081 */
[----:B------:R-:W-:Y:S01]  /*15f0*/  SHF.L.U32 R134, R134, 0x10, RZ ;  /* 0x0000001086867819 */ /* 0x000fe200000006ff */
[----:B------:R-:W-:Y:S01]  /*1600*/  FADD.FTZ R142, -R185, R142 ;  /* 0x0000008eb98e7221 */ /* 0x000fe20000010100 */
[----:B------:R-:W-:Y:S01]  /*1610*/  FADD.FTZ R131, R131, R154 ;  /* 0x0000009a83837221 */ /* 0x000fe20000010000 */
[C---:B------:R-:W-:Y:S01]  /*1620*/  FFMA.FTZ R129, R165.reuse, R154, R128 ;  /* 0x0000009aa5817223 */ /* 0x040fe20000010080 */
[----:B------:R-:W-:Y:S01]  /*1630*/  FADD.FTZ R20, R20, R153 ;  /* 0x0000009914147221 */ /* 0x000fe20000010000 */
[----:B------:R-:W-:Y:S01]  /*1640*/  FFMA.FTZ R36, R165, R153, R36 ;  /* 0x00000099a5247223 */ /* 0x000fe20000010024 */
[----:B------:R-:W-:Y:S01]  /*1650*/  SHF.L.U32 R190, R190, 0x10, RZ ;  /* 0x00000010bebe7819 */ /* 0x000fe200000006ff */
[----:B------:R-:W-:Y:S01]  /*1660*/  FADD.FTZ R192, -R185, R143 ;  /* 0x0000008fb9c07221 */ /* 0x000fe20000010100 */
[----:B------:R-:W-:Y:S01]  /*1670*/  FMUL.FTZ R153, R151, R142 ;  /* 0x0000008e97997220 */ /* 0x000fe20000410000 */
[----:B------:R-:W-:Y:S01]  /*1680*/  FMUL.FTZ R130, R87, R134 ;  /* 0x0000008657827220 */ /* 0x000fe20000410000 */
[----:B------:R-:W-:Y:S01]  /*1690*/  FADD.FTZ R131, R131, R150 ;  /* 0x0000009683837221 */ /* 0x000fe20000010000 */
[C---:B------:R-:W-:Y:S01]  /*16a0*/  FFMA.FTZ R129, R166.reuse, R150, R129 ;  /* 0x00000096a6817223 */ /* 0x040fe20000010081 */
        /* <DEDUP_REMOVED lines=22> */
.L_x_1078:
[----:B------:R-:W-:Y:S05]  /*1810*/  BSYNC.RECONVERGENT B0 ;  /* 0x0000000000007941 */ /* 0x000fea0003800200 */
.L_x_1077:
        /* <DEDUP_REMOVED lines=32> */
.L_x_1080:
[----:B------:R-:W-:Y:S05]  /*1a20*/  BSYNC.RECONVERGENT B0 ;  /* 0x0000000000007941 */ /* 0x000fea0003800200 */
.L_x_1079:
        /* <DEDUP_REMOVED lines=108> */
.L_x_1085:
        /* <DEDUP_REMOVED lines=54> */
.L_x_1084:
        /* <DEDUP_REMOVED lines=59> */
.L_x_1087:
        /* <DEDUP_REMOVED lines=54> */
.L_x_1083:
        /* <DEDUP_REMOVED lines=83> */
.L_x_1089:
        /* <DEDUP_REMOVED lines=75> */
.L_x_1088:
        /* <DEDUP_REMOVED lines=80> */
.L_x_1090:
        /* <DEDUP_REMOVED lines=74> */
.L_x_1086:
        /* <DEDUP_REMOVED lines=15> */
.L_x_1082:
[----:B------:R-:W-:Y:S05]  /*3fd0*/  BSYNC.RECONVERGENT B0 ;  /* 0x0000000000007941 */ /* 0x000fea0003800200 */
.L_x_1081:
        /* <DEDUP_REMOVED lines=14> */
[-CC-:B------:R-:W-:Y:S01]  /*40c0*/  FFMA.FTZ R117, R153, R132.reuse, R133.reuse ;  /* 0x0000008499757223 */ /* 0x180fe20000010085 */
[-C--:B------:R-:W-:Y:S01]  /*40d0*/  FFMA.FTZ R119, R166, R132.reuse, R133 ;  /* 0x00000084a6777223 */ /* 0x080fe20000010085 */
[----:B------:R-:W-:Y:S01]  /*40e0*/  FADD.FTZ R116, R155, -R116 ;  /* 0x800000749b747221 */ /* 0x000fe20000010000 */
[----:B------:R-:W-:Y:S01]  /*40f0*/  ISETP.GE.U32.AND.EX P6, PT, R147, 0x1000000, PT, P6 ;  /* 0x010000009300780c */ /* 0x000fe20003fc6160 */
[----:B------:R-:W-:Y:S01]  /*4100*/  FADD.FTZ R122, R156, -R117 ;  /* 0x800000759c7a7221 */ /* 0x000fe20000010000 */
[----:B------:R-:W-:Y:S01]  /*4110*/  FFMA.FTZ R117, R165, R132, R133 ;  /* 0x00000084a5757223 */ /* 0x000fe20000010085 */
[C---:B-----5:R-:W-:Y:S01]  /*4120*/  FFMA.FTZ R123, R151.reuse, R116, R7 ;  /* 0x00000074977b7223 */ /* 0x060fe20000010007 */
[----:B------:R-:W-:Y:S01]  /*4130*/  FADD.FTZ R118, R150, -R119 ;  /* 0x8000007796767221 */ /* 0x000fe20000010000 */
        /* <DEDUP_REMOVED lines=11> */
[----:B------:R-:W-:Y:S01]  /*41f0*/  FMUL.FTZ R116, R120, UR14 ;  /* 0x0000000e78747c20 */ /* 0x000fe20008410000 */
[----:B------:R-:W-:-:S04]  /*4200*/  LOP3.LUT P6, RZ, R147, 0xff0000, RZ, 0xc0, !PT ;  /* 0x00ff000093ff7812 */ /* 0x000fc800078cc0ff */
[----:B------:R-:W-:Y:S02]  /*4210*/  FSEL R131, R121, RZ, P6 ;  /* 0x000000ff79837208 */ /* 0x000fe40003000000 */
[----:B------:R-:W-:Y:S02]  /*4220*/  LOP3.LUT P6, RZ, R181, 0xff0000, RZ, 0xc0, !PT ;  /* 0x00ff0000b5ff7812 */ /* 0x000fe400078cc0ff */
[----:B------:R-:W-:Y:S02]  /*4230*/  F2FP.BF16.F32.PACK_AB R131, R136, R131 ;  /* 0x000000838883723e */ /* 0x000fe400000010ff */
[----:B------:R-:W-:Y:S01]  /*4240*/  FSEL R127, R121, RZ, P6 ;  /* 0x000000ff797f7208 */ /* 0x000fe20003000000 */
[----:B------:R-:W-:Y:S01]  /*4250*/  FFMA.FTZ R121, R151, R118, R5 ;  /* 0x0000007697797223 */ /* 0x000fe20000010005 */
[----:B------:R-:W-:Y:S01]  /*4260*/  LOP3.LUT P6, RZ, R147, 0xff, RZ, 0xc0, !PT ;  /* 0x000000ff93ff7812 */ /* 0x000fe200078cc0ff */
[----:B------:R-:W-:Y:S01]  /*4270*/  FFMA.FTZ R118, R151, R117, R10 ;  /* 0x0000007597767223 */ /* 0x000fe2000001000a */
[----:B------:R-:W-:Y:S01]  /*4280*/  F2FP.BF16.F32.PACK_AB R127, R138, R127 ;  /* 0x0000007f8a7f723e */ /* 0x000fe200000010ff */
[----:B------:R-:W-:Y:S01]  /*4290*/  FMUL.FTZ R119, R121, UR14 ;  /* 0x0000000e79777c20 */ /* 0x000fe20008410000 */
        /* <DEDUP_REMOVED lines=43> */
.L_x_1095:
[-CC-:B0-----:R-:W-:Y:S01]  /*4550*/  FFMA.FTZ R125, R153, R132.reuse, R133.reuse ;  /* 0x00000084997d7223 */ /* 0x181fe20000010085 */
[----:B------:R-:W-:Y:S01]  /*4560*/  LOP3.LUT P6, RZ, R147, 0xff0000, RZ, 0xc0, !PT ;  /* 0x00ff000093ff7812 */ /* 0x000fe200078cc0ff */
[-CC-:B------:R-:W-:Y:S01]  /*4570*/  FFMA.FTZ R124, R152, R132.reuse, R133.reuse ;  /* 0x00000084987c7223 */ /* 0x180fe20000010085 */
[----:B------:R-:W-:Y:S01]  /*4580*/  FFMA.FTZ R127, R166, R132, R133 ;  /* 0x00000084a67f7223 */ /* 0x000fe20000010085 */
[----:B------:R-:W-:Y:S02]  /*4590*/  FADD.FTZ R125, R156, -R125 ;  /* 0x8000007d9c7d7221 */ /* 0x000fe40000010000 */
[----:B------:R-:W-:Y:S01]  /*45a0*/  FADD.FTZ R124, R155, -R124 ;  /* 0x8000007c9b7c7221 */ /* 0x000fe20000010000 */
[----:B------:R-:W-:Y:S01]  /*45b0*/  FADD.FTZ R126, R150, -R127 ;  /* 0x8000007f967e7221 */ /* 0x000fe20000010000 */
[C---:B-----5:R-:W-:Y:S02]  /*45c0*/  FFMA.FTZ R125, R151.reuse, R125, R6 ;  /* 0x0000007d977d7223 */ /* 0x060fe40000010006 */
[C---:B------:R-:W-:Y:S01]  /*45d0*/  FFMA.FTZ R124, R151.reuse, R124, R7 ;  /* 0x0000007c977c7223 */ /* 0x040fe20000010007 */
[----:B------:R-:W-:Y:S01]  /*45e0*/  FFMA.FTZ R126, R151, R126, R5 ;  /* 0x0000007e977e7223 */ /* 0x000fe20000010005 */
[----:B------:R-:W-:-:S02]  /*45f0*/  FMUL.FTZ R125, R125, UR14 ;  /* 0x0000000e7d7d7c20 */ /* 0x000fc40008410000 */
[----:B------:R-:W-:Y:S01]  /*4600*/  FMUL.FTZ R128, R124, UR14 ;  /* 0x0000000e7c807c20 */ /* 0x000fe20008410000 */
[----:B------:R-:W-:Y:S02]  /*4610*/  FMUL.FTZ R127, R126, UR14 ;  /* 0x0000000e7e7f7c20 */ /* 0x000fe40008410000 */
        /* <DEDUP_REMOVED lines=16> */
[----:B------:R-:W-:Y:S01]  /*4720*/  FFMA.FTZ R125, R151, R125, R10 ;  /* 0x0000007d977d7223 */ /* 0x000fe2000001000a */
[----:B------:R-:W-:-:S03]  /*4730*/  LOP3.LUT P6, RZ, R147, 0xff, RZ, 0xc0, !PT ;  /* 0x000000ff93ff7812 */ /* 0x000fc600078cc0ff */
[----:B------:R-:W-:Y:S01]  /*4740*/  FMUL.FTZ R125, R125, UR14 ;  /* 0x0000000e7d7d7c20 */ /* 0x000fe20008410000 */
[----:B------:R-:W-:Y:S02]  /*4750*/  FSEL R130, R124, RZ, P6 ;  /* 0x000000ff7c827208 */ /* 0x000fe40003000000 */
        /* <DEDUP_REMOVED lines=42> */
.L_x_1094:
        /* <DEDUP_REMOVED lines=12> */
[C---:B-----5:R-:W-:Y:S01]  /*4ac0*/  FMUL.FTZ R123, R151.reuse, R116 ;  /* 0x00000074977b7220 */ /* 0x060fe20000410000 */
[----:B------:R-:W-:Y:S01]  /*4ad0*/  FADD.FTZ R118, R150, -R119 ;  /* 0x8000007796767221 */ /* 0x000fe20000010000 */
[----:B------:R-:W-:Y:S01]  /*4ae0*/  FMUL.FTZ R122, R151, R122 ;  /* 0x0000007a977a7220 */ /* 0x000fe20000410000 */
[----:B------:R-:W-:Y:S01]  /*4af0*/  FADD.FTZ R120, R154, -R117 ;  /* 0x800000759a787221 */ /* 0x000fe20000010000 */
[----:B------:R-:W-:Y:S01]  /*4b00*/  FMUL.FTZ R116, R123, UR14 ;  /* 0x0000000e7b747c20 */ /* 0x000fe20008410000 */
[C---:B------:R-:W-:Y:S01]  /*4b10*/  FMUL.FTZ R121, R151.reuse, R118 ;  /* 0x0000007697797220 */ /* 0x040fe20000410000 */
[----:B------:R-:W-:Y:S01]  /*4b20*/  FMUL.FTZ R117, R122, UR14 ;  /* 0x0000000e7a757c20 */ /* 0x000fe20008410000 */
[----:B------:R-:W-:Y:S01]  /*4b30*/  FMUL.FTZ R120, R151, R120 ;  /* 0x0000007897787220 */ /* 0x000fe20000410000 */
[----:B------:R-:W-:Y:S01]  /*4b40*/  FFMA.FTZ R124, R160, R132, R133 ;  /* 0x00000084a07c7223 */ /* 0x000fe20000010085 */
[----:B------:R-:W-:-:S02]  /*4b50*/  FSEL R136, R116, RZ, P6 ;  /* 0x000000ff74887208 */ /* 0x000fc40003000000 */
[----:B------:R-:W-:-:S04]  /*4b60*/  ISETP.GE.U32.AND P6, PT, R180, RZ, PT ;  /* 0x000000ffb400720c */ /* 0x000fc80003fc6070 */
        /* <DEDUP_REMOVED lines=56> */
.L_x_1097:
        /* <DEDUP_REMOVED lines=9> */
[----:B------:R-:W-:-:S03]  /*4f80*/  FMUL.FTZ R129, R126, UR14 ;  /* 0x0000000e7e817c20 */ /* 0x000fc60008410000 */
[----:B------:R-:W-:Y:S02]  /*4f90*/  FSEL R131, R124, RZ, P6 ;  /* 0x000000ff7c837208 */ /* 0x000fe40003000000 */
[----:B------:R-:W-:-:S04]  /*4fa0*/  LOP3.LUT P6, RZ, R181, 0xff0000, RZ, 0xc0, !PT ;  /* 0x00ff0000b5ff7812 */ /* 0x000fc800078cc0ff */
[----:B------:R-:W-:Y:S01]  /*4fb0*/  FSEL R127, R124, RZ, P6 ;  /* 0x000000ff7c7f7208 */ /* 0x000fe20003000000 */
[----:B------:R-:W-:Y:S01]  /*4fc0*/  FADD.FTZ R124, R154, -R125 ;  /* 0x8000007d9a7c7221 */ /* 0x000fe20000010000 */
[----:B------:R-:W-:Y:S01]  /*4fd0*/  ISETP.GE.U32.AND P6, PT, R146, RZ, PT ;  /* 0x000000ff9200720c */ /* 0x000fe20003fc6070 */
[----:B------:R-:W-:Y:S02]  /*4fe0*/  FFMA.FTZ R125, R166, R132, R133 ;  /* 0x00000084a67d7223 */ /* 0x000fe40000010085 */
[----:B------:R-:W-:Y:S01]  /*4ff0*/  FMUL.FTZ R124, R151, R124 ;  /* 0x0000007c977c7220 */ /* 0x000fe20000410000 */
[----:B------:R-:W-:Y:S01]  /*5000*/  ISETP.GE.U32.AND.EX P6, PT, R147, 0x1000000, PT, P6 ;  /* 0x010000009300780c */ /* 0x000fe20003fc6160 */
[----:B------:R-:W-:Y:S01]  /*5010*/  FADD.FTZ R128, R150, -R125 ;  /* 0x8000007d96807221 */ /* 0x000fe20000010000 */
[----:B------:R-:W-:Y:S01]  /*5020*/  FFMA.FTZ R125, R161, R132, R133 ;  /* 0x00000084a17d7223 */ /* 0x000fe20000010085 */
[----:B------:R-:W-:Y:S01]  /*5030*/  FMUL.FTZ R126, R124, UR14 ;  /* 0x0000000e7c7e7c20 */ /* 0x000fe20008410000 */
[----:B------:R-:W-:Y:S01]  /*5040*/  FSEL R138, R129, RZ, P6 ;  /* 0x000000ff818a7208 */ /* 0x000fe20003000000 */
[----:B------:R-:W-:Y:S01]  /*5050*/  FMUL.FTZ R128, R151, R128 ;  /* 0x0000008097807220 */ /* 0x000fe20000410000 */
[----:B------:R-:W-:Y:S01]  /*5060*/  ISETP.GE.U32.AND P6, PT, R180, RZ, PT ;  /* 0x000000ffb400720c */ /* 0x000fe20003fc6070 */
[----:B------:R-:W-:Y:S01]  /*5070*/  FADD.FTZ R124, R164, -R125 ;  /* 0x8000007da47c7221 */ /* 0x000fe20000010000 */
[----:B------:R-:W-:Y:S01]  /*5080*/  F2FP.BF16.F32.PACK_AB R131, R138, R131 ;  /* 0x000000838a83723e */ /* 0x000fe200000010ff */
[----:B------:R-:W-:Y:S01]  /*5090*/  FMUL.FTZ R128, R128, UR14 ;  /* 0x0000000e80807c20 */ /* 0x000fe20008410000 */
[----:B------:R-:W-:Y:S01]  /*50a0*/  ISETP.GE.U32.AND.EX P6, PT, R181, 0x1000000, PT, P6 ;  /* 0x01000000b500780c */ /* 0x000fe20003fc6160 */
[----:B------:R-:W-:-:S03]  /*50b0*/  FMUL.FTZ R124, R151, R124 ;  /* 0x0000007c977c7220 */ /* 0x000fc60000410000 */
[----:B------:R-:W-:Y:S01]  /*50c0*/  FSEL R140, R129, RZ, P6 ;  /* 0x000000ff818c7208 */ /* 0x000fe20003000000 */
[----:B------:R-:W-:Y:S01]  /*50d0*/  FMUL.FTZ R125, R124, UR14 ;  /* 0x0000000e7c7d7c20 */ /* 0x000fe20008410000 */
[----:B------:R-:W-:Y:S01]  /*50e0*/  LOP3.LUT P6, RZ, R147, 0xff, RZ, 0xc0, !PT ;  /* 0x000000ff93ff7812 */ /* 0x000fe200078cc0ff */
[----:B------:R-:W-:Y:S01]  /*50f0*/  FFMA.FTZ R124, R160, R132, R133 ;  /* 0x00000084a07c7223 */ /* 0x000fe20000010085 */
[----:B------:R-:W-:Y:S02]  /*5100*/  F2FP.BF16.F32.PACK_AB R127, R140, R127 ;  /* 0x0000007f8c7f723e */ /* 0x000fe400000010ff */
[----:B------:R-:W-:Y:S01]  /*5110*/  FSEL R130, R126, RZ, P6 ;  /* 0x000000ff7e827208 */ /* 0x000fe20003000000 */
[----:B------:R-:W-:Y:S01]  /*5120*/  FADD.FTZ R124, R159, -R124 ;  /* 0x8000007c9f7c7221 */ /* 0x000fe20000010000 */
        /* <DEDUP_REMOVED lines=39> */
.L_x_1093:
        /* <DEDUP_REMOVED lines=40> */
[C---:B------:R-:W-:Y:S01]  /*5620*/  FFMA.FTZ R119, R151.reuse, R130, R11 ;  /* 0x0000008297777223 */ /* 0x040fe2000001000b */
        /* <DEDUP_REMOVED lines=20> */
.L_x_1099:
        /* <DEDUP_REMOVED lines=10> */
[-CC-:B------:R-:W-:Y:S01]  /*5810*/  FFMA.FTZ R129, R161, R132.reuse, R133.reuse ;  /* 0x00000084a1817223 */ /* 0x180fe20000010085 */
[-CC-:B------:R-:W-:Y:S01]  /*5820*/  FFMA.FTZ R130, R162, R132.reuse, R133.reuse ;  /* 0x00000084a2827223 */ /* 0x180fe20000010085 */
[----:B------:R-:W-:Y:S01]  /*5830*/  FMUL.FTZ R134, R128, UR14 ;  /* 0x0000000e80867c20 */ /* 0x000fe20008410000 */
[-CC-:B------:R-:W-:Y:S01]  /*5840*/  FFMA.FTZ R128, R160, R132.reuse, R133.reuse ;  /* 0x00000084a0807223 */ /* 0x180fe20000010085 */
[----:B------:R-:W-:Y:S01]  /*5850*/  FMUL.FTZ R137, R137, UR14 ;  /* 0x0000000e89897c20 */ /* 0x000fe20008410000 */
[----:B------:R-:W-:Y:S01]  /*5860*/  FFMA.FTZ R133, R157, R132, R133 ;  /* 0x000000849d857223 */ /* 0x000fe20000010085 */
[----:B------:R-:W-:Y:S01]  /*5870*/  FFMA.FTZ R131, R151, R131, R4 ;  /* 0x0000008397837223 */ /* 0x000fe20000010004 */
[----:B------:R-:W-:Y:S01]  /*5880*/  FSEL R136, R134, RZ, P6 ;  /* 0x000000ff86887208 */ /* 0x000fe20003000000 */
[----:B------:R-:W-:Y:S01]  /*5890*/  FADD.FTZ R132, R150, -R135 ;  /* 0x8000008796847221 */ /* 0x000fe20000010000 */
[----:B------:R-:W-:Y:S01]  /*58a0*/  ISETP.GE.U32.AND P6, PT, R146, RZ, PT ;  /* 0x000000ff9200720c */ /* 0x000fe20003fc6070 */
[----:B------:R-:W-:Y:S01]  /*58b0*/  FMUL.FTZ R131, R131, UR14 ;  /* 0x0000000e83837c20 */ /* 0x000fe20008410000 */
[----:B------:R-:W-:Y:S01]  /*58c0*/  FADD.FTZ R129, R164, -R129 ;  /* 0x80000081a4817221 */ /* 0x000fe20000010000 */
[----:B------:R-:W-:Y:S01]  /*58d0*/  FFMA.FTZ R132, R151, R132, R5 ;  /* 0x0000008497847223 */ /* 0x000fe20000010005 */
[----:B------:R-:W-:Y:S01]  /*58e0*/  ISETP.GE.U32.AND.EX P6, PT, R147, 0x1000000, PT, P6 ;  /* 0x010000009300780c */ /* 0x000fe20003fc6160 */
[----:B------:R-:W-:Y:S01]  /*58f0*/  FADD.FTZ R130, R163, -R130 ;  /* 0x80000082a3827221 */ /* 0x000fe20000010000 */
[----:B------:R-:W-:Y:S01]  /*5900*/  FFMA.FTZ R129, R151, R129, R10 ;  /* 0x0000008197817223 */ /* 0x000fe2000001000a */
[----:B------:R-:W-:Y:S01]  /*5910*/  FMUL.FTZ R132, R132, UR14 ;  /* 0x0000000e84847c20 */ /* 0x000fe20008410000 */
        /* <DEDUP_REMOVED lines=9> */
[----:B------:R-:W-:Y:S01]  /*59b0*/  FFMA.FTZ R128, R151, R128, R9 ;  /* 0x0000008097807223 */ /* 0x000fe20000010009 */
        /* <DEDUP_REMOVED lines=17> */
.L_x_1098:
        /* <DEDUP_REMOVED lines=25> */
[C---:B------:R-:W-:Y:S01]  /*5c60*/  FMUL.FTZ R117, R151.reuse, R118 ;  /* 0x0000007697757220 */ /* 0x040fe20000410000 */
[----:B------:R-:W-:Y:S01]  /*5c70*/  FMUL.FTZ R118, R151, R120 ;  /* 0x0000007897767220 */ /* 0x000fe20000410000 */
[----:B------:R-:W-:Y:S01]  /*5c80*/  FSEL R136, R130, RZ, P6 ;  /* 0x000000ff82887208 */ /* 0x000fe20003000000 */
[----:B------:R-:W-:Y:S01]  /*5c90*/  FADD.FTZ R130, R163, -R128 ;  /* 0x80000080a3827221 */ /* 0x000fe20000010000 */
        /* <DEDUP_REMOVED lines=8> */
[C---:B------:R-:W-:Y:S01]  /*5d20*/  FMUL.FTZ R119, R151.reuse, R130 ;  /* 0x0000008297777220 */ /* 0x040fe20000410000 */
        /* <DEDUP_REMOVED lines=20> */
.L_x_1100:
        /* <DEDUP_REMOVED lines=16> */
[----:B------:R-:W-:Y:S01]  /*5f70*/  FADD.FTZ R132, R150, -R135 ;  /* 0x8000008796847221 */ /* 0x000fe20000010000 */
[----:B------:R-:W-:Y:S01]  /*5f80*/  FSEL R136, R136, RZ, P6 ;  /* 0x000000ff88887208 */ /* 0x000fe20003000000 */
[C---:B------:R-:W-:Y:S01]  /*5f90*/  FMUL.FTZ R131, R151.reuse, R130 ;  /* 0x0000008297837220 */ /* 0x040fe20000410000 */
[----:B------:R-:W-:Y:S01]  /*5fa0*/  ISETP.GE.U32.AND P6, PT, R146, RZ, PT ;  /* 0x000000ff9200720c */ /* 0x000fe20003fc6070 */
[----:B------:R-:W-:Y:S01]  /*5fb0*/  FMUL.FTZ R132, R151, R132 ;  /* 0x0000008497847220 */ /* 0x000fe20000410000 */
[----:B------:R-:W-:Y:S01]  /*5fc0*/  FADD.FTZ R130, R164, -R129 ;  /* 0x80000081a4827221 */ /* 0x000fe20000010000 */
[----:B------:R-:W-:Y:S01]  /*5fd0*/  FMUL.FTZ R131, R131, UR14 ;  /* 0x0000000e83837c20 */ /* 0x000fe20008410000 */
        /* <DEDUP_REMOVED lines=30> */
.L_x_1096:
        /* <DEDUP_REMOVED lines=10> */
.L_x_1092:
[----:B------:R-:W-:Y:S05]  /*6260*/  BSYNC.RECONVERGENT B0 ;  /* 0x0000000000007941 */ /* 0x000fea0003800200 */
.L_x_1091:
[----:B------:R-:W-:Y:S01]  /*6270*/  UPLOP3.LUT UP1, UPT, UPT, UPT, UP1, 0x40, 0x4 ;  /* 0x000000000004789c */ /* 0x000fe20003f2e810 */
[----:B------:R-:W-:Y:S10]  /*6280*/  @!P4 BRA `(.L_x_1101) ;  /* 0xffffffa40008c947 */ /* 0x000ff4000383ffff */
.L_x_1074:
        /* <DEDUP_REMOVED lines=22> */
.L_x_1103:
[----:B------:R-:W-:Y:S05]  /*63f0*/  BSYNC.RECONVERGENT B0 ;  /* 0x0000000000007941 */ /* 0x000fea0003800200 */
.L_x_1102:
        /* <DEDUP_REMOVED lines=18> */
.L_x_1104:
        /* <DEDUP_REMOVED lines=14> */
.L_x_2832:


//--------------------- .text._ZN10layer_norm31ln_parallel_residual_bwd_kernelINS_13Kernel_traitsIf13__nv_bfloat16fS2_fjLj4096ELj1ELj1ELj8ELj16ENS_18Kernel_traits_baseILj4096EfS2_fS2_fjLj256EEEEELb1ELb0ELb1EEEvNS_9BwdParamsE --------------------------
	.section	.text._ZN10layer_norm31ln_parallel_residual_bwd_kernelINS_13Kernel_traitsIf13__nv_bfloat16fS2_fjLj4096ELj1ELj1ELj8ELj16ENS_18Kernel_traits_baseILj4096EfS2_fS2_fjLj256EEEEELb1ELb0ELb1EEEvNS_9BwdParamsE,"ax",@progbits
	.align	128
        .global         _ZN10layer_norm31ln_parallel_residual_bwd_kernelINS_13Kernel_traitsIf13__nv_bfloat16fS2_fjLj4096ELj1ELj1ELj8ELj16ENS_18Kernel_traits_baseILj4096EfS2_fS2_fjLj256EEEEELb1ELb0ELb1EEEvNS_9BwdParamsE
        .type           _ZN10layer_norm31ln_parallel_residual_bwd_kernelINS_13Kernel_traitsIf13__nv_bfloat16fS2_fjLj4096ELj1ELj1ELj8ELj16ENS_18Kernel_traits_baseILj4096EfS2_fS2_fjLj256EEEEELb1ELb0ELb1EEEvNS_9BwdParamsE,@function
        .size           _ZN10layer_norm31ln_parallel_residual_bwd_kernelINS_13Kernel_traitsIf13__nv_bfloat16fS2_fjLj4096ELj1ELj1ELj8ELj16ENS_18Kernel_traits_baseILj4096EfS2_fS2_fjLj256EEEEELb1ELb0ELb1EEEvNS_9BwdParamsE,(.L_x_2833 - _ZN10layer_norm31ln_parallel_residual_bwd_kernelINS_13Kernel_traitsIf13__nv_bfloat16fS2_fjLj4096ELj1ELj1ELj8ELj16ENS_18Kernel_traits_baseILj4096EfS2_fS2_fjLj256EEEEELb1ELb0ELb1EEEvNS_9BwdParamsE)
        .other          _ZN10layer_norm31ln_parallel_residual_bwd_kernelINS_13Kernel_traitsIf13__nv_bfloat16fS2_fjLj4096ELj1ELj1ELj8ELj16ENS_18Kernel_traits_baseILj4096EfS2_fS2_fjLj256EEEEELb1ELb0ELb1EEEvNS_9BwdParamsE,@"STO_CUDA_ENTRY STV_DEFAULT"
_ZN10layer_norm31ln_parallel_residual_bwd_kernelINS_13Kernel_traitsIf13__nv_bfloat16fS2_fjLj4096ELj1ELj1ELj8ELj16ENS_18Kernel_traits_baseILj4096EfS2_fS2_fjLj256EEEEELb1ELb0ELb1EEEvNS_9BwdParamsE:
.text._ZN10layer_norm31ln_parallel_residual_bwd_kernelINS_13Kernel_traitsIf13__nv_bfloat16fS2_fjLj4096ELj1ELj1ELj8ELj16ENS_18Kernel_traits_baseILj4096EfS2_fS2_fjLj256EEEEELb1ELb0ELb1EEEvNS_9BwdParamsE:
        /* <DEDUP_REMOVED lines=84> */
[----:B------:R-:W2:Y:S03]  /*0540*/  LDCU UR13, c[0x0][0x388] ;  /* 0x00007100ff0d77ac */ /* 0x000ea60008000800 */
[----:B------:R0:W5:Y:S01]  /*0550*/  LDG.E.128 R4, desc[UR10][R36.64+0x2010] ;  /* 0x0020100a24047981 */ /* 0x000162000c1e1d00 */
[----:B------:R-:W-:-:S02]  /*0560*/  CS2R R100, SRZ ;  /* 0x0000000000647805 */ /* 0x000fc4000001ff00 */
[----:B------:R-:W-:Y:S01]  /*0570*/  MOV R167, RZ ;  /* 0x000000ff00a77202 */ /* 0x000fe20000000f00 */
[----:B------:R-:W3:Y:S01]  /*0580*/  LDCU.U8 UR12, c[0x0][0x410] ;  /* 0x00008200ff0c77ac */ /* 0x000ee20008000000 */
[----:B------:R-:W4:Y:S01]  /*0590*/  LDCU UR18, c[0x0][0x400] ;  /* 0x00008000ff1277ac */ /* 0x000f220008000800 */
[----:B------:R-:W0:Y:S01]  /*05a0*/  LDCU.64 UR8, c[0x0][0x478] ;  /* 0x00008f00ff0877ac */ /* 0x000e220008000a00 */
[----:B------:R-:W0:Y:S01]  /*05b0*/  LDCU.64 UR14, c[0x0][0x438] ;  /* 0x00008700ff0e77ac */ /* 0x000e220008000a00 */
[----:B------:R-:W0:Y:S02]  /*05c0*/  LDCU.64 UR16, c[0x0][0x470] ;  /* 0x00008e00ff1077ac */ /* 0x000e240008000a00 */
.L_x_1124:
[----:B------:R-:W1:Y:S01]  /*05d0*/  LDC.64 R80, c[0x0][0x3c0] ;  /* 0x0000f000ff507b82 */ /* 0x000e620000000a00 */
[----:B--2---:R-:W-:-:S05]  /*05e0*/  IMAD R0, R166, UR13, RZ ;  /* 0x0000000da6007c24 */ /* 0x004fca000f8e02ff */
[----:B0-----:R-:W-:Y:S02]  /*05f0*/  SHF.R.S32.HI R65, RZ, 0x1f, R0 ;  /* 0x0000001fff417819 */ /* 0x001fe40000011400 */
[----:B------:R-:W2:Y:S02]  /*0600*/  LDC.64 R98, c[0x0][0x3a8] ;  /* 0x0000ea00ff627b82 */ /* 0x000ea40000000a00 */
[----:B------:R-:W-:-:S04]  /*0610*/  LEA.HI R65, R65, R0, RZ, 0x3 ;  /* 0x0000000041417211 */ /* 0x000fc800078f18ff */
[----:B------:R-:W-:Y:S02]  /*0620*/  LEA.HI.SX32 R168, R65, R82, 0x1d ;  /* 0x0000005241a87211 */ /* 0x000fe400078feaff */
[----:B------:R-:W3:Y:S08]  /*0630*/  LDC.64 R88, c[0x0][0x430] ;  /* 0x00010c00ff587b82 */ /* 0x000ef00000000a00 */
[----:B------:R-:W4:Y:S01]  /*0640*/  LDC.64 R84, c[0x0][0x428] ;  /* 0x00010a00ff547b82 */ /* 0x000f220000000a00 */
[----:B-1----:R-:W-:-:S07]  /*0650*/  IMAD.WIDE R80, R166, 0x4, R80 ;  /* 0x00000004a6507825 */ /* 0x002fce00078e0250 */
[----:B------:R-:W1:Y:S01]  /*0660*/  LDC.64 R170, c[0x0][0x3c8] ;  /* 0x0000f200ffaa7b82 */ /* 0x000e620000000a00 */
[----:B------:R-:W4:Y:S01]  /*0670*/  LDG.E R0, desc[UR10][R80.64] ;  /* 0x0000000a50007981 */ /* 0x000f22000c1e1900 */
[C---:B--2---:R-:W-:Y:S01]  /*0680*/  IMAD.WIDE.U32 R96, R168.reuse, 0x20, R98 ;  /* 0x00000020a8607825 */ /* 0x044fe200078e0062 */
[----:B------:R-:W-:-:S04]  /*0690*/  IADD3 R165, PT, PT, R168, 0x100, RZ ;  /* 0x00000100a8a57810 */ /* 0x000fc80007ffe0ff */
[----:B------:R-:W2:Y:S01]  /*06a0*/  LDG.E.128 R64, desc[UR10][R96.64] ;  /* 0x0000000a60407981 */ /* 0x000ea2000c1e1d00 */
[----:B---3--:R-:W-:-:S03]  /*06b0*/  IMAD.WIDE.U32 R72, R168, 0x10, R88 ;  /* 0x00000010a8487825 */ /* 0x008fc600078e0058 */
[----:B------:R3:W2:Y:S01]  /*06c0*/  LDG.E.128 R76, desc[UR10][R96.64+0x10] ;  /* 0x0000100a604c7981 */ /* 0x0006a2000c1e1d00 */
[----:B------:R-:W-:-:S03]  /*06d0*/  IMAD.WIDE.U32 R98, R165, 0x20, R98 ;  /* 0x00000020a5627825 */ /* 0x000fc600078e0062 */
[----:B------:R-:W2:Y:S01]  /*06e0*/  LDG.E.128 R72, desc[UR10][R72.64] ;  /* 0x0000000a48487981 */ /* 0x000ea2000c1e1d00 */
[----:B----4-:R-:W-:-:S03]  /*06f0*/  IMAD.WIDE.U32 R68, R168, 0x10, R84 ;  /* 0x00000010a8447825 */ /* 0x010fc600078e0054 */
[----:B------:R-:W4:Y:S01]  /*0700*/  LDG.E.128 R80, desc[UR10][R98.64] ;  /* 0x0000000a62507981 */ /* 0x000f22000c1e1d00 */
[----:B-1----:R-:W-:-:S03]  /*0710*/  IMAD.WIDE R170, R166, 0x4, R170 ;  /* 0x00000004a6aa7825 */ /* 0x002fc600078e02aa */
[----:B------:R-:W4:Y:S01]  /*0720*/  LDG.E.128 R68, desc[UR10][R68.64] ;  /* 0x0000000a44447981 */ /* 0x000f22000c1e1d00 */
[----:B---3--:R-:W1:Y:S03]  /*0730*/  LDC.64 R96, c[0x0][0x3b0] ;  /* 0x0000ec00ff607b82 */ /* 0x008e660000000a00 */
[----:B------:R1:W3:Y:S01]  /*0740*/  LDG.E.128 R92, desc[UR10][R98.64+0x10] ;  /* 0x0000100a625c7981 */ /* 0x0002e2000c1e1d00 */
[----:B------:R-:W-:-:S03]  /*0750*/  IMAD.WIDE.U32 R84, R165, 0x10, R84 ;  /* 0x00000010a5547825 */ /* 0x000fc600078e0054 */
[----:B------:R-:W3:Y:S04]  /*0760*/  LDG.E R170, desc[UR10][R170.64] ;  /* 0x0000000aaaaa7981 */ /* 0x000ee8000c1e1900 */
[----:B------:R-:W3:Y:S01]  /*0770*/  LDG.E.128 R84, desc[UR10][R84.64] ;  /* 0x0000000a54547981 */ /* 0x000ee2000c1e1d00 */
[----:B------:R-:W-:-:S06]  /*0780*/  IMAD.WIDE.U32 R88, R165, 0x10, R88 ;  /* 0x00000010a5587825 */ /* 0x000fcc00078e0058 */
[----:B------:R-:W3:Y:S01]  /*0790*/  LDG.E.128 R88, desc[UR10][R88.64] ;  /* 0x0000000a58587981 */ /* 0x000ee2000c1e1d00 */
[----:B-1----:R-:W-:-:S04]  /*07a0*/  IMAD.WIDE.U32 R98, R168, 0x8, R96 ;  /* 0x00000008a8627825 */ /* 0x002fc800078e0060 */
[----:B------:R-:W-:Y:S02]  /*07b0*/  IMAD.WIDE.U32 R96, R165, 0x8, R96 ;  /* 0x00000008a5607825 */ /* 0x000fe400078e0060 */
[----:B-----5:R-:W5:Y:S04]  /*07c0*/  LDG.E.64 R98, desc[UR10][R98.64] ;  /* 0x0000000a62627981 */ /* 0x020f68000c1e1b00 */
[----:B------:R-:W5:Y:S01]  /*07d0*/  LDG.E.64 R96, desc[UR10][R96.64] ;  /* 0x0000000a60607981 */ /* 0x000f62000c1e1b00 */
[----:B0-----:R-:W-:Y:S02]  /*07e0*/  ISETP.NE.U32.AND P0, PT, RZ, UR16, PT ;  /* 0x00000010ff007c0c */ /* 0x001fe4000bf05070 */
[----:B------:R-:W-:Y:S02]  /*07f0*/  ISETP.NE.U32.AND P1, PT, RZ, UR14, PT ;  /* 0x0000000eff007c0c */ /* 0x000fe4000bf25070 */
[----:B------:R-:W-:-:S02]  /*0800*/  ISETP.NE.AND.EX P0, PT, RZ, UR17, PT, P0 ;  /* 0x00000011ff007c0c */ /* 0x000fc4000bf05300 */
[----:B------:R-:W-:-:S11]  /*0810*/  ISETP.NE.AND.EX P1, PT, RZ, UR15, PT, P1 ;  /* 0x0000000fff007c0c */ /* 0x000fd6000bf25310 */
[----:B------:R-:W0:Y:S08]  /*0820*/  @P0 LDC.64 R178, c[0x0][0x3b8] ;  /* 0x0000ee00ffb20b82 */ /* 0x000e300000000a00 */
[----:B------:R-:W1:Y:S08]  /*0830*/  @P1 LDC.64 R176, c[0x0][0x438] ;  /* 0x00010e00ffb01b82 */ /* 0x000e700000000a00 */
[----:B------:R-:W1:Y:S08]  /*0840*/  @P0 LDC.64 R174, c[0x0][0x3b8] ;  /* 0x0000ee00ffae0b82 */ /* 0x000e700000000a00 */
[----:B------:R-:W1:Y:S01]  /*0850*/  @P1 LDC.64 R172, c[0x0][0x438] ;  /* 0x00010e00ffac1b82 */ /* 0x000e620000000a00 */
[----:B------:R-:W-:Y:S01]  /*0860*/  ISETP.NE.AND P4, PT, RZ, UR12, PT ;  /* 0x0000000cff007c0c */ /* 0x000fe2000bf85270 */
[----:B0-----:R-:W-:-:S05]  /*0870*/  @P0 IMAD.WIDE.U32 R178, R165, 0x8, R178 ;  /* 0x00000008a5b20825 */ /* 0x001fca00078e00b2 */
[----:B------:R2:W5:Y:S01]  /*0880*/  @P0 LDG.E.64 R2, desc[UR10][R178.64] ;  /* 0x0000000ab2020981 */ /* 0x000562000c1e1b00 */
[----:B-1----:R-:W-:-:S05]  /*0890*/  @P1 IMAD.WIDE.U32 R176, R165, 0x20, R176 ;  /* 0x00000020a5b01825 */ /* 0x002fca00078e00b0 */
[----:B------:R-:W5:Y:S01]  /*08a0*/  @P1 LDG.E.128 R44, desc[UR10][R176.64] ;  /* 0x0000000ab02c1981 */ /* 0x000f62000c1e1d00 */
[----:B------:R-:W-:-:S03]  /*08b0*/  @P0 IMAD.WIDE.U32 R174, R168, 0x8, R174 ;  /* 0x00000008a8ae0825 */ /* 0x000fc600078e00ae */
[----:B------:R0:W5:Y:S04]  /*08c0*/  @P1 LDG.E.128 R48, desc[UR10][R176.64+0x10] ;  /* 0x0000100ab0301981 */ /* 0x000168000c1e1d00 */
[----:B------:R1:W5:Y:S01]  /*08d0*/  @P0 LDG.E.64 R160, desc[UR10][R174.64] ;  /* 0x0000000aaea00981 */ /* 0x000362000c1e1b00 */
[----:B------:R-:W-:-:S05]  /*08e0*/  @P1 IMAD.WIDE.U32 R172, R168, 0x20, R172 ;  /* 0x00000020a8ac1825 */ /* 0x000fca00078e00ac */
[----:B------:R-:W5:Y:S04]  /*08f0*/  @P1 LDG.E.128 R36, desc[UR10][R172.64] ;  /* 0x0000000aac241981 */ /* 0x000f68000c1e1d00 */
[----:B------:R3:W5:Y:S01]  /*0900*/  @P1 LDG.E.128 R40, desc[UR10][R172.64+0x10] ;  /* 0x0000100aac281981 */ /* 0x000762000c1e1d00 */
[----:B------:R-:W-:-:S05]  /*0910*/  FSEL R0, R0, RZ, !P4 ;  /* 0x000000ff00007208 */ /* 0x000fca0006000000 */
[C---:B--2---:R-:W-:Y:S01]  /*0920*/  FADD.FTZ R179, -R0.reuse, R64 ;  /* 0x0000004000b37221 */ /* 0x044fe20000010100 */
[C---:B------:R-:W-:Y:S01]  /*0930*/  FADD.FTZ R181, -R0.reuse, R65 ;  /* 0x0000004100b57221 */ /* 0x040fe20000010100 */
[C---:B------:R-:W-:Y:S01]  /*0940*/  FADD.FTZ R183, -R0.reuse, R66 ;  /* 0x0000004200b77221 */ /* 0x040fe20000010100 */
[C---:B------:R-:W-:Y:S01]  /*0950*/  FADD.FTZ R185, -R0.reuse, R67 ;  /* 0x0000004300b97221 */ /* 0x040fe20000010100 */
[----:B------:R-:W-:Y:S01]  /*0960*/  FADD.FTZ R187, -R0, R76 ;  /* 0x0000004c00bb7221 */ /* 0x000fe20000010100 */
[C---:B------:R-:W-:Y:S02]  /*0970*/  PRMT R64, R72.reuse, 0x7632, R64 ;  /* 0x0000763248407816 */ /* 0x040fe40000000040 */
[----:B0-----:R-:W-:Y:S01]  /*0980*/  SHF.L.U32 R177, R72, 0x10, RZ ;  /* 0x0000001048b17819 */ /* 0x001fe200000006ff */
[----:B------:R-:W-:Y:S01]  /*0990*/  FADD.FTZ R191, -R0, R77 ;  /* 0x0000004d00bf7221 */ /* 0x000fe20000010100 */
[----:B-1----:R-:W-:Y:S01]  /*09a0*/  PRMT R174, R74, 0x7632, R174 ;  /* 0x000076324aae7816 */ /* 0x002fe200000000ae */
[C---:B------:R-:W-:Y:S01]  /*09b0*/  FADD.FTZ R195, -R0.reuse, R78 ;  /* 0x0000004e00c37221 */ /* 0x040fe20000010100 */
[C---:B------:R-:W-:Y:S01]  /*09c0*/  PRMT R178, R75.reuse, 0x7632, R178 ;  /* 0x000076324bb27816 */ /* 0x040fe200000000b2 */
[----:B------:R-:W-:Y:S01]  /*09d0*/  FADD.FTZ R197, -R0, R79 ;  /* 0x0000004f00c57221 */ /* 0x000fe20000010100 */
[----:B------:R-:W-:-:S02]  /*09e0*/  SHF.L.U32 R169, R75, 0x10, RZ ;  /* 0x000000104ba97819 */ /* 0x000fc400000006ff */
[C---:B----4-:R-:W-:Y:S02]  /*09f0*/  PRMT R176, R71.reuse, 0x7632, R176 ;  /* 0x0000763247b07816 */ /* 0x050fe400000000b0 */
[----:B------:R-:W-:Y:S01]  /*0a00*/  SHF.L.U32 R171, R71, 0x10, RZ ;  /* 0x0000001047ab7819 */ /* 0x000fe200000006ff */
[----:B------:R-:W-:Y:S01]  /*0a10*/  FADD.FTZ R199, -R0, R80 ;  /* 0x0000005000c77221 */ /* 0x000fe20000010100 */
[----:B------:R-:W-:Y:S01]  /*0a20*/  SHF.L.U32 R71, R74, 0x10, RZ ;  /* 0x000000104a477819 */ /* 0x000fe200000006ff */
[----:B------:R-:W-:Y:S01]  /*0a30*/  FADD.FTZ R201, -R0, R81 ;  /* 0x0000005100c97221 */ /* 0x000fe20000010100 */
[----:B------:R-:W-:Y:S01]  /*0a40*/  PRMT R66, R68, 0x7632, R66 ;  /* 0x0000763244427816 */ /* 0x000fe20000000042 */
[C---:B------:R-:W-:Y:S01]  /*0a50*/  FADD.FTZ R203, -R0.reuse, R82 ;  /* 0x0000005200cb7221 */ /* 0x040fe20000010100 */
[C---:B------:R-:W-:Y:S01]  /*0a60*/  FADD.FTZ R205, -R0.reuse, R83 ;  /* 0x0000005300cd7221 */ /* 0x040fe20000010100 */
[C---:B---3--:R-:W-:Y:S01]  /*0a70*/  FADD.FTZ R193, -R0.reuse, R92 ;  /* 0x0000005c00c17221 */ /* 0x048fe20000010100 */
[C---:B------:R-:W-:Y:S01]  /*0a80*/  FADD.FTZ R189, -R0.reuse, R93 ;  /* 0x0000005d00bd7221 */ /* 0x040fe20000010100 */
[C---:B------:R-:W-:Y:S01]  /*0a90*/  FADD.FTZ R75, -R0.reuse, R94 ;  /* 0x0000005e004b7221 */ /* 0x040fe20000010100 */
[----:B------:R-:W-:Y:S01]  /*0aa0*/  FADD.FTZ R65, -R0, R95 ;  /* 0x0000005f00417221 */ /* 0x000fe20000010100 */
[----:B------:R-:W-:Y:S01]  /*0ab0*/  SHF.L.U32 R74, R64, 0x10, RZ ;  /* 0x00000010404a7819 */ /* 0x000fe200000006ff */
[----:B------:R-:W-:Y:S01]  /*0ac0*/  FMUL.FTZ R0, R170, R179 ;  /* 0x000000b3aa007220 */ /* 0x000fe20000410000 */
[----:B------:R-:W-:Y:S01]  /*0ad0*/  SHF.L.U32 R67, R68, 0x10, RZ ;  /* 0x0000001044437819 */ /* 0x000fe200000006ff */
[----:B------:R-:W-:Y:S01]  /*0ae0*/  FMUL.FTZ R179, R16, R177 ;  /* 0x000000b110b37220 */ /* 0x000fe20000410000 */
[----:B------:R-:W-:Y:S01]  /*0af0*/  PRMT R68, R69, 0x7632, R68 ;  /* 0x0000763245447816 */ /* 0x000fe20000000044 */
[----:B------:R-:W-:Y:S01]  /*0b00*/  FMUL.FTZ R64, R17, R74 ;  /* 0x0000004a11407220 */ /* 0x000fe20000410000 */
[----:B------:R-:W-:-:S02]  /*0b10*/  PRMT R72, R73, 0x7632, R72 ;  /* 0x0000763249487816 */ /* 0x000fc40000000048 */
[----:B------:R-:W-:Y:S01]  /*0b20*/  SHF.L.U32 R66, R66, 0x10, RZ ;  /* 0x0000001042427819 */ /* 0x000fe200000006ff */
[----:B------:R-:W-:Y:S01]  /*0b30*/  FFMA.FTZ R179, R32, R67, R179 ;  /* 0x0000004320b37223 */ /* 0x000fe200000100b3 */
[----:B------:R-:W-:Y:S02]  /*0b40*/  PRMT R172, R70, 0x7632, R172 ;  /* 0x0000763246ac7816 */ /* 0x000fe400000000ac */
[----:B------:R-:W-:Y:S02]  /*0b50*/  SHF.L.U32 R73, R73, 0x10, RZ ;  /* 0x0000001049497819 */ /* 0x000fe400000006ff */
[----:B------:R-:W-:Y:S01]  /*0b60*/  SHF.L.U32 R173, R69, 0x10, RZ ;  /* 0x0000001045ad7819 */ /* 0x000fe200000006ff */
[----:B------:R-:W-:Y:S01]  /*0b70*/  FMUL.FTZ R94, R170, R187 ;  /* 0x000000bbaa5e7220 */ /* 0x000fe20000410000 */
[----:B------:R-:W-:Y:S01]  /*0b80*/  SHF.L.U32 R69, R70, 0x10, RZ ;  /* 0x0000001046457819 */ /* 0x000fe200000006ff */
[----:B------:R-:W-:Y:S01]  /*0b90*/  FFMA.FTZ R187, R33, R66, R64 ;  /* 0x0000004221bb7223 */ /* 0x000fe20000010040 */
[----:B------:R-:W-:-:S02]  /*0ba0*/  PRMT R80, R84, 0x7632, R80 ;  /* 0x0000763254507816 */ /* 0x000fc40000000050 */
[----:B------:R-:W-:Y:S01]  /*0bb0*/  SHF.L.U32 R77, R84, 0x10, RZ ;  /* 0x00000010544d7819 */ /* 0x000fe200000006ff */
[----:B------:R-:W-:Y:S01]  /*0bc0*/  FMUL.FTZ R84, R170, R181 ;  /* 0x000000b5aa547220 */ /* 0x000fe20000410000 */
[----:B------:R-:W-:Y:S01]  /*0bd0*/  SHF.L.U32 R70, R68, 0x10, RZ ;  /* 0x0000001044467819 */ /* 0x000fe200000006ff */
[----:B------:R-:W-:Y:S01]  /*0be0*/  FMUL.FTZ R181, R18, R73 ;  /* 0x0000004912b57220 */ /* 0x000fe20000410000 */
[----:B------:R-:W-:Y:S01]  /*0bf0*/  SHF.L.U32 R68, R172, 0x10, RZ ;  /* 0x00000010ac447819 */ /* 0x000fe200000006ff */
[----:B------:R-:W-:Y:S01]  /*0c00*/  FMUL.FTZ R172, R170, R191 ;  /* 0x000000bfaaac7220 */ /* 0x000fe20000410000 */
[----:B------:R-:W-:Y:S01]  /*0c10*/  SHF.L.U32 R79, R72, 0x10, RZ ;  /* 0x00000010484f7819 */ /* 0x000fe200000006ff */
[----:B------:R-:W-:Y:S01]  /*0c20*/  FADD.FTZ R64, RZ, R179 ;  /* 0x000000b3ff407221 */ /* 0x000fe20000010000 */
[----:B------:R-:W-:Y:S01]  /*0c30*/  FFMA.FTZ R191, R0, R179, RZ ;  /* 0x000000b300bf7223 */ /* 0x000fe200000100ff */
[----:B------:R-:W-:Y:S01]  /*0c40*/  SHF.L.U32 R72, R174, 0x10, RZ ;  /* 0x00000010ae487819 */ /* 0x000fe200000006ff */
[----:B------:R-:W-:Y:S01]  /*0c50*/  FMUL.FTZ R174, R170, R195 ;  /* 0x000000c3aaae7220 */ /* 0x000fe20000410000 */
[----:B------:R-:W-:Y:S01]  /*0c60*/  PRMT R182, R86, 0x7632, R182 ;  /* 0x0000763256b67816 */ /* 0x000fe200000000b6 */
[----:B------:R-:W-:Y:S01]  /*0c70*/  FFMA.FTZ R181, R34, R173, R181 ;  /* 0x000000ad22b57223 */ /* 0x000fe200000100b5 */
[----:B------:R-:W-:Y:S01]  /*0c80*/  SHF.L.U32 R81, R86, 0x10, RZ ;  /* 0x0000001056517819 */ /* 0x000fe200000006ff */
[----:B------:R-:W-:Y:S01]  /*0c90*/  FMUL.FTZ R82, R19, R79 ;  /* 0x0000004f13527220 */ /* 0x000fe20000410000 */
[----:B------:R-:W-:Y:S01]  /*0ca0*/  FADD.FTZ R64, R187, R64 ;  /* 0x00000040bb407221 */ /* 0x000fe20000010000 */
[----:B------:R-:W-:Y:S01]  /*0cb0*/  FMUL.FTZ R86, R170, R183 ;  /* 0x000000b7aa567220 */ /* 0x000fe20000410000 */
[----:B------:R-:W-:Y:S01]  /*0cc0*/  FFMA.FTZ R195, R84, R187, R191 ;  /* 0x000000bb54c37223 */ /* 0x000fe200000100bf */
[----:B------:R-:W-:Y:S01]  /*0cd0*/  PRMT R186, R88, 0x7632, R186 ;  /* 0x0000763258ba7816 */ /* 0x000fe200000000ba */
[----:B------:R-:W-:Y:S01]  /*0ce0*/  FMUL.FTZ R183, R12, R71 ;  /* 0x000000470cb77220 */ /* 0x000fe20000410000 */
[----:B------:R-:W-:Y:S01]  /*0cf0*/  SHF.L.U32 R175, R88, 0x10, RZ ;  /* 0x0000001058af7819 */ /* 0x000fe200000006ff */
[----:B------:R-:W-:Y:S01]  /*0d00*/  FFMA.FTZ R191, R35, R70, R82 ;  /* 0x0000004623bf7223 */ /* 0x000fe20000010052 */
[----:B------:R-:W-:Y:S01]  /*0d10*/  FADD.FTZ R64, R181, R64 ;  /* 0x00000040b5407221 */ /* 0x000fe20000010000 */
[----:B------:R-:W-:Y:S01]  /*0d20*/  FMUL.FTZ R88, R170, R185 ;  /* 0x000000b9aa587220 */ /* 0x000fe20000410000 */
[----:B------:R-:W-:Y:S01]  /*0d30*/  FFMA.FTZ R195, R86, R181, R195 ;  /* 0x000000b556c37223 */ /* 0x000fe200000100c3 */
[----:B------:R-:W-:Y:S01]  /*0d40*/  FFMA.FTZ R183, R28, R69, R183 ;  /* 0x000000451cb77223 */ /* 0x000fe200000100b7 */
[----:B------:R-:W-:Y:S01]  /*0d50*/  FMUL.FTZ R180, R13, R72 ;  /* 0x000000480db47220 */ /* 0x000fe20000410000 */
        /* <DEDUP_REMOVED lines=14> */
[----:B------:R-:W-:Y:S01]  /*0e40*/  FMUL.FTZ R90, R170, R201 ;  /* 0x000000c9aa5a7220 */ /* 0x000fe20000410000 */
[----:B------:R-:W-:Y:S01]  /*0e50*/  FADD.FTZ R64, R197, R64 ;  /* 0x00000040c5407221 */ /* 0x000fe20000010000 */
[----:B------:R-:W-:Y:S01]  /*0e60*/  FFMA.FTZ R201, R172, R197, R199 ;  /* 0x000000c5acc97223 */ /* 0x000fe200000100c7 */
[----:B------:R-:W-:Y:S01]  /*0e70*/  SHF.L.U32 R186, R186, 0x10, RZ ;  /* 0x00000010baba7819 */ /* 0x000fe200000006ff */
[----:B------:R-:W-:Y:S01]  /*0e80*/  FMUL.FTZ R95, R170, R203 ;  /* 0x000000cbaa5f7220 */ /* 0x000fe20000410000 */
[----:B------:R-:W-:Y:S01]  /*0e90*/  FMUL.FTZ R195, R8, R175 ;  /* 0x000000af08c37220 */ /* 0x000fe20000410000 */
[----:B------:R-:W-:Y:S01]  /*0ea0*/  FFMA.FTZ R199, R31, R76, R194 ;  /* 0x0000004c1fc77223 */ /* 0x000fe200000100c2 */
[----:B------:R-:W-:Y:S01]  /*0eb0*/  FADD.FTZ R64, R185, R64 ;  /* 0x00000040b9407221 */ /* 0x000fe20000010000 */
[----:B------:R-:W-:Y:S01]  /*0ec0*/  FFMA.FTZ R203, R174, R185, R201 ;  /* 0x000000b9aecb7223 */ /* 0x000fe200000100c9 */
[C---:B------:R-:W-:Y:S01]  /*0ed0*/  PRMT R188, R89.reuse, 0x7632, R188 ;  /* 0x0000763259bc7816 */ /* 0x040fe200000000bc */
[----:B------:R-:W-:Y:S01]  /*0ee0*/  FFMA.FTZ R180, R24, R77, R195 ;  /* 0x0000004d18b47223 */ /* 0x000fe200000100c3 */
[----:B------:R-:W-:Y:S01]  /*0ef0*/  SHF.L.U32 R89, R89, 0x10, RZ ;  /* 0x0000001059597819 */ /* 0x000fe200000006ff */
[----:B------:R-:W-:Y:S01]  /*0f00*/  FMUL.FTZ R194, R9, R186 ;  /* 0x000000ba09c27220 */ /* 0x000fe20000410000 */
[----:B------:R-:W-:Y:S01]  /*0f10*/  SHF.L.U32 R80, R80, 0x10, RZ ;  /* 0x0000001050507819 */ /* 0x000fe200000006ff */
[----:B------:R-:W-:Y:S01]  /*0f20*/  FADD.FTZ R201, R199, R64 ;  /* 0x00000040c7c97221 */ /* 0x000fe20000010000 */
[----:B------:R-:W-:Y:S01]  /*0f30*/  FFMA.FTZ R82, R176, R199, R203 ;  /* 0x000000c7b0527223 */ /* 0x000fe200000100cb */
[C---:B------:R-:W-:Y:S01]  /*0f40*/  PRMT R184, R85.reuse, 0x7632, R184 ;  /* 0x0000763255b87816 */ /* 0x040fe200000000b8 */
[----:B------:R-:W-:Y:S01]  /*0f50*/  FMUL.FTZ R92, R170, R205 ;  /* 0x000000cdaa5c7220 */ /* 0x000fe20000410000 */
[----:B------:R-:W-:Y:S01]  /*0f60*/  SHF.L.U32 R188, R188, 0x10, RZ ;  /* 0x00000010bcbc7819 */ /* 0x000fe200000006ff */
[----:B------:R-:W-:Y:S01]  /*0f70*/  FMUL.FTZ R205, R10, R89 ;  /* 0x000000590acd7220 */ /* 0x000fe20000410000 */
[----:B------:R-:W-:Y:S01]  /*0f80*/  SHF.L.U32 R85, R85, 0x10, RZ ;  /* 0x0000001055557819 */ /* 0x000fe200000006ff */
[----:B------:R-:W-:Y:S01]  /*0f90*/  FFMA.FTZ R195, R25, R80, R194 ;  /* 0x0000005019c37223 */ /* 0x000fe200000100c2 */
[----:B------:R-:W-:Y:S01]  /*0fa0*/  PRMT R192, R87, 0x7632, R192 ;  /* 0x0000763257c07816 */ /* 0x000fe200000000c0 */
[----:B------:R-:W-:Y:S01]  /*0fb0*/  FADD.FTZ R64, R180, R201 ;  /* 0x000000c9b4407221 */ /* 0x000fe20000010000 */
[----:B------:R-:W-:Y:S01]  /*0fc0*/  PRMT R196, R91, 0x7632, R196 ;  /* 0x000076325bc47816 */ /* 0x000fe200000000c4 */
[----:B------:R-:W-:Y:S01]  /*0fd0*/  FFMA.FTZ R201, R93, R180, R82 ;  /* 0x000000b45dc97223 */ /* 0x000fe20000010052 */
[----:B------:R-:W-:Y:S01]  /*0fe0*/  SHF.L.U32 R184, R184, 0x10, RZ ;  /* 0x00000010b8b87819 */ /* 0x000fe200000006ff */
[----:B------:R-:W-:Y:S01]  /*0ff0*/  FMUL.FTZ R82, R11, R188 ;  /* 0x000000bc0b527220 */ /* 0x000fe20000410000 */
[----:B------:R-:W-:Y:S01]  /*1000*/  SHF.L.U32 R178, R182, 0x10, RZ ;  /* 0x00000010b6b27819 */ /* 0x000fe200000006ff */
[----:B------:R-:W-:Y:S01]  /*1010*/  FFMA.FTZ R194, R26, R85, R205 ;  /* 0x000000551ac27223 */ /* 0x000fe200000100cd */
[----:B------:R-:W-:Y:S01]  /*1020*/  SHF.L.U32 R182, R192, 0x10, RZ ;  /* 0x00000010c0b67819 */ /* 0x000fe200000006ff */
[----:B------:R-:W-:Y:S01]  /*1030*/  FADD.FTZ R203, R64, R195 ;  /* 0x000000c340cb7221 */ /* 0x000fe20000010000 */
[----:B------:R-:W-:Y:S01]  /*1040*/  SHF.L.U32 R192, R196, 0x10, RZ ;  /* 0x00000010c4c07819 */ /* 0x000fe200000006ff */
[----:B------:R-:W-:Y:S01]  /*1050*/  FFMA.FTZ R64, R90, R195, R201 ;  /* 0x000000c35a407223 */ /* 0x000fe200000100c9 */
[----:B------:R-:W-:Y:S01]  /*1060*/  FMUL.FTZ R196, R170, R189 ;  /* 0x000000bdaac47220 */ /* 0x000fe20000410000 */
[----:B------:R-:W-:Y:S01]  /*1070*/  SHF.L.U32 R190, R190, 0x10, RZ ;  /* 0x00000010bebe7819 */ /* 0x000fe200000006ff */
[----:B------:R-:W-:Y:S01]  /*1080*/  FFMA.FTZ R189, R27, R184, R82 ;  /* 0x000000b81bbd7223 */ /* 0x000fe20000010052 */
[----:B------:R-:W-:Y:S01]  /*1090*/  FMUL.FTZ R207, R4, R83 ;  /* 0x0000005304cf7220 */ /* 0x000fe20000410000 */
        /* <DEDUP_REMOVED lines=56> */
.L_x_1107:
[----:B------:R-:W-:Y:S05]  /*1420*/  BSYNC.RECONVERGENT B0 ;  /* 0x0000000000007941 */ /* 0x000fea0003800200 */
.L_x_1106:
[----:B------:R-:W1:Y:S08]  /*1430*/  S2UR UR5, SR_CgaCtaId ;  /* 0x00000000000579c3 */ /* 0x000e700000008800 */
[----:B------:R-:W-:Y:S01]  /*1440*/  BAR.SYNC.DEFER_BLOCKING 0x0 ;  /* 0x0000000000007b1d */ /* 0x000fe20000010000 */
[----:B------:R-:W-:Y:S01]  /*1450*/  FADD.FTZ R164, R67, R164 ;  /* 0x000000a443a47221 */ /* 0x000fe20000010000 */
[----:B------:R-:W-:Y:S01]  /*1460*/  FFMA.FTZ R167, R0, R67, R167 ;  /* 0x0000004300a77223 */ /* 0x000fe200000100a7 */
        /* <DEDUP_REMOVED lines=32> */
[----:B------:R-:W-:Y:S01]  /*1670*/  FFMA.FTZ R101, R90, R80, R101 ;  /* 0x000000505a657223 */ /* 0x000fe20000010065 */
[----:B------:R-:W-:Y:S01]  /*1680*/  FADD.FTZ R109, R80, R109 ;  /* 0x0000006d506d7221 */ /* 0x000fe20000010000 */
[----:B------:R-:W-:Y:S01]  /*1690*/  FADD.FTZ R112, R81, R112 ;  /* 0x0000007051707221 */ /* 0x000fe20000010000 */
[----:B0-----:R-:W0:Y:S01]  /*16a0*/  LDS.128 R64, [UR5] ;  /* 0x00000005ff407984 */ /* 0x001e220008000c00 */
[----:B------:R-:W-:Y:S01]  /*16b0*/  UIADD3 UR5, UPT, UPT, UR4, 0x4060, URZ ;  /* 0x0000406004057890 */ /* 0x000fe2000fffe0ff */
[----:B------:R-:W-:Y:S01]  /*16c0*/  FFMA.FTZ R104, R193, R81, R104 ;  /* 0x00000051c1687223 */ /* 0x000fe20000010068 */
[----:B------:R-:W-:Y:S01]  /*16d0*/  @!UP1 UIADD3 UR5, UPT, UPT, UR4, 0x4020, URZ ;  /* 0x0000402004059890 */ /* 0x000fe2000fffe0ff */
[----:B------:R-:W1:Y:S01]  /*16e0*/  LDS.128 R68, [UR7] ;  /* 0x00000007ff447984 */ /* 0x000e620008000c00 */
[----:B------:R-:W-:Y:S01]  /*16f0*/  UIADD3 UR7, UPT, UPT, UR4, 0x4070, URZ ;  /* 0x0000407004077890 */ /* 0x000fe2000fffe0ff */
[----:B------:R-:W2:Y:S01]  /*1700*/  LDC.64 R80, c[0x0][0x380] ;  /* 0x0000e000ff507b82 */ /* 0x000ea20000000a00 */
        /* <DEDUP_REMOVED lines=8> */
[----:B------:R-:W-:Y:S01]  /*1790*/  FADD.FTZ R138, R171, R138 ;  /* 0x0000008aab8a7221 */ /* 0x000fe20000010000 */
[----:B------:R-:W4:Y:S01]  /*17a0*/  LDS.128 R76, [UR7] ;  /* 0x00000007ff4c7984 */ /* 0x000f220008000c00 */
[C---:B------:R-:W-:Y:S01]  /*17b0*/  FFMA.FTZ R139, R174.reuse, R171, R139 ;  /* 0x000000abae8b7223 */ /* 0x040fe2000001008b */
        /* <DEDUP_REMOVED lines=12> */
[----:B--2---:R-:W-:Y:S01]  /*1880*/  IADD3 R166, PT, PT, R166, R80, RZ ;  /* 0x00000050a6a67210 */ /* 0x004fe20007ffe0ff */
        /* <DEDUP_REMOVED lines=97> */
.L_x_1110:
[-CC-:B------:R-:W-:Y:S01]  /*1ea0*/  FFMA.FTZ R174, R174, R77.reuse, R79.reuse ;  /* 0x0000004daeae7223 */ /* 0x180fe2000001004f */
[-CC-:B------:R-:W-:Y:S01]  /*1eb0*/  FFMA.FTZ R176, R176, R77.reuse, R79.reuse ;  /* 0x0000004db0b07223 */ /* 0x180fe2000001004f */
[-CC-:B------:R-:W-:Y:S01]  /*1ec0*/  FFMA.FTZ R0, R0, R77.reuse, R79.reuse ;  /* 0x0000004d00007223 */ /* 0x180fe2000001004f */
[--C-:B------:R-:W-:Y:S01]  /*1ed0*/  FFMA.FTZ R86, R86, R77, R79.reuse ;  /* 0x0000004d56567223 */ /* 0x100fe2000001004f */
        /* <DEDUP_REMOVED lines=50> */
.L_x_1109:
        /* <DEDUP_REMOVED lines=59> */
.L_x_1112:
[-CC-:B------:R-:W-:Y:S01]  /*25b0*/  FFMA.FTZ R176, R176, R77.reuse, R79.reuse ;  /* 0x0000004db0b07223 */ /* 0x180fe2000001004f */
[-CC-:B------:R-:W-:Y:S01]  /*25c0*/  FFMA.FTZ R174, R174, R77.reuse, R79.reuse ;  /* 0x0000004daeae7223 */ /* 0x180fe2000001004f */
[-CC-:B------:R-:W-:Y:S01]  /*25d0*/  FFMA.FTZ R0, R0, R77.reuse, R79.reuse ;  /* 0x0000004d00007223 */ /* 0x180fe2000001004f */
        /* <DEDUP_REMOVED lines=51> */
.L_x_1108:
        /* <DEDUP_REMOVED lines=15> */
[--C-:B------:R-:W-:Y:S01]  /*2a00*/  FFMA.FTZ R86, R86, R77, R79.reuse ;  /* 0x0000004d56567223 */ /* 0x100fe2000001004f */
[----:B------:R-:W-:Y:S01]  /*2a10*/  FMUL.FTZ R199, R170, R199 ;  /* 0x000000c7aac77220 */ /* 0x000fe20000410000 */
[--C-:B------:R-:W-:Y:S01]  /*2a20*/  FFMA.FTZ R172, R172, R77, R79.reuse ;  /* 0x0000004dacac7223 */ /* 0x100fe2000001004f */
        /* <DEDUP_REMOVED lines=15> */
[-CC-:B------:R-:W-:Y:S01]  /*2b20*/  FFMA.FTZ R88, R88, R77.reuse, R79.reuse ;  /* 0x0000004d58587223 */ /* 0x180fe2000001004f */
        /* <DEDUP_REMOVED lines=49> */
.L_x_1114:
[-CC-:B------:R-:W-:Y:S01]  /*2e40*/  FFMA.FTZ R174, R174, R77.reuse, R79.reuse ;  /* 0x0000004daeae7223 */ /* 0x180fe2000001004f */
[-CC-:B------:R-:W-:Y:S01]  /*2e50*/  FFMA.FTZ R94, R94, R77.reuse, R79.reuse ;  /* 0x0000004d5e5e7223 */ /* 0x180fe2000001004f */
[-CC-:B------:R-:W-:Y:S01]  /*2e60*/  FFMA.FTZ R176, R176, R77.reuse, R79.reuse ;  /* 0x0000004db0b07223 */ /* 0x180fe2000001004f */
[-CC-:B------:R-:W-:Y:S01]  /*2e70*/  FFMA.FTZ R86, R86, R77.reuse, R79.reuse ;  /* 0x0000004d56567223 */ /* 0x180fe2000001004f */
[----:B------:R-:W-:Y:S01]  /*2e80*/  FADD.FTZ R185, R185, -R174 ;  /* 0x800000aeb9b97221 */ /* 0x000fe20000010000 */
[----:B------:R-:W-:Y:S01]  /*2e90*/  FADD.FTZ R183, R183, -R94 ;  /* 0x8000005eb7b77221 */ /* 0x000fe20000010000 */
[----:B------:R-:W-:Y:S01]  /*2ea0*/  FADD.FTZ R59, R199, -R176 ;  /* 0x800000b0c73b7221 */ /* 0x000fe20000010000 */
[--C-:B------:R-:W-:Y:S01]  /*2eb0*/  FFMA.FTZ R172, R172, R77, R79.reuse ;  /* 0x0000004dacac7223 */ /* 0x100fe2000001004f */
        /* <DEDUP_REMOVED lines=21> */
[-CC-:B------:R-:W-:Y:S01]  /*3010*/  FFMA.FTZ R84, R84, R77.reuse, R79.reuse ;  /* 0x0000004d54547223 */ /* 0x180fe2000001004f */
        /* <DEDUP_REMOVED lines=45> */
.L_x_1113:
        /* <DEDUP_REMOVED lines=12> */
[-C--:B------:R-:W-:Y:S01]  /*33b0*/  FFMA.FTZ R86, R86, R77.reuse, R79 ;  /* 0x0000004d56567223 */ /* 0x080fe2000001004f */
        /* <DEDUP_REMOVED lines=67> */
.L_x_1115:
        /* <DEDUP_REMOVED lines=74> */
.L_x_1111:
        /* <DEDUP_REMOVED lines=44> */
[-CC-:B------:R-:W-:Y:S01]  /*3f50*/  FFMA.FTZ R90, R90, R77.reuse, R79.reuse ;  /* 0x0000004d5a5a7223 */ /* 0x180fe2000001004f */
        /* <DEDUP_REMOVED lines=45> */
.L_x_1118:
[-CC-:B------:R-:W-:Y:S01]  /*4230*/  FFMA.FTZ R202, R202, R77.reuse, R79.reuse ;  /* 0x0000004dcaca7223 */ /* 0x180fe2000001004f */
[-CC-:B------:R-:W-:Y:S01]  /*4240*/  FFMA.FTZ R193, R193, R77.reuse, R79.reuse ;  /* 0x0000004dc1c17223 */ /* 0x180fe2000001004f */
[-C--:B------:R-:W-:Y:S01]  /*4250*/  FFMA.FTZ R201, R201, R77.reuse, R79 ;  /* 0x0000004dc9c97223 */ /* 0x080fe2000001004f */
[----:B------:R-:W-:Y:S01]  /*4260*/  ISETP.GE.U32.AND P1, PT, R96, RZ, PT ;  /* 0x000000ff6000720c */ /* 0x000fe20003f26070 */
        /* <DEDUP_REMOVED lines=71> */
.L_x_1117:
        /* <DEDUP_REMOVED lines=76> */
.L_x_1120:
        /* <DEDUP_REMOVED lines=18> */
[-CC-:B------:R-:W-:Y:S01]  /*4cc0*/  FFMA.FTZ R92, R92, R77.reuse, R79.reuse ;  /* 0x0000004d5c5c7223 */ /* 0x180fe2000001004f */
[----:B------:R-:W-:Y:S01]  /*4cd0*/  LOP3.LUT P5, RZ, R97, 0xff, RZ, 0xc0, !PT ;  /* 0x000000ff61ff7812 */ /* 0x000fe200078ac0ff */
[----:B------:R-:W-:Y:S01]  /*4ce0*/  FMUL.FTZ R201, R201, UR6 ;  /* 0x00000006c9c97c20 */ /* 0x000fe20008410000 */
[----:B------:R-:W-:Y:S01]  /*4cf0*/  FMUL.FTZ R95, R95, UR6 ;  /* 0x000000065f5f7c20 */ /* 0x000fe20008410000 */
[----:B------:R-:W-:Y:S01]  /*4d00*/  FADD.FTZ R203, R203, -R196 ;  /* 0x800000c4cbcb7221 */ /* 0x000fe20000010000 */
[----:B0-----:R-:W-:Y:S01]  /*4d10*/  FSEL R66, R193, RZ, P5 ;  /* 0x000000ffc1427208 */ /* 0x001fe20002800000 */
[-CC-:B------:R-:W-:Y:S01]  /*4d20*/  FFMA.FTZ R90, R90, R77.reuse, R79.reuse ;  /* 0x0000004d5a5a7223 */ /* 0x180fe2000001004f */
        /* <DEDUP_REMOVED lines=50> */
.L_x_1116:
        /* <DEDUP_REMOVED lines=56> */
.L_x_1122:
        /* <DEDUP_REMOVED lines=54> */
.L_x_1121:
        /* <DEDUP_REMOVED lines=55> */
.L_x_1123:
        /* <DEDUP_REMOVED lines=53> */
.L_x_1119:
        /* <DEDUP_REMOVED lines=42> */
.L_x_1105:
        /* <DEDUP_REMOVED lines=29> */
.L_x_1125:
        /* <DEDUP_REMOVED lines=10> */
.L_x_2833:


//--------------------- .text._ZN10layer_norm22ln_bwd_finalize_kernelINS_22Kernel_traits_finalizeILj4096Ef13__nv_bfloat16fS2_fjLb0ELj1024ELj4ENS_18Kernel_traits_baseILj4096EfS2_fS2_fjLj1024EEEEELb0ELb0EEEvNS_9BwdParamsE --------------------------
	.section	.text._ZN10layer_norm22ln_bwd_finalize_kernelINS_22Kernel_traits_finalizeILj4096Ef13__nv_bfloat16fS2_fjLb0ELj1024ELj4ENS_18Kernel_traits_baseILj4096EfS2_fS2_fjLj1024EEEEELb0ELb0EEEvNS_9BwdParamsE,"ax",@progbits
	.align	128
        .global         _ZN10layer_norm22ln_bwd_finalize_kernelINS_22Kernel_traits_finalizeILj4096Ef13__nv_bfloat16fS2_fjLb0ELj1024ELj4ENS_18Kernel_traits_baseILj4096EfS2_fS2_fjLj1024EEEEELb0ELb0EEEvNS_9BwdParamsE
        .type           _ZN10layer_norm22ln_bwd_finalize_kernelINS_22Kernel_traits_finalizeILj4096Ef13__nv_bfloat16fS2_fjLb0ELj1024ELj4ENS_18Kernel_traits_baseILj4096EfS2_fS2_fjLj1024EEEEELb0ELb0EEEvNS_9BwdParamsE,@function
        .size           _ZN10layer_norm22ln_bwd_finalize_kernelINS_22Kernel_traits_finalizeILj4096Ef13__nv_bfloat16fS2_fjLb0ELj1024ELj4ENS_18Kernel_traits_baseILj4096EfS2_fS2_fjLj1024EEEEELb0ELb0EEEvNS_9BwdParamsE,(.L_x_2834 - _ZN10layer_norm22ln_bwd_finalize_kernelINS_22Kernel_traits_finalizeILj4096Ef13__nv_bfloat16fS2_fjLb0ELj1024ELj4ENS_18Kernel_traits_baseILj4096EfS2_fS2_fjLj1024EEEEELb0ELb0EEEvNS_9BwdParamsE)
        .other          _ZN10layer_norm22ln_bwd_finalize_kernelINS_22Kernel_traits_finalizeILj4096Ef13__nv_bfloat16fS2_fjLb0ELj1024ELj4ENS_18Kernel_traits_baseILj4096EfS2_fS2_fjLj1024EEEEELb0ELb0EEEvNS_9BwdParamsE,@"STO_CUDA_ENTRY STV_DEFAULT"
_ZN10layer_norm22ln_bwd_finalize_kernelINS_22Kernel_traits_finalizeILj4096Ef13__nv_bfloat16fS2_fjLb0ELj1024ELj4ENS_18Kernel_traits_baseILj4096EfS2_fS2_fjLj1024EEEEELb0ELb0EEEvNS_9BwdParamsE:
.text._ZN10layer_norm22ln_bwd_finalize_kernelINS_22Kernel_traits_finalizeILj4096Ef13__nv_bfloat16fS2_fjLb0ELj1024ELj4ENS_18Kernel_traits_baseILj4096EfS2_fS2_fjLj1024EEEEELb0ELb0EEEvNS_9BwdParamsE:
        /* <DEDUP_REMOVED lines=78> */
.L_x_1130:
        /* <DEDUP_REMOVED lines=118> */
.L_x_1129:
[----:B------:R-:W-:Y:S05]  /*0c40*/  BSYNC.RECONVERGENT B1 ;  /* 0x0000000000017941 */ /* 0x000fea0003800200 */
.L_x_1128:
        /* <DEDUP_REMOVED lines=68> */
.L_x_1132:
[----:B------:R-:W-:Y:S05]  /*1090*/  BSYNC.RECONVERGENT B1 ;  /* 0x0000000000017941 */ /* 0x000fea0003800200 */
.L_x_1131:
        /* <DEDUP_REMOVED lines=37> */
.L_x_1134:
[----:B------:R-:W-:Y:S05]  /*12f0*/  BSYNC.RECONVERGENT B1 ;  /* 0x0000000000017941 */ /* 0x000fea0003800200 */
.L_x_1133:
[----:B------:R-:W-:Y:S05]  /*1300*/  @!P1 BRA `(.L_x_1127) ;  /* 0x00000000003c9947 */ /* 0x000fea0003800000 */
[----:B------:R-:W0:Y:S01]  /*1310*/  LDC.64 R8, c[0x0][0x440] ;  /* 0x00011000ff087b82 */ /* 0x000e220000000a00 */
[----:B------:R-:W-:Y:S01]  /*1320*/  IMAD R0, R3, R54, R0 ;  /* 0x0000003603007224 */ /* 0x000fe200078e0200 */
[----:B------:R-:W-:-:S04]  /*1330*/  IADD3 R12, PT, PT, -R55, RZ, RZ ;  /* 0x000000ff370c7210 */ /* 0x000fc80007ffe1ff */
[----:B------:R-:W-:Y:S02]  /*1340*/  IADD3 R3, PT, PT, R57, R0, RZ ;  /* 0x0000000039037210 */ /* 0x000fe40007ffe0ff */
[----:B------:R-:W1:Y:S05]  /*1350*/  LDC.64 R10, c[0x0][0x448] ;  /* 0x00011200ff0a7b82 */ /* 0x000e6a0000000a00 */
.L_x_1135:
        /* <DEDUP_REMOVED lines=10> */
.L_x_1127:
[----:B------:R-:W-:Y:S05]  /*1400*/  BSYNC.RECONVERGENT B0 ;  /* 0x0000000000007941 */ /* 0x000fea0003800200 */
.L_x_1126:
        /* <DEDUP_REMOVED lines=60> */
.L_x_1136:
        /* <DEDUP_REMOVED lines=11> */
.L_x_2834:


//--------------------- .text._ZN10layer_norm40ln_parallel_residual_bwd_finalize_kernelINS_22Kernel_traits_finalizeILj4096Ef13__nv_bfloat16fS2_fjLb0ELj1024ELj4ENS_18Kernel_traits_baseILj4096EfS2_fS2_fjLj1024EEEEELb0EEEvNS_9BwdParamsE --------------------------
	.section	.text._ZN10layer_norm40ln_parallel_residual_bwd_finalize_kernelINS_22Kernel_traits_finalizeILj4096Ef13__nv_bfloat16fS2_fjLb0ELj1024ELj4ENS_18Kernel_traits_baseILj4096EfS2_fS2_fjLj1024EEEEELb0EEEvNS_9BwdParamsE,"ax",@progbits
	.align	128
        .global         _ZN10layer_norm40ln_parallel_residual_bwd_finalize_kernelINS_22Kernel_traits_finalizeILj4096Ef13__nv_bfloat16fS2_fjLb0ELj1024ELj4ENS_18Kernel_traits_baseILj4096EfS2_fS2_fjLj1024EEEEELb0EEEvNS_9BwdParamsE
        .type           _ZN10layer_norm40ln_parallel_residual_bwd_finalize_kernelINS_22Kernel_traits_finalizeILj4096Ef13__nv_bfloat16fS2_fjLb0ELj1024ELj4ENS_18Kernel_traits_baseILj4096EfS2_fS2_fjLj1024EEEEELb0EEEvNS_9BwdParamsE,@function
        .size           _ZN10layer_norm40ln_parallel_residual_bwd_finalize_kernelINS_22Kernel_traits_finalizeILj4096Ef13__nv_bfloat16fS2_fjLb0ELj1024ELj4ENS_18Kernel_traits_baseILj4096EfS2_fS2_fjLj1024EEEEELb0EEEvNS_9BwdParamsE,(.L_x_2835 - _ZN10layer_norm40ln_parallel_residual_bwd_finalize_kernelINS_22Kernel_traits_finalizeILj4096Ef13__nv_bfloat16fS2_fjLb0ELj1024ELj4ENS_18Kernel_traits_baseILj4096EfS2_fS2_fjLj1024EEEEELb0EEEvNS_9BwdParamsE)
        .other          _ZN10layer_norm40ln_parallel_residual_bwd_finalize_kernelINS_22Kernel_traits_finalizeILj4096Ef13__nv_bfloat16fS2_fjLb0ELj1024ELj4ENS_18Kernel_traits_baseILj4096EfS2_fS2_fjLj1024EEEEELb0EEEvNS_9BwdParamsE,@"STO_CUDA_ENTRY STV_DEFAULT"
_ZN10layer_norm40ln_parallel_residual_bwd_finalize_kernelINS_22Kernel_traits_finalizeILj4096Ef13__nv_bfloat16fS2_fjLb0ELj1024ELj4ENS_18Kernel_traits_baseILj4096EfS2_fS2_fjLj1024EEEEELb0EEEvNS_9BwdParamsE:
.text._ZN10layer_norm40ln_parallel_residual_bwd_finalize_kernelINS_22Kernel_traits_finalizeILj4096Ef13__nv_bfloat16fS2_fjLb0ELj1024ELj4ENS_18Kernel_traits_baseILj4096EfS2_fS2_fjLj1024EEEEELb0EEEvNS_9BwdParamsE:
        /* <DEDUP_REMOVED lines=58> */
.L_x_1141:
        /* <DEDUP_REMOVED lines=112> */
.L_x_1140:
[----:B------:R-:W-:Y:S05]  /*0aa0*/  BSYNC.RECONVERGENT B1 ;  /* 0x0000000000017941 */ /* 0x000fea0003800200 */
.L_x_1139:
        /* <DEDUP_REMOVED lines=66> */
.L_x_1143:
[----:B------:R-:W-:Y:S05]  /*0ed0*/  BSYNC.RECONVERGENT B1 ;  /* 0x0000000000017941 */ /* 0x000fea0003800200 */
.L_x_1142:
        /* <DEDUP_REMOVED lines=36> */
.L_x_1145:
[----:B------:R-:W-:Y:S05]  /*1120*/  BSYNC.RECONVERGENT B1 ;  /* 0x0000000000017941 */ /* 0x000fea0003800200 */
.L_x_1144:
        /* <DEDUP_REMOVED lines=18> */
.L_x_1138:
[----:B------:R-:W-:Y:S05]  /*1250*/  BSYNC.RECONVERGENT B0 ;  /* 0x0000000000007941 */ /* 0x000fea0003800200 */
.L_x_1137:
        /* <DEDUP_REMOVED lines=92> */
.L_x_1146:
        /* <DEDUP_REMOVED lines=14> */
.L_x_2835:


//--------------------- .text._ZN10layer_norm31ln_parallel_residual_bwd_kernelINS_13Kernel_traitsIf13__nv_bfloat16fS2_fjLj4096ELj1ELj1ELj8ELj16ENS_18Kernel_traits_baseILj4096EfS2_fS2_fjLj256EEEEELb1ELb1ELb0EEEvNS_9BwdParamsE --------------------------
	.section	.text._ZN10layer_norm31ln_parallel_residual_bwd_kernelINS_13Kernel_traitsIf13__nv_bfloat16fS2_fjLj4096ELj1ELj1ELj8ELj16ENS_18Kernel_traits_baseILj4096EfS2_fS2_fjLj256EEEEELb1ELb1ELb0EEEvNS_9BwdParamsE,"ax",@progbits
	.align	128
        .global         _ZN10layer_norm31ln_parallel_residual_bwd_kernelINS_13Kernel_traitsIf13__nv_bfloat16fS2_fjLj4096ELj1ELj1ELj8ELj16ENS_18Kernel_traits_baseILj4096EfS2_fS2_fjLj256EEEEELb1ELb1ELb0EEEvNS_9BwdParamsE
        .type           _ZN10layer_norm31ln_parallel_residual_bwd_kernelINS_13Kernel_traitsIf13__nv_bfloat16fS2_fjLj4096ELj1ELj1ELj8ELj16ENS_18Kernel_traits_baseILj4096EfS2_fS2_fjLj256EEEEELb1ELb1ELb0EEEvNS_9BwdParamsE,@function
        .size           _ZN10layer_norm31ln_parallel_residual_bwd_kernelINS_13Kernel_traitsIf13__nv_bfloat16fS2_fjLj4096ELj1ELj1ELj8ELj16ENS_18Kernel_traits_baseILj4096EfS2_fS2_fjLj256EEEEELb1ELb1ELb0EEEvNS_9BwdParamsE,(.L_x_2836 - _ZN10layer_norm31ln_parallel_residual_bwd_kernelINS_13Kernel_traitsIf13__nv_bfloat16fS2_fjLj4096ELj1ELj1ELj8ELj16ENS_18Kernel_traits_baseILj4096EfS2_fS2_fjLj256EEEEELb1ELb1ELb0EEEvNS_9BwdParamsE)
        .other          _ZN10layer_norm31ln_parallel_residual_bwd_kernelINS_13Kernel_traitsIf13__nv_bfloat16fS2_fjLj4096ELj1ELj1ELj8ELj16ENS_18Kernel_traits_baseILj4096EfS2_fS2_fjLj256EEEEELb1ELb1ELb0EEEvNS_9BwdParamsE,@"STO_CUDA_ENTRY STV_DEFAULT"
_ZN10layer_norm31ln_parallel_residual_bwd_kernelINS_13Kernel_traitsIf13__nv_bfloat16fS2_fjLj4096ELj1ELj1ELj8ELj16ENS_18Kernel_traits_baseILj4096EfS2_fS2_fjLj256EEEEELb1ELb1ELb0EEEvNS_9BwdParamsE:
.text._ZN10layer_norm31ln_parallel_residual_bwd_kernelINS_13Kernel_traitsIf13__nv_bfloat16fS2_fjLj4096ELj1ELj1ELj8ELj16ENS_18Kernel_traits_baseILj4096EfS2_fS2_fjLj256EEEEELb1ELb1ELb0EEEvNS_9BwdParamsE:
        /* <DEDUP_REMOVED lines=18> */
[----:B-1----:R-:W-:-:S03]  /*0120*/  @P2 IMAD.WIDE.U32 R6, R3, 0x20, R6 ;  /* 0x0000002003062825 */ /* 0x002fc600078e0006 */
        /* <DEDUP_REMOVED lines=45> */
[----:B------:R-:W2:Y:S01]  /*0400*/  LDCU.64 UR6, c[0x0][0x478] ;  /* 0x00008f00ff0677ac */ /* 0x000ea20008000a00 */
[----:B------:R-:W3:Y:S01]  /*0410*/  LDCU.64 UR16, c[0x0][0x438] ;  /* 0x00008700ff1077ac */ /* 0x000ee20008000a00 */
[----:B------:R-:W4:Y:S09]  /*0420*/  LDCU.64 UR12, c[0x0][0x470] ;  /* 0x00008e00ff0c77ac */ /* 0x000f320008000a00 */
.L_x_1174:
        /* <DEDUP_REMOVED lines=20> */
[----:B0-----:R-:W-:-:S06]  /*0570*/  IMAD.WIDE.U32 R80, R100, 0x10, R80 ;  /* 0x0000001064507825 */ /* 0x001fcc00078e0050 */
[----:B------:R-:W3:Y:S01]  /*0580*/  LDG.E.128 R80, desc[UR10][R80.64] ;  /* 0x0000000a50507981 */ /* 0x000ee2000c1e1d00 */
[----:B-1----:R-:W-:-:S05]  /*0590*/  IMAD.WIDE.U32 R90, R100, 0x20, R90 ;  /* 0x00000020645a7825 */ /* 0x002fca00078e005a */
[----:B------:R-:W3:Y:S04]  /*05a0*/  LDG.E.128 R124, desc[UR10][R90.64] ;  /* 0x0000000a5a7c7981 */ /* 0x000ee8000c1e1d00 */
[----:B------:R3:W3:Y:S01]  /*05b0*/  LDG.E.128 R84, desc[UR10][R90.64+0x10] ;  /* 0x0000100a5a547981 */ /* 0x0006e2000c1e1d00 */
[----:B--2---:R-:W-:-:S06]  /*05c0*/  IMAD.WIDE.U32 R98, R100, 0x8, R98 ;  /* 0x0000000864627825 */ /* 0x004fcc00078e0062 */
[----:B------:R-:W5:Y:S01]  /*05d0*/  LDG.E.64 R98, desc[UR10][R98.64] ;  /* 0x0000000a62627981 */ /* 0x000f62000c1e1b00 */
[----:B----4-:R-:W-:Y:S02]  /*05e0*/  ISETP.NE.U32.AND P1, PT, RZ, UR12, PT ;  /* 0x0000000cff007c0c */ /* 0x010fe4000bf25070 */
[----:B------:R-:W-:Y:S02]  /*05f0*/  ISETP.NE.U32.AND P0, PT, RZ, UR16, PT ;  /* 0x00000010ff007c0c */ /* 0x000fe4000bf05070 */
[----:B------:R-:W-:Y:S02]  /*0600*/  ISETP.NE.AND.EX P1, PT, RZ, UR13, PT, P1 ;  /* 0x0000000dff007c0c */ /* 0x000fe4000bf25310 */
[----:B------:R-:W-:-:S11]  /*0610*/  ISETP.NE.AND.EX P0, PT, RZ, UR17, PT, P0 ;  /* 0x00000011ff007c0c */ /* 0x000fd6000bf05300 */
[----:B------:R-:W0:Y:S08]  /*0620*/  @P1 LDC.64 R92, c[0x0][0x3b8] ;  /* 0x0000ee00ff5c1b82 */ /* 0x000e300000000a00 */
[----:B------:R-:W1:Y:S01]  /*0630*/  @P0 LDC.64 R88, c[0x0][0x438] ;  /* 0x00010e00ff580b82 */ /* 0x000e620000000a00 */
[----:B0-----:R-:W-:-:S05]  /*0640*/  @P1 IMAD.WIDE.U32 R92, R100, 0x8, R92 ;  /* 0x00000008645c1825 */ /* 0x001fca00078e005c */
[----:B------:R0:W5:Y:S01]  /*0650*/  @P1 LDG.E.64 R136, desc[UR10][R92.64] ;  /* 0x0000000a5c881981 */ /* 0x000162000c1e1b00 */
[----:B-1----:R-:W-:-:S05]  /*0660*/  @P0 IMAD.WIDE.U32 R88, R100, 0x20, R88 ;  /* 0x0000002064580825 */ /* 0x002fca00078e0058 */
[----:B------:R-:W5:Y:S04]  /*0670*/  @P0 LDG.E.128 R8, desc[UR10][R88.64] ;  /* 0x0000000a58080981 */ /* 0x000f68000c1e1d00 */
[----:B------:R1:W5:Y:S01]  /*0680*/  @P0 LDG.E.128 R4, desc[UR10][R88.64+0x10] ;  /* 0x0000100a58040981 */ /* 0x000362000c1e1d00 */
[----:B------:R-:W-:Y:S02]  /*0690*/  IADD3 R141, PT, PT, R100, 0x100, RZ ;  /* 0x00000100648d7810 */ /* 0x000fe40007ffe0ff */
[C---:B---3--:R-:W-:Y:S02]  /*06a0*/  PRMT R91, R80.reuse, 0x7632, R91 ;  /* 0x00007632505b7816 */ /* 0x048fe4000000005b */
[----:B------:R-:W-:Y:S02]  /*06b0*/  SHF.L.U32 R95, R80, 0x10, RZ ;  /* 0x00000010505f7819 */ /* 0x000fe400000006ff */
[----:B------:R-:W-:Y:S01]  /*06c0*/  PRMT R115, R81, 0x7632, R115 ;  /* 0x0000763251737816 */ /* 0x000fe20000000073 */
[C---:B------:R-:W-:Y:S01]  /*06d0*/  FADD.FTZ R102, -R140.reuse, R125 ;  /* 0x0000007d8c667221 */ /* 0x040fe20000010100 */
[C---:B------:R-:W-:Y:S01]  /*06e0*/  FADD.FTZ R94, -R140.reuse, R126 ;  /* 0x0000007e8c5e7221 */ /* 0x040fe20000010100 */
[----:B------:R-:W-:Y:S01]  /*06f0*/  FADD.FTZ R90, -R140, R124 ;  /* 0x0000007c8c5a7221 */ /* 0x000fe20000010100 */
[----:B------:R-:W-:Y:S01]  /*0700*/  SHF.L.U32 R80, R91, 0x10, RZ ;  /* 0x000000105b507819 */ /* 0x000fe200000006ff */
[----:B-----5:R-:W-:Y:S01]  /*0710*/  FMUL.FTZ R102, R103, R102 ;  /* 0x0000006667667220 */ /* 0x020fe20000410000 */
[----:B------:R-:W-:Y:S01]  /*0720*/  SHF.L.U32 R81, R81, 0x10, RZ ;  /* 0x0000001051517819 */ /* 0x000fe200000006ff */
[C---:B------:R-:W-:Y:S01]  /*0730*/  FMUL.FTZ R105, R103.reuse, R94 ;  /* 0x0000005e67697220 */ /* 0x040fe20000410000 */
[----:B------:R-:W-:Y:S01]  /*0740*/  FMUL.FTZ R112, R56, R95 ;  /* 0x0000005f38707220 */ /* 0x000fe20000410000 */
[----:B------:R-:W-:Y:S01]  /*0750*/  FMUL.FTZ R3, R103, R90 ;  /* 0x0000005a67037220 */ /* 0x000fe20000410000 */
[-C--:B------:R-:W-:Y:S01]  /*0760*/  FFMA.FTZ R41, R102, R80.reuse, R41 ;  /* 0x0000005066297223 */ /* 0x080fe20000010029 */
[----:B------:R-:W-:Y:S01]  /*0770*/  FADD.FTZ R25, R25, R80 ;  /* 0x0000005019197221 */ /* 0x000fe20000010000 */
[----:B------:R-:W-:Y:S01]  /*0780*/  FMUL.FTZ R123, R57, R80 ;  /* 0x00000050397b7220 */ /* 0x000fe20000410000 */
[----:B------:R-:W-:Y:S01]  /*0790*/  FADD.FTZ R104, -R140, R127 ;  /* 0x0000007f8c687221 */ /* 0x000fe20000010100 */
[----:B------:R-:W-:Y:S01]  /*07a0*/  FADD.FTZ R26, R26, R81 ;  /* 0x000000511a1a7221 */ /* 0x000fe20000010000 */
[-C--:B------:R-:W-:Y:S01]  /*07b0*/  FFMA.FTZ R42, R105, R81.reuse, R42 ;  /* 0x00000051692a7223 */ /* 0x080fe2000001002a */
[----:B------:R-:W-:Y:S01]  /*07c0*/  FMUL.FTZ R120, R58, R81 ;  /* 0x000000513a787220 */ /* 0x000fe20000410000 */
[----:B------:R-:W-:Y:S01]  /*07d0*/  FADD.FTZ R80, RZ, R112 ;  /* 0x00000070ff507221 */ /* 0x000fe20000010000 */
[----:B------:R-:W-:Y:S01]  /*07e0*/  FFMA.FTZ R81, R3, R112, RZ ;  /* 0x0000007003517223 */ /* 0x000fe200000100ff */
[----:B0-----:R-:W-:-:S02]  /*07f0*/  PRMT R92, R82, 0x7632, R92 ;  /* 0x00007632525c7816 */ /* 0x001fc4000000005c */
[----:B-1----:R-:W-:Y:S01]  /*0800*/  SHF.L.U32 R89, R82, 0x10, RZ ;  /* 0x0000001052597819 */ /* 0x002fe200000006ff */
[----:B------:R-:W-:Y:S01]  /*0810*/  FMUL.FTZ R104, R103, R104 ;  /* 0x0000006867687220 */ /* 0x000fe20000410000 */
[C---:B------:R-:W-:Y:S02]  /*0820*/  PRMT R88, R83.reuse, 0x7632, R88 ;  /* 0x0000763253587816 */ /* 0x040fe40000000058 */
[----:B------:R-:W-:Y:S01]  /*0830*/  SHF.L.U32 R93, R83, 0x10, RZ ;  /* 0x00000010535d7819 */ /* 0x000fe200000006ff */
[----:B------:R-:W-:Y:S01]  /*0840*/  FADD.FTZ R83, R80, R123 ;  /* 0x0000007b50537221 */ /* 0x000fe20000010000 */
[----:B------:R-:W-:Y:S01]  /*0850*/  SHF.L.U32 R82, R115, 0x10, RZ ;  /* 0x0000001073527819 */ /* 0x000fe200000006ff */
[----:B------:R-:W-:Y:S01]  /*0860*/  FFMA.FTZ R80, R102, R123, R81 ;  /* 0x0000007b66507223 */ /* 0x000fe20000010051 */
[----:B------:R-:W-:-:S03]  /*0870*/  FADD.FTZ R84, -R140, R84 ;  /* 0x000000548c547221 */ /* 0x000fc60000010100 */
[-C--:B------:R-:W-:Y:S01]  /*0880*/  FFMA.FTZ R43, R104, R82.reuse, R43 ;  /* 0x00000052682b7223 */ /* 0x080fe2000001002b */
[----:B------:R-:W-:Y:S01]  /*0890*/  FADD.FTZ R27, R27, R82 ;  /* 0x000000521b1b7221 */ /* 0x000fe20000010000 */
[----:B------:R-:W-:Y:S01]  /*08a0*/  FMUL.FTZ R125, R59, R82 ;  /* 0x000000523b7d7220 */ /* 0x000fe20000410000 */
[----:B------:R-:W-:Y:S01]  /*08b0*/  FADD.FTZ R82, R83, R120 ;  /* 0x0000007853527221 */ /* 0x000fe20000010000 */
[----:B------:R-:W-:Y:S01]  /*08c0*/  FFMA.FTZ R81, R105, R120, R80 ;  /* 0x0000007869517223 */ /* 0x000fe20000010050 */
[----:B------:R-:W-:Y:S01]  /*08d0*/  SHF.L.U32 R92, R92, 0x10, RZ ;  /* 0x000000105c5c7819 */ /* 0x000fe200000006ff */
[----:B------:R-:W-:Y:S01]  /*08e0*/  FADD.FTZ R124, -R140, R85 ;  /* 0x000000558c7c7221 */ /* 0x000fe20000010100 */
[C---:B------:R-:W-:Y:S01]  /*08f0*/  FMUL.FTZ R115, R103.reuse, R84 ;  /* 0x0000005467737220 */ /* 0x040fe20000410000 */
[----:B------:R-:W-:Y:S01]  /*0900*/  FMUL.FTZ R122, R52, R89 ;  /* 0x00000059347a7220 */ /* 0x000fe20000410000 */
[----:B------:R-:W-:Y:S01]  /*0910*/  FADD.FTZ R83, R82, R125 ;  /* 0x0000007d52537221 */ /* 0x000fe20000010000 */
[----:B------:R-:W-:Y:S01]  /*0920*/  FFMA.FTZ R80, R104, R125, R81 ;  /* 0x0000007d68507223 */ /* 0x000fe20000010051 */
[----:B------:R-:W-:Y:S01]  /*0930*/  FADD.FTZ R86, -R140, R86 ;  /* 0x000000568c567221 */ /* 0x000fe20000010100 */
[----:B------:R-:W-:Y:S01]  /*0940*/  FMUL.FTZ R124, R103, R124 ;  /* 0x0000007c677c7220 */ /* 0x000fe20000410000 */
        /* <DEDUP_REMOVED lines=18> */
[----:B------:R-:W-:Y:S01]  /*0a70*/  FADD.FTZ R21, R21, R92 ;  /* 0x0000005c15157221 */ /* 0x000fe20000010000 */
[----:B------:R-:W-:Y:S01]  /*0a80*/  FFMA.FTZ R37, R124, R92, R37 ;  /* 0x0000005c7c257223 */ /* 0x000fe20000010025 */
[----:B------:R-:W-:Y:S01]  /*0a90*/  FFMA.FTZ R38, R119, R93, R38 ;  /* 0x0000005d77267223 */ /* 0x000fe20000010026 */
[----:B------:R-:W-:Y:S01]  /*0aa0*/  FADD.FTZ R23, R23, R88 ;  /* 0x0000005817177221 */ /* 0x000fe20000010000 */
[----:B------:R-:W-:Y:S01]  /*0ab0*/  FFMA.FTZ R39, R128, R88, R39 ;  /* 0x0000005880277223 */ /* 0x000fe20000010027 */
[----:B------:R-:W-:Y:S01]  /*0ac0*/  FADD.FTZ R135, R82, R131 ;  /* 0x0000008352877221 */ /* 0x000fe20000010000 */
[----:B------:R-:W-:-:S07]  /*0ad0*/  FFMA.FTZ R134, R128, R131, R80 ;  /* 0x0000008380867223 */ /* 0x000fce0000010050 */
.L_x_1149:
[----:B----4-:R-:W-:Y:S05]  /*0ae0*/  BSYNC.RECONVERGENT B0 ;  /* 0x0000000000007941 */ /* 0x010fea0003800200 */
.L_x_1148:
        /* <DEDUP_REMOVED lines=13> */
[----:B--2---:R-:W-:-:S06]  /*0bc0*/  IMAD.WIDE.U32 R96, R141, 0x8, R96 ;  /* 0x000000088d607825 */ /* 0x004fcc00078e0060 */
[----:B------:R-:W5:Y:S01]  /*0bd0*/  LDG.E.64 R96, desc[UR10][R96.64] ;  /* 0x0000000a60607981 */ /* 0x000f62000c1e1b00 */
[----:B0-----:R-:W-:-:S05]  /*0be0*/  @P0 IMAD.WIDE.U32 R92, R141, 0x20, R92 ;  /* 0x000000208d5c0825 */ /* 0x001fca00078e005c */
[----:B------:R-:W5:Y:S04]  /*0bf0*/  @P0 LDG.E.128 R60, desc[UR10][R92.64] ;  /* 0x0000000a5c3c0981 */ /* 0x000f68000c1e1d00 */
[----:B------:R-:W5:Y:S01]  /*0c00*/  @P0 LDG.E.128 R64, desc[UR10][R92.64+0x10] ;  /* 0x0000100a5c400981 */ /* 0x000f62000c1e1d00 */
[----:B------:R-:W-:-:S04]  /*0c10*/  ISETP.NE.U32.AND P1, PT, RZ, UR12, PT ;  /* 0x0000000cff007c0c */ /* 0x000fc8000bf25070 */
[----:B------:R-:W-:-:S13]  /*0c20*/  ISETP.NE.AND.EX P1, PT, RZ, UR13, PT, P1 ;  /* 0x0000000dff007c0c */ /* 0x000fda000bf25310 */
[----:B------:R-:W0:Y:S02]  /*0c30*/  @P1 LDC.64 R106, c[0x0][0x3b8] ;  /* 0x0000ee00ff6a1b82 */ /* 0x000e240000000a00 */
[----:B0-----:R-:W-:-:S05]  /*0c40*/  @P1 IMAD.WIDE.U32 R106, R141, 0x8, R106 ;  /* 0x000000088d6a1825 */ /* 0x001fca00078e006a */
[----:B------:R0:W5:Y:S01]  /*0c50*/  @P1 LDG.E.64 R138, desc[UR10][R106.64] ;  /* 0x0000000a6a8a1981 */ /* 0x000162000c1e1b00 */
[C---:B---3--:R-:W-:Y:S01]  /*0c60*/  FADD.FTZ R110, -R140.reuse, R84 ;  /* 0x000000548c6e7221 */ /* 0x048fe20000010100 */
[C---:B------:R-:W-:Y:S01]  /*0c70*/  FADD.FTZ R114, -R140.reuse, R85 ;  /* 0x000000558c727221 */ /* 0x040fe20000010100 */
[C---:B----4-:R-:W-:Y:S01]  /*0c80*/  FADD.FTZ R90, -R140.reuse, R90 ;  /* 0x0000005a8c5a7221 */ /* 0x050fe20000010100 */
[----:B------:R-:W-:Y:S01]  /*0c90*/  FADD.FTZ R88, -R140, R88 ;  /* 0x000000588c587221 */ /* 0x000fe20000010100 */
[----:B-----5:R-:W-:Y:S01]  /*0ca0*/  FMUL.FTZ R111, R103, R110 ;  /* 0x0000006e676f7220 */ /* 0x020fe20000410000 */
[C---:B------:R-:W-:Y:S02]  /*0cb0*/  PRMT R84, R80.reuse, 0x7632, R84 ;  /* 0x0000763250547816 */ /* 0x040fe40000000054 */
[----:B------:R-:W-:Y:S01]  /*0cc0*/  SHF.L.U32 R85, R80, 0x10, RZ ;  /* 0x0000001050557819 */ /* 0x000fe200000006ff */
[----:B------:R-:W-:Y:S01]  /*0cd0*/  FADD.FTZ R116, -R140, R86 ;  /* 0x000000568c747221 */ /* 0x000fe20000010100 */
[----:B------:R-:W-:Y:S01]  /*0ce0*/  PRMT R80, R81, 0x7632, R80 ;  /* 0x0000763251507816 */ /* 0x000fe20000000050 */
[----:B------:R-:W-:Y:S01]  /*0cf0*/  FMUL.FTZ R110, R103, R114 ;  /* 0x00000072676e7220 */ /* 0x000fe20000410000 */
[----:B------:R-:W-:Y:S01]  /*0d00*/  SHF.L.U32 R81, R81, 0x10, RZ ;  /* 0x0000001051517819 */ /* 0x000fe200000006ff */
[C---:B------:R-:W-:Y:S01]  /*0d10*/  FMUL.FTZ R109, R103.reuse, R90 ;  /* 0x0000005a676d7220 */ /* 0x040fe20000410000 */
[----:B------:R-:W-:Y:S01]  /*0d20*/  SHF.L.U32 R84, R84, 0x10, RZ ;  /* 0x0000001054547819 */ /* 0x000fe200000006ff */
[----:B------:R-:W-:Y:S01]  /*0d30*/  FMUL.FTZ R114, R48, R85 ;  /* 0x0000005530727220 */ /* 0x000fe20000410000 */
[C---:B------:R-:W-:Y:S01]  /*0d40*/  FADD.FTZ R94, -R140.reuse, R89 ;  /* 0x000000598c5e7221 */ /* 0x040fe20000010100 */
[----:B------:R-:W-:Y:S01]  /*0d50*/  FADD.FTZ R132, -R140, R87 ;  /* 0x000000578c847221 */ /* 0x000fe20000010100 */
[C---:B0-----:R-:W-:Y:S01]  /*0d60*/  FMUL.FTZ R107, R103.reuse, R88 ;  /* 0x00000058676b7220 */ /* 0x041fe20000410000 */
[C---:B------:R-:W-:Y:S01]  /*0d70*/  PRMT R86, R82.reuse, 0x7632, R86 ;  /* 0x0000763252567816 */ /* 0x040fe20000000056 */
[----:B------:R-:W-:Y:S01]  /*0d80*/  FMUL.FTZ R113, R103, R116 ;  /* 0x0000007467717220 */ /* 0x000fe20000410000 */
[----:B------:R-:W-:Y:S01]  /*0d90*/  SHF.L.U32 R87, R82, 0x10, RZ ;  /* 0x0000001052577819 */ /* 0x000fe200000006ff */
[----:B------:R-:W-:Y:S01]  /*0da0*/  FADD.FTZ R108, -R140, R91 ;  /* 0x0000005b8c6c7221 */ /* 0x000fe20000010100 */
[----:B------:R-:W-:Y:S01]  /*0db0*/  SHF.L.U32 R82, R80, 0x10, RZ ;  /* 0x0000001050527819 */ /* 0x000fe200000006ff */
[----:B------:R-:W-:Y:S01]  /*0dc0*/  FADD.FTZ R18, R18, R81 ;  /* 0x0000005112127221 */ /* 0x000fe20000010000 */
[-C--:B------:R-:W-:Y:S01]  /*0dd0*/  FFMA.FTZ R34, R109, R81.reuse, R34 ;  /* 0x000000516d227223 */ /* 0x080fe20000010022 */
[----:B------:R-:W-:Y:S01]  /*0de0*/  FMUL.FTZ R116, R50, R81 ;  /* 0x0000005132747220 */ /* 0x000fe20000410000 */
[----:B------:R-:W-:Y:S01]  /*0df0*/  FADD.FTZ R80, R135, R114 ;  /* 0x0000007287507221 */ /* 0x000fe20000010000 */
[----:B------:R-:W-:Y:S01]  /*0e00*/  FMUL.FTZ R117, R49, R84 ;  /* 0x0000005431757220 */ /* 0x000fe20000410000 */
[----:B------:R-:W-:Y:S01]  /*0e10*/  FMUL.FTZ R106, R103, R94 ;  /* 0x0000005e676a7220 */ /* 0x000fe20000410000 */
[----:B------:R-:W-:Y:S01]  /*0e20*/  FFMA.FTZ R81, R107, R114, R134 ;  /* 0x000000726b517223 */ /* 0x000fe20000010086 */
[----:B------:R-:W-:Y:S01]  /*0e30*/  PRMT R89, R83, 0x7632, R89 ;  /* 0x0000763253597816 */ /* 0x000fe20000000059 */
[----:B------:R-:W-:Y:S01]  /*0e40*/  FMUL.FTZ R108, R103, R108 ;  /* 0x0000006c676c7220 */ /* 0x000fe20000410000 */
[----:B------:R-:W-:Y:S01]  /*0e50*/  SHF.L.U32 R91, R83, 0x10, RZ ;  /* 0x00000010535b7819 */ /* 0x000fe200000006ff */
[----:B------:R-:W-:Y:S01]  /*0e60*/  FADD.FTZ R83, R80, R117 ;  /* 0x0000007550537221 */ /* 0x000fe20000010000 */
[----:B------:R-:W-:Y:S01]  /*0e70*/  FFMA.FTZ R80, R106, R117, R81 ;  /* 0x000000756a507223 */ /* 0x000fe20000010051 */
[-C--:B------:R-:W-:Y:S01]  /*0e80*/  FFMA.FTZ R35, R108, R82.reuse, R35 ;  /* 0x000000526c237223 */ /* 0x080fe20000010023 */
[----:B------:R-:W-:Y:S01]  /*0e90*/  FADD.FTZ R19, R19, R82 ;  /* 0x0000005213137221 */ /* 0x000fe20000010000 */
[----:B------:R-:W-:Y:S01]  /*0ea0*/  FMUL.FTZ R121, R51, R82 ;  /* 0x0000005233797220 */ /* 0x000fe20000410000 */
[----:B------:R-:W-:Y:S01]  /*0eb0*/  FADD.FTZ R82, R83, R116 ;  /* 0x0000007453527221 */ /* 0x000fe20000010000 */
[----:B------:R-:W-:Y:S01]  /*0ec0*/  FFMA.FTZ R81, R109, R116, R80 ;  /* 0x000000746d517223 */ /* 0x000fe20000010050 */
[----:B------:R-:W-:Y:S01]  /*0ed0*/  SHF.L.U32 R86, R86, 0x10, RZ ;  /* 0x0000001056567819 */ /* 0x000fe200000006ff */
[----:B------:R-:W-:Y:S01]  /*0ee0*/  FMUL.FTZ R118, R44, R87 ;  /* 0x000000572c767220 */ /* 0x000fe20000410000 */
[----:B------:R-:W-:Y:S01]  /*0ef0*/  FADD.FTZ R83, R82, R121 ;  /* 0x0000007952537221 */ /* 0x000fe20000010000 */
[----:B------:R-:W-:-:S02]  /*0f00*/  FFMA.FTZ R80, R108, R121, R81 ;  /* 0x000000796c507223 */ /* 0x000fc40000010051 */
[----:B------:R-:W-:Y:S01]  /*0f10*/  FMUL.FTZ R129, R45, R86 ;  /* 0x000000562d817220 */ /* 0x000fe20000410000 */
[----:B------:R-:W-:Y:S01]  /*0f20*/  FADD.FTZ R82, R83, R118 ;  /* 0x0000007653527221 */ /* 0x000fe20000010000 */
[----:B------:R-:W-:Y:S01]  /*0f30*/  FFMA.FTZ R81, R111, R118, R80 ;  /* 0x000000766f517223 */ /* 0x000fe20000010050 */
[----:B------:R-:W-:Y:S01]  /*0f40*/  FFMA.FTZ R33, R106, R84, R33 ;  /* 0x000000546a217223 */ /* 0x000fe20000010021 */
[----:B------:R-:W-:Y:S01]  /*0f50*/  FADD.FTZ R17, R17, R84 ;  /* 0x0000005411117221 */ /* 0x000fe20000010000 */
[----:B------:R-:W-:Y:S01]  /*0f60*/  SHF.L.U32 R84, R89, 0x10, RZ ;  /* 0x0000001059547819 */ /* 0x000fe200000006ff */
        /* <DEDUP_REMOVED lines=19> */
.L_x_1151:
[----:B------:R-:W-:Y:S05]  /*10a0*/  BSYNC.RECONVERGENT B0 ;  /* 0x0000000000007941 */ /* 0x000fea0003800200 */
.L_x_1150:
        /* <DEDUP_REMOVED lines=32> */
.L_x_1153:
[----:B------:R-:W-:Y:S05]  /*12b0*/  BSYNC.RECONVERGENT B0 ;  /* 0x0000000000007941 */ /* 0x000fea0003800200 */
.L_x_1152:
        /* <DEDUP_REMOVED lines=108> */
.L_x_1158:
        /* <DEDUP_REMOVED lines=54> */
.L_x_1157:
        /* <DEDUP_REMOVED lines=59> */
.L_x_1160:
        /* <DEDUP_REMOVED lines=54> */
.L_x_1156:
        /* <DEDUP_REMOVED lines=83> */
.L_x_1162:
        /* <DEDUP_REMOVED lines=75> */
.L_x_1161:
        /* <DEDUP_REMOVED lines=80> */
.L_x_1163:
        /* <DEDUP_REMOVED lines=74> */
.L_x_1159:
        /* <DEDUP_REMOVED lines=15> */
.L_x_1155:
[----:B------:R-:W-:Y:S05]  /*3860*/  BSYNC.RECONVERGENT B0 ;  /* 0x0000000000007941 */ /* 0x000fea0003800200 */
.L_x_1154:
        /* <DEDUP_REMOVED lines=87> */
.L_x_1168:
        /* <DEDUP_REMOVED lines=75> */
.L_x_1167:
        /* <DEDUP_REMOVED lines=79> */
.L_x_1170:
        /* <DEDUP_REMOVED lines=75> */
.L_x_1166:
        /* <DEDUP_REMOVED lines=61> */
.L_x_1172:
        /* <DEDUP_REMOVED lines=54> */
.L_x_1171:
        /* <DEDUP_REMOVED lines=58> */
.L_x_1173:
        /* <DEDUP_REMOVED lines=53> */
.L_x_1169:
        /* <DEDUP_REMOVED lines=10> */
.L_x_1165:
[----:B------:R-:W-:Y:S05]  /*5af0*/  BSYNC.RECONVERGENT B0 ;  /* 0x0000000000007941 */ /* 0x000fea0003800200 */
.L_x_1164:
[----:B------:R-:W-:Y:S01]  /*5b00*/  UPLOP3.LUT UP1, UPT, UPT, UPT, UP1, 0x40, 0x4 ;  /* 0x000000000004789c */ /* 0x000fe20003f2e810 */
[----:B------:R-:W-:Y:S10]  /*5b10*/  @!P4 BRA `(.L_x_1174) ;  /* 0xffffffa80044c947 */ /* 0x000ff4000383ffff */
.L_x_1147:
        /* <DEDUP_REMOVED lines=22> */
.L_x_1175:
        /* <DEDUP_REMOVED lines=16> */
.L_x_2836:


//--------------------- .text._ZN10layer_norm22ln_bwd_finalize_kernelINS_22Kernel_traits_finalizeILj4096Ef13__nv_bfloat16fS2_fjLb0ELj1024ELj4ENS_18Kernel_traits_baseILj4096EfS2_fS2_fjLj1024EEEEELb0ELb1EEEvNS_9BwdParamsE --------------------------
	.section	.text._ZN10layer_norm22ln_bwd_finalize_kernelINS_22Kernel_traits_finalizeILj4096Ef13__nv_bfloat16fS2_fjLb0ELj1024ELj4ENS_18Kernel_traits_baseILj4096EfS2_fS2_fjLj1024EEEEELb0ELb1EEEvNS_9BwdParamsE,"ax",@progbits
	.align	128
        .global         _ZN10layer_norm22ln_bwd_finalize_kernelINS_22Kernel_traits_finalizeILj4096Ef13__nv_bfloat16fS2_fjLb0ELj1024ELj4ENS_18Kernel_traits_baseILj4096EfS2_fS2_fjLj1024EEEEELb0ELb1EEEvNS_9BwdParamsE
        .type           _ZN10layer_norm22ln_bwd_finalize_kernelINS_22Kernel_traits_finalizeILj4096Ef13__nv_bfloat16fS2_fjLb0ELj1024ELj4ENS_18Kernel_traits_baseILj4096EfS2_fS2_fjLj1024EEEEELb0ELb1EEEvNS_9BwdParamsE,@function
        .size           _ZN10layer_norm22ln_bwd_finalize_kernelINS_22Kernel_traits_finalizeILj4096Ef13__nv_bfloat16fS2_fjLb0ELj1024ELj4ENS_18Kernel_traits_baseILj4096EfS2_fS2_fjLj1024EEEEELb0ELb1EEEvNS_9BwdParamsE,(.L_x_2837 - _ZN10layer_norm22ln_bwd_finalize_kernelINS_22Kernel_traits_finalizeILj4096Ef13__nv_bfloat16fS2_fjLb0ELj1024ELj4ENS_18Kernel_traits_baseILj4096EfS2_fS2_fjLj1024EEEEELb0ELb1EEEvNS_9BwdParamsE)
        .other          _ZN10layer_norm22ln_bwd_finalize_kernelINS_22Kernel_traits_finalizeILj4096Ef13__nv_bfloat16fS2_fjLb0ELj1024ELj4ENS_18Kernel_traits_baseILj4096EfS2_fS2_fjLj1024EEEEELb0ELb1EEEvNS_9BwdParamsE,@"STO_CUDA_ENTRY STV_DEFAULT"
_ZN10layer_norm22ln_bwd_finalize_kernelINS_22Kernel_traits_finalizeILj4096Ef13__nv_bfloat16fS2_fjLb0ELj1024ELj4ENS_18Kernel_traits_baseILj4096EfS2_fS2_fjLj1024EEEEELb0ELb1EEEvNS_9BwdParamsE:
.text._ZN10layer_norm22ln_bwd_finalize_kernelINS_22Kernel_traits_finalizeILj4096Ef13__nv_bfloat16fS2_fjLb0ELj1024ELj4ENS_18Kernel_traits_baseILj4096EfS2_fS2_fjLj1024EEEEELb0ELb1EEEvNS_9BwdParamsE:
        /* <DEDUP_REMOVED lines=77> */
.L_x_1180:
        /* <DEDUP_REMOVED lines=118> */
.L_x_1179:
[----:B------:R-:W-:Y:S05]  /*0c30*/  BSYNC.RECONVERGENT B1 ;  /* 0x0000000000017941 */ /* 0x000fea0003800200 */
.L_x_1178:
        /* <DEDUP_REMOVED lines=69> */
.L_x_1182:
[----:B------:R-:W-:Y:S05]  /*1090*/  BSYNC.RECONVERGENT B1 ;  /* 0x0000000000017941 */ /* 0x000fea0003800200 */
.L_x_1181:
        /* <DEDUP_REMOVED lines=38> */
.L_x_1184:
[----:B------:R-:W-:Y:S05]  /*1300*/  BSYNC.RECONVERGENT B1 ;  /* 0x0000000000017941 */ /* 0x000fea0003800200 */
.L_x_1183:
[----:B------:R-:W-:Y:S05]  /*1310*/  @!P1 BRA `(.L_x_1177) ;  /* 0x0000000000409947 */ /* 0x000fea0003800000 */
[----:B------:R-:W0:Y:S01]  /*1320*/  LDC R14, c[0x0][0x388] ;  /* 0x0000e200ff0e7b82 */ /* 0x000e220000000800 */
[----:B------:R-:W-:-:S07]  /*1330*/  IADD3 R12, PT, PT, -R54, RZ, RZ ;  /* 0x000000ff360c7210 */ /* 0x000fce0007ffe1ff */
[----:B------:R-:W1:Y:S08]  /*1340*/  LDC.64 R8, c[0x0][0x440] ;  /* 0x00011000ff087b82 */ /* 0x000e700000000a00 */
[----:B------:R-:W2:Y:S01]  /*1350*/  LDC.64 R10, c[0x0][0x448] ;  /* 0x00011200ff0a7b82 */ /* 0x000ea20000000a00 */
[----:B0-----:R-:W-:-:S05]  /*1360*/  IMAD R0, R3, R14, R0 ;  /* 0x0000000e03007224 */ /* 0x001fca00078e0200 */
[----:B------:R-:W-:-:S07]  /*1370*/  IADD3 R3, PT, PT, R57, R0, RZ ;  /* 0x0000000039037210 */ /* 0x000fce0007ffe0ff */
.L_x_1185:
        /* <DEDUP_REMOVED lines=10> */
.L_x_1177:
[----:B------:R-:W-:Y:S05]  /*1420*/  BSYNC.RECONVERGENT B0 ;  /* 0x0000000000007941 */ /* 0x000fea0003800200 */
.L_x_1176:
        /* <DEDUP_REMOVED lines=57> */
.L_x_1186:
        /* <DEDUP_REMOVED lines=12> */
.L_x_2837:


//--------------------- .text._ZN10layer_norm40ln_parallel_residual_bwd_finalize_kernelINS_22Kernel_traits_finalizeILj4096Ef13__nv_bfloat16fS2_fjLb0ELj1024ELj4ENS_18Kernel_traits_baseILj4096EfS2_fS2_fjLj1024EEEEELb1EEEvNS_9BwdParamsE --------------------------
	.section	.text._ZN10layer_norm40ln_parallel_residual_bwd_finalize_kernelINS_22Kernel_traits_finalizeILj4096Ef13__nv_bfloat16fS2_fjLb0ELj1024ELj4ENS_18Kernel_traits_baseILj4096EfS2_fS2_fjLj1024EEEEELb1EEEvNS_9BwdParamsE,"ax",@progbits
	.align	128
        .global         _ZN10layer_norm40ln_parallel_residual_bwd_finalize_kernelINS_22Kernel_traits_finalizeILj4096Ef13__nv_bfloat16fS2_fjLb0ELj1024ELj4ENS_18Kernel_traits_baseILj4096EfS2_fS2_fjLj1024EEEEELb1EEEvNS_9BwdParamsE
        .type           _ZN10layer_norm40ln_parallel_residual_bwd_finalize_kernelINS_22Kernel_traits_finalizeILj4096Ef13__nv_bfloat16fS2_fjLb0ELj1024ELj4ENS_18Kernel_traits_baseILj4096EfS2_fS2_fjLj1024EEEEELb1EEEvNS_9BwdParamsE,@function
        .size           _ZN10layer_norm40ln_parallel_residual_bwd_finalize_kernelINS_22Kernel_traits_finalizeILj4096Ef13__nv_bfloat16fS2_fjLb0ELj1024ELj4ENS_18Kernel_traits_baseILj4096EfS2_fS2_fjLj1024EEEEELb1EEEvNS_9BwdParamsE,(.L_x_2838 - _ZN10layer_norm40ln_parallel_residual_bwd_finalize_kernelINS_22Kernel_traits_finalizeILj4096Ef13__nv_bfloat16fS2_fjLb0ELj1024ELj4ENS_18Kernel_traits_baseILj4096EfS2_fS2_fjLj1024EEEEELb1EEEvNS_9BwdParamsE)
        .other          _ZN10layer_norm40ln_parallel_residual_bwd_finalize_kernelINS_22Kernel_traits_finalizeILj4096Ef13__nv_bfloat16fS2_fjLb0ELj1024ELj4ENS_18Kernel_traits_baseILj4096EfS2_fS2_fjLj1024EEEEELb1EEEvNS_9BwdParamsE,@"STO_CUDA_ENTRY STV_DEFAULT"
_ZN10layer_norm40ln_parallel_residual_bwd_finalize_kernelINS_22Kernel_traits_finalizeILj4096Ef13__nv_bfloat16fS2_fjLb0ELj1024ELj4ENS_18Kernel_traits_baseILj4096EfS2_fS2_fjLj1024EEEEELb1EEEvNS_9BwdParamsE:
.text._ZN10layer_norm40ln_parallel_residual_bwd_finalize_kernelINS_22Kernel_traits_finalizeILj4096Ef13__nv_bfloat16fS2_fjLb0ELj1024ELj4ENS_18Kernel_traits_baseILj4096EfS2_fS2_fjLj1024EEEEELb1EEEvNS_9BwdParamsE:
        /* <DEDUP_REMOVED lines=57> */
.L_x_1191:
        /* <DEDUP_REMOVED lines=112> */
.L_x_1190:
[----:B------:R-:W-:Y:S05]  /*0a90*/  BSYNC.RECONVERGENT B1 ;  /* 0x0000000000017941 */ /* 0x000fea0003800200 */
.L_x_1189:
        /* <DEDUP_REMOVED lines=67> */
.L_x_1193:
[----:B------:R-:W-:Y:S05]  /*0ed0*/  BSYNC.RECONVERGENT B1 ;  /* 0x0000000000017941 */ /* 0x000fea0003800200 */
.L_x_1192:
        /* <DEDUP_REMOVED lines=37> */
.L_x_1195:
[----:B------:R-:W-:Y:S05]  /*1130*/  BSYNC.RECONVERGENT B1 ;  /* 0x0000000000017941 */ /* 0x000fea0003800200 */
.L_x_1194:
        /* <DEDUP_REMOVED lines=19> */
.L_x_1188:
[----:B------:R-:W-:Y:S05]  /*1270*/  BSYNC.RECONVERGENT B0 ;  /* 0x0000000000007941 */ /* 0x000fea0003800200 */
.L_x_1187:
        /* <DEDUP_REMOVED lines=89> */
.L_x_1196:
        /* <DEDUP_REMOVED lines=15> */
.L_x_2838:


//--------------------- .text._ZN10layer_norm31ln_parallel_residual_bwd_kernelINS_13Kernel_traitsIf13__nv_bfloat16fS2_fjLj4096ELj1ELj1ELj8ELj16ENS_18Kernel_traits_baseILj4096EfS2_fS2_fjLj256EEEEELb1ELb1ELb1EEEvNS_9BwdParamsE --------------------------
	.section	.text._ZN10layer_norm31ln_parallel_residual_bwd_kernelINS_13Kernel_traitsIf13__nv_bfloat16fS2_fjLj4096ELj1ELj1ELj8ELj16ENS_18Kernel_traits_baseILj4096EfS2_fS2_fjLj256EEEEELb1ELb1ELb1EEEvNS_9BwdParamsE,"ax",@progbits
	.align	128
        .global         _ZN10layer_norm31ln_parallel_residual_bwd_kernelINS_13Kernel_traitsIf13__nv_bfloat16fS2_fjLj4096ELj1ELj1ELj8ELj16ENS_18Kernel_traits_baseILj4096EfS2_fS2_fjLj256EEEEELb1ELb1ELb1EEEvNS_9BwdParamsE
        .type           _ZN10layer_norm31ln_parallel_residual_bwd_kernelINS_13Kernel_traitsIf13__nv_bfloat16fS2_fjLj4096ELj1ELj1ELj8ELj16ENS_18Kernel_traits_baseILj4096EfS2_fS2_fjLj256EEEEELb1ELb1ELb1EEEvNS_9BwdParamsE,@function
        .size           _ZN10layer_norm31ln_parallel_residual_bwd_kernelINS_13Kernel_traitsIf13__nv_bfloat16fS2_fjLj4096ELj1ELj1ELj8ELj16ENS_18Kernel_traits_baseILj4096EfS2_fS2_fjLj256EEEEELb1ELb1ELb1EEEvNS_9BwdParamsE,(.L_x_2839 - _ZN10layer_norm31ln_parallel_residual_bwd_kernelINS_13Kernel_traitsIf13__nv_bfloat16fS2_fjLj4096ELj1ELj1ELj8ELj16ENS_18Kernel_traits_baseILj4096EfS2_fS2_fjLj256EEEEELb1ELb1ELb1EEEvNS_9BwdParamsE)
        .other          _ZN10layer_norm31ln_parallel_residual_bwd_kernelINS_13Kernel_traitsIf13__nv_bfloat16fS2_fjLj4096ELj1ELj1ELj8ELj16ENS_18Kernel_traits_baseILj4096EfS2_fS2_fjLj256EEEEELb1ELb1ELb1EEEvNS_9BwdParamsE,@"STO_CUDA_ENTRY STV_DEFAULT"
_ZN10layer_norm31ln_parallel_residual_bwd_kernelINS_13Kernel_traitsIf13__nv_bfloat16fS2_fjLj4096ELj1ELj1ELj8ELj16ENS_18Kernel_traits_baseILj4096EfS2_fS2_fjLj256EEEEELb1ELb1ELb1EEEvNS_9BwdParamsE:
.text._ZN10layer_norm31ln_parallel_residual_bwd_kernelINS_13Kernel_traitsIf13__nv_bfloat16fS2_fjLj4096ELj1ELj1ELj8ELj16ENS_18Kernel_traits_baseILj4096EfS2_fS2_fjLj256EEEEELb1ELb1ELb1EEEvNS_9BwdParamsE:
        /* <DEDUP_REMOVED lines=39> */
[----:B-1----:R-:W-:Y:S02]  /*0270*/  UISETP.NE.U32.AND UP0, UPT, UR6, URZ, UPT ;  /* 0x000000ff0600728c */ /* 0x002fe4000bf05070 */
[----:B------:R-:W-:Y:S02]  /*0280*/  UPLOP3.LUT UP1, UPT, UPT, UPT, UPT, 0x40, 0x4 ;  /* 0x000000000004789c */ /* 0x000fe40003f2e870 */
[----:B------:R-:W-:Y:S01]  /*0290*/  UISETP.NE.AND.EX UP0, UPT, UR7, URZ, UPT, UP0 ;  /* 0x000000ff0700728c */ /* 0x000fe2000bf05300 */
[----:B0-----:R-:W-:Y:S01]  /*02a0*/  IMAD.WIDE.U32 R2, R64, 0x20, R2 ;  /* 0x0000002040027825 */ /* 0x001fe200078e0002 */
[----:B---3--:R-:W-:Y:S01]  /*02b0*/  UISETP.NE.AND UP2, UPT, UR5, URZ, UPT ;  /* 0x000000ff0500728c */ /* 0x008fe2000bf45270 */
[----:B------:R-:W-:-:S02]  /*02c0*/  CS2R R88, SRZ ;  /* 0x0000000000587805 */ /* 0x000fc4000001ff00 */
[----:B------:R-:W-:Y:S02]  /*02d0*/  CS2R R90, SRZ ;  /* 0x00000000005a7805 */ /* 0x000fe4000001ff00 */
[----:B------:R-:W-:Y:S01]  /*02e0*/  MOV R100, RZ ;  /* 0x000000ff00647202 */ /* 0x000fe20000000f00 */
[----:B--2---:R-:W5:Y:S01]  /*02f0*/  LDG.E.128 R28, desc[UR10][R2.64] ;  /* 0x0000000a021c7981 */ /* 0x004f62000c1e1d00 */
[----:B------:R-:W-:Y:S01]  /*0300*/  PLOP3.LUT P0, PT, PT, PT, UP0, 0x80, 0x8 ;  /* 0x000000000008781c */ /* 0x000fe20003f0f008 */
[----:B------:R-:W0:Y:S01]  /*0310*/  LDCU UR7, c[0x0][0x408] ;  /* 0x00008100ff0777ac */ /* 0x000e220008000800 */
[----:B------:R-:W-:Y:S01]  /*0320*/  PLOP3.LUT P4, PT, PT, PT, UP2, 0x80, 0x8 ;  /* 0x000000000008781c */ /* 0x000fe20003f8f028 */
[----:B------:R-:W5:Y:S01]  /*0330*/  LDG.E.128 R24, desc[UR10][R2.64+0x10] ;  /* 0x0000100a02187981 */ /* 0x000f62000c1e1d00 */
[----:B------:R-:W1:Y:S03]  /*0340*/  LDCU UR20, c[0x0][0x388] ;  /* 0x00007100ff1477ac */ /* 0x000e660008000800 */
[----:B------:R-:W5:Y:S01]  /*0350*/  LDG.E.128 R20, desc[UR10][R2.64+0x2000] ;  /* 0x0020000a02147981 */ /* 0x000f62000c1e1d00 */
[----:B------:R-:W2:Y:S03]  /*0360*/  LDCU.U8 UR28, c[0x0][0x410] ;  /* 0x00008200ff1c77ac */ /* 0x000ea60008000000 */
[----:B------:R3:W5:Y:S01]  /*0370*/  LDG.E.128 R16, desc[UR10][R2.64+0x2010] ;  /* 0x0020100a02107981 */ /* 0x000762000c1e1d00 */
[----:B------:R-:W4:Y:S01]  /*0380*/  LDCU UR21, c[0x0][0x400] ;  /* 0x00008000ff1577ac */ /* 0x000f220008000800 */
[----:B------:R-:W0:Y:S01]  /*0390*/  LDCU.64 UR8, c[0x0][0x478] ;  /* 0x00008f00ff0877ac */ /* 0x000e220008000a00 */
[----:B---3--:R-:W-:Y:S01]  /*03a0*/  CS2R R2, SRZ ;  /* 0x0000000000027805 */ /* 0x008fe2000001ff00 */
[----:B------:R-:W3:Y:S01]  /*03b0*/  LDCU.64 UR26, c[0x0][0x438] ;  /* 0x00008700ff1a77ac */ /* 0x000ee20008000a00 */
[----:B------:R-:W0:Y:S01]  /*03c0*/  LDCU.128 UR12, c[0x0][0x3c0] ;  /* 0x00007800ff0c77ac */ /* 0x000e220008000c00 */
[----:B------:R-:W0:Y:S01]  /*03d0*/  LDCU.64 UR22, c[0x0][0x380] ;  /* 0x00007000ff1677ac */ /* 0x000e220008000a00 */
[----:B-1----:R-:W0:Y:S03]  /*03e0*/  LDCU.64 UR24, c[0x0][0x470] ;  /* 0x00008e00ff1877ac */ /* 0x002e260008000a00 */
.L_x_1216:
[----:B------:R-:W-:Y:S01]  /*03f0*/  UIMAD UR5, UR4, UR20, URZ ;  /* 0x00000014040572a4 */ /* 0x000fe2000f8e02ff */
[----:B------:R-:W1:Y:S01]  /*0400*/  LDC.64 R76, c[0x0][0x3a8] ;  /* 0x0000ea00ff4c7b82 */ /* 0x000e620000000a00 */
[----:B0-----:R-:W-:Y:S02]  /*0410*/  UIMAD.WIDE UR16, UR4, 0x4, UR12 ;  /* 0x00000004041078a5 */ /* 0x001fe4000f8e020c */
[----:B------:R-:W-:Y:S02]  /*0420*/  USHF.R.S32.HI UR6, URZ, 0x1f, UR5 ;  /* 0x0000001fff067899 */ /* 0x000fe40008011405 */
[----:B------:R-:W-:Y:S02]  /*0430*/  UIMAD.WIDE UR18, UR4, 0x4, UR14 ;  /* 0x00000004041278a5 */ /* 0x000fe4000f8e020e */
[----:B------:R-:W-:Y:S01]  /*0440*/  ULEA.HI UR6, UR6, UR5, URZ, 0x3 ;  /* 0x0000000506067291 */ /* 0x000fe2000f8f18ff */
[----:B------:R-:W-:Y:S01]  /*0450*/  MOV R122, UR16 ;  /* 0x00000010007a7c02 */ /* 0x000fe20008000f00 */
[----:B------:R-:W0:Y:S01]  /*0460*/  LDC.64 R80, c[0x0][0x428] ;  /* 0x00010a00ff507b82 */ /* 0x000e220000000a00 */
[----:B------:R-:W-:-:S02]  /*0470*/  MOV R123, UR17 ;  /* 0x00000011007b7c02 */ /* 0x000fc40008000f00 */
[----:B------:R-:W-:Y:S02]  /*0480*/  MOV R78, UR18 ;  /* 0x00000012004e7c02 */ /* 0x000fe40008000f00 */
[----:B------:R-:W-:Y:S01]  /*0490*/  MOV R61, UR6 ;  /* 0x00000006003d7c02 */ /* 0x000fe20008000f00 */
[----:B------:R-:W2:Y:S01]  /*04a0*/  LDG.E R122, desc[UR10][R122.64] ;  /* 0x0000000a7a7a7981 */ /* 0x000ea2000c1e1900 */
[----:B------:R-:W-:Y:S01]  /*04b0*/  MOV R79, UR19 ;  /* 0x00000013004f7c02 */ /* 0x000fe20008000f00 */
[----:B------:R-:W4:Y:S01]  /*04c0*/  @P0 LDC.64 R104, c[0x0][0x438] ;  /* 0x00010e00ff680b82 */ /* 0x000f220000000a00 */
[----:B------:R-:W-:-:S03]  /*04d0*/  LEA.HI.SX32 R102, R61, R64, 0x1d ;  /* 0x000000403d667211 */ /* 0x000fc600078feaff */
[----:B------:R-:W2:Y:S01]  /*04e0*/  LDG.E R103, desc[UR10][R78.64] ;  /* 0x0000000a4e677981 */ /* 0x000ea2000c1e1900 */
[C---:B------:R-:W-:Y:S01]  /*04f0*/  IADD3 R101, PT, PT, R102.reuse, 0x100, RZ ;  /* 0x0000010066657810 */ /* 0x040fe20007ffe0ff */
[----:B-1----:R-:W-:-:S04]  /*0500*/  IMAD.WIDE.U32 R68, R102, 0x20, R76 ;  /* 0x0000002066447825 */ /* 0x002fc800078e004c */
[----:B------:R-:W-:Y:S01]  /*0510*/  IMAD.WIDE.U32 R76, R101, 0x20, R76 ;  /* 0x00000020654c7825 */ /* 0x000fe200078e004c */
[----:B------:R-:W2:Y:S04]  /*0520*/  LDG.E.128 R60, desc[UR10][R68.64] ;  /* 0x0000000a443c7981 */ /* 0x000ea8000c1e1d00 */
[----:B------:R-:W2:Y:S04]  /*0530*/  LDG.E.128 R72, desc[UR10][R76.64] ;  /* 0x0000000a4c487981 */ /* 0x000ea8000c1e1d00 */
[----:B------:R-:W2:Y:S04]  /*0540*/  LDG.E.128 R68, desc[UR10][R68.64+0x10] ;  /* 0x0000100a44447981 */ /* 0x000ea8000c1e1d00 */
[----:B------:R-:W2:Y:S01]  /*0550*/  LDG.E.128 R76, desc[UR10][R76.64+0x10] ;  /* 0x0000100a4c4c7981 */ /* 0x000ea2000c1e1d00 */
[----:B0-----:R-:W-:-:S06]  /*0560*/  IMAD.WIDE.U32 R64, R102, 0x10, R80 ;  /* 0x0000001066407825 */ /* 0x001fcc00078e0050 */
[----:B------:R-:W2:Y:S01]  /*0570*/  LDG.E.128 R64, desc[UR10][R64.64] ;  /* 0x0000000a40407981 */ /* 0x000ea2000c1e1d00 */
[----:B------:R-:W-:-:S06]  /*0580*/  IMAD.WIDE.U32 R80, R101, 0x10, R80 ;  /* 0x0000001065507825 */ /* 0x000fcc00078e0050 */
[----:B------:R-:W2:Y:S01]  /*0590*/  LDG.E.128 R80, desc[UR10][R80.64] ;  /* 0x0000000a50507981 */ /* 0x000ea2000c1e1d00 */
[----:B----4-:R-:W-:Y:S01]  /*05a0*/  @P0 IMAD.WIDE.U32 R104, R102, 0x20, R104 ;  /* 0x0000002066680825 */ /* 0x010fe200078e0068 */
[----:B------:R-:W-:Y:S02]  /*05b0*/  ISETP.NE.U32.AND P1, PT, RZ, UR24, PT ;  /* 0x00000018ff007c0c */ /* 0x000fe4000bf25070 */
[----:B---3--:R-:W-:Y:S02]  /*05c0*/  ISETP.NE.U32.AND P2, PT, RZ, UR26, PT ;  /* 0x0000001aff007c0c */ /* 0x008fe4000bf45070 */
[----:B-----5:R-:W5:Y:S01]  /*05d0*/  @P0 LDG.E.128 R32, desc[UR10][R104.64] ;  /* 0x0000000a68200981 */ /* 0x020f62000c1e1d00 */
        /* <DEDUP_REMOVED lines=14> */
[C---:B------:R-:W-:Y:S01]  /*06c0*/  FADD.FTZ R110, -R122.reuse, R69 ;  /* 0x000000457a6e7221 */ /* 0x040fe20000010100 */
        /* <DEDUP_REMOVED lines=52> */
[----:B------:R-:W-:-:S02]  /*0a10*/  PRMT R62, R81, 0x7632, R62 ;  /* 0x00007632513e7816 */ /* 0x000fc4000000003e */
[----:B------:R-:W-:Y:S01]  /*0a20*/  SHF.L.U32 R74, R81, 0x10, RZ ;  /* 0x00000010514a7819 */ /* 0x000fe200000006ff */
[----:B------:R-:W-:Y:S01]  /*0a30*/  FMUL.FTZ R81, R111, UR16 ;  /* 0x000000106f517c20 */ /* 0x000fe20008410000 */
[----:B------:R-:W-:Y:S01]  /*0a40*/  SHF.L.U32 R64, R64, 0x10, RZ ;  /* 0x0000001040407819 */ /* 0x000fe200000006ff */
[----:B------:R-:W-:Y:S01]  /*0a50*/  FADD.FTZ R77, R112, R77 ;  /* 0x0000004d704d7221 */ /* 0x000fe20000010000 */
[----:B------:R-:W-:-:S03]  /*0a60*/  FMUL.FTZ R105, R120, UR16 ;  /* 0x0000001078697c20 */ /* 0x000fc60008410000 */
[----:B------:R-:W-:Y:S01]  /*0a70*/  FADD.FTZ R9, R64, R9 ;  /* 0x0000000940097221 */ /* 0x000fe20000010000 */
[-C--:B------:R-:W-:Y:S01]  /*0a80*/  FFMA.FTZ R89, R81, R64.reuse, R89 ;  /* 0x0000004051597223 */ /* 0x080fe20000010059 */
[----:B------:R-:W-:Y:S01]  /*0a90*/  FMUL.FTZ R111, R27, R64 ;  /* 0x000000401b6f7220 */ /* 0x000fe20000410000 */
[----:B------:R-:W-:Y:S01]  /*0aa0*/  FADD.FTZ R64, R106, R77 ;  /* 0x0000004d6a407221 */ /* 0x000fe20000010000 */
[----:B------:R-:W-:Y:S01]  /*0ab0*/  FMUL.FTZ R113, R113, UR16 ;  /* 0x0000001071717c20 */ /* 0x000fe20008410000 */
[----:B------:R-:W-:Y:S01]  /*0ac0*/  PRMT R61, R80, 0x7632, R61 ;  /* 0x00007632503d7816 */ /* 0x000fe2000000003d */
[----:B------:R-:W-:Y:S01]  /*0ad0*/  FADD.FTZ R12, R103, R12 ;  /* 0x0000000c670c7221 */ /* 0x000fe20000010000 */
[-C--:B------:R-:W-:Y:S01]  /*0ae0*/  FFMA.FTZ R92, R105, R103.reuse, R92 ;  /* 0x00000067695c7223 */ /* 0x080fe2000001005c */
[----:B------:R-:W-:Y:S01]  /*0af0*/  FMUL.FTZ R103, R24, R103 ;  /* 0x0000006718677220 */ /* 0x000fe20000410000 */
[----:B------:R-:W-:Y:S01]  /*0b00*/  FADD.FTZ R64, R109, R64 ;  /* 0x000000406d407221 */ /* 0x000fe20000010000 */
[C---:B------:R-:W-:Y:S01]  /*0b10*/  PRMT R60, R82.reuse, 0x7632, R60 ;  /* 0x00007632523c7816 */ /* 0x040fe2000000003c */
[----:B------:R-:W-:Y:S01]  /*0b20*/  FFMA.FTZ R98, R113, R76, R98 ;  /* 0x0000004c71627223 */ /* 0x000fe20000010062 */
[----:B------:R-:W-:Y:S01]  /*0b30*/  SHF.L.U32 R75, R82, 0x10, RZ ;  /* 0x00000010524b7819 */ /* 0x000fe200000006ff */
[----:B------:R-:W-:Y:S01]  /*0b40*/  FADD.FTZ R97, R76, R97 ;  /* 0x000000614c617221 */ /* 0x000fe20000010000 */
[----:B------:R-:W-:Y:S01]  /*0b50*/  FMUL.FTZ R82, R110, UR16 ;  /* 0x000000106e527c20 */ /* 0x000fe20008410000 */
[----:B------:R-:W-:Y:S01]  /*0b60*/  SHF.L.U32 R76, R61, 0x10, RZ ;  /* 0x000000103d4c7819 */ /* 0x000fe200000006ff */
[----:B------:R-:W-:Y:S01]  /*0b70*/  FMUL.FTZ R110, R25, R78 ;  /* 0x0000004e196e7220 */ /* 0x000fe20000410000 */
[----:B------:R-:W-:Y:S01]  /*0b80*/  FADD.FTZ R61, R103, R64 ;  /* 0x00000040673d7221 */ /* 0x000fe20000010000 */
[----:B------:R-:W-:Y:S01]  /*0b90*/  SHF.L.U32 R73, R80, 0x10, RZ ;  /* 0x0000001050497819 */ /* 0x000fe200000006ff */
[----:B------:R-:W-:-:S02]  /*0ba0*/  FADD.FTZ R11, R78, R11 ;  /* 0x0000000b4e0b7221 */ /* 0x000fc40000010000 */
[----:B------:R-:W-:Y:S01]  /*0bb0*/  FADD.FTZ R64, R110, R61 ;  /* 0x0000003d6e407221 */ /* 0x000fe20000010000 */
[----:B------:R-:W-:Y:S01]  /*0bc0*/  FFMA.FTZ R91, R82, R78, R91 ;  /* 0x0000004e525b7223 */ /* 0x000fe2000001005b */
[----:B------:R-:W-:Y:S01]  /*0bd0*/  FMUL.FTZ R65, R65, UR16 ;  /* 0x0000001041417c20 */ /* 0x000fe20008410000 */
[----:B------:R-:W-:Y:S01]  /*0be0*/  FFMA.FTZ R78, R115, R114, RZ ;  /* 0x00000072734e7223 */ /* 0x000fe200000100ff */
[----:B------:R-:W-:Y:S01]  /*0bf0*/  FADD.FTZ R64, R83, R64 ;  /* 0x0000004053407221 */ /* 0x000fe20000010000 */
        /* <DEDUP_REMOVED lines=32> */
[-C--:B------:R-:W-:Y:S01]  /*0e00*/  FFMA.FTZ R15, R70, R60.reuse, R15 ;  /* 0x0000003c460f7223 */ /* 0x080fe2000001000f */
[----:B------:R-:W-:Y:S01]  /*0e10*/  FADD.FTZ R3, R60, R3 ;  /* 0x000000033c037221 */ /* 0x000fe20000010000 */
[----:B------:R-:W-:Y:S01]  /*0e20*/  FMUL.FTZ R78, R17, R60 ;  /* 0x0000003c114e7220 */ /* 0x000fe20000410000 */
[----:B------:R-:W-:Y:S01]  /*0e30*/  FMUL.FTZ R71, R71, UR16 ;  /* 0x0000001047477c20 */ /* 0x000fe20008410000 */
[----:B------:R-:W-:Y:S01]  /*0e40*/  FFMA.FTZ R60, R104, R83, R61 ;  /* 0x00000053683c7223 */ /* 0x000fe2000001003d */
        /* <DEDUP_REMOVED lines=17> */
[----:B------:R-:W-:-:S04]  /*0f60*/  FFMA.FTZ R62, R68, R77, R63 ;  /* 0x0000004d443e7223 */ /* 0x000fc8000001003f */
[----:B------:R-:W-:-:S04]  /*0f70*/  FFMA.FTZ R63, R69, R75, R62 ;  /* 0x0000004b453f7223 */ /* 0x000fc8000001003e */
[----:B------:R-:W-:-:S04]  /*0f80*/  FFMA.FTZ R62, R70, R78, R63 ;  /* 0x0000004e463e7223 */ /* 0x000fc8000001003f */
        /* <DEDUP_REMOVED lines=33> */
.L_x_1199:
[----:B------:R-:W-:Y:S05]  /*11a0*/  BSYNC.RECONVERGENT B0 ;  /* 0x0000000000007941 */ /* 0x000fea0003800200 */
.L_x_1198:
        /* <DEDUP_REMOVED lines=104> */
.L_x_1202:
        /* <DEDUP_REMOVED lines=54> */
.L_x_1201:
        /* <DEDUP_REMOVED lines=59> */
.L_x_1204:
        /* <DEDUP_REMOVED lines=54> */
.L_x_1200:
        /* <DEDUP_REMOVED lines=83> */
.L_x_1206:
        /* <DEDUP_REMOVED lines=75> */
.L_x_1205:
        /* <DEDUP_REMOVED lines=80> */
.L_x_1207:
        /* <DEDUP_REMOVED lines=74> */
.L_x_1203:
        /* <DEDUP_REMOVED lines=90> */
.L_x_1210:
        /* <DEDUP_REMOVED lines=75> */
.L_x_1209:
        /* <DEDUP_REMOVED lines=76> */
.L_x_1212:
        /* <DEDUP_REMOVED lines=75> */
.L_x_1208:
        /* <DEDUP_REMOVED lines=56> */
.L_x_1214:
        /* <DEDUP_REMOVED lines=54> */
.L_x_1213:
        /* <DEDUP_REMOVED lines=55> */
.L_x_1215:
        /* <DEDUP_REMOVED lines=53> */
.L_x_1211:
        /* <DEDUP_REMOVED lines=40> */
.L_x_1197:
[----:B------:R-:W1:Y:S08]  /*5a00*/  S2UR UR4, SR_CTAID.X ;  /* 0x00000000000479c3 */ /* 0x000e700000002500 */
        /* <DEDUP_REMOVED lines=16> */
.L_x_1217:
        /* <DEDUP_REMOVED lines=15> */
.L_x_2839:


//--------------------- .text._ZN10layer_norm31ln_parallel_residual_bwd_kernelINS_13Kernel_traitsIf6__halfS2_S2_fjLj4096ELj1ELj1ELj8ELj16ENS_18Kernel_traits_baseILj4096EfS2_S2_S2_fjLj256EEEEELb0ELb0ELb0EEEvNS_9BwdParamsE --------------------------
	.section	.text._ZN10layer_norm31ln_parallel_residual_bwd_kernelINS_13Kernel_traitsIf6__halfS2_S2_fjLj4096ELj1ELj1ELj8ELj16ENS_18Kernel_traits_baseILj4096EfS2_S2_S2_fjLj256EEEEELb0ELb0ELb0EEEvNS_9BwdParamsE,"ax",@progbits
	.align	128
        .global         _ZN10layer_norm31ln_parallel_residual_bwd_kernelINS_13Kernel_traitsIf6__halfS2_S2_fjLj4096ELj1ELj1ELj8ELj16ENS_18Kernel_traits_baseILj4096EfS2_S2_S2_fjLj256EEEEELb0ELb0ELb0EEEvNS_9BwdParamsE
        .type           _ZN10layer_norm31ln_parallel_residual_bwd_kernelINS_13Kernel_traitsIf6__halfS2_S2_fjLj4096ELj1ELj1ELj8ELj16ENS_18Kernel_traits_baseILj4096EfS2_S2_S2_fjLj256EEEEELb0ELb0ELb0EEEvNS_9BwdParamsE,@function
        .size           _ZN10layer_norm31ln_parallel_residual_bwd_kernelINS_13Kernel_traitsIf6__halfS2_S2_fjLj4096ELj1ELj1ELj8ELj16ENS_18Kernel_traits_baseILj4096EfS2_S2_S2_fjLj256EEEEELb0ELb0ELb0EEEvNS_9BwdParamsE,(.L_x_2840 - _ZN10layer_norm31ln_parallel_residual_bwd_kernelINS_13Kernel_traitsIf6__halfS2_S2_fjLj4096ELj1ELj1ELj8ELj16ENS_18Kernel_traits_baseILj4096EfS2_S2_S2_fjLj256EEEEELb0ELb0ELb0EEEvNS_9BwdParamsE)
        .other          _ZN10layer_norm31ln_parallel_residual_bwd_kernelINS_13Kernel_traitsIf6__halfS2_S2_fjLj4096ELj1ELj1ELj8ELj16ENS_18Kernel_traits_baseILj4096EfS2_S2_S2_fjLj256EEEEELb0ELb0ELb0EEEvNS_9BwdParamsE,@"STO_CUDA_ENTRY STV_DEFAULT"
_ZN10layer_norm31ln_parallel_residual_bwd_kernelINS_13Kernel_traitsIf6__halfS2_S2_fjLj4096ELj1ELj1ELj8ELj16ENS_18Kernel_traits_baseILj4096EfS2_S2_S2_fjLj256EEEEELb0ELb0ELb0EEEvNS_9BwdParamsE:
.text._ZN10layer_norm31ln_parallel_residual_bwd_kernelINS_13Kernel_traitsIf6__halfS2_S2_fjLj4096ELj1ELj1ELj8ELj16ENS_18Kernel_traits_baseILj4096EfS2_S2_S2_fjLj256EEEEELb0ELb0ELb0EEEvNS_9BwdParamsE:
        /* <DEDUP_REMOVED lines=106> */
.L_x_1245:
        /* <DEDUP_REMOVED lines=32> */
[----:B------:R-:W-:Y:S01]  /*08a0*/  IADD3 R161, PT, PT, R128, 0x100, RZ ;  /* 0x0000010080a17810 */ /* 0x000fe20007ffe0ff */
[----:B---3--:R-:W-:-:S05]  /*08b0*/  HADD2.F32 R130, -RZ, R116.H0_H0 ;  /* 0x20000074ff827230 */ /* 0x008fca0000004100 */
[----:B------:R-:W-:Y:S01]  /*08c0*/  FADD.FTZ R3, -R157, R130 ;  /* 0x000000829d037221 */ /* 0x000fe20000010100 */
[----:B------:R-:W-:-:S03]  /*08d0*/  HADD2.F32 R151, -RZ, R120.H0_H0 ;  /* 0x20000078ff977230 */ /* 0x000fc60000004100 */
[----:B-----5:R-:W-:Y:S01]  /*08e0*/  FMUL.FTZ R3, R148, R3 ;  /* 0x0000000394037220 */ /* 0x020fe20000410000 */
[----:B------:R-:W-:Y:S02]  /*08f0*/  HADD2.F32 R116, -RZ, R116.H1_H1 ;  /* 0x30000074ff747230 */ /* 0x000fe40000004100 */
[----:B------:R-:W-:Y:S01]  /*0900*/  FMUL.FTZ R153, R96, R151 ;  /* 0x0000009760997220 */ /* 0x000fe20000410000 */
[----:B----4-:R-:W-:Y:S02]  /*0910*/  HADD2.F32 R131, -RZ, R124.H0_H0 ;  /* 0x2000007cff837230 */ /* 0x010fe40000004100 */
[----:B------:R-:W-:-:S03]  /*0920*/  HADD2.F32 R120, -RZ, R120.H1_H1 ;  /* 0x30000078ff787230 */ /* 0x000fc60000004100 */
[----:B------:R-:W-:Y:S01]  /*0930*/  FADD.FTZ R56, R56, R131 ;  /* 0x0000008338387221 */ /* 0x000fe20000010000 */
[-C--:B------:R-:W-:Y:S01]  /*0940*/  FFMA.FTZ R72, R3, R131.reuse, R72 ;  /* 0x0000008303487223 */ /* 0x080fe20000010048 */
[----:B------:R-:W-:Y:S01]  /*0950*/  FFMA.FTZ R130, R104, R131, R153 ;  /* 0x0000008368827223 */ /* 0x000fe20000010099 */
[----:B------:R-:W-:Y:S01]  /*0960*/  FADD.FTZ R131, -R157, R116 ;  /* 0x000000749d837221 */ /* 0x000fe20000010100 */
[----:B------:R-:W-:Y:S02]  /*0970*/  HADD2.F32 R116, -RZ, R124.H1_H1 ;  /* 0x3000007cff747230 */ /* 0x000fe40000004100 */
[----:B0-----:R-:W-:Y:S01]  /*0980*/  FMUL.FTZ R132, R97, R120 ;  /* 0x0000007861847220 */ /* 0x001fe20000410000 */
[----:B------:R-:W-:Y:S02]  /*0990*/  FMUL.FTZ R124, R148, R131 ;  /* 0x00000083947c7220 */ /* 0x000fe40000410000 */
[----:B------:R-:W-:Y:S01]  /*09a0*/  FADD.FTZ R57, R57, R116 ;  /* 0x0000007439397221 */ /* 0x000fe20000010000 */
[-C--:B------:R-:W-:Y:S01]  /*09b0*/  FFMA.FTZ R131, R105, R116.reuse, R132 ;  /* 0x0000007469837223 */ /* 0x080fe20000010084 */
[----:B------:R-:W-:Y:S01]  /*09c0*/  FFMA.FTZ R73, R124, R116, R73 ;  /* 0x000000747c497223 */ /* 0x000fe20000010049 */
[----:B------:R-:W-:-:S02]  /*09d0*/  HADD2.F32 R116, -RZ, R117.H1_H1 ;  /* 0x30000075ff747230 */ /* 0x000fc40000004100 */
[----:B------:R-:W-:Y:S01]  /*09e0*/  FADD.FTZ R25, R25, R120 ;  /* 0x0000007819197221 */ /* 0x000fe20000010000 */
[----:B------:R-:W-:Y:S02]  /*09f0*/  HADD2.F32 R152, -RZ, R117.H0_H0 ;  /* 0x20000075ff987230 */ /* 0x000fe40000004100 */
[----:B------:R-:W-:Y:S01]  /*0a00*/  FFMA.FTZ R41, R124, R120, R41 ;  /* 0x000000787c297223 */ /* 0x000fe20000010029 */
[----:B------:R-:W-:Y:S02]  /*0a10*/  HADD2.F32 R120, -RZ, R121.H1_H1 ;  /* 0x30000079ff787230 */ /* 0x000fe40000004100 */
[C---:B------:R-:W-:Y:S01]  /*0a20*/  FADD.FTZ R117, -R157.reuse, R116 ;  /* 0x000000749d757221 */ /* 0x040fe20000010100 */
[----:B------:R-:W-:Y:S02]  /*0a30*/  HADD2.F32 R116, -RZ, R125.H1_H1 ;  /* 0x3000007dff747230 */ /* 0x000fe40000004100 */
[----:B------:R-:W-:Y:S01]  /*0a40*/  FADD.FTZ R133, -R157, R152 ;  /* 0x000000989d857221 */ /* 0x000fe20000010100 */
[----:B------:R-:W-:-:S02]  /*0a50*/  HADD2.F32 R153, -RZ, R121.H0_H0 ;  /* 0x20000079ff997230 */ /* 0x000fc40000004100 */
[----:B------:R-:W-:Y:S01]  /*0a60*/  FMUL.FTZ R152, R148, R117 ;  /* 0x0000007594987220 */ /* 0x000fe20000410000 */
[----:B------:R-:W-:Y:S01]  /*0a70*/  FMUL.FTZ R154, R99, R120 ;  /* 0x00000078639a7220 */ /* 0x000fe20000410000 */
[----:B------:R-:W-:Y:S01]  /*0a80*/  FADD.FTZ R24, R24, R151 ;  /* 0x0000009718187221 */ /* 0x000fe20000010000 */
[----:B------:R-:W-:Y:S01]  /*0a90*/  FFMA.FTZ R40, R3, R151, R40 ;  /* 0x0000009703287223 */ /* 0x000fe20000010028 */
[----:B------:R-:W-:Y:S02]  /*0aa0*/  HADD2.F32 R151, -RZ, R125.H0_H0 ;  /* 0x2000007dff977230 */ /* 0x000fe40000004100 */
[----:B------:R-:W-:Y:S01]  /*0ab0*/  FADD.FTZ R59, R59, R116 ;  /* 0x000000743b3b7221 */ /* 0x000fe20000010000 */
[-C--:B------:R-:W-:Y:S01]  /*0ac0*/  FFMA.FTZ R75, R152, R116.reuse, R75 ;  /* 0x00000074984b7223 */ /* 0x080fe2000001004b */
[----:B------:R-:W-:Y:S01]  /*0ad0*/  FFMA.FTZ R125, R107, R116, R154 ;  /* 0x000000746b7d7223 */ /* 0x000fe2000001009a */
[----:B------:R-:W-:Y:S01]  /*0ae0*/  FMUL.FTZ R133, R148, R133 ;  /* 0x0000008594857220 */ /* 0x000fe20000410000 */
[----:B------:R-:W-:Y:S01]  /*0af0*/  FMUL.FTZ R155, R98, R153 ;  /* 0x00000099629b7220 */ /* 0x000fe20000410000 */
[----:B------:R-:W-:-:S02]  /*0b00*/  HADD2.F32 R116, -RZ, R118.H0_H0 ;  /* 0x20000076ff747230 */ /* 0x000fc40000004100 */
[----:B------:R-:W-:Y:S01]  /*0b10*/  FADD.FTZ R58, R58, R151 ;  /* 0x000000973a3a7221 */ /* 0x000fe20000010000 */
[-C--:B------:R-:W-:Y:S01]  /*0b20*/  FFMA.FTZ R74, R133, R151.reuse, R74 ;  /* 0x00000097854a7223 */ /* 0x080fe2000001004a */
[----:B------:R-:W-:Y:S01]  /*0b30*/  FFMA.FTZ R132, R106, R151, R155 ;  /* 0x000000976a847223 */ /* 0x000fe2000001009b */
[----:B------:R-:W-:Y:S02]  /*0b40*/  HADD2.F32 R121, -RZ, R122.H0_H0 ;  /* 0x2000007aff797230 */ /* 0x000fe40000004100 */
[----:B------:R-:W-:Y:S01]  /*0b50*/  FADD.FTZ R151, -R157, R116 ;  /* 0x000000749d977221 */ /* 0x000fe20000010100 */
[----:B------:R-:W-:Y:S01]  /*0b60*/  FADD.FTZ R26, R26, R153 ;  /* 0x000000991a1a7221 */ /* 0x000fe20000010000 */
[----:B------:R-:W-:Y:S01]  /*0b70*/  FFMA.FTZ R42, R133, R153, R42 ;  /* 0x00000099852a7223 */ /* 0x000fe2000001002a */
[----:B------:R-:W-:Y:S02]  /*0b80*/  HADD2.F32 R117, -RZ, R126.H0_H0 ;  /* 0x2000007eff757230 */ /* 0x000fe40000004100 */
[----:B------:R-:W-:Y:S01]  /*0b90*/  FMUL.FTZ R151, R148, R151 ;  /* 0x0000009794977220 */ /* 0x000fe20000410000 */
[----:B------:R-:W-:Y:S01]  /*0ba0*/  FMUL.FTZ R153, R92, R121 ;  /* 0x000000795c997220 */ /* 0x000fe20000410000 */
[----:B------:R-:W-:-:S02]  /*0bb0*/  HADD2.F32 R118, -RZ, R118.H1_H1 ;  /* 0x30000076ff767230 */ /* 0x000fc40000004100 */
[----:B------:R-:W-:Y:S01]  /*0bc0*/  FADD.FTZ R52, R52, R117 ;  /* 0x0000007534347221 */ /* 0x000fe20000010000 */
[-C--:B------:R-:W-:Y:S01]  /*0bd0*/  FFMA.FTZ R68, R151, R117.reuse, R68 ;  /* 0x0000007597447223 */ /* 0x080fe20000010044 */
[----:B------:R-:W-:Y:S01]  /*0be0*/  FFMA.FTZ R154, R100, R117, R153 ;  /* 0x00000075649a7223 */ /* 0x000fe20000010099 */
[----:B------:R-:W-:Y:S02]  /*0bf0*/  HADD2.F32 R122, -RZ, R122.H1_H1 ;  /* 0x3000007aff7a7230 */ /* 0x000fe40000004100 */
[----:B------:R-:W-:Y:S01]  /*0c00*/  FADD.FTZ R117, -R157, R118 ;  /* 0x000000769d757221 */ /* 0x000fe20000010100 */
[----:B------:R-:W-:-:S03]  /*0c10*/  HADD2.F32 R116, -RZ, R126.H1_H1 ;  /* 0x3000007eff747230 */ /* 0x000fc60000004100 */
[----:B------:R-:W-:Y:S01]  /*0c20*/  FMUL.FTZ R126, R148, R117 ;  /* 0x00000075947e7220 */ /* 0x000fe20000410000 */
[----:B------:R-:W-:Y:S01]  /*0c30*/  FMUL.FTZ R118, R93, R122 ;  /* 0x0000007a5d767220 */ /* 0x000fe20000410000 */
[----:B------:R-:W-:Y:S02]  /*0c40*/  FADD.FTZ R53, R53, R116 ;  /* 0x0000007435357221 */ /* 0x000fe40000010000 */
[-C--:B------:R-:W-:Y:S01]  /*0c50*/  FFMA.FTZ R69, R126, R116.reuse, R69 ;  /* 0x000000747e457223 */ /* 0x080fe20000010045 */
[----:B------:R-:W-:Y:S01]  /*0c60*/  FFMA.FTZ R153, R101, R116, R118 ;  /* 0x0000007465997223 */ /* 0x000fe20000010076 */
[----:B------:R-:W-:Y:S02]  /*0c70*/  HADD2.F32 R116, -RZ, R119.H0_H0 ;  /* 0x20000077ff747230 */ /* 0x000fe40000004100 */
[----:B------:R-:W-:Y:S01]  /*0c80*/  FADD.FTZ R20, R20, R121 ;  /* 0x0000007914147221 */ /* 0x000fe20000010000 */
[----:B------:R-:W-:Y:S01]  /*0c90*/  FFMA.FTZ R36, R151, R121, R36 ;  /* 0x0000007997247223 */ /* 0x000fe20000010024 */
[----:B------:R-:W-:-:S02]  /*0ca0*/  HADD2.F32 R121, -RZ, R123.H0_H0 ;  /* 0x2000007bff797230 */ /* 0x000fc40000004100 */
[----:B------:R-:W-:Y:S01]  /*0cb0*/  FADD.FTZ R155, -R157, R116 ;  /* 0x000000749d9b7221 */ /* 0x000fe20000010100 */
[----:B------:R-:W-:Y:S02]  /*0cc0*/  HADD2.F32 R117, -RZ, R127.H0_H0 ;  /* 0x2000007fff757230 */ /* 0x000fe40000004100 */
[----:B------:R-:W-:Y:S01]  /*0cd0*/  FMUL.FTZ R159, R94, R121 ;  /* 0x000000795e9f7220 */ /* 0x000fe20000410000 */
[----:B------:R-:W-:Y:S01]  /*0ce0*/  FMUL.FTZ R155, R148, R155 ;  /* 0x0000009b949b7220 */ /* 0x000fe20000410000 */
[----:B------:R-:W-:Y:S02]  /*0cf0*/  HADD2.F32 R116, -RZ, R119.H1_H1 ;  /* 0x30000077ff747230 */ /* 0x000fe40000004100 */
[----:B------:R-:W-:Y:S01]  /*0d00*/  FADD.FTZ R54, R54, R117 ;  /* 0x0000007536367221 */ /* 0x000fe20000010000 */
[-C--:B------:R-:W-:Y:S01]  /*0d10*/  FFMA.FTZ R156, R102, R117.reuse, R159 ;  /* 0x00000075669c7223 */ /* 0x080fe2000001009f */
[----:B------:R-:W-:Y:S01]  /*0d20*/  FFMA.FTZ R70, R155, R117, R70 ;  /* 0x000000759b467223 */ /* 0x000fe20000010046 */
[----:B------:R-:W-:-:S02]  /*0d30*/  HADD2.F32 R118, -RZ, R123.H1_H1 ;  /* 0x3000007bff767230 */ /* 0x000fc40000004100 */
[----:B------:R-:W-:Y:S01]  /*0d40*/  FADD.FTZ R117, -R157, R116 ;  /* 0x000000749d757221 */ /* 0x000fe20000010100 */
[----:B------:R-:W-:Y:S01]  /*0d50*/  FADD.FTZ R27, R27, R120 ;  /* 0x000000781b1b7221 */ /* 0x000fe20000010000 */
[----:B------:R-:W-:Y:S01]  /*0d60*/  FFMA.FTZ R43, R152, R120, R43 ;  /* 0x00000078982b7223 */ /* 0x000fe2000001002b */
[----:B------:R-:W-:Y:S02]  /*0d70*/  HADD2.F32 R116, -RZ, R127.H1_H1 ;  /* 0x3000007fff747230 */ /* 0x000fe40000004100 */
[----:B------:R-:W-:Y:S01]  /*0d80*/  FMUL.FTZ R158, R148, R117 ;  /* 0x00000075949e7220 */ /* 0x000fe20000410000 */
[----:B------:R-:W-:Y:S01]  /*0d90*/  FMUL.FTZ R120, R95, R118 ;  /* 0x000000765f787220 */ /* 0x000fe20000410000 */
[----:B------:R-:W-:Y:S01]  /*0da0*/  FFMA.FTZ R117, R3, R130, RZ ;  /* 0x0000008203757223 */ /* 0x000fe200000100ff */
        /* <DEDUP_REMOVED lines=24> */
.L_x_1220:
[----:B--23--:R-:W-:Y:S05]  /*0f30*/  BSYNC.RECONVERGENT B0 ;  /* 0x0000000000007941 */ /* 0x00cfea0003800200 */
.L_x_1219:
        /* <DEDUP_REMOVED lines=16> */
[--C-:B---3--:R-:W-:Y:S02]  /*1040*/  HADD2.F32 R140, -RZ, R136.reuse.H0_H0 ;  /* 0x20000088ff8c7230 */ /* 0x108fe40000004100 */
[----:B------:R-:W-:Y:S02]  /*1050*/  HADD2.F32 R136, -RZ, R136.H1_H1 ;  /* 0x30000088ff887230 */ /* 0x000fe40000004100 */
[--C-:B------:R-:W-:Y:S02]  /*1060*/  HADD2.F32 R142, -RZ, R137.reuse.H0_H0 ;  /* 0x20000089ff8e7230 */ /* 0x100fe40000004100 */
[----:B------:R-:W-:Y:S02]  /*1070*/  HADD2.F32 R144, -RZ, R137.H1_H1 ;  /* 0x30000089ff907230 */ /* 0x000fe40000004100 */
[----:B------:R-:W-:Y:S01]  /*1080*/  FADD.FTZ R137, -R157, R140 ;  /* 0x0000008c9d897221 */ /* 0x000fe20000010100 */
[----:B------:R-:W-:-:S02]  /*1090*/  HADD2.F32 R146, -RZ, R138.H0_H0 ;  /* 0x2000008aff927230 */ /* 0x000fc40000004100 */
[----:B------:R-:W-:Y:S02]  /*10a0*/  HADD2.F32 R138, -RZ, R138.H1_H1 ;  /* 0x3000008aff8a7230 */ /* 0x000fe40000004100 */
[--C-:B----4-:R-:W-:Y:S02]  /*10b0*/  HADD2.F32 R141, -RZ, R116.reuse.H0_H0 ;  /* 0x20000074ff8d7230 */ /* 0x110fe40000004100 */
[----:B------:R-:W-:Y:S01]  /*10c0*/  FADD.FTZ R143, -R157, R136 ;  /* 0x000000889d8f7221 */ /* 0x000fe20000010100 */
[----:B------:R-:W-:Y:S02]  /*10d0*/  HADD2.F32 R116, -RZ, R116.H1_H1 ;  /* 0x30000074ff747230 */ /* 0x000fe40000004100 */
[----:B0----5:R-:W-:Y:S01]  /*10e0*/  FMUL.FTZ R135, R148, R137 ;  /* 0x0000008994877220 */ /* 0x021fe20000410000 */
[--C-:B------:R-:W-:Y:S02]  /*10f0*/  HADD2.F32 R150, -RZ, R139.reuse.H0_H0 ;  /* 0x2000008bff967230 */ /* 0x100fe40000004100 */
[----:B------:R-:W-:-:S02]  /*1100*/  HADD2.F32 R162, -RZ, R139.H1_H1 ;  /* 0x3000008bffa27230 */ /* 0x000fc40000004100 */
[----:B------:R-:W-:Y:S01]  /*1110*/  FADD.FTZ R161, -R157, R138 ;  /* 0x0000008a9da17221 */ /* 0x000fe20000010100 */
[--C-:B--2---:R-:W-:Y:S02]  /*1120*/  HADD2.F32 R139, -RZ, R120.reuse.H0_H0 ;  /* 0x20000078ff8b7230 */ /* 0x104fe40000004100 */
[----:B------:R-:W-:Y:S01]  /*1130*/  FMUL.FTZ R137, R80, R141 ;  /* 0x0000008d50897220 */ /* 0x000fe20000410000 */
[----:B------:R-:W-:Y:S02]  /*1140*/  HADD2.F32 R120, -RZ, R120.H1_H1 ;  /* 0x30000078ff787230 */ /* 0x000fe40000004100 */
[----:B------:R-:W-:Y:S01]  /*1150*/  FMUL.FTZ R136, R148, R143 ;  /* 0x0000008f94887220 */ /* 0x000fe20000410000 */
[----:B------:R-:W-:Y:S01]  /*1160*/  FMUL.FTZ R138, R81, R116 ;  /* 0x00000074518a7220 */ /* 0x000fe20000410000 */
[----:B------:R-:W-:Y:S01]  /*1170*/  FADD.FTZ R145, -R157, R142 ;  /* 0x0000008e9d917221 */ /* 0x000fe20000010100 */
[-C--:B------:R-:W-:Y:S01]  /*1180*/  FFMA.FTZ R134, R88, R139.reuse, R137 ;  /* 0x0000008b58867223 */ /* 0x080fe20000010089 */
[----:B------:R-:W-:Y:S01]  /*1190*/  FADD.FTZ R48, R48, R139 ;  /* 0x0000008b30307221 */ /* 0x000fe20000010000 */
[----:B------:R-:W-:Y:S01]  /*11a0*/  FFMA.FTZ R64, R135, R139, R64 ;  /* 0x0000008b87407223 */ /* 0x000fe20000010040 */
[----:B------:R-:W-:Y:S01]  /*11b0*/  FADD.FTZ R49, R49, R120 ;  /* 0x0000007831317221 */ /* 0x000fe20000010000 */
[-C--:B------:R-:W-:Y:S01]  /*11c0*/  FFMA.FTZ R65, R136, R120.reuse, R65 ;  /* 0x0000007888417223 */ /* 0x080fe20000010041 */
[----:B------:R-:W-:Y:S01]  /*11d0*/  FFMA.FTZ R137, R89, R120, R138 ;  /* 0x0000007859897223 */ /* 0x000fe2000001008a */
[----:B------:R-:W-:-:S02]  /*11e0*/  HADD2.F32 R143, -RZ, R117.H0_H0 ;  /* 0x20000075ff8f7230 */ /* 0x000fc40000004100 */
[----:B------:R-:W-:Y:S01]  /*11f0*/  FMUL.FTZ R139, R148, R145 ;  /* 0x00000091948b7220 */ /* 0x000fe20000410000 */
[----:B------:R-:W-:Y:S02]  /*1200*/  HADD2.F32 R120, -RZ, R117.H1_H1 ;  /* 0x30000075ff787230 */ /* 0x000fe40000004100 */
[C---:B------:R-:W-:Y:S01]  /*1210*/  FADD.FTZ R147, -R157.reuse, R144 ;  /* 0x000000909d937221 */ /* 0x040fe20000010100 */
[----:B------:R-:W-:Y:S01]  /*1220*/  FADD.FTZ R149, -R157, R146 ;  /* 0x000000929d957221 */ /* 0x000fe20000010100 */
[----:B------:R-:W-:Y:S01]  /*1230*/  FADD.FTZ R16, R16, R141 ;  /* 0x0000008d10107221 */ /* 0x000fe20000010000 */
        /* <DEDUP_REMOVED lines=8> */
[--C-:B------:R-:W-:Y:S02]  /*12c0*/  HADD2.F32 R121, -RZ, R118.reuse.H0_H0 ;  /* 0x20000076ff797230 */ /* 0x100fe40000004100 */
[C---:B------:R-:W-:Y:S01]  /*12d0*/  FMUL.FTZ R140, R148.reuse, R147 ;  /* 0x00000093948c7220 */ /* 0x040fe20000410000 */
[----:B------:R-:W-:Y:S01]  /*12e0*/  FMUL.FTZ R142, R83, R120 ;  /* 0x00000078538e7220 */ /* 0x000fe20000410000 */
[C---:B------:R-:W-:Y:S01]  /*12f0*/  FMUL.FTZ R143, R148.reuse, R149 ;  /* 0x00000095948f7220 */ /* 0x040fe20000410000 */
[----:B------:R-:W-:Y:S02]  /*1300*/  HADD2.F32 R118, -RZ, R118.H1_H1 ;  /* 0x30000076ff767230 */ /* 0x000fe40000004100 */
[----:B------:R-:W-:Y:S01]  /*1310*/  FMUL.FTZ R144, R148, R161 ;  /* 0x000000a194907220 */ /* 0x000fe20000410000 */
[----:B------:R-:W-:Y:S01]  /*1320*/  FADD.FTZ R50, R50, R141 ;  /* 0x0000008d32327221 */ /* 0x000fe20000010000 */
[-C--:B------:R-:W-:Y:S01]  /*1330*/  FFMA.FTZ R66, R139, R141.reuse, R66 ;  /* 0x0000008d8b427223 */ /* 0x080fe20000010042 */
[----:B------:R-:W-:Y:S01]  /*1340*/  FFMA.FTZ R138, R90, R141, R145 ;  /* 0x0000008d5a8a7223 */ /* 0x000fe20000010091 */
[----:B------:R-:W-:-:S02]  /*1350*/  HADD2.F32 R117, -RZ, R122.H0_H0 ;  /* 0x2000007aff757230 */ /* 0x000fc40000004100 */
[----:B------:R-:W-:Y:S01]  /*1360*/  FADD.FTZ R51, R51, R116 ;  /* 0x0000007433337221 */ /* 0x000fe20000010000 */
[-C--:B------:R-:W-:Y:S01]  /*1370*/  FFMA.FTZ R67, R140, R116.reuse, R67 ;  /* 0x000000748c437223 */ /* 0x080fe20000010043 */
[----:B------:R-:W-:Y:S01]  /*1380*/  FFMA.FTZ R141, R91, R116, R142 ;  /* 0x000000745b8d7223 */ /* 0x000fe2000001008e */
[-C--:B------:R-:W-:Y:S01]  /*1390*/  FMUL.FTZ R145, R76, R121.reuse ;  /* 0x000000794c917220 */ /* 0x080fe20000410000 */
[----:B------:R-:W-:Y:S01]  /*13a0*/  FADD.FTZ R12, R12, R121 ;  /* 0x000000790c0c7221 */ /* 0x000fe20000010000 */
[----:B------:R-:W-:Y:S01]  /*13b0*/  FFMA.FTZ R28, R143, R121, R28 ;  /* 0x000000798f1c7223 */ /* 0x000fe2000001001c */
[----:B------:R-:W-:Y:S02]  /*13c0*/  HADD2.F32 R122, -RZ, R122.H1_H1 ;  /* 0x3000007aff7a7230 */ /* 0x000fe40000004100 */
[-C--:B------:R-:W-:Y:S01]  /*13d0*/  FMUL.FTZ R116, R77, R118.reuse ;  /* 0x000000764d747220 */ /* 0x080fe20000410000 */
[----:B------:R-:W-:Y:S01]  /*13e0*/  FADD.FTZ R13, R13, R118 ;  /* 0x000000760d0d7221 */ /* 0x000fe20000010000 */
[----:B------:R-:W-:Y:S01]  /*13f0*/  FFMA.FTZ R29, R144, R118, R29 ;  /* 0x00000076901d7223 */ /* 0x000fe2000001001d */
[----:B------:R-:W-:-:S02]  /*1400*/  HADD2.F32 R121, -RZ, R119.H0_H0 ;  /* 0x20000077ff797230 */ /* 0x000fc40000004100 */
[C---:B------:R-:W-:Y:S01]  /*1410*/  FADD.FTZ R163, -R157.reuse, R150 ;  /* 0x000000969da37221 */ /* 0x040fe20000010100 */
[----:B------:R-:W-:Y:S02]  /*1420*/  HADD2.F32 R118, -RZ, R119.H1_H1 ;  /* 0x30000077ff767230 */ /* 0x000fe40000004100 */
[----:B------:R-:W-:Y:S01]  /*1430*/  FADD.FTZ R157, -R157, R162 ;  /* 0x000000a29d9d7221 */ /* 0x000fe20000010100 */
[----:B------:R-:W-:Y:S01]  /*1440*/  FADD.FTZ R44, R44, R117 ;  /* 0x000000752c2c7221 */ /* 0x000fe20000010000 */
[-C--:B------:R-:W-:Y:S01]  /*1450*/  FFMA.FTZ R60, R143, R117.reuse, R60 ;  /* 0x000000758f3c7223 */ /* 0x080fe2000001003c */
[----:B------:R-:W-:Y:S01]  /*1460*/  FFMA.FTZ R142, R84, R117, R145 ;  /* 0x00000075548e7223 */ /* 0x000fe20000010091 */
[----:B------:R-:W-:Y:S01]  /*1470*/  FFMA.FTZ R145, R85, R122, R116 ;  /* 0x0000007a55917223 */ /* 0x000fe20000010074 */
[--C-:B------:R-:W-:Y:S02]  /*1480*/  HADD2.F32 R117, -RZ, R123.reuse.H0_H0 ;  /* 0x2000007bff757230 */ /* 0x100fe40000004100 */
[----:B------:R-:W-:Y:S01]  /*1490*/  FADD.FTZ R19, R19, R120 ;  /* 0x0000007813137221 */ /* 0x000fe20000010000 */
[----:B------:R-:W-:Y:S01]  /*14a0*/  FFMA.FTZ R35, R140, R120, R35 ;  /* 0x000000788c237223 */ /* 0x000fe20000010023 */
[----:B------:R-:W-:Y:S01]  /*14b0*/  FMUL.FTZ R149, R78, R121 ;  /* 0x000000794e957220 */ /* 0x000fe20000410000 */
[----:B------:R-:W-:-:S02]  /*14c0*/  HADD2.F32 R116, -RZ, R123.H1_H1 ;  /* 0x3000007bff747230 */ /* 0x000fc40000004100 */
[C---:B------:R-:W-:Y:S01]  /*14d0*/  FMUL.FTZ R150, R148.reuse, R157 ;  /* 0x0000009d94967220 */ /* 0x040fe20000410000 */
[----:B------:R-:W-:Y:S01]  /*14e0*/  FMUL.FTZ R120, R79, R118 ;  /* 0x000000764f787220 */ /* 0x000fe20000410000 */
[----:B------:R-:W-:Y:S01]  /*14f0*/  FMUL.FTZ R147, R148, R163 ;  /* 0x000000a394937220 */ /* 0x000fe20000410000 */
[-C--:B------:R-:W-:Y:S01]  /*1500*/  FFMA.FTZ R146, R86, R117.reuse, R149 ;  /* 0x0000007556927223 */ /* 0x080fe20000010095 */
[----:B------:R-:W-:Y:S01]  /*1510*/  FADD.FTZ R47, R47, R116 ;  /* 0x000000742f2f7221 */ /* 0x000fe20000010000 */
[-C--:B------:R-:W-:Y:S01]  /*1520*/  FFMA.FTZ R63, R150, R116.reuse, R63 ;  /* 0x00000074963f7223 */ /* 0x080fe2000001003f */
[----:B------:R-:W-:Y:S01]  /*1530*/  FFMA.FTZ R149, R87, R116, R120 ;  /* 0x0000007457957223 */ /* 0x000fe20000010078 */
[----:B------:R-:W-:Y:S01]  /*1540*/  FADD.FTZ R46, R46, R117 ;  /* 0x000000752e2e7221 */ /* 0x000fe20000010000 */
        /* <DEDUP_REMOVED lines=23> */
.L_x_1222:
[----:B------:R-:W-:Y:S05]  /*16c0*/  BSYNC.RECONVERGENT B0 ;  /* 0x0000000000007941 */ /* 0x000fea0003800200 */
.L_x_1221:
        /* <DEDUP_REMOVED lines=32> */
.L_x_1224:
[----:B------:R-:W-:Y:S05]  /*18d0*/  BSYNC.RECONVERGENT B0 ;  /* 0x0000000000007941 */ /* 0x000fea0003800200 */
.L_x_1223:
        /* <DEDUP_REMOVED lines=68> */
[----:B------:R-:W-:Y:S01]  /*1d20*/  F2FP.F16.F32.PACK_AB R116, R119, R116 ;  /* 0x000000747774723e */ /* 0x000fe200000000ff */
        /* <DEDUP_REMOVED lines=10> */
[----:B------:R-:W-:Y:S02]  /*1dd0*/  F2FP.F16.F32.PACK_AB R117, R118, R117 ;  /* 0x000000757675723e */ /* 0x000fe400000000ff */
[----:B------:R-:W-:Y:S02]  /*1de0*/  F2FP.F16.F32.PACK_AB R118, R122, R123 ;  /* 0x0000007b7a76723e */ /* 0x000fe400000000ff */
[----:B------:R-:W-:Y:S01]  /*1df0*/  F2FP.F16.F32.PACK_AB R119, R160, R119 ;  /* 0x00000077a077723e */ /* 0x000fe200000000ff */
[----:B------:R-:W-:Y:S06]  /*1e00*/  BRA `(.L_x_1230) ;  /* 0x0000001000607947 */ /* 0x000fec0003800000 */
.L_x_1229:
        /* <DEDUP_REMOVED lines=13> */
[----:B------:R-:W-:Y:S01]  /*1ee0*/  F2FP.F16.F32.PACK_AB R119, R108, R109 ;  /* 0x0000006d6c77723e */ /* 0x000fe200000000ff */
        /* <DEDUP_REMOVED lines=10> */
[----:B------:R-:W-:-:S02]  /*1f90*/  F2FP.F16.F32.PACK_AB R118, R161, R118 ;  /* 0x00000076a176723e */ /* 0x000fc400000000ff */
[----:B------:R-:W-:Y:S01]  /*1fa0*/  FMUL.FTZ R108, R148, R123 ;  /* 0x0000007b946c7220 */ /* 0x000fe20000410000 */
[----:B------:R-:W-:Y:S02]  /*1fb0*/  MOV R111, R119 ;  /* 0x00000077006f7202 */ /* 0x000fe40000000f00 */
[----:B------:R-:W-:Y:S02]  /*1fc0*/  F2FP.F16.F32.PACK_AB R116, R116, R109 ;  /* 0x0000006d7474723e */ /* 0x000fe400000000ff */
[----:B------:R-:W-:Y:S02]  /*1fd0*/  F2FP.F16.F32.PACK_AB R117, R108, R117 ;  /* 0x000000756c75723e */ /* 0x000fe400000000ff */
[----:B------:R-:W-:Y:S02]  /*1fe0*/  MOV R110, R118 ;  /* 0x00000076006e7202 */ /* 0x000fe40000000f00 */
[----:B------:R-:W-:Y:S02]  /*1ff0*/  MOV R109, R117 ;  /* 0x00000075006d7202 */ /* 0x000fe40000000f00 */
[----:B------:R-:W-:Y:S01]  /*2000*/  MOV R108, R116 ;  /* 0x00000074006c7202 */ /* 0x000fe20000000f00 */
[----:B------:R-:W-:Y:S06]  /*2010*/  BRA `(.L_x_1230) ;  /* 0x0000000c00dc7947 */ /* 0x000fec0003800000 */
.L_x_1228:
        /* <DEDUP_REMOVED lines=36> */
.L_x_1231:
        /* <DEDUP_REMOVED lines=14> */
[----:B------:R-:W-:Y:S01]  /*2340*/  F2FP.F16.F32.PACK_AB R119, R110, R119 ;  /* 0x000000776e77723e */ /* 0x000fe200000000ff */
        /* <DEDUP_REMOVED lines=10> */
[----:B------:R-:W-:-:S02]  /*23f0*/  F2FP.F16.F32.PACK_AB R118, R118, R117 ;  /* 0x000000757676723e */ /* 0x000fc400000000ff */
[----:B------:R-:W-:Y:S02]  /*2400*/  MOV R111, R119 ;  /* 0x00000077006f7202 */ /* 0x000fe40000000f00 */
        /* <DEDUP_REMOVED lines=10> */
.L_x_1227:
        /* <DEDUP_REMOVED lines=11> */
[----:B------:R-:W-:Y:S01]  /*2560*/  FFMA.FTZ R162, R124, R120, R121 ;  /* 0x000000787ca27223 */ /* 0x000fe20000010079 */
[----:B------:R-:W-:Y:S01]  /*2570*/  FADD.FTZ R160, R156, -R117 ;  /* 0x800000759ca07221 */ /* 0x000fe20000010000 */
[----:B------:R-:W-:Y:S02]  /*2580*/  HADD2.F32 R117, -RZ, R11.H0_H0 ;  /* 0x2000000bff757230 */ /* 0x000fe40000004100 */
[----:B------:R-:W-:Y:S01]  /*2590*/  FADD.FTZ R116, R127, -R116 ;  /* 0x800000747f747221 */ /* 0x000fe20000010000 */
[----:B------:R-:W-:Y:S02]  /*25a0*/  FADD.FTZ R123, R131, -R162 ;  /* 0x800000a2837b7221 */ /* 0x000fe40000010000 */
[C---:B-----5:R-:W-:Y:S01]  /*25b0*/  FFMA.FTZ R160, R148.reuse, R160, R117 ;  /* 0x000000a094a07223 */ /* 0x060fe20000010075 */
[----:B------:R-:W-:Y:S01]  /*25c0*/  FFMA.FTZ R117, R151, R120, R121 ;  /* 0x0000007897757223 */ /* 0x000fe20000010079 */
[----:B------:R-:W-:Y:S01]  /*25d0*/  FFMA.FTZ R163, R148, R116, R119 ;  /* 0x0000007494a37223 */ /* 0x000fe20000010077 */
[----:B------:R-:W-:Y:S01]  /*25e0*/  FFMA.FTZ R116, R126, R120, R121 ;  /* 0x000000787e747223 */ /* 0x000fe20000010079 */
[----:B------:R-:W-:-:S02]  /*25f0*/  HADD2.F32 R119, -RZ, R10.H1_H1 ;  /* 0x3000000aff777230 */ /* 0x000fc40000004100 */
[----:B------:R-:W-:Y:S01]  /*2600*/  FADD.FTZ R118, R154, -R117 ;  /* 0x800000759a767221 */ /* 0x000fe20000010000 */
[----:B------:R-:W-:Y:S02]  /*2610*/  HADD2.F32 R117, -RZ, R10.H0_H0 ;  /* 0x2000000aff757230 */ /* 0x000fe40000004100 */
[----:B------:R-:W-:-:S03]  /*2620*/  FADD.FTZ R116, R153, -R116 ;  /* 0x8000007499747221 */ /* 0x000fc60000010000 */
[C---:B------:R-:W-:Y:S01]  /*2630*/  FFMA.FTZ R118, R148.reuse, R118, R117 ;  /* 0x0000007694767223 */ /* 0x040fe20000010075 */
[----:B------:R-:W-:Y:S01]  /*2640*/  FFMA.FTZ R117, R133, R120, R121 ;  /* 0x0000007885757223 */ /* 0x000fe20000010079 */
[----:B------:R-:W-:Y:S01]  /*2650*/  FFMA.FTZ R161, R148, R116, R119 ;  /* 0x0000007494a17223 */ /* 0x000fe20000010077 */
[----:B------:R-:W-:Y:S01]  /*2660*/  FFMA.FTZ R116, R152, R120, R121 ;  /* 0x0000007898747223 */ /* 0x000fe20000010079 */
[--C-:B------:R-:W-:Y:S02]  /*2670*/  HADD2.F32 R119, -RZ, R9.reuse.H1_H1 ;  /* 0x30000009ff777230 */ /* 0x100fe40000004100 */
[----:B------:R-:W-:Y:S01]  /*2680*/  FADD.FTZ R122, R132, -R117 ;  /* 0x80000075847a7221 */ /* 0x000fe20000010000 */
[----:B------:R-:W-:Y:S02]  /*2690*/  HADD2.F32 R117, -RZ, R9.H0_H0 ;  /* 0x20000009ff757230 */ /* 0x000fe40000004100 */
[----:B------:R-:W-:Y:S01]  /*26a0*/  FADD.FTZ R116, R125, -R116 ;  /* 0x800000747d747221 */ /* 0x000fe20000010000 */
[----:B------:R-:W-:-:S02]  /*26b0*/  F2FP.F16.F32.PACK_AB R118, R161, R118 ;  /* 0x00000076a176723e */ /* 0x000fc400000000ff */
[C---:B------:R-:W-:Y:S01]  /*26c0*/  FFMA.FTZ R122, R148.reuse, R122, R117 ;  /* 0x0000007a947a7223 */ /* 0x040fe20000010075 */
[----:B------:R-:W-:Y:S01]  /*26d0*/  FFMA.FTZ R117, R3, R120, R121 ;  /* 0x0000007803757223 */ /* 0x000fe20000010079 */
[----:B------:R-:W-:Y:S01]  /*26e0*/  FFMA.FTZ R159, R148, R116, R119 ;  /* 0x00000074949f7223 */ /* 0x000fe20000010077 */
[----:B------:R-:W-:Y:S02]  /*26f0*/  F2FP.F16.F32.PACK_AB R119, R163, R160 ;  /* 0x000000a0a377723e */ /* 0x000fe400000000ff */
[----:B------:R-:W-:Y:S01]  /*2700*/  FADD.FTZ R116, R130, -R117 ;  /* 0x8000007582747221 */ /* 0x000fe20000010000 */
[----:B------:R-:W-:-:S05]  /*2710*/  HADD2.F32 R117, -RZ, R8.H0_H0 ;  /* 0x20000008ff757230 */ /* 0x000fca0000004100 */
[----:B------:R-:W-:Y:S01]  /*2720*/  FFMA.FTZ R116, R148, R116, R117 ;  /* 0x0000007494747223 */ /* 0x000fe20000010075 */
[----:B------:R-:W-:-:S05]  /*2730*/  HADD2.F32 R117, -RZ, R8.H1_H1 ;  /* 0x30000008ff757230 */ /* 0x000fca0000004100 */
[----:B------:R-:W-:Y:S01]  /*2740*/  FFMA.FTZ R123, R148, R123, R117 ;  /* 0x0000007b947b7223 */ /* 0x000fe20000010075 */
[----:B------:R-:W-:-:S04]  /*2750*/  F2FP.F16.F32.PACK_AB R117, R159, R122 ;  /* 0x0000007a9f75723e */ /* 0x000fc800000000ff */
[----:B------:R-:W-:Y:S01]  /*2760*/  F2FP.F16.F32.PACK_AB R116, R123, R116 ;  /* 0x000000747b74723e */ /* 0x000fe200000000ff */
[----:B------:R-:W-:Y:S06]  /*2770*/  BRA `(.L_x_1230) ;  /* 0x0000000800047947 */ /* 0x000fec0003800000 */
.L_x_1233:
[-CC-:B------:R-:W-:Y:S01]  /*2780*/  FFMA.FTZ R111, R133, R120.reuse, R121.reuse ;  /* 0x00000078856f7223 */ /* 0x180fe20000010079 */
[----:B------:R-:W-:Y:S02]  /*2790*/  HADD2.F32 R108, -RZ, R9.H0_H0 ;  /* 0x20000009ff6c7230 */ /* 0x000fe40000004100 */
[-C--:B------:R-:W-:Y:S01]  /*27a0*/  FFMA.FTZ R109, R3, R120.reuse, R121 ;  /* 0x00000078036d7223 */ /* 0x080fe20000010079 */
[----:B------:R-:W-:Y:S02]  /*27b0*/  HADD2.F32 R119, -RZ, R10.H0_H0 ;  /* 0x2000000aff777230 */ /* 0x000fe40000004100 */
[----:B------:R-:W-:Y:S01]  /*27c0*/  FADD.FTZ R117, R132, -R111 ;  /* 0x8000006f84757221 */ /* 0x000fe20000010000 */
[----:B------:R-:W-:Y:S02]  /*27d0*/  HADD2.F32 R111, -RZ, R8.H0_H0 ;  /* 0x20000008ff6f7230 */ /* 0x000fe40000004100 */
[----:B------:R-:W-:Y:S01]  /*27e0*/  FADD.FTZ R109, R130, -R109 ;  /* 0x8000006d826d7221 */ /* 0x000fe20000010000 */
[-CC-:B------:R-:W-:Y:S01]  /*27f0*/  FFMA.FTZ R110, R152, R120.reuse, R121.reuse ;  /* 0x00000078986e7223 */ /* 0x180fe20000010079 */
[----:B-----5:R-:W-:Y:S01]  /*2800*/  FFMA.FTZ R117, R148, R117, R108 ;  /* 0x0000007594757223 */ /* 0x020fe2000001006c */
[-C--:B------:R-:W-:Y:S01]  /*2810*/  FFMA.FTZ R108, R126, R120.reuse, R121 ;  /* 0x000000787e6c7223 */ /* 0x080fe20000010079 */
[----:B------:R-:W-:Y:S01]  /*2820*/  FFMA.FTZ R109, R148, R109, R111 ;  /* 0x0000006d946d7223 */ /* 0x000fe2000001006f */
[----:B------:R-:W-:-:S02]  /*2830*/  FFMA.FTZ R111, R151, R120, R121 ;  /* 0x00000078976f7223 */ /* 0x000fc40000010079 */
[----:B------:R-:W-:Y:S01]  /*2840*/  FADD.FTZ R123, R153, -R108 ;  /* 0x8000006c997b7221 */ /* 0x000fe20000010000 */
[----:B------:R-:W-:Y:S02]  /*2850*/  HADD2.F32 R108, -RZ, R10.H1_H1 ;  /* 0x3000000aff6c7230 */ /* 0x000fe40000004100 */
[----:B------:R-:W-:-:S03]  /*2860*/  FADD.FTZ R111, R154, -R111 ;  /* 0x8000006f9a6f7221 */ /* 0x000fc60000010000 */
[----:B------:R-:W-:Y:S01]  /*2870*/  FFMA.FTZ R159, R148, R123, R108 ;  /* 0x0000007b949f7223 */ /* 0x000fe2000001006c */
[-C--:B------:R-:W-:Y:S01]  /*2880*/  FFMA.FTZ R108, R158, R120.reuse, R121 ;  /* 0x000000789e6c7223 */ /* 0x080fe20000010079 */
[----:B------:R-:W-:Y:S01]  /*2890*/  FFMA.FTZ R118, R148, R111, R119 ;  /* 0x0000006f94767223 */ /* 0x000fe20000010077 */
[----:B------:R-:W-:Y:S01]  /*28a0*/  FFMA.FTZ R111, R155, R120, R121 ;  /* 0x000000789b6f7223 */ /* 0x000fe20000010079 */
[--C-:B------:R-:W-:Y:S02]  /*28b0*/  HADD2.F32 R119, -RZ, R11.reuse.H0_H0 ;  /* 0x2000000bff777230 */ /* 0x100fe40000004100 */
[----:B------:R-:W-:Y:S01]  /*28c0*/  FADD.FTZ R123, R127, -R108 ;  /* 0x8000006c7f7b7221 */ /* 0x000fe20000010000 */
[----:B------:R-:W-:Y:S02]  /*28d0*/  HADD2.F32 R108, -RZ, R11.H1_H1 ;  /* 0x3000000bff6c7230 */ /* 0x000fe40000004100 */
[----:B------:R-:W-:Y:S01]  /*28e0*/  FADD.FTZ R111, R156, -R111 ;  /* 0x8000006f9c6f7221 */ /* 0x000fe20000010000 */
[----:B------:R-:W-:-:S02]  /*28f0*/  F2FP.F16.F32.PACK_AB R118, R159, R118 ;  /* 0x000000769f76723e */ /* 0x000fc400000000ff */
[----:B------:R-:W-:Y:S01]  /*2900*/  FFMA.FTZ R161, R148, R123, R108 ;  /* 0x0000007b94a17223 */ /* 0x000fe2000001006c */
[----:B------:R-:W-:Y:S01]  /*2910*/  FFMA.FTZ R108, R124, R120, R121 ;  /* 0x000000787c6c7223 */ /* 0x000fe20000010079 */
[C---:B------:R-:W-:Y:S01]  /*2920*/  FFMA.FTZ R116, R148.reuse, R111, R119 ;  /* 0x0000006f94747223 */ /* 0x040fe20000010077 */
[----:B------:R-:W-:Y:S02]  /*2930*/  HADD2.F32 R123, -RZ, R9.H1_H1 ;  /* 0x30000009ff7b7230 */ /* 0x000fe40000004100 */
[----:B------:R-:W-:Y:S01]  /*2940*/  FADD.FTZ R119, R125, -R110 ;  /* 0x8000006e7d777221 */ /* 0x000fe20000010000 */
[----:B------:R-:W-:Y:S01]  /*2950*/  FADD.FTZ R111, R131, -R108 ;  /* 0x8000006c836f7221 */ /* 0x000fe20000010000 */
[----:B------:R-:W-:Y:S02]  /*2960*/  HADD2.F32 R108, -RZ, R8.H1_H1 ;  /* 0x30000008ff6c7230 */ /* 0x000fe40000004100 */
[----:B------:R-:W-:Y:S01]  /*2970*/  FFMA.FTZ R110, R148, R119, R123 ;  /* 0x00000077946e7223 */ /* 0x000fe2000001007b */
[----:B------:R-:W-:-:S02]  /*2980*/  F2FP.F16.F32.PACK_AB R119, R161, R116 ;  /* 0x00000074a177723e */ /* 0x000fc400000000ff */
[----:B------:R-:W-:Y:S02]  /*2990*/  FFMA.FTZ R108, R148, R111, R108 ;  /* 0x0000006f946c7223 */ /* 0x000fe4000001006c */
[----:B------:R-:W-:Y:S02]  /*29a0*/  F2FP.F16.F32.PACK_AB R117, R110, R117 ;  /* 0x000000756e75723e */ /* 0x000fe400000000ff */
[----:B------:R-:W-:Y:S02]  /*29b0*/  MOV R111, R119 ;  /* 0x00000077006f7202 */ /* 0x000fe40000000f00 */
[----:B------:R-:W-:Y:S02]  /*29c0*/  F2FP.F16.F32.PACK_AB R116, R108, R109 ;  /* 0x0000006d6c74723e */ /* 0x000fe400000000ff */
[----:B------:R-:W-:Y:S02]  /*29d0*/  MOV R110, R118 ;  /* 0x00000076006e7202 */ /* 0x000fe40000000f00 */
[----:B------:R-:W-:-:S02]  /*29e0*/  MOV R109, R117 ;  /* 0x00000075006d7202 */ /* 0x000fc40000000f00 */
[----:B------:R-:W-:Y:S01]  /*29f0*/  MOV R108, R116 ;  /* 0x00000074006c7202 */ /* 0x000fe20000000f00 */
[----:B------:R-:W-:Y:S06]  /*2a00*/  BRA `(.L_x_1230) ;  /* 0x0000000400607947 */ /* 0x000fec0003800000 */
.L_x_1232:
[----:B------:R-:W-:-:S04]  /*2a10*/  UISETP.NE.U32.AND UP0, UPT, UR6, URZ, UPT ;  /* 0x000000ff0600728c */ /* 0x000fc8000bf05070 */
[----:B------:R-:W-:-:S09]  /*2a20*/  UISETP.NE.AND.EX UP0, UPT, UR7, URZ, UPT, UP0 ;  /* 0x000000ff0700728c */ /* 0x000fd2000bf05300 */
[----:B------:R-:W-:Y:S05]  /*2a30*/  BRA.U UP0, `(.L_x_1234) ;  /* 0x0000000100a47547 */ /* 0x000fea000b800000 */
        /* <DEDUP_REMOVED lines=41> */
.L_x_1234:
[-CC-:B------:R-:W-:Y:S01]  /*2cd0*/  FFMA.FTZ R108, R126, R120.reuse, R121.reuse ;  /* 0x000000787e6c7223 */ /* 0x180fe20000010079 */
[-CC-:B------:R-:W-:Y:S01]  /*2ce0*/  FFMA.FTZ R109, R3, R120.reuse, R121.reuse ;  /* 0x00000078036d7223 */ /* 0x180fe20000010079 */
[-C--:B------:R-:W-:Y:S01]  /*2cf0*/  FFMA.FTZ R115, R151, R120.reuse, R121 ;  /* 0x0000007897737223 */ /* 0x080fe20000010079 */
[----:B------:R-:W-:Y:S02]  /*2d00*/  HADD2.F32 R111, -RZ, R8.H0_H0 ;  /* 0x20000008ff6f7230 */ /* 0x000fe40000004100 */
[----:B------:R-:W-:Y:S01]  /*2d10*/  FADD.FTZ R117, R153, -R108 ;  /* 0x8000006c99757221 */ /* 0x000fe20000010000 */
[--C-:B------:R-:W-:Y:S02]  /*2d20*/  HADD2.F32 R108, -RZ, R10.reuse.H0_H0 ;  /* 0x2000000aff6c7230 */ /* 0x100fe40000004100 */
[----:B------:R-:W-:Y:S01]  /*2d30*/  FADD.FTZ R109, R130, -R109 ;  /* 0x8000006d826d7221 */ /* 0x000fe20000010000 */
[----:B------:R-:W-:Y:S01]  /*2d40*/  FADD.FTZ R115, R154, -R115 ;  /* 0x800000739a737221 */ /* 0x000fe20000010000 */
[----:B------:R-:W-:Y:S01]  /*2d50*/  FFMA.FTZ R113, R133, R120, R121 ;  /* 0x0000007885717223 */ /* 0x000fe20000010079 */
[----:B------:R-:W-:-:S02]  /*2d60*/  HADD2.F32 R110, -RZ, R10.H1_H1 ;  /* 0x3000000aff6e7230 */ /* 0x000fc40000004100 */
[C---:B-----5:R-:W-:Y:S01]  /*2d70*/  FFMA.FTZ R109, R148.reuse, R109, R111 ;  /* 0x0000006d946d7223 */ /* 0x060fe2000001006f */
[----:B------:R-:W-:Y:S01]  /*2d80*/  FFMA.FTZ R118, R148, R115, R108 ;  /* 0x0000007394767223 */ /* 0x000fe2000001006c */
[----:B------:R-:W-:Y:S02]  /*2d90*/  HADD2.F32 R111, -RZ, R9.H0_H0 ;  /* 0x20000009ff6f7230 */ /* 0x000fe40000004100 */
[----:B------:R-:W-:Y:S01]  /*2da0*/  FFMA.FTZ R108, R158, R120, R121 ;  /* 0x000000789e6c7223 */ /* 0x000fe20000010079 */
[----:B------:R-:W-:Y:S01]  /*2db0*/  FADD.FTZ R113, R132, -R113 ;  /* 0x8000007184717221 */ /* 0x000fe20000010000 */
[C---:B------:R-:W-:Y:S01]  /*2dc0*/  FFMA.FTZ R123, R148.reuse, R117, R110 ;  /* 0x00000075947b7223 */ /* 0x040fe2000001006e */
[--C-:B------:R-:W-:Y:S02]  /*2dd0*/  HADD2.F32 R115, -RZ, R11.reuse.H0_H0 ;  /* 0x2000000bff737230 */ /* 0x100fe40000004100 */
[----:B------:R-:W-:Y:S01]  /*2de0*/  FADD.FTZ R117, R127, -R108 ;  /* 0x8000006c7f757221 */ /* 0x000fe20000010000 */
[----:B------:R-:W-:Y:S01]  /*2df0*/  FFMA.FTZ R113, R148, R113, R111 ;  /* 0x0000007194717223 */ /* 0x000fe2000001006f */
[----:B------:R-:W-:-:S02]  /*2e00*/  HADD2.F32 R108, -RZ, R11.H1_H1 ;  /* 0x3000000bff6c7230 */ /* 0x000fc40000004100 */
[-CC-:B------:R-:W-:Y:S01]  /*2e10*/  FFMA.FTZ R111, R155, R120.reuse, R121.reuse ;  /* 0x000000789b6f7223 */ /* 0x180fe20000010079 */
[----:B------:R-:W-:Y:S01]  /*2e20*/  FFMA.FTZ R110, R152, R120, R121 ;  /* 0x00000078986e7223 */ /* 0x000fe20000010079 */
[----:B------:R-:W-:Y:S02]  /*2e30*/  F2FP.F16.F32.PACK_AB R118, R123, R118 ;  /* 0x000000767b76723e */ /* 0x000fe400000000ff */
[----:B------:R-:W-:Y:S01]  /*2e40*/  FADD.FTZ R111, R156, -R111 ;  /* 0x8000006f9c6f7221 */ /* 0x000fe20000010000 */
[----:B------:R-:W-:Y:S01]  /*2e50*/  FFMA.FTZ R112, R148, R117, R108 ;  /* 0x0000007594707223 */ /* 0x000fe2000001006c */
[----:B------:R-:W-:Y:S01]  /*2e60*/  FFMA.FTZ R108, R124, R120, R121 ;  /* 0x000000787c6c7223 */ /* 0x000fe20000010079 */
[----:B------:R-:W-:Y:S02]  /*2e70*/  HADD2.F32 R117, -RZ, R9.H1_H1 ;  /* 0x30000009ff757230 */ /* 0x000fe40000004100 */
[C---:B------:R-:W-:Y:S01]  /*2e80*/  FFMA.FTZ R119, R148.reuse, R111, R115 ;  /* 0x0000006f94777223 */ /* 0x040fe20000010073 */
[----:B------:R-:W-:Y:S01]  /*2e90*/  FADD.FTZ R115, R125, -R110 ;  /* 0x8000006e7d737221 */ /* 0x000fe20000010000 */
[----:B------:R-:W-:Y:S01]  /*2ea0*/  FADD.FTZ R111, R131, -R108 ;  /* 0x8000006c836f7221 */ /* 0x000fe20000010000 */
[----:B------:R-:W-:Y:S01]  /*2eb0*/  HADD2.F32 R108, -RZ, R8.H1_H1 ;  /* 0x30000008ff6c7230 */ /* 0x000fe20000004100 */
[----:B------:R-:W-:Y:S01]  /*2ec0*/  MOV R114, R118 ;  /* 0x0000007600727202 */ /* 0x000fe20000000f00 */
        /* <DEDUP_REMOVED lines=8> */
[-C--:B------:R-:W-:Y:S02]  /*2f50*/  MOV R108, R116.reuse ;  /* 0x00000074006c7202 */ /* 0x080fe40000000f00 */
[----:B------:R-:W-:Y:S02]  /*2f60*/  MOV R115, R119 ;  /* 0x0000007700737202 */ /* 0x000fe40000000f00 */
[----:B------:R-:W-:Y:S02]  /*2f70*/  MOV R113, R117 ;  /* 0x0000007500717202 */ /* 0x000fe40000000f00 */
[----:B------:R-:W-:-:S07]  /*2f80*/  MOV R112, R116 ;  /* 0x0000007400707202 */ /* 0x000fce0000000f00 */
.L_x_1230:
        /* <DEDUP_REMOVED lines=14> */
.L_x_1226:
[----:B------:R-:W-:Y:S05]  /*3070*/  BSYNC.RECONVERGENT B0 ;  /* 0x0000000000007941 */ /* 0x000fea0003800200 */
.L_x_1225:
        /* <DEDUP_REMOVED lines=15> */
[----:B------:R-:W-:Y:S02]  /*3170*/  HADD2.F32 R110, -RZ, R5.H0_H0 ;  /* 0x20000005ff6e7230 */ /* 0x000fe40000004100 */
[-C--:B------:R-:W-:Y:S01]  /*3180*/  FFMA.FTZ R114, R144, R120.reuse, R121 ;  /* 0x0000007890727223 */ /* 0x080fe20000010079 */
[----:B------:R-:W-:Y:S01]  /*3190*/  FADD.FTZ R113, R138, -R111 ;  /* 0x8000006f8a717221 */ /* 0x000fe20000010000 */
[----:B------:R-:W-:Y:S02]  /*31a0*/  HADD2.F32 R111, -RZ, R4.H0_H0 ;  /* 0x20000004ff6f7230 */ /* 0x000fe40000004100 */
[----:B------:R-:W-:Y:S01]  /*31b0*/  FADD.FTZ R109, R134, -R109 ;  /* 0x8000006d866d7221 */ /* 0x000fe20000010000 */
[----:B------:R-:W-:Y:S01]  /*31c0*/  FFMA.FTZ R115, R143, R120, R121 ;  /* 0x000000788f737223 */ /* 0x000fe20000010079 */
[C---:B-----5:R-:W-:Y:S01]  /*31d0*/  FFMA.FTZ R110, R148.reuse, R113, R110 ;  /* 0x00000071946e7223 */ /* 0x060fe2000001006e */
[----:B------:R-:W-:Y:S01]  /*31e0*/  FADD.FTZ R113, R145, -R114 ;  /* 0x8000007291717221 */ /* 0x000fe20000010000 */
[----:B------:R-:W-:Y:S01]  /*31f0*/  FFMA.FTZ R109, R148, R109, R111 ;  /* 0x0000006d946d7223 */ /* 0x000fe2000001006f */
[----:B------:R-:W-:-:S02]  /*3200*/  HADD2.F32 R114, -RZ, R6.H1_H1 ;  /* 0x30000006ff727230 */ /* 0x000fc40000004100 */
[----:B------:R-:W-:Y:S01]  /*3210*/  FADD.FTZ R115, R142, -R115 ;  /* 0x800000738e737221 */ /* 0x000fe20000010000 */
[----:B------:R-:W-:Y:S02]  /*3220*/  HADD2.F32 R111, -RZ, R6.H0_H0 ;  /* 0x20000006ff6f7230 */ /* 0x000fe40000004100 */
[-CC-:B------:R-:W-:Y:S01]  /*3230*/  FFMA.FTZ R116, R150, R120.reuse, R121.reuse ;  /* 0x0000007896747223 */ /* 0x180fe20000010079 */
[-C--:B------:R-:W-:Y:S01]  /*3240*/  FFMA.FTZ R108, R136, R120.reuse, R121 ;  /* 0x00000078886c7223 */ /* 0x080fe20000010079 */
[C---:B------:R-:W-:Y:S01]  /*3250*/  FFMA.FTZ R117, R148.reuse, R113, R114 ;  /* 0x0000007194757223 */ /* 0x040fe20000010072 */
[--C-:B------:R-:W-:Y:S02]  /*3260*/  HADD2.F32 R113, -RZ, R7.reuse.H1_H1 ;  /* 0x30000007ff717230 */ /* 0x100fe40000004100 */
[----:B------:R-:W-:Y:S01]  /*3270*/  FFMA.FTZ R118, R148, R115, R111 ;  /* 0x0000007394767223 */ /* 0x000fe2000001006f */
[----:B------:R-:W-:Y:S01]  /*3280*/  FADD.FTZ R111, R149, -R116 ;  /* 0x80000074956f7221 */ /* 0x000fe20000010000 */
[-CC-:B------:R-:W-:Y:S01]  /*3290*/  FFMA.FTZ R112, R140, R120.reuse, R121.reuse ;  /* 0x000000788c707223 */ /* 0x180fe20000010079 */
[----:B------:R-:W-:Y:S01]  /*32a0*/  FFMA.FTZ R121, R147, R120, R121 ;  /* 0x0000007893797223 */ /* 0x000fe20000010079 */
[----:B------:R-:W-:-:S02]  /*32b0*/  HADD2.F32 R114, -RZ, R7.H0_H0 ;  /* 0x20000007ff727230 */ /* 0x000fc40000004100 */
[----:B------:R-:W-:Y:S01]  /*32c0*/  FFMA.FTZ R119, R148, R111, R113 ;  /* 0x0000006f94777223 */ /* 0x000fe20000010071 */
[----:B------:R-:W-:Y:S01]  /*32d0*/  FADD.FTZ R111, R137, -R108 ;  /* 0x8000006c896f7221 */ /* 0x000fe20000010000 */
[----:B------:R-:W-:Y:S02]  /*32e0*/  HADD2.F32 R115, -RZ, R5.H1_H1 ;  /* 0x30000005ff737230 */ /* 0x000fe40000004100 */
[----:B------:R-:W-:Y:S01]  /*32f0*/  FADD.FTZ R121, R146, -R121 ;  /* 0x8000007992797221 */ /* 0x000fe20000010000 */
[----:B------:R-:W-:Y:S02]  /*3300*/  HADD2.F32 R108, -RZ, R4.H1_H1 ;  /* 0x30000004ff6c7230 */ /* 0x000fe40000004100 */
[----:B------:R-:W-:Y:S01]  /*3310*/  FADD.FTZ R113, R141, -R112 ;  /* 0x800000708d717221 */ /* 0x000fe20000010000 */
[----:B------:R-:W-:Y:S01]  /*3320*/  F2FP.F16.F32.PACK_AB R118, R117, R118 ;  /* 0x000000767576723e */ /* 0x000fe200000000ff */
[C---:B------:R-:W-:Y:S02]  /*3330*/  FFMA.FTZ R114, R148.reuse, R121, R114 ;  /* 0x0000007994727223 */ /* 0x040fe40000010072 */
[C---:B------:R-:W-:Y:S01]  /*3340*/  FFMA.FTZ R113, R148.reuse, R113, R115 ;  /* 0x0000007194717223 */ /* 0x040fe20000010073 */
[----:B------:R-:W-:-:S02]  /*3350*/  FFMA.FTZ R108, R148, R111, R108 ;  /* 0x0000006f946c7223 */ /* 0x000fc4000001006c */
        /* <DEDUP_REMOVED lines=12> */
.L_x_1239:
[-CC-:B0-----:R-:W-:Y:S01]  /*3420*/  FFMA.FTZ R115, R139, R120.reuse, R121.reuse ;  /* 0x000000788b737223 */ /* 0x181fe20000010079 */
[-CC-:B------:R-:W-:Y:S01]  /*3430*/  FFMA.FTZ R113, R135, R120.reuse, R121.reuse ;  /* 0x0000007887717223 */ /* 0x180fe20000010079 */
[-CC-:B------:R-:W-:Y:S01]  /*3440*/  FFMA.FTZ R119, R143, R120.reuse, R121.reuse ;  /* 0x000000788f777223 */ /* 0x180fe20000010079 */
[-C--:B------:R-:W-:Y:S01]  /*3450*/  FFMA.FTZ R118, R144, R120.reuse, R121 ;  /* 0x0000007890767223 */ /* 0x080fe20000010079 */
[----:B------:R-:W-:Y:S01]  /*3460*/  FADD.FTZ R117, R138, -R115 ;  /* 0x800000738a757221 */ /* 0x000fe20000010000 */
[----:B------:R-:W-:Y:S02]  /*3470*/  HADD2.F32 R115, -RZ, R4.H0_H0 ;  /* 0x20000004ff737230 */ /* 0x000fe40000004100 */
[----:B------:R-:W-:Y:S01]  /*3480*/  FADD.FTZ R113, R134, -R113 ;  /* 0x8000007186717221 */ /* 0x000fe20000010000 */
[----:B------:R-:W-:Y:S02]  /*3490*/  HADD2.F32 R114, -RZ, R5.H0_H0 ;  /* 0x20000005ff727230 */ /* 0x000fe40000004100 */
[----:B------:R-:W-:Y:S01]  /*34a0*/  FADD.FTZ R119, R142, -R119 ;  /* 0x800000778e777221 */ /* 0x000fe20000010000 */
[----:B------:R-:W-:Y:S01]  /*34b0*/  FFMA.FTZ R112, R136, R120, R121 ;  /* 0x0000007888707223 */ /* 0x000fe20000010079 */
[----:B-----5:R-:W-:Y:S01]  /*34c0*/  FFMA.FTZ R113, R148, R113, R115 ;  /* 0x0000007194717223 */ /* 0x020fe20000010073 */
[----:B------:R-:W-:-:S02]  /*34d0*/  HADD2.F32 R115, -RZ, R6.H0_H0 ;  /* 0x20000006ff737230 */ /* 0x000fc40000004100 */
[-CC-:B------:R-:W-:Y:S01]  /*34e0*/  FFMA.FTZ R116, R140, R120.reuse, R121.reuse ;  /* 0x000000788c747223 */ /* 0x180fe20000010079 */
[-CC-:B------:R-:W-:Y:S01]  /*34f0*/  FFMA.FTZ R122, R150, R120.reuse, R121.reuse ;  /* 0x00000078967a7223 */ /* 0x180fe20000010079 */
[----:B------:R-:W-:Y:S01]  /*3500*/  FFMA.FTZ R159, R147, R120, R121 ;  /* 0x00000078939f7223 */ /* 0x000fe20000010079 */
[----:B------:R-:W-:Y:S01]  /*3510*/  FADD.FTZ R121, R145, -R118 ;  /* 0x8000007691797221 */ /* 0x000fe20000010000 */
[C---:B------:R-:W-:Y:S01]  /*3520*/  FFMA.FTZ R117, R148.reuse, R117, R114 ;  /* 0x0000007594757223 */ /* 0x040fe20000010072 */
[----:B------:R-:W-:Y:S01]  /*3530*/  FFMA.FTZ R118, R148, R119, R115 ;  /* 0x0000007794767223 */ /* 0x000fe20000010073 */
[----:B------:R-:W-:Y:S02]  /*3540*/  HADD2.F32 R114, -RZ, R6.H1_H1 ;  /* 0x30000006ff727230 */ /* 0x000fe40000004100 */
[----:B------:R-:W-:Y:S01]  /*3550*/  FADD.FTZ R115, R149, -R122 ;  /* 0x8000007a95737221 */ /* 0x000fe20000010000 */
[--C-:B------:R-:W-:Y:S02]  /*3560*/  HADD2.F32 R119, -RZ, R7.reuse.H1_H1 ;  /* 0x30000007ff777230 */ /* 0x100fe40000004100 */
[----:B------:R-:W-:Y:S01]  /*3570*/  FADD.FTZ R159, R146, -R159 ;  /* 0x8000009f929f7221 */ /* 0x000fe20000010000 */
[----:B------:R-:W-:Y:S01]  /*3580*/  FFMA.FTZ R123, R148, R121, R114 ;  /* 0x00000079947b7223 */ /* 0x000fe20000010072 */
[----:B------:R-:W-:-:S02]  /*3590*/  HADD2.F32 R114, -RZ, R7.H0_H0 ;  /* 0x20000007ff727230 */ /* 0x000fc40000004100 */
[C---:B------:R-:W-:Y:S01]  /*35a0*/  FFMA.FTZ R120, R148.reuse, R115, R119 ;  /* 0x0000007394787223 */ /* 0x040fe20000010077 */
[----:B------:R-:W-:Y:S01]  /*35b0*/  FADD.FTZ R115, R137, -R112 ;  /* 0x8000007089737221 */ /* 0x000fe20000010000 */
[----:B------:R-:W-:Y:S02]  /*35c0*/  HADD2.F32 R121, -RZ, R5.H1_H1 ;  /* 0x30000005ff797230 */ /* 0x000fe40000004100 */
[----:B------:R-:W-:Y:S01]  /*35d0*/  FADD.FTZ R119, R141, -R116 ;  /* 0x800000748d777221 */ /* 0x000fe20000010000 */
[----:B------:R-:W-:Y:S02]  /*35e0*/  HADD2.F32 R112, -RZ, R4.H1_H1 ;  /* 0x30000004ff707230 */ /* 0x000fe40000004100 */
[C---:B------:R-:W-:Y:S01]  /*35f0*/  FFMA.FTZ R159, R148.reuse, R159, R114 ;  /* 0x0000009f949f7223 */ /* 0x040fe20000010072 */
[----:B------:R-:W-:Y:S01]  /*3600*/  F2FP.F16.F32.PACK_AB R118, R123, R118 ;  /* 0x000000767b76723e */ /* 0x000fe200000000ff */
        /* <DEDUP_REMOVED lines=10> */
.L_x_1238:
[----:B0-----:R-:W0:Y:S02]  /*36b0*/  LDC.64 R116, c[0x0][0x470] ;  /* 0x00011c00ff747b82 */ /* 0x001e240000000a00 */
[----:B0-----:R-:W-:-:S04]  /*36c0*/  ISETP.NE.U32.AND P5, PT, R116, RZ, PT ;  /* 0x000000ff7400720c */ /* 0x001fc80003fa5070 */
[----:B------:R-:W-:-:S13]  /*36d0*/  ISETP.NE.AND.EX P5, PT, R117, RZ, PT, P5 ;  /* 0x000000ff7500720c */ /* 0x000fda0003fa5350 */
[----:B------:R-:W-:Y:S05]  /*36e0*/  @!P5 BRA `(.L_x_1241) ;  /* 0x0000000000a4d947 */ /* 0x000fea0003800000 */
[-CC-:B------:R-:W-:Y:S01]  /*36f0*/  FFMA.FTZ R111, R139, R120.reuse, R121.reuse ;  /* 0x000000788b6f7223 */ /* 0x180fe20000010079 */
        /* <DEDUP_REMOVED lines=40> */
.L_x_1241:
        /* <DEDUP_REMOVED lines=12> */
[----:B------:R-:W-:Y:S01]  /*3a40*/  FADD.FTZ R123, R142, -R123 ;  /* 0x8000007b8e7b7221 */ /* 0x000fe20000010000 */
[C---:B-----5:R-:W-:Y:S01]  /*3a50*/  FFMA.FTZ R163, R148.reuse, R121, R161 ;  /* 0x0000007994a37223 */ /* 0x060fe200000100a1 */
[--C-:B------:R-:W-:Y:S02]  /*3a60*/  HADD2.F32 R121, -RZ, R6.reuse.H0_H0 ;  /* 0x20000006ff797230 */ /* 0x100fe40000004100 */
[----:B------:R-:W-:Y:S01]  /*3a70*/  FFMA.FTZ R162, R148, R159, R122 ;  /* 0x0000009f94a27223 */ /* 0x000fe2000001007a */
[----:B------:R-:W-:Y:S01]  /*3a80*/  FADD.FTZ R161, R145, -R118 ;  /* 0x8000007691a17221 */ /* 0x000fe20000010000 */
[----:B------:R-:W-:Y:S02]  /*3a90*/  HADD2.F32 R118, -RZ, R6.H1_H1 ;  /* 0x30000006ff767230 */ /* 0x000fe40000004100 */
[----:B------:R-:W-:Y:S01]  /*3aa0*/  FADD.FTZ R119, R138, -R119 ;  /* 0x800000778a777221 */ /* 0x000fe20000010000 */
[----:B------:R-:W-:Y:S01]  /*3ab0*/  FFMA.FTZ R159, R148, R123, R121 ;  /* 0x0000007b949f7223 */ /* 0x000fe20000010079 */
[----:B------:R-:W-:-:S02]  /*3ac0*/  HADD2.F32 R121, -RZ, R5.H0_H0 ;  /* 0x20000005ff797230 */ /* 0x000fc40000004100 */
[----:B------:R-:W-:Y:S01]  /*3ad0*/  FADD.FTZ R123, R141, -R116 ;  /* 0x800000748d7b7221 */ /* 0x000fe20000010000 */
[----:B------:R-:W-:Y:S01]  /*3ae0*/  FFMA.FTZ R160, R148, R161, R118 ;  /* 0x000000a194a07223 */ /* 0x000fe20000010076 */
[----:B------:R-:W-:Y:S02]  /*3af0*/  HADD2.F32 R116, -RZ, R5.H1_H1 ;  /* 0x30000005ff747230 */ /* 0x000fe40000004100 */
[----:B------:R-:W-:Y:S01]  /*3b00*/  FADD.FTZ R117, R134, -R117 ;  /* 0x8000007586757221 */ /* 0x000fe20000010000 */
[C---:B------:R-:W-:Y:S01]  /*3b10*/  FFMA.FTZ R122, R148.reuse, R119, R121 ;  /* 0x00000077947a7223 */ /* 0x040fe20000010079 */
[--C-:B------:R-:W-:Y:S02]  /*3b20*/  HADD2.F32 R119, -RZ, R4.reuse.H0_H0 ;  /* 0x20000004ff777230 */ /* 0x100fe40000004100 */
[----:B------:R-:W-:Y:S01]  /*3b30*/  FADD.FTZ R121, R137, -R120 ;  /* 0x8000007889797221 */ /* 0x000fe20000010000 */
[----:B------:R-:W-:Y:S02]  /*3b40*/  HADD2.F32 R118, -RZ, R4.H1_H1 ;  /* 0x30000004ff767230 */ /* 0x000fe40000004100 */
[C---:B------:R-:W-:Y:S01]  /*3b50*/  FFMA.FTZ R123, R148.reuse, R123, R116 ;  /* 0x0000007b947b7223 */ /* 0x040fe20000010074 */
[C---:B------:R-:W-:Y:S01]  /*3b60*/  FFMA.FTZ R116, R148.reuse, R117, R119 ;  /* 0x0000007594747223 */ /* 0x040fe20000010077 */
[----:B------:R-:W-:Y:S01]  /*3b70*/  F2FP.F16.F32.PACK_AB R119, R163, R162 ;  /* 0x000000a2a377723e */ /* 0x000fe200000000ff */
[----:B------:R-:W-:Y:S01]  /*3b80*/  FFMA.FTZ R121, R148, R121, R118 ;  /* 0x0000007994797223 */ /* 0x000fe20000010076 */
[----:B------:R-:W-:-:S02]  /*3b90*/  F2FP.F16.F32.PACK_AB R118, R160, R159 ;  /* 0x0000009fa076723e */ /* 0x000fc400000000ff */
[----:B------:R-:W-:Y:S02]  /*3ba0*/  F2FP.F16.F32.PACK_AB R117, R123, R122 ;  /* 0x0000007a7b75723e */ /* 0x000fe400000000ff */
[----:B------:R-:W-:Y:S01]  /*3bb0*/  F2FP.F16.F32.PACK_AB R116, R121, R116 ;  /* 0x000000747974723e */ /* 0x000fe200000000ff */
[----:B------:R-:W-:Y:S06]  /*3bc0*/  BRA `(.L_x_1240) ;  /* 0x00000008003c7947 */ /* 0x000fec0003800000 */
.L_x_1237:
        /* <DEDUP_REMOVED lines=45> */
.L_x_1243:
        /* <DEDUP_REMOVED lines=33> */
.L_x_1242:
        /* <DEDUP_REMOVED lines=37> */
.L_x_1244:
        /* <DEDUP_REMOVED lines=28> */
.L_x_1240:
        /* <DEDUP_REMOVED lines=9> */
.L_x_1236:
[----:B------:R-:W-:Y:S05]  /*4550*/  BSYNC.RECONVERGENT B0 ;  /* 0x0000000000007941 */ /* 0x000fea0003800200 */
.L_x_1235:
[----:B------:R-:W-:Y:S01]  /*4560*/  UPLOP3.LUT UP1, UPT, UPT, UPT, UP1, 0x40, 0x4 ;  /* 0x000000000004789c */ /* 0x000fe20003f2e810 */
[----:B------:R-:W-:Y:S10]  /*4570*/  @!P4 BRA `(.L_x_1245) ;  /* 0xffffffc00048c947 */ /* 0x000ff4000383ffff */
.L_x_1218:
        /* <DEDUP_REMOVED lines=22> */
.L_x_1247:
[----:B------:R-:W-:Y:S05]  /*46e0*/  BSYNC.RECONVERGENT B0 ;  /* 0x0000000000007941 */ /* 0x000fea0003800200 */
.L_x_1246:
        /* <DEDUP_REMOVED lines=18> */
.L_x_1248:
        /* <DEDUP_REMOVED lines=15> */
.L_x_2840:


//--------------------- .text._ZN10layer_norm31ln_parallel_residual_bwd_kernelINS_13Kernel_traitsIf6__halfS2_S2_fjLj4096ELj1ELj1ELj8ELj16ENS_18Kernel_traits_baseILj4096EfS2_S2_S2_fjLj256EEEEELb0ELb0ELb1EEEvNS_9BwdParamsE --------------------------
	.section	.text._ZN10layer_norm31ln_parallel_residual_bwd_kernelINS_13Kernel_traitsIf6__halfS2_S2_fjLj4096ELj1ELj1ELj8ELj16ENS_18Kernel_traits_baseILj4096EfS2_S2_S2_fjLj256EEEEELb0ELb0ELb1EEEvNS_9BwdParamsE,"ax",@progbits
	.align	128
        .global         _ZN10layer_norm31ln_parallel_residual_bwd_kernelINS_13Kernel_traitsIf6__halfS2_S2_fjLj4096ELj1ELj1ELj8ELj16ENS_18Kernel_traits_baseILj4096EfS2_S2_S2_fjLj256EEEEELb0ELb0ELb1EEEvNS_9BwdParamsE
        .type           _ZN10layer_norm31ln_parallel_residual_bwd_kernelINS_13Kernel_traitsIf6__halfS2_S2_fjLj4096ELj1ELj1ELj8ELj16ENS_18Kernel_traits_baseILj4096EfS2_S2_S2_fjLj256EEEEELb0ELb0ELb1EEEvNS_9BwdParamsE,@function
        .size           _ZN10layer_norm31ln_parallel_residual_bwd_kernelINS_13Kernel_traitsIf6__halfS2_S2_fjLj4096ELj1ELj1ELj8ELj16ENS_18Kernel_traits_baseILj4096EfS2_S2_S2_fjLj256EEEEELb0ELb0ELb1EEEvNS_9BwdParamsE,(.L_x_2841 - _ZN10layer_norm31ln_parallel_residual_bwd_kernelINS_13Kernel_traitsIf6__halfS2_S2_fjLj4096ELj1ELj1ELj8ELj16ENS_18Kernel_traits_baseILj4096EfS2_S2_S2_fjLj256EEEEELb0ELb0ELb1EEEvNS_9BwdParamsE)
        .other          _ZN10layer_norm31ln_parallel_residual_bwd_kernelINS_13Kernel_traitsIf6__halfS2_S2_fjLj4096ELj1ELj1ELj8ELj16ENS_18Kernel_traits_baseILj4096EfS2_S2_S2_fjLj256EEEEELb0ELb0ELb1EEEvNS_9BwdParamsE,@"STO_CUDA_ENTRY STV_DEFAULT"
_ZN10layer_norm31ln_parallel_residual_bwd_kernelINS_13Kernel_traitsIf6__halfS2_S2_fjLj4096ELj1ELj1ELj8ELj16ENS_18Kernel_traits_baseILj4096EfS2_S2_S2_fjLj256EEEEELb0ELb0ELb1EEEvNS_9BwdParamsE:
.text._ZN10layer_norm31ln_parallel_residual_bwd_kernelINS_13Kernel_traitsIf6__halfS2_S2_fjLj4096ELj1ELj1ELj8ELj16ENS_18Kernel_traits_baseILj4096EfS2_S2_S2_fjLj256EEEEELb0ELb0ELb1EEEvNS_9BwdParamsE:
        /* <DEDUP_REMOVED lines=92> */
.L_x_1268:
[----:B------:R-:W2:Y:S01]  /*05c0*/  LDC.64 R60, c[0x0][0x3a8] ;  /* 0x0000ea00ff3c7b82 */ /* 0x000ea20000000a00 */
[----:B-1----:R-:W-:-:S05]  /*05d0*/  IMAD R0, R138, UR13, RZ ;  /* 0x0000000d8a007c24 */ /* 0x002fca000f8e02ff */
[----:B0-----:R-:W-:Y:S02]  /*05e0*/  SHF.R.S32.HI R49, RZ, 0x1f, R0 ;  /* 0x0000001fff317819 */ /* 0x001fe40000011400 */
[----:B0-----:R-:W0:Y:S02]  /*05f0*/  LDC.64 R2, c[0x0][0x3c0] ;  /* 0x0000f000ff027b82 */ /* 0x001e240000000a00 */
[----:B------:R-:W-:-:S04]  /*0600*/  LEA.HI R49, R49, R0, RZ, 0x3 ;  /* 0x0000000031317211 */ /* 0x000fc800078f18ff */
[----:B------:R-:W-:Y:S02]  /*0610*/  LEA.HI.SX32 R140, R49, R56, 0x1d ;  /* 0x00000038318c7211 */ /* 0x000fe400078feaff */
[----:B------:R-:W1:Y:S08]  /*0620*/  LDC.64 R64, c[0x0][0x430] ;  /* 0x00010c00ff407b82 */ /* 0x000e700000000a00 */
[----:B------:R-:W3:Y:S01]  /*0630*/  LDC.64 R68, c[0x0][0x428] ;  /* 0x00010a00ff447b82 */ /* 0x000ee20000000a00 */
[----:B--2---:R-:W-:-:S06]  /*0640*/  IMAD.WIDE.U32 R48, R140, 0x10, R60 ;  /* 0x000000108c307825 */ /* 0x004fcc00078e003c */
[----:B------:R-:W2:Y:S01]  /*0650*/  LDG.E.128 R48, desc[UR10][R48.64] ;  /* 0x0000000a30307981 */ /* 0x000ea2000c1e1d00 */
[----:B------:R-:W4:Y:S01]  /*0660*/  LDC.64 R144, c[0x0][0x3c8] ;  /* 0x0000f200ff907b82 */ /* 0x000f220000000a00 */
[----:B0-----:R-:W-:-:S06]  /*0670*/  IMAD.WIDE R2, R138, 0x4, R2 ;  /* 0x000000048a027825 */ /* 0x001fcc00078e0202 */
[----:B------:R-:W2:Y:S01]  /*0680*/  LDG.E R2, desc[UR10][R2.64] ;  /* 0x0000000a02027981 */ /* 0x000ea2000c1e1900 */
[----:B-1----:R-:W-:-:S06]  /*0690*/  IMAD.WIDE.U32 R56, R140, 0x10, R64 ;  /* 0x000000108c387825 */ /* 0x002fcc00078e0040 */
[----:B------:R-:W2:Y:S01]  /*06a0*/  LDG.E.128 R56, desc[UR10][R56.64] ;  /* 0x0000000a38387981 */ /* 0x000ea2000c1e1d00 */
[----:B---3--:R-:W-:-:S06]  /*06b0*/  IMAD.WIDE.U32 R52, R140, 0x10, R68 ;  /* 0x000000108c347825 */ /* 0x008fcc00078e0044 */
[----:B------:R-:W3:Y:S01]  /*06c0*/  LDG.E.128 R52, desc[UR10][R52.64] ;  /* 0x0000000a34347981 */ /* 0x000ee2000c1e1d00 */
[----:B----4-:R-:W-:-:S05]  /*06d0*/  IMAD.WIDE R144, R138, 0x4, R144 ;  /* 0x000000048a907825 */ /* 0x010fca00078e0290 */
[----:B------:R0:W4:Y:S01]  /*06e0*/  LDG.E R143, desc[UR10][R144.64] ;  /* 0x0000000a908f7981 */ /* 0x000122000c1e1900 */
[----:B------:R-:W-:-:S05]  /*06f0*/  IADD3 R142, PT, PT, R140, 0x100, RZ ;  /* 0x000001008c8e7810 */ /* 0x000fca0007ffe0ff */
[----:B------:R-:W-:-:S04]  /*0700*/  IMAD.WIDE.U32 R60, R142, 0x10, R60 ;  /* 0x000000108e3c7825 */ /* 0x000fc800078e003c */
[C---:B------:R-:W-:Y:S02]  /*0710*/  IMAD.WIDE.U32 R64, R142.reuse, 0x10, R64 ;  /* 0x000000108e407825 */ /* 0x040fe400078e0040 */
[----:B------:R-:W4:Y:S02]  /*0720*/  LDG.E.128 R60, desc[UR10][R60.64] ;  /* 0x0000000a3c3c7981 */ /* 0x000f24000c1e1d00 */
[----:B------:R-:W-:Y:S02]  /*0730*/  IMAD.WIDE.U32 R68, R142, 0x10, R68 ;  /* 0x000000108e447825 */ /* 0x000fe400078e0044 */
[----:B------:R-:W4:Y:S04]  /*0740*/  LDG.E.128 R64, desc[UR10][R64.64] ;  /* 0x0000000a40407981 */ /* 0x000f28000c1e1d00 */
[----:B------:R-:W4:Y:S01]  /*0750*/  LDG.E.128 R68, desc[UR10][R68.64] ;  /* 0x0000000a44447981 */ /* 0x000f22000c1e1d00 */
[----:B------:R-:W-:-:S02]  /*0760*/  ISETP.NE.AND P0, PT, RZ, UR12, PT ;  /* 0x0000000cff007c0c */ /* 0x000fc4000bf05270 */
[----:B------:R-:W-:-:S04]  /*0770*/  ISETP.NE.U32.AND P1, PT, RZ, UR14, PT ;  /* 0x0000000eff007c0c */ /* 0x000fc8000bf25070 */
[----:B------:R-:W-:Y:S01]  /*0780*/  ISETP.NE.AND.EX P1, PT, RZ, UR15, PT, P1 ;  /* 0x0000000fff007c0c */ /* 0x000fe2000bf25310 */
[--C-:B--2---:R-:W-:Y:S02]  /*0790*/  HADD2.F32 R0, -RZ, R48.reuse.H0_H0 ;  /* 0x20000030ff007230 */ /* 0x104fe40000004100 */
[----:B------:R-:W-:Y:S01]  /*07a0*/  HADD2.F32 R48, -RZ, R48.H1_H1 ;  /* 0x30000030ff307230 */ /* 0x000fe20000004100 */
[----:B------:R-:W-:Y:S01]  /*07b0*/  FSEL R159, R2, RZ, !P0 ;  /* 0x000000ff029f7208 */ /* 0x000fe20004000000 */
[----:B------:R-:W-:-:S04]  /*07c0*/  HADD2.F32 R2, -RZ, R49.H0_H0 ;  /* 0x20000031ff027230 */ /* 0x000fc80000004100 */
[----:B------:R-:W-:Y:S01]  /*07d0*/  FADD.FTZ R48, -R159, R48 ;  /* 0x000000309f307221 */ /* 0x000fe20000010100 */
[--C-:B------:R-:W-:Y:S02]  /*07e0*/  HADD2.F32 R3, -RZ, R56.reuse.H0_H0 ;  /* 0x20000038ff037230 */ /* 0x100fe40000004100 */
[----:B------:R-:W-:Y:S02]  /*07f0*/  HADD2.F32 R56, -RZ, R56.H1_H1 ;  /* 0x30000038ff387230 */ /* 0x000fe40000004100 */
[----:B---3--:R-:W-:-:S03]  /*0800*/  HADD2.F32 R147, -RZ, R52.H0_H0 ;  /* 0x20000034ff937230 */ /* 0x008fc60000004100 */
[----:B0----5:R-:W-:Y:S01]  /*0810*/  FMUL.FTZ R144, R17, R56 ;  /* 0x0000003811907220 */ /* 0x021fe20000410000 */
[----:B------:R-:W-:Y:S02]  /*0820*/  HADD2.F32 R52, -RZ, R52.H1_H1 ;  /* 0x30000034ff347230 */ /* 0x000fe40000004100 */
[----:B------:R-:W-:Y:S01]  /*0830*/  FADD.FTZ R0, -R159, R0 ;  /* 0x000000009f007221 */ /* 0x000fe20000010100 */
[----:B----4-:R-:W-:Y:S02]  /*0840*/  FMUL.FTZ R145, R143, R48 ;  /* 0x000000308f917220 */ /* 0x010fe40000410000 */
[----:B------:R-:W-:Y:S01]  /*0850*/  FADD.FTZ R135, R52, R135 ;  /* 0x0000008734877221 */ /* 0x000fe20000010000 */
[-C--:B------:R-:W-:Y:S01]  /*0860*/  FFMA.FTZ R144, R33, R52.reuse, R144 ;  /* 0x0000003421907223 */ /* 0x080fe20000010090 */
[----:B------:R-:W-:Y:S01]  /*0870*/  FADD.FTZ R2, -R159, R2 ;  /* 0x000000029f027221 */ /* 0x000fe20000010100 */
[----:B------:R-:W-:Y:S01]  /*0880*/  FFMA.FTZ R134, R145, R52, R134 ;  /* 0x0000003491867223 */ /* 0x000fe20000010086 */
[----:B------:R-:W-:-:S02]  /*0890*/  HADD2.F32 R52, -RZ, R57.H1_H1 ;  /* 0x30000039ff347230 */ /* 0x000fc40000004100 */
[----:B------:R-:W-:Y:S02]  /*08a0*/  HADD2.F32 R49, -RZ, R49.H1_H1 ;  /* 0x30000031ff317230 */ /* 0x000fe40000004100 */
[C---:B------:R-:W-:Y:S01]  /*08b0*/  FMUL.FTZ R0, R143.reuse, R0 ;  /* 0x000000008f007220 */ /* 0x040fe20000410000 */
[----:B------:R-:W-:Y:S02]  /*08c0*/  HADD2.F32 R148, -RZ, R53.H0_H0 ;  /* 0x20000035ff947230 */ /* 0x000fe40000004100 */
[----:B------:R-:W-:Y:S01]  /*08d0*/  FMUL.FTZ R149, R16, R3 ;  /* 0x0000000310957220 */ /* 0x000fe20000410000 */
[----:B------:R-:W-:Y:S02]  /*08e0*/  HADD2.F32 R48, -RZ, R57.H0_H0 ;  /* 0x20000039ff307230 */ /* 0x000fe40000004100 */
[----:B------:R-:W-:Y:S01]  /*08f0*/  FMUL.FTZ R57, R143, R2 ;  /* 0x000000028f397220 */ /* 0x000fe20000410000 */
[----:B------:R-:W-:Y:S02]  /*0900*/  HADD2.F32 R53, -RZ, R53.H1_H1 ;  /* 0x30000035ff357230 */ /* 0x000fe40000004100 */
[----:B------:R-:W-:Y:S01]  /*0910*/  FMUL.FTZ R2, R19, R52 ;  /* 0x0000003413027220 */ /* 0x000fe20000410000 */
[----:B------:R-:W-:Y:S01]  /*0920*/  FADD.FTZ R146, -R159, R49 ;  /* 0x000000319f927221 */ /* 0x000fe20000010100 */
[----:B------:R-:W-:Y:S01]  /*0930*/  FADD.FTZ R139, R147, R139 ;  /* 0x0000008b938b7221 */ /* 0x000fe20000010000 */
[-C--:B------:R-:W-:Y:S01]  /*0940*/  FFMA.FTZ R141, R0, R147.reuse, R141 ;  /* 0x00000093008d7223 */ /* 0x080fe2000001008d */
[----:B------:R-:W-:Y:S01]  /*0950*/  FFMA.FTZ R147, R32, R147, R149 ;  /* 0x0000009320937223 */ /* 0x000fe20000010095 */
[----:B------:R-:W-:Y:S01]  /*0960*/  FFMA.FTZ R149, R35, R53, R2 ;  /* 0x0000003523957223 */ /* 0x000fe20000010002 */
[----:B------:R-:W-:Y:S01]  /*0970*/  FMUL.FTZ R146, R143, R146 ;  /* 0x000000928f927220 */ /* 0x000fe20000410000 */
[----:B------:R-:W-:-:S02]  /*0980*/  HADD2.F32 R2, -RZ, R50.H0_H0 ;  /* 0x20000032ff027230 */ /* 0x000fc40000004100 */
[----:B------:R-:W-:Y:S01]  /*0990*/  FADD.FTZ R126, R53, R126 ;  /* 0x0000007e357e7221 */ /* 0x000fe20000010000 */
[----:B------:R-:W-:Y:S01]  /*09a0*/  FFMA.FTZ R127, R146, R53, R127 ;  /* 0x00000035927f7223 */ /* 0x000fe2000001007f */
[--C-:B------:R-:W-:Y:S02]  /*09b0*/  HADD2.F32 R53, -RZ, R58.reuse.H1_H1 ;  /* 0x3000003aff357230 */ /* 0x100fe40000004100 */
[----:B------:R-:W-:Y:S01]  /*09c0*/  FADD.FTZ R2, -R159, R2 ;  /* 0x000000029f027221 */ /* 0x000fe20000010100 */
[----:B------:R-:W-:Y:S01]  /*09d0*/  FADD.FTZ R136, R3, R136 ;  /* 0x0000008803887221 */ /* 0x000fe20000010000 */
[----:B------:R-:W-:Y:S01]  /*09e0*/  FFMA.FTZ R137, R0, R3, R137 ;  /* 0x0000000300897223 */ /* 0x000fe20000010089 */
[----:B------:R-:W-:Y:S02]  /*09f0*/  HADD2.F32 R3, -RZ, R58.H0_H0 ;  /* 0x2000003aff037230 */ /* 0x000fe40000004100 */
[----:B------:R-:W-:Y:S01]  /*0a00*/  FMUL.FTZ R58, R143, R2 ;  /* 0x000000028f3a7220 */ /* 0x000fe20000410000 */
[----:B------:R-:W-:-:S02]  /*0a10*/  HADD2.F32 R151, -RZ, R54.H0_H0 ;  /* 0x20000036ff977230 */ /* 0x000fc40000004100 */
[----:B------:R-:W-:Y:S01]  /*0a20*/  FMUL.FTZ R49, R18, R48 ;  /* 0x0000003012317220 */ /* 0x000fe20000410000 */
[----:B------:R-:W-:Y:S02]  /*0a30*/  HADD2.F32 R54, -RZ, R54.H1_H1 ;  /* 0x30000036ff367230 */ /* 0x000fe40000004100 */
[----:B------:R-:W-:Y:S01]  /*0a40*/  FMUL.FTZ R2, R13, R53 ;  /* 0x000000350d027220 */ /* 0x000fe20000410000 */
[----:B------:R-:W-:Y:S01]  /*0a50*/  FADD.FTZ R130, R148, R130 ;  /* 0x0000008294827221 */ /* 0x000fe20000010000 */
[-C--:B------:R-:W-:Y:S01]  /*0a60*/  FFMA.FTZ R131, R57, R148.reuse, R131 ;  /* 0x0000009439837223 */ /* 0x080fe20000010083 */
[----:B------:R-:W-:Y:S01]  /*0a70*/  FFMA.FTZ R148, R34, R148, R49 ;  /* 0x0000009422947223 */ /* 0x000fe20000010031 */
        /* <DEDUP_REMOVED lines=8> */
[----:B------:R-:W-:Y:S01]  /*0b00*/  FADD.FTZ R2, -R159, R2 ;  /* 0x000000029f027221 */ /* 0x000fe20000010100 */
[----:B------:R-:W0:Y:S01]  /*0b10*/  @P1 LDC.64 R48, c[0x0][0x438] ;  /* 0x00010e00ff301b82 */ /* 0x000e220000000a00 */
[----:B------:R-:W-:-:S02]  /*0b20*/  HADD2.F32 R50, -RZ, R50.H1_H1 ;  /* 0x30000032ff327230 */ /* 0x000fc40000004100 */
[----:B------:R-:W-:Y:S01]  /*0b30*/  FADD.FTZ R120, R3, R120 ;  /* 0x0000007803787221 */ /* 0x000fe20000010000 */
[----:B------:R-:W-:Y:S01]  /*0b40*/  FFMA.FTZ R121, R58, R3, R121 ;  /* 0x000000033a797223 */ /* 0x000fe20000010079 */
[----:B------:R-:W-:-:S03]  /*0b50*/  FMUL.FTZ R152, R143, R2 ;  /* 0x000000028f987220 */ /* 0x000fc60000410000 */
[----:B------:R-:W1:Y:S01]  /*0b60*/  @P1 LDC.64 R2, c[0x0][0x438] ;  /* 0x00010e00ff021b82 */ /* 0x000e620000000a00 */
[----:B------:R-:W-:Y:S01]  /*0b70*/  FADD.FTZ R50, -R159, R50 ;  /* 0x000000329f327221 */ /* 0x000fe20000010100 */
[----:B------:R-:W-:Y:S02]  /*0b80*/  HADD2.F32 R51, -RZ, R51.H1_H1 ;  /* 0x30000033ff337230 */ /* 0x000fe40000004100 */
[----:B------:R-:W-:Y:S01]  /*0b90*/  FADD.FTZ R124, R52, R124 ;  /* 0x0000007c347c7221 */ /* 0x000fe20000010000 */
[----:B------:R-:W-:Y:S01]  /*0ba0*/  FFMA.FTZ R125, R146, R52, R125 ;  /* 0x00000034927d7223 */ /* 0x000fe2000001007d */
[----:B------:R-:W-:Y:S01]  /*0bb0*/  FMUL.FTZ R150, R143, R50 ;  /* 0x000000328f967220 */ /* 0x000fe20000410000 */
[--C-:B------:R-:W-:Y:S02]  /*0bc0*/  HADD2.F32 R52, -RZ, R59.reuse.H1_H1 ;  /* 0x3000003bff347230 */ /* 0x100fe40000004100 */
[----:B------:R-:W-:Y:S01]  /*0bd0*/  FADD.FTZ R50, -R159, R51 ;  /* 0x000000339f327221 */ /* 0x000fe20000010100 */
[----:B------:R-:W-:Y:S01]  /*0be0*/  FADD.FTZ R116, R53, R116 ;  /* 0x0000007435747221 */ /* 0x000fe20000010000 */
[----:B------:R-:W-:Y:S01]  /*0bf0*/  FFMA.FTZ R117, R150, R53, R117 ;  /* 0x0000003596757223 */ /* 0x000fe20000010075 */
[----:B------:R-:W-:-:S02]  /*0c00*/  HADD2.F32 R53, -RZ, R59.H0_H0 ;  /* 0x2000003bff357230 */ /* 0x000fc40000004100 */
[----:B------:R-:W-:Y:S01]  /*0c10*/  FMUL.FTZ R59, R143, R50 ;  /* 0x000000328f3b7220 */ /* 0x000fe20000410000 */
[----:B------:R-:W-:Y:S02]  /*0c20*/  HADD2.F32 R154, -RZ, R55.H1_H1 ;  /* 0x30000037ff9a7230 */ /* 0x000fe40000004100 */
[----:B------:R-:W-:Y:S01]  /*0c30*/  FMUL.FTZ R50, R15, R52 ;  /* 0x000000340f327220 */ /* 0x000fe20000410000 */
[----:B------:R-:W-:Y:S02]  /*0c40*/  HADD2.F32 R51, -RZ, R61.H0_H0 ;  /* 0x2000003dff337230 */ /* 0x000fe40000004100 */
[----:B0-----:R-:W-:-:S04]  /*0c50*/  @P1 IMAD.WIDE.U32 R48, R140, 0x10, R48 ;  /* 0x000000108c301825 */ /* 0x001fc800078e0030 */
        /* <DEDUP_REMOVED lines=8> */
[----:B------:R-:W-:Y:S01]  /*0ce0*/  HADD2.F32 R60, -RZ, R60.H1_H1 ;  /* 0x3000003cff3c7230 */ /* 0x000fe20000004100 */
[----:B------:R0:W5:Y:S01]  /*0cf0*/  @P1 LDG.E.128 R108, desc[UR10][R48.64] ;  /* 0x0000000a306c1981 */ /* 0x000162000c1e1d00 */
[----:B-1----:R-:W-:-:S04]  /*0d00*/  @P1 IMAD.WIDE.U32 R2, R142, 0x10, R2 ;  /* 0x000000108e021825 */ /* 0x002fc800078e0002 */
[----:B------:R-:W-:Y:S01]  /*0d10*/  FADD.FTZ R50, -R159, R50 ;  /* 0x000000329f327221 */ /* 0x000fe20000010100 */
[----:B------:R-:W-:Y:S01]  /*0d20*/  FADD.FTZ R118, R54, R118 ;  /* 0x0000007636767221 */ /* 0x000fe20000010000 */
[----:B------:R-:W-:Y:S02]  /*0d30*/  HADD2.F32 R53, -RZ, R62.H1_H1 ;  /* 0x3000003eff357230 */ /* 0x000fe40000004100 */
[----:B------:R-:W-:Y:S01]  /*0d40*/  FFMA.FTZ R119, R150, R54, R119 ;  /* 0x0000003696777223 */ /* 0x000fe20000010077 */
[----:B------:R-:W-:Y:S02]  /*0d50*/  HADD2.F32 R155, -RZ, R55.H0_H0 ;  /* 0x20000037ff9b7230 */ /* 0x000fe40000004100 */
[----:B------:R-:W-:Y:S01]  /*0d60*/  FADD.FTZ R105, R52, R105 ;  /* 0x0000006934697221 */ /* 0x000fe20000010000 */
[----:B------:R-:W-:Y:S01]  /*0d70*/  FFMA.FTZ R104, R59, R52, R104 ;  /* 0x000000343b687223 */ /* 0x000fe20000010068 */
[----:B0-----:R-:W-:Y:S02]  /*0d80*/  HADD2.F32 R49, -RZ, R64.H0_H0 ;  /* 0x20000040ff317230 */ /* 0x001fe40000004100 */
[----:B------:R-:W-:Y:S01]  /*0d90*/  FADD.FTZ R54, -R159, R61 ;  /* 0x0000003d9f367221 */ /* 0x000fe20000010100 */
[----:B------:R-:W-:-:S02]  /*0da0*/  HADD2.F32 R52, -RZ, R62.H0_H0 ;  /* 0x2000003eff347230 */ /* 0x000fc40000004100 */
[C---:B------:R-:W-:Y:S01]  /*0db0*/  FADD.FTZ R62, -R159.reuse, R60 ;  /* 0x0000003c9f3e7221 */ /* 0x040fe20000010100 */
[----:B------:R-:W-:Y:S01]  /*0dc0*/  HADD2.F32 R61, -RZ, R68.H0_H0 ;  /* 0x20000044ff3d7230 */ /* 0x000fe20000004100 */
[----:B------:R0:W5:Y:S01]  /*0dd0*/  @P1 LDG.E.128 R36, desc[UR10][R2.64] ;  /* 0x0000000a02241981 */ /* 0x000162000c1e1d00 */
[----:B------:R-:W-:Y:S01]  /*0de0*/  FADD.FTZ R158, -R159, R53 ;  /* 0x000000359f9e7221 */ /* 0x000fe20000010100 */
[----:B------:R-:W-:Y:S01]  /*0df0*/  FMUL.FTZ R60, R143, R50 ;  /* 0x000000328f3c7220 */ /* 0x000fe20000410000 */
[----:B------:R-:W-:Y:S01]  /*0e00*/  FADD.FTZ R48, -R159, R51 ;  /* 0x000000339f307221 */ /* 0x000fe20000010100 */
[----:B------:R-:W-:Y:S02]  /*0e10*/  HADD2.F32 R53, -RZ, R65.H0_H0 ;  /* 0x20000041ff357230 */ /* 0x000fe40000004100 */
[----:B------:R-:W-:Y:S01]  /*0e20*/  FADD.FTZ R133, R56, R133 ;  /* 0x0000008538857221 */ /* 0x000fe20000010000 */
[----:B------:R-:W-:Y:S01]  /*0e30*/  FFMA.FTZ R132, R145, R56, R132 ;  /* 0x0000003891847223 */ /* 0x000fe20000010084 */
[----:B------:R-:W-:Y:S01]  /*0e40*/  FADD.FTZ R115, R155, R115 ;  /* 0x000000739b737221 */ /* 0x000fe20000010000 */
[----:B------:R-:W-:Y:S01]  /*0e50*/  FFMA.FTZ R114, R152, R155, R114 ;  /* 0x0000009b98727223 */ /* 0x000fe20000010072 */
[----:B0-----:R-:W-:Y:S01]  /*0e60*/  FMUL.FTZ R3, R8, R49 ;  /* 0x0000003108037220 */ /* 0x001fe20000410000 */
[----:B------:R-:W-:Y:S01]  /*0e70*/  FFMA.FTZ R155, R30, R155, R157 ;  /* 0x0000009b1e9b7223 */ /* 0x000fe2000001009d */
[----:B------:R-:W-:Y:S01]  /*0e80*/  FADD.FTZ R56, -R159, R52 ;  /* 0x000000349f387221 */ /* 0x000fe20000010100 */
[----:B------:R-:W-:Y:S01]  /*0e90*/  FADD.FTZ R101, R61, R101 ;  /* 0x000000653d657221 */ /* 0x000fe20000010000 */
[----:B------:R-:W-:Y:S01]  /*0ea0*/  FFMA.FTZ R95, R60, R61, R95 ;  /* 0x0000003d3c5f7223 */ /* 0x000fe2000001005f */
[----:B------:R-:W-:-:S02]  /*0eb0*/  HADD2.F32 R52, -RZ, R64.H1_H1 ;  /* 0x30000040ff347230 */ /* 0x000fc40000004100 */
[----:B------:R-:W-:Y:S01]  /*0ec0*/  FFMA.FTZ R61, R24, R61, R3 ;  /* 0x0000003d183d7223 */ /* 0x000fe20000010003 */
[----:B------:R-:W-:Y:S02]  /*0ed0*/  HADD2.F32 R157, -RZ, R69.H0_H0 ;  /* 0x20000045ff9d7230 */ /* 0x000fe40000004100 */
[----:B------:R-:W-:Y:S01]  /*0ee0*/  FMUL.FTZ R64, R143, R48 ;  /* 0x000000308f407220 */ /* 0x000fe20000410000 */
[--C-:B------:R-:W-:Y:S02]  /*0ef0*/  HADD2.F32 R55, -RZ, R63.reuse.H0_H0 ;  /* 0x2000003fff377230 */ /* 0x100fe40000004100 */
[----:B------:R-:W-:Y:S01]  /*0f00*/  FMUL.FTZ R3, R10, R53 ;  /* 0x000000350a037220 */ /* 0x000fe20000410000 */
[----:B------:R-:W-:Y:S02]  /*0f10*/  HADD2.F32 R63, -RZ, R63.H1_H1 ;  /* 0x3000003fff3f7230 */ /* 0x000fe40000004100 */
[----:B------:R-:W-:Y:S01]  /*0f20*/  FADD.FTZ R99, R157, R99 ;  /* 0x000000639d637221 */ /* 0x000fe20000010000 */
[-C--:B------:R-:W-:Y:S01]  /*0f30*/  FFMA.FTZ R93, R64, R157.reuse, R93 ;  /* 0x0000009d405d7223 */ /* 0x080fe2000001005d */
[----:B------:R-:W-:Y:S01]  /*0f40*/  FFMA.FTZ R157, R26, R157, R3 ;  /* 0x0000009d1a9d7223 */ /* 0x000fe20000010003 */
[----:B------:R-:W-:Y:S01]  /*0f50*/  FADD.FTZ R3, RZ, R147 ;  /* 0x00000093ff037221 */ /* 0x000fe20000010000 */
[----:B------:R-:W-:Y:S01]  /*0f60*/  FADD.FTZ R166, -R159, R63 ;  /* 0x0000003f9fa67221 */ /* 0x000fe20000010100 */
[----:B------:R-:W-:-:S02]  /*0f70*/  HADD2.F32 R63, -RZ, R68.H1_H1 ;  /* 0x30000044ff3f7230 */ /* 0x000fc40000004100 */
[----:B------:R-:W-:Y:S01]  /*0f80*/  FMUL.FTZ R62, R143, R62 ;  /* 0x0000003e8f3e7220 */ /* 0x000fe20000410000 */
[----:B------:R-:W-:Y:S01]  /*0f90*/  FMUL.FTZ R2, R9, R52 ;  /* 0x0000003409027220 */ /* 0x000fe20000410000 */
[----:B------:R-:W-:Y:S01]  /*0fa0*/  FADD.FTZ R3, R144, R3 ;  /* 0x0000000390037221 */ /* 0x000fe20000010000 */
[----:B------:R-:W-:Y:S01]  /*0fb0*/  FADD.FTZ R100, R63, R100 ;  /* 0x000000643f647221 */ /* 0x000fe20000010000 */
[-C--:B------:R-:W-:Y:S01]  /*0fc0*/  FFMA.FTZ R94, R62, R63.reuse, R94 ;  /* 0x0000003f3e5e7223 */ /* 0x080fe2000001005e */
[----:B------:R-:W-:Y:S01]  /*0fd0*/  FFMA.FTZ R63, R25, R63, R2 ;  /* 0x0000003f193f7223 */ /* 0x000fe20000010002 */
[----:B------:R-:W-:Y:S01]  /*0fe0*/  FADD.FTZ R2, R148, R3 ;  /* 0x0000000394027221 */ /* 0x000fe20000010000 */
[----:B------:R-:W-:-:S03]  /*0ff0*/  HADD2.F32 R161, -RZ, R66.H0_H0 ;  /* 0x20000042ffa17230 */ /* 0x000fc60000004100 */
[----:B------:R-:W-:Y:S01]  /*1000*/  FADD.FTZ R2, R149, R2 ;  /* 0x0000000295027221 */ /* 0x000fe20000010000 */
[----:B------:R-:W-:Y:S02]  /*1010*/  HADD2.F32 R160, -RZ, R65.H1_H1 ;  /* 0x30000041ffa07230 */ /* 0x000fe40000004100 */
[----:B------:R-:W-:Y:S02]  /*1020*/  HADD2.F32 R68, -RZ, R69.H1_H1 ;  /* 0x30000045ff447230 */ /* 0x000fe40000004100 */
[----:B------:R-:W-:Y:S01]  /*1030*/  FADD.FTZ R2, R151, R2 ;  /* 0x0000000297027221 */ /* 0x000fe20000010000 */
[----:B------:R-:W-:Y:S02]  /*1040*/  HADD2.F32 R156, -RZ, R70.H0_H0 ;  /* 0x20000046ff9c7230 */ /* 0x000fe40000004100 */
[C---:B------:R-:W-:Y:S01]  /*1050*/  FMUL.FTZ R69, R143.reuse, R56 ;  /* 0x000000388f457220 */ /* 0x040fe20000410000 */
[----:B------:R-:W-:Y:S01]  /*1060*/  FMUL.FTZ R65, R143, R54 ;  /* 0x000000368f417220 */ /* 0x000fe20000410000 */
[----:B------:R-:W-:Y:S01]  /*1070*/  FMUL.FTZ R3, R4, R161 ;  /* 0x000000a104037220 */ /* 0x000fe20000410000 */
[----:B------:R-:W-:Y:S01]  /*1080*/  FMUL.FTZ R48, R11, R160 ;  /* 0x000000a00b307220 */ /* 0x000fe20000410000 */
[----:B------:R-:W-:Y:S01]  /*1090*/  FADD.FTZ R2, R153, R2 ;  /* 0x0000000299027221 */ /* 0x000fe20000010000 */
[----:B------:R-:W-:Y:S01]  /*10a0*/  FADD.FTZ R98, R156, R98 ;  /* 0x000000629c627221 */ /* 0x000fe20000010000 */
[----:B------:R-:W-:Y:S01]  /*10b0*/  FFMA.FTZ R91, R69, R156, R91 ;  /* 0x0000009c455b7223 */ /* 0x000fe2000001005b */
[----:B------:R-:W-:Y:S01]  /*10c0*/  FADD.FTZ R92, R68, R92 ;  /* 0x0000005c445c7221 */ /* 0x000fe20000010000 */
[----:B------:R-:W-:Y:S01]  /*10d0*/  FFMA.FTZ R102, R65, R68, R102 ;  /* 0x0000004441667223 */ /* 0x000fe20000010066 */
[----:B------:R-:W-:Y:S01]  /*10e0*/  FFMA.FTZ R156, R20, R156, R3 ;  /* 0x0000009c149c7223 */ /* 0x000fe20000010003 */
[----:B------:R-:W-:Y:S01]  /*10f0*/  FFMA.FTZ R68, R27, R68, R48 ;  /* 0x000000441b447223 */ /* 0x000fe20000010030 */
[----:B------:R-:W-:Y:S01]  /*1100*/  FADD.FTZ R3, R155, R2 ;  /* 0x000000029b037221 */ /* 0x000fe20000010000 */
[----:B------:R-:W-:-:S03]  /*1110*/  FFMA.FTZ R48, R0, R147, RZ ;  /* 0x0000009300307223 */ /* 0x000fc600000100ff */
[----:B------:R-:W-:Y:S01]  /*1120*/  FADD.FTZ R2, R154, R3 ;  /* 0x000000039a027221 */ /* 0x000fe20000010000 */
[----:B------:R-:W-:-:S03]  /*1130*/  FFMA.FTZ R48, R145, R144, R48 ;  /* 0x0000009091307223 */ /* 0x000fc60000010030 */
[----:B------:R-:W-:Y:S01]  /*1140*/  FADD.FTZ R2, R61, R2 ;  /* 0x000000023d027221 */ /* 0x000fe20000010000 */
[----:B------:R-:W-:Y:S01]  /*1150*/  FFMA.FTZ R3, R57, R148, R48 ;  /* 0x0000009439037223 */ /* 0x000fe20000010030 */
[----:B------:R-:W-:Y:S02]  /*1160*/  HADD2.F32 R162, -RZ, R66.H1_H1 ;  /* 0x30000042ffa27230 */ /* 0x000fe40000004100 */
[----:B------:R-:W-:Y:S01]  /*1170*/  FADD.FTZ R2, R2, R63 ;  /* 0x0000003f02027221 */ /* 0x000fe20000010000 */
[----:B------:R-:W-:Y:S01]  /*1180*/  FFMA.FTZ R3, R146, R149, R3 ;  /* 0x0000009592037223 */ /* 0x000fe20000010003 */
[----:B------:R-:W-:Y:S02]  /*1190*/  HADD2.F32 R70, -RZ, R70.H1_H1 ;  /* 0x30000046ff467230 */ /* 0x000fe40000004100 */
[----:B------:R-:W-:Y:S01]  /*11a0*/  FADD.FTZ R51, R2, R157 ;  /* 0x0000009d02337221 */ /* 0x000fe20000010000 */
[----:B------:R-:W-:Y:S01]  /*11b0*/  FFMA.FTZ R3, R58, R151, R3 ;  /* 0x000000973a037223 */ /* 0x000fe20000010003 */
[----:B------:R-:W-:Y:S01]  /*11c0*/  FMUL.FTZ R48, R5, R162 ;  /* 0x000000a205307220 */ /* 0x000fe20000410000 */
[----:B------:R-:W-:-:S02]  /*11d0*/  HADD2.F32 R163, -RZ, R67.H0_H0 ;  /* 0x20000043ffa37230 */ /* 0x000fc40000004100 */
[----:B------:R-:W-:Y:S01]  /*11e0*/  FADD.FTZ R51, R51, R68 ;  /* 0x0000004433337221 */ /* 0x000fe20000010000 */
[----:B------:R-:W-:Y:S01]  /*11f0*/  FFMA.FTZ R3, R150, R153, R3 ;  /* 0x0000009996037223 */ /* 0x000fe20000010003 */
[----:B------:R-:W-:Y:S01]  /*1200*/  FADD.FTZ R164, -R159, R55 ;  /* 0x000000379fa47221 */ /* 0x000fe20000010100 */
[----:B------:R-:W-:Y:S01]  /*1210*/  FMUL.FTZ R66, R143, R158 ;  /* 0x0000009e8f427220 */ /* 0x000fe20000410000 */
[-C--:B------:R-:W-:Y:S01]  /*1220*/  FFMA.FTZ R159, R21, R70.reuse, R48 ;  /* 0x00000046159f7223 */ /* 0x080fe20000010030 */
[----:B------:R-:W-:Y:S02]  /*1230*/  HADD2.F32 R168, -RZ, R67.H1_H1 ;  /* 0x30000043ffa87230 */ /* 0x000fe40000004100 */
[----:B------:R-:W-:Y:S01]  /*1240*/  FMUL.FTZ R67, R6, R163 ;  /* 0x000000a306437220 */ /* 0x000fe20000410000 */
[--C-:B------:R-:W-:Y:S02]  /*1250*/  HADD2.F32 R55, -RZ, R71.reuse.H0_H0 ;  /* 0x20000047ff377230 */ /* 0x100fe40000004100 */
[----:B------:R-:W-:Y:S01]  /*1260*/  FADD.FTZ R48, R51, R156 ;  /* 0x0000009c33307221 */ /* 0x000fe20000010000 */
[----:B------:R-:W-:Y:S01]  /*1270*/  FFMA.FTZ R2, R152, R155, R3 ;  /* 0x0000009b98027223 */ /* 0x000fe20000010003 */
        /* <DEDUP_REMOVED lines=56> */
.L_x_1251:
[----:B------:R-:W-:Y:S05]  /*1600*/  BSYNC.RECONVERGENT B0 ;  /* 0x0000000000007941 */ /* 0x000fea0003800200 */
.L_x_1250:
        /* <DEDUP_REMOVED lines=94> */
.L_x_1254:
        /* <DEDUP_REMOVED lines=33> */
.L_x_1253:
        /* <DEDUP_REMOVED lines=36> */
.L_x_1256:
        /* <DEDUP_REMOVED lines=37> */
.L_x_1252:
        /* <DEDUP_REMOVED lines=12> */
[----:B------:R-:W-:Y:S01]  /*2350*/  FFMA.FTZ R145, R145, R53, R52 ;  /* 0x0000003591917223 */ /* 0x000fe20000010034 */
[----:B------:R-:W-:Y:S01]  /*2360*/  FADD.FTZ R147, R147, -R0 ;  /* 0x8000000093937221 */ /* 0x000fe20000010000 */
[--C-:B-----5:R-:W-:Y:S02]  /*2370*/  HADD2.F32 R48, -RZ, R111.reuse.H1_H1 ;  /* 0x3000006fff307230 */ /* 0x120fe40000004100 */
[----:B------:R-:W-:Y:S01]  /*2380*/  FADD.FTZ R59, R154, -R59 ;  /* 0x8000003b9a3b7221 */ /* 0x000fe20000010000 */
[----:B------:R-:W-:Y:S02]  /*2390*/  HADD2.F32 R2, -RZ, R111.H0_H0 ;  /* 0x2000006fff027230 */ /* 0x000fe40000004100 */
[----:B------:R-:W-:Y:S01]  /*23a0*/  FADD.FTZ R51, R155, -R152 ;  /* 0x800000989b337221 */ /* 0x000fe20000010000 */
[----:B------:R-:W-:-:S02]  /*23b0*/  HADD2.F32 R0, -RZ, R110.H0_H0 ;  /* 0x2000006eff007230 */ /* 0x000fc40000004100 */
[----:B------:R-:W-:Y:S01]  /*23c0*/  FADD.FTZ R151, R151, -R58 ;  /* 0x8000003a97977221 */ /* 0x000fe20000010000 */
[-CC-:B------:R-:W-:Y:S01]  /*23d0*/  FFMA.FTZ R57, R57, R53.reuse, R52.reuse ;  /* 0x0000003539397223 */ /* 0x180fe20000010034 */
[-CC-:B------:R-:W-:Y:S01]  /*23e0*/  FFMA.FTZ R146, R146, R53.reuse, R52.reuse ;  /* 0x0000003592927223 */ /* 0x180fe20000010034 */
[----:B------:R-:W-:Y:S01]  /*23f0*/  FADD.FTZ R3, R144, -R145 ;  /* 0x8000009190037221 */ /* 0x000fe20000010000 */
[----:B------:R-:W-:Y:S01]  /*2400*/  FFMA.FTZ R150, R150, R53, R52 ;  /* 0x0000003596967223 */ /* 0x000fe20000010034 */
[C---:B------:R-:W-:Y:S01]  /*2410*/  FFMA.FTZ R144, R143.reuse, R59, R48 ;  /* 0x0000003b8f907223 */ /* 0x040fe20000010030 */
[C---:B------:R-:W-:Y:S01]  /*2420*/  FFMA.FTZ R51, R143.reuse, R51, R2 ;  /* 0x000000338f337223 */ /* 0x040fe20000010002 */
[----:B------:R-:W-:Y:S01]  /*2430*/  FFMA.FTZ R54, R143, R151, R0 ;  /* 0x000000978f367223 */ /* 0x000fe20000010000 */
[--C-:B------:R-:W-:Y:S02]  /*2440*/  HADD2.F32 R48, -RZ, R109.reuse.H0_H0 ;  /* 0x2000006dff307230 */ /* 0x100fe40000004100 */
[----:B------:R-:W-:Y:S01]  /*2450*/  FADD.FTZ R57, R148, -R57 ;  /* 0x8000003994397221 */ /* 0x000fe20000010000 */
[----:B------:R-:W-:-:S02]  /*2460*/  HADD2.F32 R50, -RZ, R109.H1_H1 ;  /* 0x3000006dff327230 */ /* 0x000fc40000004100 */
        /* <DEDUP_REMOVED lines=15> */
.L_x_1258:
[-CC-:B------:R-:W-:Y:S01]  /*2560*/  FFMA.FTZ R0, R0, R53.reuse, R52.reuse ;  /* 0x0000003500007223 */ /* 0x180fe20000010034 */
[-CC-:B------:R-:W-:Y:S01]  /*2570*/  FFMA.FTZ R57, R57, R53.reuse, R52.reuse ;  /* 0x0000003539397223 */ /* 0x180fe20000010034 */
[-C--:B------:R-:W-:Y:S01]  /*2580*/  FFMA.FTZ R58, R58, R53.reuse, R52 ;  /* 0x000000353a3a7223 */ /* 0x080fe20000010034 */
[----:B-----5:R-:W-:Y:S02]  /*2590*/  HADD2.F32 R2, -RZ, R108.H0_H0 ;  /* 0x2000006cff027230 */ /* 0x020fe40000004100 */
[----:B------:R-:W-:Y:S01]  /*25a0*/  FADD.FTZ R0, R147, -R0 ;  /* 0x8000000093007221 */ /* 0x000fe20000010000 */
[----:B------:R-:W-:Y:S02]  /*25b0*/  HADD2.F32 R3, -RZ, R109.H0_H0 ;  /* 0x2000006dff037230 */ /* 0x000fe40000004100 */
[----:B------:R-:W-:Y:S01]  /*25c0*/  FADD.FTZ R148, R148, -R57 ;  /* 0x8000003994947221 */ /* 0x000fe20000010000 */
[----:B------:R-:W-:Y:S02]  /*25d0*/  HADD2.F32 R41, -RZ, R110.H0_H0 ;  /* 0x2000006eff297230 */ /* 0x000fe40000004100 */
        /* <DEDUP_REMOVED lines=13> */
[----:B------:R-:W-:Y:S02]  /*26b0*/  HADD2.F32 R43, -RZ, R110.H1_H1 ;  /* 0x3000006eff2b7230 */ /* 0x000fe40000004100 */
        /* <DEDUP_REMOVED lines=13> */
[----:B------:R-:W-:Y:S02]  /*2790*/  F2FP.F16.F32.PACK_AB R48, R3, R0 ;  /* 0x000000000330723e */ /* 0x000fe400000000ff */
[----:B------:R-:W-:Y:S02]  /*27a0*/  MOV R43, R51 ;  /* 0x00000033002b7202 */ /* 0x000fe40000000f00 */
[----:B------:R-:W-:Y:S02]  /*27b0*/  MOV R42, R50 ;  /* 0x00000032002a7202 */ /* 0x000fe40000000f00 */
[----:B------:R-:W-:Y:S02]  /*27c0*/  MOV R41, R49 ;  /* 0x0000003100297202 */ /* 0x000fe40000000f00 */
[----:B------:R-:W-:Y:S01]  /*27d0*/  MOV R40, R48 ;  /* 0x0000003000287202 */ /* 0x000fe20000000f00 */
[----:B------:R-:W-:Y:S06]  /*27e0*/  BRA `(.L_x_1255) ;  /* 0x0000000400607947 */ /* 0x000fec0003800000 */
.L_x_1257:
        /* <DEDUP_REMOVED lines=44> */
.L_x_1259:
        /* <DEDUP_REMOVED lines=44> */
.L_x_1255:
        /* <DEDUP_REMOVED lines=18> */
[----:B0----5:R-:W-:Y:S02]  /*2e90*/  HADD2.F32 R41, -RZ, R37.H0_H0 ;  /* 0x20000025ff297230 */ /* 0x021fe40000004100 */
[-C--:B------:R-:W-:Y:S01]  /*2ea0*/  FFMA.FTZ R60, R60, R53.reuse, R52 ;  /* 0x000000353c3c7223 */ /* 0x080fe20000010034 */
        /* <DEDUP_REMOVED lines=21> */
[----:B------:R-:W-:Y:S01]  /*3000*/  FADD.FTZ R70, R70, -R53 ;  /* 0x8000003546467221 */ /* 0x000fe20000010000 */
        /* <DEDUP_REMOVED lines=19> */
.L_x_1262:
[-CC-:B------:R-:W-:Y:S01]  /*3140*/  FFMA.FTZ R64, R64, R53.reuse, R52.reuse ;  /* 0x0000003540407223 */ /* 0x180fe20000010034 */
[-CC-:B------:R-:W-:Y:S01]  /*3150*/  FFMA.FTZ R69, R69, R53.reuse, R52.reuse ;  /* 0x0000003545457223 */ /* 0x180fe20000010034 */
[-CC-:B------:R-:W-:Y:S01]  /*3160*/  FFMA.FTZ R60, R60, R53.reuse, R52.reuse ;  /* 0x000000353c3c7223 */ /* 0x180fe20000010034 */
[-CC-:B------:R-:W-:Y:S01]  /*3170*/  FFMA.FTZ R62, R62, R53.reuse, R52.reuse ;  /* 0x000000353e3e7223 */ /* 0x180fe20000010034 */
[-CC-:B------:R-:W-:Y:S01]  /*3180*/  FFMA.FTZ R65, R65, R53.reuse, R52.reuse ;  /* 0x0000003541417223 */ /* 0x180fe20000010034 */
[-CC-:B------:R-:W-:Y:S01]  /*3190*/  FFMA.FTZ R66, R66, R53.reuse, R52.reuse ;  /* 0x0000003542427223 */ /* 0x180fe20000010034 */
[-CC-:B0-----:R-:W-:Y:S01]  /*31a0*/  FFMA.FTZ R44, R71, R53.reuse, R52.reuse ;  /* 0x00000035472c7223 */ /* 0x181fe20000010034 */
[----:B------:R-:W-:Y:S01]  /*31b0*/  FFMA.FTZ R53, R158, R53, R52 ;  /* 0x000000359e357223 */ /* 0x000fe20000010034 */
[----:B-----5:R-:W-:Y:S02]  /*31c0*/  HADD2.F32 R45, -RZ, R37.H0_H0 ;  /* 0x20000025ff2d7230 */ /* 0x020fe40000004100 */
[----:B------:R-:W-:Y:S01]  /*31d0*/  FADD.FTZ R64, R157, -R64 ;  /* 0x800000409d407221 */ /* 0x000fe20000010000 */
[----:B------:R-:W-:-:S02]  /*31e0*/  HADD2.F32 R47, -RZ, R38.H0_H0 ;  /* 0x20000026ff2f7230 */ /* 0x000fc40000004100 */
[----:B------:R-:W-:Y:S01]  /*31f0*/  FADD.FTZ R156, R156, -R69 ;  /* 0x800000459c9c7221 */ /* 0x000fe20000010000 */
[----:B------:R-:W-:Y:S01]  /*3200*/  FADD.FTZ R70, R70, -R53 ;  /* 0x8000003546467221 */ /* 0x000fe20000010000 */
[C---:B------:R-:W-:Y:S01]  /*3210*/  FFMA.FTZ R49, R143.reuse, R64, R45 ;  /* 0x000000408f317223 */ /* 0x040fe2000001002d */
[--C-:B------:R-:W-:Y:S02]  /*3220*/  HADD2.F32 R53, -RZ, R39.reuse.H0_H0 ;  /* 0x20000027ff357230 */ /* 0x100fe40000004100 */
[----:B------:R-:W-:Y:S01]  /*3230*/  FFMA.FTZ R50, R143, R156, R47 ;  /* 0x0000009c8f327223 */ /* 0x000fe2000001002f */
        /* <DEDUP_REMOVED lines=25> */
.L_x_1261:
[----:B------:R-:W-:Y:S05]  /*33d0*/  @!P2 BRA `(.L_x_1264) ;  /* 0x0000000000a4a947 */ /* 0x000fea0003800000 */
        /* <DEDUP_REMOVED lines=41> */
.L_x_1264:
[-CC-:B------:R-:W-:Y:S01]  /*3670*/  FFMA.FTZ R69, R69, R53.reuse, R52.reuse ;  /* 0x0000003545457223 */ /* 0x180fe20000010034 */
[-CC-:B------:R-:W-:Y:S01]  /*3680*/  FFMA.FTZ R0, R71, R53.reuse, R52.reuse ;  /* 0x0000003547007223 */ /* 0x180fe20000010034 */
[-CC-:B------:R-:W-:Y:S01]  /*3690*/  FFMA.FTZ R60, R60, R53.reuse, R52.reuse ;  /* 0x000000353c3c7223 */ /* 0x180fe20000010034 */
[-CC-:B------:R-:W-:Y:S01]  /*36a0*/  FFMA.FTZ R62, R62, R53.reuse, R52.reuse ;  /* 0x000000353e3e7223 */ /* 0x180fe20000010034 */
[-CC-:B------:R-:W-:Y:S01]  /*36b0*/  FFMA.FTZ R64, R64, R53.reuse, R52.reuse ;  /* 0x0000003540407223 */ /* 0x180fe20000010034 */
[-CC-:B------:R-:W-:Y:S01]  /*36c0*/  FFMA.FTZ R65, R65, R53.reuse, R52.reuse ;  /* 0x0000003541417223 */ /* 0x180fe20000010034 */
[-CC-:B------:R-:W-:Y:S01]  /*36d0*/  FFMA.FTZ R66, R66, R53.reuse, R52.reuse ;  /* 0x0000003542427223 */ /* 0x180fe20000010034 */
[----:B0----5:R-:W-:Y:S02]  /*36e0*/  HADD2.F32 R51, -RZ, R39.H0_H0 ;  /* 0x20000027ff337230 */ /* 0x021fe40000004100 */
[----:B------:R-:W-:Y:S01]  /*36f0*/  FFMA.FTZ R53, R158, R53, R52 ;  /* 0x000000359e357223 */ /* 0x000fe20000010034 */
[----:B------:R-:W-:-:S02]  /*3700*/  HADD2.F32 R49, -RZ, R38.H0_H0 ;  /* 0x20000026ff317230 */ /* 0x000fc40000004100 */
[----:B------:R-:W-:Y:S01]  /*3710*/  FADD.FTZ R0, R67, -R0 ;  /* 0x8000000043007221 */ /* 0x000fe20000010000 */
[----:B------:R-:W-:Y:S01]  /*3720*/  FADD.FTZ R156, R156, -R69 ;  /* 0x800000459c9c7221 */ /* 0x000fe20000010000 */
[----:B------:R-:W-:Y:S01]  /*3730*/  FADD.FTZ R70, R70, -R53 ;  /* 0x8000003546467221 */ /* 0x000fe20000010000 */
[----:B------:R-:W-:Y:S02]  /*3740*/  HADD2.F32 R48, -RZ, R39.H1_H1 ;  /* 0x30000027ff307230 */ /* 0x000fe40000004100 */
        /* <DEDUP_REMOVED lines=23> */
.L_x_1260:
        /* <DEDUP_REMOVED lines=39> */
.L_x_1266:
        /* <DEDUP_REMOVED lines=33> */
.L_x_1265:
        /* <DEDUP_REMOVED lines=34> */
.L_x_1267:
        /* <DEDUP_REMOVED lines=28> */
.L_x_1263:
        /* <DEDUP_REMOVED lines=13> */
[----:B0-----:R-:W-:Y:S02]  /*41f0*/  MOV R45, R87 ;  /* 0x00000057002d7202 */ /* 0x001fe40000000f00 */
        /* <DEDUP_REMOVED lines=57> */
.L_x_1249:
        /* <DEDUP_REMOVED lines=29> */
.L_x_1269:
        /* <DEDUP_REMOVED lines=10> */
.L_x_2841:


//--------------------- .text._ZN10layer_norm31ln_parallel_residual_bwd_kernelINS_13Kernel_traitsIf6__halfS2_S2_fjLj4096ELj1ELj1ELj8ELj16ENS_18Kernel_traits_baseILj4096EfS2_S2_S2_fjLj256EEEEELb0ELb1ELb0EEEvNS_9BwdParamsE --------------------------
	.section	.text._ZN10layer_norm31ln_parallel_residual_bwd_kernelINS_13Kernel_traitsIf6__halfS2_S2_fjLj4096ELj1ELj1ELj8ELj16ENS_18Kernel_traits_baseILj4096EfS2_S2_S2_fjLj256EEEEELb0ELb1ELb0EEEvNS_9BwdParamsE,"ax",@progbits
	.align	128
        .global         _ZN10layer_norm31ln_parallel_residual_bwd_kernelINS_13Kernel_traitsIf6__halfS2_S2_fjLj4096ELj1ELj1ELj8ELj16ENS_18Kernel_traits_baseILj4096EfS2_S2_S2_fjLj256EEEEELb0ELb1ELb0EEEvNS_9BwdParamsE
        .type           _ZN10layer_norm31ln_parallel_residual_bwd_kernelINS_13Kernel_traitsIf6__halfS2_S2_fjLj4096ELj1ELj1ELj8ELj16ENS_18Kernel_traits_baseILj4096EfS2_S2_S2_fjLj256EEEEELb0ELb1ELb0EEEvNS_9BwdParamsE,@function
        .size           _ZN10layer_norm31ln_parallel_residual_bwd_kernelINS_13Kernel_traitsIf6__halfS2_S2_fjLj4096ELj1ELj1ELj8ELj16ENS_18Kernel_traits_baseILj4096EfS2_S2_S2_fjLj256EEEEELb0ELb1ELb0EEEvNS_9BwdParamsE,(.L_x_2842 - _ZN10layer_norm31ln_parallel_residual_bwd_kernelINS_13Kernel_traitsIf6__halfS2_S2_fjLj4096ELj1ELj1ELj8ELj16ENS_18Kernel_traits_baseILj4096EfS2_S2_S2_fjLj256EEEEELb0ELb1ELb0EEEvNS_9BwdParamsE)
        .other          _ZN10layer_norm31ln_parallel_residual_bwd_kernelINS_13Kernel_traitsIf6__halfS2_S2_fjLj4096ELj1ELj1ELj8ELj16ENS_18Kernel_traits_baseILj4096EfS2_S2_S2_fjLj256EEEEELb0ELb1ELb0EEEvNS_9BwdParamsE,@"STO_CUDA_ENTRY STV_DEFAULT"
_ZN10layer_norm31ln_parallel_residual_bwd_kernelINS_13Kernel_traitsIf6__halfS2_S2_fjLj4096ELj1ELj1ELj8ELj16ENS_18Kernel_traits_baseILj4096EfS2_S2_S2_fjLj256EEEEELb0ELb1ELb0EEEvNS_9BwdParamsE:
.text._ZN10layer_norm31ln_parallel_residual_bwd_kernelINS_13Kernel_traitsIf6__halfS2_S2_fjLj4096ELj1ELj1ELj8ELj16ENS_18Kernel_traits_baseILj4096EfS2_S2_S2_fjLj256EEEEELb0ELb1ELb0EEEvNS_9BwdParamsE:
        /* <DEDUP_REMOVED lines=69> */
.L_x_1297:
        /* <DEDUP_REMOVED lines=23> */
[----:B----4-:R-:W-:Y:S01]  /*05c0*/  ISETP.NE.U32.AND P0, PT, RZ, UR24, PT ;  /* 0x00000018ff007c0c */ /* 0x010fe2000bf05070 */
[----:B0-----:R-:W-:-:S06]  /*05d0*/  IMAD.WIDE.U32 R76, R2, 0x10, R76 ;  /* 0x00000010024c7825 */ /* 0x001fcc00078e004c */
[----:B------:R-:W3:Y:S01]  /*05e0*/  LDG.E.128 R76, desc[UR18][R76.64] ;  /* 0x000000124c4c7981 */ /* 0x000ee2000c1e1d00 */
[----:B--2---:R-:W-:Y:S01]  /*05f0*/  IMAD.WIDE.U32 R80, R2, 0x10, R80 ;  /* 0x0000001002507825 */ /* 0x004fe200078e0050 */
[----:B------:R-:W-:-:S05]  /*0600*/  ISETP.NE.AND.EX P0, PT, RZ, UR25, PT, P0 ;  /* 0x00000019ff007c0c */ /* 0x000fca000bf05300 */
[----:B------:R-:W2:Y:S08]  /*0610*/  LDG.E.128 R80, desc[UR18][R80.64] ;  /* 0x0000001250507981 */ /* 0x000eb0000c1e1d00 */
[----:B------:R-:W0:Y:S02]  /*0620*/  @P0 LDC.64 R86, c[0x0][0x438] ;  /* 0x00010e00ff560b82 */ /* 0x000e240000000a00 */
[----:B0-----:R-:W-:-:S05]  /*0630*/  @P0 IMAD.WIDE.U32 R86, R2, 0x10, R86 ;  /* 0x0000001002560825 */ /* 0x001fca00078e0056 */
[----:B------:R0:W5:Y:S01]  /*0640*/  @P0 LDG.E.128 R16, desc[UR18][R86.64] ;  /* 0x0000001256100981 */ /* 0x000162000c1e1d00 */
[--C-:B---3--:R-:W-:Y:S02]  /*0650*/  HADD2.F32 R85, -RZ, R76.reuse.H0_H0 ;  /* 0x2000004cff557230 */ /* 0x108fe40000004100 */
[----:B------:R-:W-:Y:S02]  /*0660*/  HADD2.F32 R91, -RZ, R77.H0_H0 ;  /* 0x2000004dff5b7230 */ /* 0x000fe40000004100 */
[----:B------:R-:W-:Y:S02]  /*0670*/  HADD2.F32 R109, -RZ, R79.H0_H0 ;  /* 0x2000004fff6d7230 */ /* 0x000fe40000004100 */
[C---:B------:R-:W-:Y:S01]  /*0680*/  FADD.FTZ R85, -R84.reuse, R85 ;  /* 0x0000005554557221 */ /* 0x040fe20000010100 */
[----:B------:R-:W-:Y:S02]  /*0690*/  HADD2.F32 R89, -RZ, R76.H1_H1 ;  /* 0x3000004cff597230 */ /* 0x000fe40000004100 */
[----:B------:R-:W-:Y:S01]  /*06a0*/  FADD.FTZ R91, -R84, R91 ;  /* 0x0000005b545b7221 */ /* 0x000fe20000010100 */
[----:B--2---:R-:W-:-:S02]  /*06b0*/  HADD2.F32 R113, -RZ, R80.H0_H0 ;  /* 0x20000050ff717230 */ /* 0x004fc40000004100 */
[----:B------:R-:W-:Y:S01]  /*06c0*/  FMUL.FTZ R115, R85, UR20 ;  /* 0x0000001455737c20 */ /* 0x000fe20008410000 */
[----:B------:R-:W-:Y:S02]  /*06d0*/  HADD2.F32 R99, -RZ, R77.H1_H1 ;  /* 0x3000004dff637230 */ /* 0x000fe40000004100 */
[----:B------:R-:W-:Y:S01]  /*06e0*/  FADD.FTZ R89, -R84, R89 ;  /* 0x0000005954597221 */ /* 0x000fe20000010100 */
[--C-:B------:R-:W-:Y:S02]  /*06f0*/  HADD2.F32 R77, -RZ, R81.reuse.H0_H0 ;  /* 0x20000051ff4d7230 */ /* 0x100fe40000004100 */
[----:B------:R-:W-:Y:S01]  /*0700*/  FADD.FTZ R32, R32, R113 ;  /* 0x0000007120207221 */ /* 0x000fe20000010000 */
[----:B------:R-:W-:Y:S02]  /*0710*/  HADD2.F32 R106, -RZ, R81.H1_H1 ;  /* 0x30000051ff6a7230 */ /* 0x000fe40000004100 */
[----:B------:R-:W-:Y:S01]  /*0720*/  FADD.FTZ R81, -R84, R109 ;  /* 0x0000006d54517221 */ /* 0x000fe20000010100 */
[----:B------:R-:W-:-:S02]  /*0730*/  HADD2.F32 R80, -RZ, R80.H1_H1 ;  /* 0x30000050ff507230 */ /* 0x000fc40000004100 */
[-C--:B------:R-:W-:Y:S01]  /*0740*/  FFMA.FTZ R48, R115, R113.reuse, R48 ;  /* 0x0000007173307223 */ /* 0x080fe20000010030 */
[----:B-----5:R-:W-:Y:S01]  /*0750*/  FMUL.FTZ R113, R64, R113 ;  /* 0x0000007140717220 */ /* 0x020fe20000410000 */
[----:B------:R-:W-:Y:S01]  /*0760*/  FMUL.FTZ R109, R91, UR20 ;  /* 0x000000145b6d7c20 */ /* 0x000fe20008410000 */
[----:B------:R-:W-:Y:S02]  /*0770*/  HADD2.F32 R79, -RZ, R79.H1_H1 ;  /* 0x3000004fff4f7230 */ /* 0x000fe40000004100 */
[----:B------:R-:W-:Y:S01]  /*0780*/  FADD.FTZ R99, -R84, R99 ;  /* 0x0000006354637221 */ /* 0x000fe20000010100 */
[--C-:B------:R-:W-:Y:S02]  /*0790*/  HADD2.F32 R103, -RZ, R78.reuse.H0_H0 ;  /* 0x2000004eff677230 */ /* 0x100fe40000004100 */
[----:B------:R-:W-:Y:S01]  /*07a0*/  FMUL.FTZ R111, R65, R80 ;  /* 0x00000050416f7220 */ /* 0x000fe20000410000 */
[----:B------:R-:W-:Y:S02]  /*07b0*/  HADD2.F32 R107, -RZ, R78.H1_H1 ;  /* 0x3000004eff6b7230 */ /* 0x000fe40000004100 */
[----:B------:R-:W-:Y:S01]  /*07c0*/  FADD.FTZ R34, R34, R77 ;  /* 0x0000004d22227221 */ /* 0x000fe20000010000 */
[-C--:B------:R-:W-:Y:S01]  /*07d0*/  FFMA.FTZ R50, R109, R77.reuse, R50 ;  /* 0x0000004d6d327223 */ /* 0x080fe20000010032 */
[----:B------:R-:W-:Y:S01]  /*07e0*/  FMUL.FTZ R108, R66, R77 ;  /* 0x0000004d426c7220 */ /* 0x000fe20000410000 */
[----:B------:R-:W-:Y:S01]  /*07f0*/  FADD.FTZ R78, RZ, R113 ;  /* 0x00000071ff4e7221 */ /* 0x000fe20000010000 */
[----:B------:R-:W-:Y:S01]  /*0800*/  FMUL.FTZ R112, R89, UR20 ;  /* 0x0000001459707c20 */ /* 0x000fe20008410000 */
[----:B------:R-:W-:Y:S01]  /*0810*/  FFMA.FTZ R77, R115, R113, RZ ;  /* 0x00000071734d7223 */ /* 0x000fe200000100ff */
[C---:B------:R-:W-:Y:S01]  /*0820*/  FADD.FTZ R100, -R84.reuse, R79 ;  /* 0x0000004f54647221 */ /* 0x040fe20000010100 */
[----:B------:R-:W-:Y:S01]  /*0830*/  FADD.FTZ R103, -R84, R103 ;  /* 0x0000006754677221 */ /* 0x000fe20000010100 */
[----:B------:R-:W-:Y:S01]  /*0840*/  FMUL.FTZ R110, R99, UR20 ;  /* 0x00000014636e7c20 */ /* 0x000fe20008410000 */
[----:B------:R-:W-:Y:S01]  /*0850*/  FADD.FTZ R79, R78, R111 ;  /* 0x0000006f4e4f7221 */ /* 0x000fe20000010000 */
[----:B------:R-:W-:Y:S01]  /*0860*/  FFMA.FTZ R78, R112, R111, R77 ;  /* 0x0000006f704e7223 */ /* 0x000fe2000001004d */
[----:B------:R-:W-:-:S02]  /*0870*/  HADD2.F32 R105, -RZ, R82.H0_H0 ;  /* 0x20000052ff697230 */ /* 0x000fc40000004100 */
[----:B------:R-:W-:Y:S01]  /*0880*/  FADD.FTZ R104, -R84, R107 ;  /* 0x0000006b54687221 */ /* 0x000fe20000010100 */
[----:B------:R-:W-:Y:S01]  /*0890*/  FADD.FTZ R35, R35, R106 ;  /* 0x0000006a23237221 */ /* 0x000fe20000010000 */
[-C--:B------:R-:W-:Y:S01]  /*08a0*/  FFMA.FTZ R51, R110, R106.reuse, R51 ;  /* 0x0000006a6e337223 */ /* 0x080fe20000010033 */
[----:B------:R-:W-:Y:S01]  /*08b0*/  FMUL.FTZ R107, R103, UR20 ;  /* 0x00000014676b7c20 */ /* 0x000fe20008410000 */
[----:B------:R-:W-:Y:S01]  /*08c0*/  FMUL.FTZ R106, R67, R106 ;  /* 0x0000006a436a7220 */ /* 0x000fe20000410000 */
[----:B------:R-:W-:Y:S01]  /*08d0*/  FADD.FTZ R79, R79, R108 ;  /* 0x0000006c4f4f7221 */ /* 0x000fe20000010000 */
[----:B------:R-:W-:Y:S01]  /*08e0*/  FFMA.FTZ R77, R109, R108, R78 ;  /* 0x0000006c6d4d7223 */ /* 0x000fe2000001004e */
[----:B------:R-:W-:Y:S02]  /*08f0*/  HADD2.F32 R82, -RZ, R82.H1_H1 ;  /* 0x30000052ff527230 */ /* 0x000fe40000004100 */
[----:B------:R-:W-:Y:S01]  /*0900*/  FADD.FTZ R33, R33, R80 ;  /* 0x0000005021217221 */ /* 0x000fe20000010000 */
[----:B------:R-:W-:Y:S01]  /*0910*/  FFMA.FTZ R49, R112, R80, R49 ;  /* 0x0000005070317223 */ /* 0x000fe20000010031 */
[----:B------:R-:W-:Y:S01]  /*0920*/  FADD.FTZ R28, R28, R105 ;  /* 0x000000691c1c7221 */ /* 0x000fe20000010000 */
[-C--:B------:R-:W-:Y:S01]  /*0930*/  FFMA.FTZ R44, R107, R105.reuse, R44 ;  /* 0x000000696b2c7223 */ /* 0x080fe2000001002c */
[----:B------:R-:W-:Y:S01]  /*0940*/  FMUL.FTZ R105, R60, R105 ;  /* 0x000000693c697220 */ /* 0x000fe20000410000 */
[----:B------:R-:W-:Y:S01]  /*0950*/  FADD.FTZ R78, R79, R106 ;  /* 0x0000006a4f4e7221 */ /* 0x000fe20000010000 */
[----:B------:R-:W-:Y:S01]  /*0960*/  FFMA.FTZ R80, R110, R106, R77 ;  /* 0x0000006a6e507223 */ /* 0x000fe2000001004d */
[----:B------:R-:W-:-:S02]  /*0970*/  HADD2.F32 R101, -RZ, R83.H0_H0 ;  /* 0x20000053ff657230 */ /* 0x000fc40000004100 */
[----:B------:R-:W-:Y:S01]  /*0980*/  FMUL.FTZ R103, R81, UR20 ;  /* 0x0000001451677c20 */ /* 0x000fe20008410000 */
[----:B------:R-:W-:Y:S01]  /*0990*/  FMUL.FTZ R104, R104, UR20 ;  /* 0x0000001468687c20 */ /* 0x000fe20008410000 */
[----:B------:R-:W-:Y:S01]  /*09a0*/  FMUL.FTZ R102, R61, R82 ;  /* 0x000000523d667220 */ /* 0x000fe20000410000 */
[----:B------:R-:W-:Y:S01]  /*09b0*/  FADD.FTZ R77, R78, R105 ;  /* 0x000000694e4d7221 */ /* 0x000fe20000010000 */
[----:B------:R-:W-:Y:S01]  /*09c0*/  FFMA.FTZ R79, R107, R105, R80 ;  /* 0x000000696b4f7223 */ /* 0x000fe20000010050 */
[----:B------:R-:W-:Y:S02]  /*09d0*/  HADD2.F32 R76, -RZ, R83.H1_H1 ;  /* 0x30000053ff4c7230 */ /* 0x000fe40000004100 */
[----:B------:R-:W-:Y:S01]  /*09e0*/  FADD.FTZ R30, R30, R101 ;  /* 0x000000651e1e7221 */ /* 0x000fe20000010000 */
[-C--:B------:R-:W-:Y:S01]  /*09f0*/  FFMA.FTZ R46, R103, R101.reuse, R46 ;  /* 0x00000065672e7223 */ /* 0x080fe2000001002e */
        /* <DEDUP_REMOVED lines=13> */
[----:B0-----:R-:W-:-:S07]  /*0ad0*/  FFMA.FTZ R76, R100, R99, R80 ;  /* 0x00000063644c7223 */ /* 0x001fce0000010050 */
.L_x_1272:
[----:B-1--4-:R-:W-:Y:S05]  /*0ae0*/  BSYNC.RECONVERGENT B0 ;  /* 0x0000000000007941 */ /* 0x012fea0003800200 */
.L_x_1271:
        /* <DEDUP_REMOVED lines=13> */
[--C-:B--2---:R-:W-:Y:S02]  /*0bc0*/  HADD2.F32 R83, -RZ, R9.reuse.H0_H0 ;  /* 0x20000009ff537230 */ /* 0x104fe40000004100 */
[----:B------:R-:W-:Y:S02]  /*0bd0*/  HADD2.F32 R9, -RZ, R9.H1_H1 ;  /* 0x30000009ff097230 */ /* 0x000fe40000004100 */
[--C-:B------:R-:W-:Y:S02]  /*0be0*/  HADD2.F32 R77, -RZ, R8.reuse.H1_H1 ;  /* 0x30000008ff4d7230 */ /* 0x100fe40000004100 */
[C---:B------:R-:W-:Y:S01]  /*0bf0*/  FADD.FTZ R83, -R84.reuse, R83 ;  /* 0x0000005354537221 */ /* 0x040fe20000010100 */
[----:B------:R-:W-:Y:S02]  /*0c00*/  HADD2.F32 R3, -RZ, R8.H0_H0 ;  /* 0x20000008ff037230 */ /* 0x000fe40000004100 */
[----:B------:R-:W-:Y:S01]  /*0c10*/  FADD.FTZ R94, -R84, R9 ;  /* 0x00000009545e7221 */ /* 0x000fe20000010100 */
[----:B---3--:R-:W-:-:S02]  /*0c20*/  HADD2.F32 R9, -RZ, R4.H0_H0 ;  /* 0x20000004ff097230 */ /* 0x008fc40000004100 */
[C---:B------:R-:W-:Y:S01]  /*0c30*/  FADD.FTZ R98, -R84.reuse, R77 ;  /* 0x0000004d54627221 */ /* 0x040fe20000010100 */
[----:B------:R-:W-:Y:S02]  /*0c40*/  HADD2.F32 R4, -RZ, R4.H1_H1 ;  /* 0x30000004ff047230 */ /* 0x000fe40000004100 */
[----:B------:R-:W-:Y:S01]  /*0c50*/  FADD.FTZ R3, -R84, R3 ;  /* 0x0000000354037221 */ /* 0x000fe20000010100 */
[--C-:B------:R-:W-:Y:S02]  /*0c60*/  HADD2.F32 R93, -RZ, R5.reuse.H0_H0 ;  /* 0x20000005ff5d7230 */ /* 0x100fe40000004100 */
[----:B------:R-:W-:Y:S01]  /*0c70*/  FMUL.FTZ R98, R98, UR20 ;  /* 0x0000001462627c20 */ /* 0x000fe20008410000 */
[----:B-----5:R-:W-:Y:S01]  /*0c80*/  FMUL.FTZ R96, R56, R9 ;  /* 0x0000000938607220 */ /* 0x020fe20000410000 */
[----:B------:R-:W-:Y:S01]  /*0c90*/  FMUL.FTZ R3, R3, UR20 ;  /* 0x0000001403037c20 */ /* 0x000fe20008410000 */
[----:B------:R-:W-:Y:S02]  /*0ca0*/  HADD2.F32 R92, -RZ, R5.H1_H1 ;  /* 0x30000005ff5c7230 */ /* 0x000fe40000004100 */
[----:B------:R-:W-:Y:S01]  /*0cb0*/  FADD.FTZ R25, R25, R4 ;  /* 0x0000000419197221 */ /* 0x000fe20000010000 */
[----:B------:R-:W-:Y:S01]  /*0cc0*/  FMUL.FTZ R97, R83, UR20 ;  /* 0x0000001453617c20 */ /* 0x000fe20008410000 */
[-C--:B------:R-:W-:Y:S01]  /*0cd0*/  FFMA.FTZ R41, R98, R4.reuse, R41 ;  /* 0x0000000462297223 */ /* 0x080fe20000010029 */
[----:B------:R-:W-:Y:S01]  /*0ce0*/  FMUL.FTZ R95, R57, R4 ;  /* 0x00000004395f7220 */ /* 0x000fe20000410000 */
[----:B------:R-:W-:Y:S01]  /*0cf0*/  FADD.FTZ R4, R81, R96 ;  /* 0x0000006051047221 */ /* 0x000fe20000010000 */
[----:B------:R-:W-:Y:S01]  /*0d00*/  FFMA.FTZ R5, R3, R96, R76 ;  /* 0x0000006003057223 */ /* 0x000fe2000001004c */
[----:B------:R-:W-:-:S02]  /*0d10*/  HADD2.F32 R85, -RZ, R10.H0_H0 ;  /* 0x2000000aff557230 */ /* 0x000fc40000004100 */
[----:B------:R-:W-:Y:S01]  /*0d20*/  FADD.FTZ R26, R26, R93 ;  /* 0x0000005d1a1a7221 */ /* 0x000fe20000010000 */
[----:B------:R-:W-:Y:S02]  /*0d30*/  HADD2.F32 R87, -RZ, R10.H1_H1 ;  /* 0x3000000aff577230 */ /* 0x000fe40000004100 */
[----:B------:R-:W-:Y:S01]  /*0d40*/  FMUL.FTZ R94, R94, UR20 ;  /* 0x000000145e5e7c20 */ /* 0x000fe20008410000 */
[--C-:B0-----:R-:W-:Y:S02]  /*0d50*/  HADD2.F32 R79, -RZ, R6.reuse.H0_H0 ;  /* 0x20000006ff4f7230 */ /* 0x101fe40000004100 */
[-C--:B------:R-:W-:Y:S01]  /*0d60*/  FFMA.FTZ R42, R97, R93.reuse, R42 ;  /* 0x0000005d612a7223 */ /* 0x080fe2000001002a */
[----:B------:R-:W-:Y:S02]  /*0d70*/  HADD2.F32 R8, -RZ, R6.H1_H1 ;  /* 0x30000006ff087230 */ /* 0x000fe40000004100 */
[----:B------:R-:W-:Y:S01]  /*0d80*/  FMUL.FTZ R93, R58, R93 ;  /* 0x0000005d3a5d7220 */ /* 0x000fe20000410000 */
[----:B------:R-:W-:Y:S01]  /*0d90*/  FADD.FTZ R4, R4, R95 ;  /* 0x0000005f04047221 */ /* 0x000fe20000010000 */
[----:B------:R-:W-:Y:S01]  /*0da0*/  FFMA.FTZ R6, R98, R95, R5 ;  /* 0x0000005f62067223 */ /* 0x000fe20000010005 */
[----:B------:R-:W-:-:S02]  /*0db0*/  HADD2.F32 R89, -RZ, R11.H0_H0 ;  /* 0x2000000bff597230 */ /* 0x000fc40000004100 */
[C---:B------:R-:W-:Y:S01]  /*0dc0*/  FADD.FTZ R10, -R84.reuse, R87 ;  /* 0x00000057540a7221 */ /* 0x040fe20000010100 */
[----:B------:R-:W-:Y:S02]  /*0dd0*/  HADD2.F32 R91, -RZ, R11.H1_H1 ;  /* 0x3000000bff5b7230 */ /* 0x000fe40000004100 */
[----:B------:R-:W-:Y:S01]  /*0de0*/  FADD.FTZ R11, -R84, R85 ;  /* 0x00000055540b7221 */ /* 0x000fe20000010100 */
[--C-:B------:R-:W-:Y:S02]  /*0df0*/  HADD2.F32 R85, -RZ, R7.reuse.H0_H0 ;  /* 0x20000007ff557230 */ /* 0x100fe40000004100 */
[----:B------:R-:W-:Y:S01]  /*0e00*/  FADD.FTZ R27, R27, R92 ;  /* 0x0000005c1b1b7221 */ /* 0x000fe20000010000 */
[----:B------:R-:W-:Y:S02]  /*0e10*/  HADD2.F32 R78, -RZ, R7.H1_H1 ;  /* 0x30000007ff4e7230 */ /* 0x000fe40000004100 */
[-C--:B------:R-:W-:Y:S01]  /*0e20*/  FFMA.FTZ R43, R94, R92.reuse, R43 ;  /* 0x0000005c5e2b7223 */ /* 0x080fe2000001002b */
[----:B------:R-:W-:Y:S01]  /*0e30*/  FMUL.FTZ R92, R59, R92 ;  /* 0x0000005c3b5c7220 */ /* 0x000fe20000410000 */
[----:B------:R-:W-:Y:S01]  /*0e40*/  FADD.FTZ R5, R4, R93 ;  /* 0x0000005d04057221 */ /* 0x000fe20000010000 */
[----:B------:R-:W-:Y:S01]  /*0e50*/  FFMA.FTZ R7, R97, R93, R6 ;  /* 0x0000005d61077223 */ /* 0x000fe20000010006 */
[----:B------:R-:W-:Y:S01]  /*0e60*/  FADD.FTZ R77, -R84, R89 ;  /* 0x00000059544d7221 */ /* 0x000fe20000010100 */
[----:B------:R-:W-:Y:S01]  /*0e70*/  FADD.FTZ R24, R24, R9 ;  /* 0x0000000918187221 */ /* 0x000fe20000010000 */
[----:B------:R-:W-:Y:S01]  /*0e80*/  FFMA.FTZ R40, R3, R9, R40 ;  /* 0x0000000903287223 */ /* 0x000fe20000010028 */
        /* <DEDUP_REMOVED lines=10> */
[C---:B------:R-:W-:Y:S01]  /*0f30*/  FFMA.FTZ R77, R11.reuse, R9, R6 ;  /* 0x000000090b4d7223 */ /* 0x040fe20000010006 */
[----:B------:R-:W-:Y:S01]  /*0f40*/  FADD.FTZ R20, R20, R79 ;  /* 0x0000004f14147221 */ /* 0x000fe20000010000 */
[----:B------:R-:W-:Y:S01]  /*0f50*/  FFMA.FTZ R36, R11, R79, R36 ;  /* 0x0000004f0b247223 */ /* 0x000fe20000010024 */
[----:B------:R-:W-:Y:S01]  /*0f60*/  FADD.FTZ R84, -R84, R91 ;  /* 0x0000005b54547221 */ /* 0x000fe20000010100 */
[-C--:B------:R-:W-:Y:S01]  /*0f70*/  FMUL.FTZ R6, R54, R85.reuse ;  /* 0x0000005536067220 */ /* 0x080fe20000410000 */
[----:B------:R-:W-:Y:S01]  /*0f80*/  FADD.FTZ R79, R5, R8 ;  /* 0x00000008054f7221 */ /* 0x000fe20000010000 */
[----:B------:R-:W-:Y:S01]  /*0f90*/  FFMA.FTZ R76, R10, R8, R77 ;  /* 0x000000080a4c7223 */ /* 0x000fe2000001004d */
[----:B------:R-:W-:Y:S01]  /*0fa0*/  FMUL.FTZ R5, R55, R78 ;  /* 0x0000004e37057220 */ /* 0x000fe20000410000 */
[----:B------:R-:W-:Y:S01]  /*0fb0*/  FMUL.FTZ R4, R84, UR20 ;  /* 0x0000001454047c20 */ /* 0x000fe20008410000 */
[----:B------:R-:W-:Y:S01]  /*0fc0*/  FADD.FTZ R80, R79, R6 ;  /* 0x000000064f507221 */ /* 0x000fe20000010000 */
[C---:B------:R-:W-:Y:S01]  /*0fd0*/  FFMA.FTZ R76, R7.reuse, R6, R76 ;  /* 0x00000006074c7223 */ /* 0x040fe2000001004c */
[----:B------:R-:W-:Y:S01]  /*0fe0*/  FADD.FTZ R22, R22, R85 ;  /* 0x0000005516167221 */ /* 0x000fe20000010000 */
[----:B------:R-:W-:Y:S01]  /*0ff0*/  FFMA.FTZ R38, R7, R85, R38 ;  /* 0x0000005507267223 */ /* 0x000fe20000010026 */
[----:B------:R-:W-:Y:S01]  /*1000*/  FADD.FTZ R23, R23, R78 ;  /* 0x0000004e17177221 */ /* 0x000fe20000010000 */
[----:B------:R-:W-:Y:S01]  /*1010*/  FFMA.FTZ R39, R4, R78, R39 ;  /* 0x0000004e04277223 */ /* 0x000fe20000010027 */
[----:B------:R-:W-:Y:S01]  /*1020*/  FADD.FTZ R81, R80, R5 ;  /* 0x0000000550517221 */ /* 0x000fe20000010000 */
[----:B------:R-:W-:-:S07]  /*1030*/  FFMA.FTZ R76, R4, R5, R76 ;  /* 0x00000005044c7223 */ /* 0x000fce000001004c */
.L_x_1274:
[----:B------:R-:W-:Y:S05]  /*1040*/  BSYNC.RECONVERGENT B0 ;  /* 0x0000000000007941 */ /* 0x000fea0003800200 */
.L_x_1273:
        /* <DEDUP_REMOVED lines=32> */
.L_x_1276:
[----:B------:R-:W-:Y:S05]  /*1250*/  BSYNC.RECONVERGENT B0 ;  /* 0x0000000000007941 */ /* 0x000fea0003800200 */
.L_x_1275:
        /* <DEDUP_REMOVED lines=79> */
[----:B------:R-:W-:-:S02]  /*1750*/  F2FP.F16.F32.PACK_AB R76, R77, R76 ;  /* 0x0000004c4d4c723e */ /* 0x000fc400000000ff */
[----:B------:R-:W-:Y:S02]  /*1760*/  F2FP.F16.F32.PACK_AB R77, R78, R79 ;  /* 0x0000004f4e4d723e */ /* 0x000fe400000000ff */
[----:B------:R-:W-:Y:S02]  /*1770*/  F2FP.F16.F32.PACK_AB R78, R83, R80 ;  /* 0x00000050534e723e */ /* 0x000fe400000000ff */
[----:B------:R-:W-:Y:S01]  /*1780*/  F2FP.F16.F32.PACK_AB R79, R81, R82 ;  /* 0x00000052514f723e */ /* 0x000fe200000000ff */
[----:B------:R-:W-:Y:S06]  /*1790*/  BRA `(.L_x_1282) ;  /* 0x0000001000787947 */ /* 0x000fec0003800000 */
.L_x_1281:
        /* <DEDUP_REMOVED lines=33> */
.L_x_1280:
        /* <DEDUP_REMOVED lines=38> */
.L_x_1283:
        /* <DEDUP_REMOVED lines=37> */
.L_x_1279:
        /* <DEDUP_REMOVED lines=14> */
[--C-:B------:R-:W-:Y:S02]  /*1f40*/  HADD2.F32 R78, -RZ, R19.reuse.H1_H1 ;  /* 0x30000013ff4e7230 */ /* 0x100fe40000004100 */
[----:B------:R-:W-:Y:S01]  /*1f50*/  FADD.FTZ R85, R99, -R84 ;  /* 0x8000005463557221 */ /* 0x000fe20000010000 */
[----:B------:R-:W-:Y:S02]  /*1f60*/  HADD2.F32 R77, -RZ, R18.H1_H1 ;  /* 0x30000012ff4d7230 */ /* 0x000fe40000004100 */
[----:B------:R-:W-:Y:S01]  /*1f70*/  FADD.FTZ R81, R105, -R80 ;  /* 0x8000005069517221 */ /* 0x000fe20000010000 */
[----:B------:R-:W-:-:S02]  /*1f80*/  HADD2.F32 R79, -RZ, R19.H0_H0 ;  /* 0x20000013ff4f7230 */ /* 0x000fc40000004100 */
[----:B------:R-:W-:Y:S01]  /*1f90*/  FADD.FTZ R80, R102, -R83 ;  /* 0x8000005366507221 */ /* 0x000fe20000010000 */
[----:B------:R-:W-:Y:S02]  /*1fa0*/  HADD2.F32 R76, -RZ, R18.H0_H0 ;  /* 0x20000012ff4c7230 */ /* 0x000fe40000004100 */
[----:B------:R-:W-:Y:S01]  /*1fb0*/  FADD.FTZ R82, R101, -R82 ;  /* 0x8000005265527221 */ /* 0x000fe20000010000 */
[----:B------:R-:W-:Y:S01]  /*1fc0*/  FFMA.FTZ R84, R85, UR20, R78 ;  /* 0x0000001455547c23 */ /* 0x000fe2000801004e */
[--C-:B------:R-:W-:Y:S01]  /*1fd0*/  FFMA.FTZ R83, R109, UR21, R86.reuse ;  /* 0x000000156d537c23 */ /* 0x100fe20008010056 */
[----:B------:R-:W-:Y:S01]  /*1fe0*/  FFMA.FTZ R85, R80, UR20, R77 ;  /* 0x0000001450557c23 */ /* 0x000fe2000801004d */
[--C-:B------:R-:W-:Y:S01]  /*1ff0*/  FFMA.FTZ R87, R110, UR21, R86.reuse ;  /* 0x000000156e577c23 */ /* 0x100fe20008010056 */
[----:B------:R-:W-:Y:S01]  /*2000*/  FFMA.FTZ R79, R82, UR20, R79 ;  /* 0x00000014524f7c23 */ /* 0x000fe2000801004f */
[--C-:B------:R-:W-:Y:S01]  /*2010*/  FFMA.FTZ R80, R115, UR21, R86.reuse ;  /* 0x0000001573507c23 */ /* 0x100fe20008010056 */
[----:B------:R-:W-:Y:S01]  /*2020*/  FFMA.FTZ R88, R112, UR21, R86 ;  /* 0x0000001570587c23 */ /* 0x000fe20008010056 */
[----:B------:R-:W-:Y:S01]  /*2030*/  FFMA.FTZ R82, R81, UR20, R76 ;  /* 0x0000001451527c23 */ /* 0x000fe2000801004c */
        /* <DEDUP_REMOVED lines=8> */
[----:B------:R-:W-:Y:S01]  /*20c0*/  FFMA.FTZ R80, R83, UR20, R78 ;  /* 0x0000001453507c23 */ /* 0x000fe2000801004e */
[----:B------:R-:W-:Y:S01]  /*20d0*/  FFMA.FTZ R83, R90, UR20, R81 ;  /* 0x000000145a537c23 */ /* 0x000fe20008010051 */
[----:B------:R-:W-:Y:S01]  /*20e0*/  FFMA.FTZ R76, R87, UR20, R76 ;  /* 0x00000014574c7c23 */ /* 0x000fe2000801004c */
[----:B------:R-:W-:Y:S01]  /*20f0*/  FFMA.FTZ R81, R88, UR20, R77 ;  /* 0x0000001458517c23 */ /* 0x000fe2000801004d */
[----:B------:R-:W-:-:S02]  /*2100*/  F2FP.F16.F32.PACK_AB R79, R84, R79 ;  /* 0x0000004f544f723e */ /* 0x000fc400000000ff */
[----:B------:R-:W-:Y:S02]  /*2110*/  F2FP.F16.F32.PACK_AB R78, R85, R82 ;  /* 0x00000052554e723e */ /* 0x000fe400000000ff */
[----:B------:R-:W-:Y:S02]  /*2120*/  F2FP.F16.F32.PACK_AB R77, R83, R80 ;  /* 0x00000050534d723e */ /* 0x000fe400000000ff */
[----:B------:R-:W-:Y:S01]  /*2130*/  F2FP.F16.F32.PACK_AB R76, R81, R76 ;  /* 0x0000004c514c723e */ /* 0x000fe200000000ff */
[----:B------:R-:W-:Y:S06]  /*2140*/  BRA `(.L_x_1282) ;  /* 0x00000008000c7947 */ /* 0x000fec0003800000 */
.L_x_1285:
[--C-:B------:R-:W-:Y:S01]  /*2150*/  FFMA.FTZ R76, R107, UR21, R86.reuse ;  /* 0x000000156b4c7c23 */ /* 0x100fe20008010056 */
[--C-:B------:R-:W-:Y:S01]  /*2160*/  FFMA.FTZ R71, R109, UR21, R86.reuse ;  /* 0x000000156d477c23 */ /* 0x100fe20008010056 */
[--C-:B------:R-:W-:Y:S01]  /*2170*/  FFMA.FTZ R78, R103, UR21, R86.reuse ;  /* 0x00000015674e7c23 */ /* 0x100fe20008010056 */
[----:B------:R-:W-:Y:S02]  /*2180*/  HADD2.F32 R77, -RZ, R18.H0_H0 ;  /* 0x20000012ff4d7230 */ /* 0x000fe40000004100 */
[----:B------:R-:W-:Y:S01]  /*2190*/  FFMA.FTZ R68, R115, UR21, R86 ;  /* 0x0000001573447c23 */ /* 0x000fe20008010056 */
[----:B------:R-:W-:Y:S02]  /*21a0*/  HADD2.F32 R70, -RZ, R17.H0_H0 ;  /* 0x20000011ff467230 */ /* 0x000fe40000004100 */
[----:B------:R-:W-:Y:S01]  /*21b0*/  FADD.FTZ R76, R105, -R76 ;  /* 0x8000004c694c7221 */ /* 0x000fe20000010000 */
[----:B------:R-:W-:Y:S02]  /*21c0*/  HADD2.F32 R80, -RZ, R19.H0_H0 ;  /* 0x20000013ff507230 */ /* 0x000fe40000004100 */
[----:B------:R-:W-:Y:S01]  /*21d0*/  FADD.FTZ R71, R108, -R71 ;  /* 0x800000476c477221 */ /* 0x000fe20000010000 */
[----:B------:R-:W-:Y:S01]  /*21e0*/  FADD.FTZ R79, R101, -R78 ;  /* 0x8000004e654f7221 */ /* 0x000fe20000010000 */
[----:B------:R-:W-:-:S02]  /*21f0*/  HADD2.F32 R69, -RZ, R16.H0_H0 ;  /* 0x20000010ff457230 */ /* 0x000fc40000004100 */
[----:B------:R-:W-:Y:S01]  /*2200*/  FADD.FTZ R68, R113, -R68 ;  /* 0x8000004471447221 */ /* 0x000fe20000010000 */
[----:B------:R-:W-:Y:S01]  /*2210*/  FFMA.FTZ R78, R76, UR20, R77 ;  /* 0x000000144c4e7c23 */ /* 0x000fe2000801004d */
[----:B------:R-:W-:Y:S01]  /*2220*/  FFMA.FTZ R71, R71, UR20, R70 ;  /* 0x0000001447477c23 */ /* 0x000fe20008010046 */
[----:B------:R-:W-:Y:S01]  /*2230*/  FFMA.FTZ R82, R79, UR20, R80 ;  /* 0x000000144f527c23 */ /* 0x000fe20008010050 */
[--C-:B------:R-:W-:Y:S01]  /*2240*/  FFMA.FTZ R77, R110, UR21, R86.reuse ;  /* 0x000000156e4d7c23 */ /* 0x100fe20008010056 */
[--C-:B------:R-:W-:Y:S01]  /*2250*/  FFMA.FTZ R84, R100, UR21, R86.reuse ;  /* 0x0000001564547c23 */ /* 0x100fe20008010056 */
[--C-:B------:R-:W-:Y:S01]  /*2260*/  FFMA.FTZ R70, R112, UR21, R86.reuse ;  /* 0x0000001570467c23 */ /* 0x100fe20008010056 */
[----:B------:R-:W-:Y:S01]  /*2270*/  FFMA.FTZ R79, R104, UR21, R86 ;  /* 0x00000015684f7c23 */ /* 0x000fe20008010056 */
[----:B------:R-:W-:Y:S01]  /*2280*/  FFMA.FTZ R68, R68, UR20, R69 ;  /* 0x0000001444447c23 */ /* 0x000fe20008010045 */
        /* <DEDUP_REMOVED lines=8> */
[----:B------:R-:W-:Y:S01]  /*2310*/  FFMA.FTZ R83, R84, UR20, R81 ;  /* 0x0000001454537c23 */ /* 0x000fe20008010051 */
[----:B------:R-:W-:Y:S01]  /*2320*/  FFMA.FTZ R76, R77, UR20, R76 ;  /* 0x000000144d4c7c23 */ /* 0x000fe2000801004c */
[----:B------:R-:W-:Y:S01]  /*2330*/  FFMA.FTZ R81, R79, UR20, R80 ;  /* 0x000000144f517c23 */ /* 0x000fe20008010050 */
[----:B------:R-:W-:-:S02]  /*2340*/  FFMA.FTZ R69, R70, UR20, R69 ;  /* 0x0000001446457c23 */ /* 0x000fc40008010045 */
        /* <DEDUP_REMOVED lines=9> */
.L_x_1284:
        /* <DEDUP_REMOVED lines=46> */
.L_x_1286:
[--C-:B------:R-:W-:Y:S01]  /*26c0*/  FFMA.FTZ R71, R109, UR21, R86.reuse ;  /* 0x000000156d477c23 */ /* 0x100fe20008010056 */
[--C-:B------:R-:W-:Y:S01]  /*26d0*/  FFMA.FTZ R72, R107, UR21, R86.reuse ;  /* 0x000000156b487c23 */ /* 0x100fe20008010056 */
[--C-:B------:R-:W-:Y:S01]  /*26e0*/  FFMA.FTZ R74, R103, UR21, R86.reuse ;  /* 0x00000015674a7c23 */ /* 0x100fe20008010056 */
[----:B------:R-:W-:Y:S01]  /*26f0*/  FFMA.FTZ R68, R115, UR21, R86 ;  /* 0x0000001573447c23 */ /* 0x000fe20008010056 */
[----:B------:R-:W-:Y:S02]  /*2700*/  HADD2.F32 R70, -RZ, R17.H0_H0 ;  /* 0x20000011ff467230 */ /* 0x000fe40000004100 */
[----:B------:R-:W-:Y:S01]  /*2710*/  FADD.FTZ R71, R108, -R71 ;  /* 0x800000476c477221 */ /* 0x000fe20000010000 */
[----:B------:R-:W-:Y:S02]  /*2720*/  HADD2.F32 R73, -RZ, R18.H0_H0 ;  /* 0x20000012ff497230 */ /* 0x000fe40000004100 */
[----:B------:R-:W-:Y:S01]  /*2730*/  FADD.FTZ R72, R105, -R72 ;  /* 0x8000004869487221 */ /* 0x000fe20000010000 */
[----:B------:R-:W-:-:S02]  /*2740*/  HADD2.F32 R75, -RZ, R19.H0_H0 ;  /* 0x20000013ff4b7230 */ /* 0x000fc40000004100 */
[----:B------:R-:W-:Y:S01]  /*2750*/  FADD.FTZ R74, R101, -R74 ;  /* 0x8000004a654a7221 */ /* 0x000fe20000010000 */
[----:B------:R-:W-:Y:S02]  /*2760*/  HADD2.F32 R69, -RZ, R16.H0_H0 ;  /* 0x20000010ff457230 */ /* 0x000fe40000004100 */
        /* <DEDUP_REMOVED lines=33> */
.L_x_1282:
        /* <DEDUP_REMOVED lines=14> */
.L_x_1278:
[----:B------:R-:W-:Y:S05]  /*2a60*/  BSYNC.RECONVERGENT B0 ;  /* 0x0000000000007941 */ /* 0x000fea0003800200 */
.L_x_1277:
        /* <DEDUP_REMOVED lines=58> */
.L_x_1291:
[--C-:B0-----:R-:W-:Y:S01]  /*2e10*/  FFMA.FTZ R74, R97, UR21, R86.reuse ;  /* 0x00000015614a7c23 */ /* 0x101fe20008010056 */
[--C-:B------:R-:W-:Y:S01]  /*2e20*/  FFMA.FTZ R76, R11, UR21, R86.reuse ;  /* 0x000000150b4c7c23 */ /* 0x100fe20008010056 */
[----:B------:R-:W-:Y:S01]  /*2e30*/  FFMA.FTZ R79, R7, UR21, R86 ;  /* 0x00000015074f7c23 */ /* 0x000fe20008010056 */
[----:B------:R-:W-:Y:S02]  /*2e40*/  HADD2.F32 R75, -RZ, R13.H0_H0 ;  /* 0x2000000dff4b7230 */ /* 0x000fe40000004100 */
[----:B------:R-:W-:Y:S01]  /*2e50*/  FADD.FTZ R74, R93, -R74 ;  /* 0x8000004a5d4a7221 */ /* 0x000fe20000010000 */
[----:B------:R-:W-:Y:S02]  /*2e60*/  HADD2.F32 R77, -RZ, R14.H0_H0 ;  /* 0x2000000eff4d7230 */ /* 0x000fe40000004100 */
[----:B------:R-:W-:Y:S01]  /*2e70*/  FADD.FTZ R76, R9, -R76 ;  /* 0x8000004c094c7221 */ /* 0x000fe20000010000 */
[----:B------:R-:W-:Y:S02]  /*2e80*/  HADD2.F32 R80, -RZ, R15.H0_H0 ;  /* 0x2000000fff507230 */ /* 0x000fe40000004100 */
[----:B------:R-:W-:Y:S01]  /*2e90*/  FADD.FTZ R79, R6, -R79 ;  /* 0x8000004f064f7221 */ /* 0x000fe20000010000 */
[----:B------:R-:W-:Y:S01]  /*2ea0*/  FFMA.FTZ R73, R3, UR21, R86 ;  /* 0x0000001503497c23 */ /* 0x000fe20008010056 */
[----:B------:R-:W-:-:S02]  /*2eb0*/  HADD2.F32 R72, -RZ, R12.H0_H0 ;  /* 0x2000000cff487230 */ /* 0x000fc40000004100 */
[----:B------:R-:W-:Y:S01]  /*2ec0*/  FFMA.FTZ R75, R74, UR20, R75 ;  /* 0x000000144a4b7c23 */ /* 0x000fe2000801004b */
[----:B------:R-:W-:Y:S01]  /*2ed0*/  FFMA.FTZ R78, R76, UR20, R77 ;  /* 0x000000144c4e7c23 */ /* 0x000fe2000801004d */
[----:B------:R-:W-:Y:S01]  /*2ee0*/  FFMA.FTZ R82, R79, UR20, R80 ;  /* 0x000000144f527c23 */ /* 0x000fe20008010050 */
[----:B------:R-:W-:Y:S01]  /*2ef0*/  FADD.FTZ R73, R96, -R73 ;  /* 0x8000004960497221 */ /* 0x000fe20000010000 */
        /* <DEDUP_REMOVED lines=26> */
.L_x_1290:
[----:B0-----:R-:W0:Y:S02]  /*30a0*/  LDC.64 R76, c[0x0][0x470] ;  /* 0x00011c00ff4c7b82 */ /* 0x001e240000000a00 */
[----:B0-----:R-:W-:-:S04]  /*30b0*/  ISETP.NE.U32.AND P1, PT, R76, RZ, PT ;  /* 0x000000ff4c00720c */ /* 0x001fc80003f25070 */
[----:B------:R-:W-:-:S13]  /*30c0*/  ISETP.NE.AND.EX P1, PT, R77, RZ, PT, P1 ;  /* 0x000000ff4d00720c */ /* 0x000fda0003f25310 */
[----:B------:R-:W-:Y:S05]  /*30d0*/  @!P1 BRA `(.L_x_1293) ;  /* 0x0000000000a49947 */ /* 0x000fea0003800000 */
[--C-:B------:R-:W-:Y:S01]  /*30e0*/  FFMA.FTZ R70, R97, UR21, R86.reuse ;  /* 0x0000001561467c23 */ /* 0x100fe20008010056 */
        /* <DEDUP_REMOVED lines=40> */
.L_x_1293:
[--C-:B------:R-:W-:Y:S01]  /*3370*/  FFMA.FTZ R78, R4, UR21, R86.reuse ;  /* 0x00000015044e7c23 */ /* 0x100fe20008010056 */
[--C-:B------:R-:W-:Y:S01]  /*3380*/  FFMA.FTZ R76, R11, UR21, R86.reuse ;  /* 0x000000150b4c7c23 */ /* 0x100fe20008010056 */
[----:B------:R-:W-:Y:S01]  /*3390*/  FFMA.FTZ R79, R10, UR21, R86 ;  /* 0x000000150a4f7c23 */ /* 0x000fe20008010056 */
        /* <DEDUP_REMOVED lines=14> */
[--C-:B------:R-:W-:Y:S01]  /*3480*/  FFMA.FTZ R77, R3, UR21, R86.reuse ;  /* 0x00000015034d7c23 */ /* 0x100fe20008010056 */
[----:B------:R-:W-:Y:S01]  /*3490*/  FFMA.FTZ R86, R98, UR21, R86 ;  /* 0x0000001562567c23 */ /* 0x000fe20008010056 */
[----:B------:R-:W-:Y:S01]  /*34a0*/  FFMA.FTZ R79, R83, UR20, R80 ;  /* 0x00000014534f7c23 */ /* 0x000fe20008010050 */
[--C-:B------:R-:W-:Y:S02]  /*34b0*/  HADD2.F32 R83, -RZ, R13.reuse.H0_H0 ;  /* 0x2000000dff537230 */ /* 0x100fe40000004100 */
[----:B------:R-:W-:Y:S01]  /*34c0*/  FADD.FTZ R78, R93, -R78 ;  /* 0x8000004e5d4e7221 */ /* 0x000fe20000010000 */
[----:B------:R-:W-:-:S02]  /*34d0*/  HADD2.F32 R80, -RZ, R13.H1_H1 ;  /* 0x3000000dff507230 */ /* 0x000fc40000004100 */
        /* <DEDUP_REMOVED lines=14> */
.L_x_1289:
        /* <DEDUP_REMOVED lines=45> */
.L_x_1295:
        /* <DEDUP_REMOVED lines=33> */
.L_x_1294:
        /* <DEDUP_REMOVED lines=37> */
.L_x_1296:
        /* <DEDUP_REMOVED lines=27> */
[----:B------:R-:W-:-:S07]  /*3ea0*/  F2FP.F16.F32.PACK_AB R79, R84, R83 ;  /* 0x00000053544f723e */ /* 0x000fce00000000ff */
.L_x_1292:
        /* <DEDUP_REMOVED lines=9> */
.L_x_1288:
[----:B------:R-:W-:Y:S05]  /*3f40*/  BSYNC.RECONVERGENT B0 ;  /* 0x0000000000007941 */ /* 0x000fea0003800200 */
.L_x_1287:
[----:B------:R-:W-:Y:S01]  /*3f50*/  UPLOP3.LUT UP1, UPT, UPT, UPT, UP1, 0x40, 0x4 ;  /* 0x000000000004789c */ /* 0x000fe20003f2e810 */
[----:B------:R-:W-:Y:S10]  /*3f60*/  BRA.U !UP2, `(.L_x_1297) ;  /* 0xffffffc50a387547 */ /* 0x000ff4000b83ffff */
.L_x_1270:
        /* <DEDUP_REMOVED lines=23> */
.L_x_1298:
        /* <DEDUP_REMOVED lines=10> */
.L_x_2842:


//--------------------- .text._ZN10layer_norm31ln_parallel_residual_bwd_kernelINS_13Kernel_traitsIf6__halfS2_S2_fjLj4096ELj1ELj1ELj8ELj16ENS_18Kernel_traits_baseILj4096EfS2_S2_S2_fjLj256EEEEELb0ELb1ELb1EEEvNS_9BwdParamsE --------------------------
	.section	.text._ZN10layer_norm31ln_parallel_residual_bwd_kernelINS_13Kernel_traitsIf6__halfS2_S2_fjLj4096ELj1ELj1ELj8ELj16ENS_18Kernel_traits_baseILj4096EfS2_S2_S2_fjLj256EEEEELb0ELb1ELb1EEEvNS_9BwdParamsE,"ax",@progbits
	.align	128
        .global         _ZN10layer_norm31ln_parallel_residual_bwd_kernelINS_13Kernel_traitsIf6__halfS2_S2_fjLj4096ELj1ELj1ELj8ELj16ENS_18Kernel_traits_baseILj4096EfS2_S2_S2_fjLj256EEEEELb0ELb1ELb1EEEvNS_9BwdParamsE
        .type           _ZN10layer_norm31ln_parallel_residual_bwd_kernelINS_13Kernel_traitsIf6__halfS2_S2_fjLj4096ELj1ELj1ELj8ELj16ENS_18Kernel_traits_baseILj4096EfS2_S2_S2_fjLj256EEEEELb0ELb1ELb1EEEvNS_9BwdParamsE,@function
        .size           _ZN10layer_norm31ln_parallel_residual_bwd_kernelINS_13Kernel_traitsIf6__halfS2_S2_fjLj4096ELj1ELj1ELj8ELj16ENS_18Kernel_traits_baseILj4096EfS2_S2_S2_fjLj256EEEEELb0ELb1ELb1EEEvNS_9BwdParamsE,(.L_x_2843 - _ZN10layer_norm31ln_parallel_residual_bwd_kernelINS_13Kernel_traitsIf6__halfS2_S2_fjLj4096ELj1ELj1ELj8ELj16ENS_18Kernel_traits_baseILj4096EfS2_S2_S2_fjLj256EEEEELb0ELb1ELb1EEEvNS_9BwdParamsE)
        .other          _ZN10layer_norm31ln_parallel_residual_bwd_kernelINS_13Kernel_traitsIf6__halfS2_S2_fjLj4096ELj1ELj1ELj8ELj16ENS_18Kernel_traits_baseILj4096EfS2_S2_S2_fjLj256EEEEELb0ELb1ELb1EEEvNS_9BwdParamsE,@"STO_CUDA_ENTRY STV_DEFAULT"
_ZN10layer_norm31ln_parallel_residual_bwd_kernelINS_13Kernel_traitsIf6__halfS2_S2_fjLj4096ELj1ELj1ELj8ELj16ENS_18Kernel_traits_baseILj4096EfS2_S2_S2_fjLj256EEEEELb0ELb1ELb1EEEvNS_9BwdParamsE:
.text._ZN10layer_norm31ln_parallel_residual_bwd_kernelINS_13Kernel_traitsIf6__halfS2_S2_fjLj4096ELj1ELj1ELj8ELj16ENS_18Kernel_traits_baseILj4096EfS2_S2_S2_fjLj256EEEEELb0ELb1ELb1EEEvNS_9BwdParamsE:
        /* <DEDUP_REMOVED lines=31> */
[----:B------:R-:W-:Y:S02]  /*01f0*/  MOV R3, RZ ;  /* 0x000000ff00037202 */ /* 0x000fe40000000f00 */
        /* <DEDUP_REMOVED lines=14> */
[----:B------:R-:W-:Y:S01]  /*02e0*/  CS2R R72, SRZ ;  /* 0x0000000000487805 */ /* 0x000fe2000001ff00 */
[----:B--2---:R-:W5:Y:S01]  /*02f0*/  LDG.E.128 R24, desc[UR12][R4.64] ;  /* 0x0000000c04187981 */ /* 0x004f62000c1e1d00 */
[----:B------:R-:W-:Y:S02]  /*0300*/  PLOP3.LUT P0, PT, PT, PT, UP0, 0x80, 0x8 ;  /* 0x000000000008781c */ /* 0x000fe40003f0f008 */
[----:B------:R-:W-:Y:S02]  /*0310*/  CS2R R74, SRZ ;  /* 0x00000000004a7805 */ /* 0x000fe4000001ff00 */
[----:B------:R-:W-:Y:S01]  /*0320*/  PLOP3.LUT P3, PT, PT, PT, UP2, 0x80, 0x8 ;  /* 0x000000000008781c */ /* 0x000fe20003f6f028 */
[----:B------:R-:W5:Y:S01]  /*0330*/  LDG.E.128 R28, desc[UR12][R4.64+0x10] ;  /* 0x0000100c041c7981 */ /* 0x000f62000c1e1d00 */
[----:B------:R-:W0:Y:S03]  /*0340*/  LDCU UR11, c[0x0][0x388] ;  /* 0x00007100ff0b77ac */ /* 0x000e260008000800 */
[----:B------:R-:W5:Y:S01]  /*0350*/  LDG.E.128 R32, desc[UR12][R4.64+0x2000] ;  /* 0x0020000c04207981 */ /* 0x000f62000c1e1d00 */
[----:B------:R-:W1:Y:S03]  /*0360*/  LDCU UR14, c[0x0][0x400] ;  /* 0x00008000ff0e77ac */ /* 0x000e660008000800 */
[----:B------:R2:W5:Y:S01]  /*0370*/  LDG.E.128 R36, desc[UR12][R4.64+0x2010] ;  /* 0x0020100c04247981 */ /* 0x000562000c1e1d00 */
[----:B------:R-:W3:Y:S01]  /*0380*/  LDCU.64 UR6, c[0x0][0x470] ;  /* 0x00008e00ff0677ac */ /* 0x000ee20008000a00 */
[----:B------:R-:W4:Y:S01]  /*0390*/  LDCU.64 UR8, c[0x0][0x478] ;  /* 0x00008f00ff0877ac */ /* 0x000f220008000a00 */
[----:B--2---:R-:W-:-:S07]  /*03a0*/  CS2R R4, SRZ ;  /* 0x0000000000047805 */ /* 0x004fce000001ff00 */
.L_x_1318:
[----:B--2---:R-:W2:Y:S01]  /*03b0*/  S2R R56, SR_TID.X ;  /* 0x0000000000387919 */ /* 0x004ea20000002100 */
[----:B------:R-:W1:Y:S01]  /*03c0*/  LDC.64 R54, c[0x0][0x3a8] ;  /* 0x0000ea00ff367b82 */ /* 0x000e620000000a00 */
[----:B0-----:R-:W-:-:S05]  /*03d0*/  IMAD R0, R2, UR11, RZ ;  /* 0x0000000b02007c24 */ /* 0x001fca000f8e02ff */
[----:B------:R-:W-:Y:S02]  /*03e0*/  SHF.R.S32.HI R57, RZ, 0x1f, R0 ;  /* 0x0000001fff397819 */ /* 0x000fe40000011400 */
[----:B------:R-:W0:Y:S02]  /*03f0*/  LDC.64 R52, c[0x0][0x428] ;  /* 0x00010a00ff347b82 */ /* 0x000e240000000a00 */
[----:B------:R-:W-:-:S06]  /*0400*/  LEA.HI R57, R57, R0, RZ, 0x3 ;  /* 0x0000000039397211 */ /* 0x000fcc00078f18ff */
[----:B------:R-:W3:Y:S08]  /*0410*/  LDC.64 R86, c[0x0][0x3c0] ;  /* 0x0000f000ff567b82 */ /* 0x000ef00000000a00 */
[----:B------:R-:W4:Y:S01]  /*0420*/  LDC.64 R80, c[0x0][0x3c8] ;  /* 0x0000f200ff507b82 */ /* 0x000f220000000a00 */
[----:B--2---:R-:W-:-:S07]  /*0430*/  LEA.HI.SX32 R78, R57, R56, 0x1d ;  /* 0x00000038394e7211 */ /* 0x004fce00078feaff */
[----:B------:R-:W2:Y:S01]  /*0440*/  @P0 LDC.64 R84, c[0x0][0x438] ;  /* 0x00010e00ff540b82 */ /* 0x000ea20000000a00 */
[C---:B-1----:R-:W-:Y:S01]  /*0450*/  IMAD.WIDE.U32 R56, R78.reuse, 0x10, R54 ;  /* 0x000000104e387825 */ /* 0x042fe200078e0036 */
[----:B------:R-:W-:-:S03]  /*0460*/  IADD3 R76, PT, PT, R78, 0x100, RZ ;  /* 0x000001004e4c7810 */ /* 0x000fc60007ffe0ff */
[----:B0-----:R-:W-:-:S03]  /*0470*/  IMAD.WIDE.U32 R60, R78, 0x10, R52 ;  /* 0x000000104e3c7825 */ /* 0x001fc600078e0034 */
[----:B------:R-:W0:Y:S01]  /*0480*/  LDC.64 R82, c[0x0][0x438] ;  /* 0x00010e00ff527b82 */ /* 0x000e220000000a00 */
[----:B------:R-:W2:Y:S01]  /*0490*/  LDG.E.128 R56, desc[UR12][R56.64] ;  /* 0x0000000c38387981 */ /* 0x000ea2000c1e1d00 */
[----:B---3--:R-:W-:-:S03]  /*04a0*/  IMAD.WIDE R86, R2, 0x4, R86 ;  /* 0x0000000402567825 */ /* 0x008fc600078e0256 */
[----:B------:R-:W3:Y:S01]  /*04b0*/  LDG.E.128 R60, desc[UR12][R60.64] ;  /* 0x0000000c3c3c7981 */ /* 0x000ee2000c1e1d00 */
[----:B------:R-:W-:-:S03]  /*04c0*/  IMAD.WIDE.U32 R64, R76, 0x10, R54 ;  /* 0x000000104c407825 */ /* 0x000fc600078e0036 */
[----:B------:R-:W3:Y:S04]  /*04d0*/  LDG.E R86, desc[UR12][R86.64] ;  /* 0x0000000c56567981 */ /* 0x000ee8000c1e1900 */
[----:B------:R-:W3:Y:S01]  /*04e0*/  LDG.E.128 R64, desc[UR12][R64.64] ;  /* 0x0000000c40407981 */ /* 0x000ee2000c1e1d00 */
[----:B------:R-:W-:-:S04]  /*04f0*/  IMAD.WIDE.U32 R52, R76, 0x10, R52 ;  /* 0x000000104c347825 */ /* 0x000fc800078e0034 */
[----:B----4-:R-:W-:Y:S02]  /*0500*/  IMAD.WIDE R88, R2, 0x4, R80 ;  /* 0x0000000402587825 */ /* 0x010fe400078e0250 */
[----:B------:R-:W4:Y:S01]  /*0510*/  LDG.E.128 R52, desc[UR12][R52.64] ;  /* 0x0000000c34347981 */ /* 0x000f22000c1e1d00 */
[----:B------:R-:W1:Y:S03]  /*0520*/  LDC.64 R80, c[0x0][0x380] ;  /* 0x0000e000ff507b82 */ /* 0x000e660000000a00 */
[----:B------:R-:W4:Y:S01]  /*0530*/  LDG.E R77, desc[UR12][R88.64] ;  /* 0x0000000c584d7981 */ /* 0x000f22000c1e1900 */
[----:B--2---:R-:W-:Y:S01]  /*0540*/  @P0 IMAD.WIDE.U32 R84, R78, 0x10, R84 ;  /* 0x000000104e540825 */ /* 0x004fe200078e0054 */
[----:B0-----:R-:W-:-:S04]  /*0550*/  ISETP.NE.U32.AND P1, PT, R82, RZ, PT ;  /* 0x000000ff5200720c */ /* 0x001fc80003f25070 */
[----:B-----5:R0:W5:Y:S01]  /*0560*/  @P0 LDG.E.128 R20, desc[UR12][R84.64] ;  /* 0x0000000c54140981 */ /* 0x020162000c1e1d00 */
[----:B------:R-:W-:Y:S02]  /*0570*/  ISETP.NE.AND.EX P0, PT, R83, RZ, PT, P1 ;  /* 0x000000ff5300720c */ /* 0x000fe40003f05310 */
[----:B-1----:R-:W-:-:S04]  /*0580*/  IADD3 R2, PT, PT, R2, R80, RZ ;  /* 0x0000005002027210 */ /* 0x002fc80007ffe0ff */
[----:B------:R-:W-:Y:S01]  /*0590*/  ISETP.GE.AND P4, PT, R2, R81, PT ;  /* 0x000000510200720c */ /* 0x000fe20003f86270 */
[----:B------:R-:W-:Y:S01]  /*05a0*/  BSSY.RECONVERGENT B0, `(.L_x_1300) ;  /* 0x0000096000007945 */ /* 0x000fe20003800200 */
[--C-:B------:R-:W-:Y:S02]  /*05b0*/  HADD2.F32 R80, -RZ, R58.reuse.H0_H0 ;  /* 0x2000003aff507230 */ /* 0x100fe40000004100 */
[----:B------:R-:W-:Y:S02]  /*05c0*/  HADD2.F32 R112, -RZ, R58.H1_H1 ;  /* 0x3000003aff707230 */ /* 0x000fe40000004100 */
[----:B---3--:R-:W-:Y:S02]  /*05d0*/  HADD2.F32 R58, -RZ, R60.H0_H0 ;  /* 0x2000003cff3a7230 */ /* 0x008fe40000004100 */
[--C-:B------:R-:W-:Y:S02]  /*05e0*/  HADD2.F32 R0, -RZ, R56.reuse.H0_H0 ;  /* 0x20000038ff007230 */ /* 0x100fe40000004100 */
[----:B------:R-:W-:-:S02]  /*05f0*/  HADD2.F32 R106, -RZ, R56.H1_H1 ;  /* 0x30000038ff6a7230 */ /* 0x000fc40000004100 */
[--C-:B------:R-:W-:Y:S02]  /*0600*/  HADD2.F32 R79, -RZ, R57.reuse.H0_H0 ;  /* 0x20000039ff4f7230 */ /* 0x100fe40000004100 */
[----:B------:R-:W-:Y:S02]  /*0610*/  HADD2.F32 R110, -RZ, R57.H1_H1 ;  /* 0x30000039ff6e7230 */ /* 0x000fe40000004100 */
[----:B------:R-:W1:Y:S01]  /*0620*/  @P0 LDC.64 R56, c[0x0][0x438] ;  /* 0x00010e00ff380b82 */ /* 0x000e620000000a00 */
[----:B------:R-:W-:Y:S02]  /*0630*/  HADD2.F32 R116, -RZ, R60.H1_H1 ;  /* 0x3000003cff747230 */ /* 0x000fe40000004100 */
[----:B------:R-:W-:Y:S01]  /*0640*/  FMUL.FTZ R96, R24, R58 ;  /* 0x0000003a18607220 */ /* 0x000fe20000410000 */
[--C-:B------:R-:W-:Y:S02]  /*0650*/  HADD2.F32 R81, -RZ, R59.reuse.H0_H0 ;  /* 0x2000003bff517230 */ /* 0x100fe40000004100 */
[----:B------:R-:W-:Y:S01]  /*0660*/  HADD2.F32 R114, -RZ, R59.H1_H1 ;  /* 0x3000003bff727230 */ /* 0x000fe20000004100 */
[----:B------:R-:W-:Y:S01]  /*0670*/  FSEL R59, R86, RZ, !P3 ;  /* 0x000000ff563b7208 */ /* 0x000fe20005800000 */
[----:B0-----:R-:W-:-:S02]  /*0680*/  HADD2.F32 R84, -RZ, R64.H0_H0 ;  /* 0x20000040ff547230 */ /* 0x001fc40000004100 */
[----:B------:R-:W-:Y:S02]  /*0690*/  HADD2.F32 R86, -RZ, R64.H1_H1 ;  /* 0x30000040ff567230 */ /* 0x000fe40000004100 */
[--C-:B------:R-:W-:Y:S02]  /*06a0*/  HADD2.F32 R87, -RZ, R65.reuse.H0_H0 ;  /* 0x20000041ff577230 */ /* 0x100fe40000004100 */
[----:B------:R-:W-:Y:S02]  /*06b0*/  HADD2.F32 R88, -RZ, R65.H1_H1 ;  /* 0x30000041ff587230 */ /* 0x000fe40000004100 */
[--C-:B------:R-:W-:Y:S02]  /*06c0*/  HADD2.F32 R89, -RZ, R66.reuse.H0_H0 ;  /* 0x20000042ff597230 */ /* 0x100fe40000004100 */
[----:B------:R-:W-:Y:S02]  /*06d0*/  HADD2.F32 R90, -RZ, R66.H1_H1 ;  /* 0x30000042ff5a7230 */ /* 0x000fe40000004100 */
[----:B------:R-:W-:-:S02]  /*06e0*/  HADD2.F32 R91, -RZ, R67.H0_H0 ;  /* 0x20000043ff5b7230 */ /* 0x000fc40000004100 */
[----:B------:R-:W-:Y:S02]  /*06f0*/  HADD2.F32 R92, -RZ, R67.H1_H1 ;  /* 0x30000043ff5c7230 */ /* 0x000fe40000004100 */
[----:B------:R-:W-:Y:S01]  /*0700*/  FMUL.FTZ R95, R25, R116 ;  /* 0x00000074195f7220 */ /* 0x000fe20000410000 */
[--C-:B------:R-:W-:Y:S02]  /*0710*/  HADD2.F32 R115, -RZ, R61.reuse.H0_H0 ;  /* 0x2000003dff737230 */ /* 0x100fe40000004100 */
[----:B------:R-:W-:Y:S01]  /*0720*/  FADD.FTZ R98, RZ, R96 ;  /* 0x00000060ff627221 */ /* 0x000fe20000010000 */
[C---:B------:R-:W-:Y:S01]  /*0730*/  FADD.FTZ R66, -R59.reuse, R80 ;  /* 0x000000503b427221 */ /* 0x040fe20000010100 */
[----:B------:R-:W-:Y:S02]  /*0740*/  HADD2.F32 R117, -RZ, R61.H1_H1 ;  /* 0x3000003dff757230 */ /* 0x000fe40000004100 */
        /* <DEDUP_REMOVED lines=15> */
[----:B------:R-:W-:Y:S01]  /*0840*/  FMUL.FTZ R94, R26, R115 ;  /* 0x000000731a5e7220 */ /* 0x000fe20000410000 */
[----:B------:R-:W-:Y:S01]  /*0850*/  FADD.FTZ R59, R95, R98 ;  /* 0x000000625f3b7221 */ /* 0x000fe20000010000 */
[----:B------:R-:W-:-:S02]  /*0860*/  HADD2.F32 R60, -RZ, R62.H0_H0 ;  /* 0x2000003eff3c7230 */ /* 0x000fc40000004100 */
[----:B------:R-:W-:Y:S01]  /*0870*/  FMUL.FTZ R93, R27, R117 ;  /* 0x000000751b5d7220 */ /* 0x000fe20000410000 */
[----:B------:R-:W-:Y:S01]  /*0880*/  FADD.FTZ R100, R94, R59 ;  /* 0x0000003b5e647221 */ /* 0x000fe20000010000 */
[----:B------:R-:W-:Y:S02]  /*0890*/  HADD2.F32 R62, -RZ, R62.H1_H1 ;  /* 0x3000003eff3e7230 */ /* 0x000fe40000004100 */
[----:B------:R-:W-:Y:S01]  /*08a0*/  FMUL.FTZ R98, R28, R60 ;  /* 0x0000003c1c627220 */ /* 0x000fe20000410000 */
[----:B------:R-:W-:Y:S01]  /*08b0*/  FADD.FTZ R59, R93, R100 ;  /* 0x000000645d3b7221 */ /* 0x000fe20000010000 */
[----:B------:R-:W-:Y:S02]  /*08c0*/  HADD2.F32 R61, -RZ, R63.H0_H0 ;  /* 0x2000003fff3d7230 */ /* 0x000fe40000004100 */
[----:B------:R-:W-:Y:S01]  /*08d0*/  FMUL.FTZ R101, R29, R62 ;  /* 0x0000003e1d657220 */ /* 0x000fe20000410000 */
[--C-:B----4-:R-:W-:Y:S02]  /*08e0*/  HADD2.F32 R119, -RZ, R52.reuse.H0_H0 ;  /* 0x20000034ff777230 */ /* 0x110fe40000004100 */
[----:B------:R-:W-:-:S02]  /*08f0*/  HADD2.F32 R99, -RZ, R52.H1_H1 ;  /* 0x30000034ff637230 */ /* 0x000fc40000004100 */
[----:B------:R-:W-:Y:S01]  /*0900*/  FADD.FTZ R52, R98, R59 ;  /* 0x0000003b62347221 */ /* 0x000fe20000010000 */
[----:B-1----:R-:W-:-:S04]  /*0910*/  @P0 IMAD.WIDE.U32 R56, R76, 0x10, R56 ;  /* 0x000000104c380825 */ /* 0x002fc800078e0038 */
[----:B------:R-:W-:Y:S01]  /*0920*/  FMUL.FTZ R0, R77, R0 ;  /* 0x000000004d007220 */ /* 0x000fe20000410000 */
[----:B------:R-:W-:Y:S01]  /*0930*/  FMUL.FTZ R104, R30, R61 ;  /* 0x0000003d1e687220 */ /* 0x000fe20000410000 */
[----:B------:R-:W-:Y:S01]  /*0940*/  HADD2.F32 R63, -RZ, R63.H1_H1 ;  /* 0x3000003fff3f7230 */ /* 0x000fe20000004100 */
[----:B------:R0:W5:Y:S01]  /*0950*/  @P0 LDG.E.128 R44, desc[UR12][R56.64] ;  /* 0x0000000c382c0981 */ /* 0x000162000c1e1d00 */
[--C-:B------:R-:W-:Y:S02]  /*0960*/  HADD2.F32 R97, -RZ, R53.reuse.H0_H0 ;  /* 0x20000035ff617230 */ /* 0x100fe40000004100 */
[----:B------:R-:W-:Y:S02]  /*0970*/  HADD2.F32 R102, -RZ, R53.H1_H1 ;  /* 0x30000035ff667230 */ /* 0x000fe40000004100 */
[----:B------:R-:W-:Y:S01]  /*0980*/  FADD.FTZ R53, R101, R52 ;  /* 0x0000003465357221 */ /* 0x000fe20000010000 */
[----:B------:R-:W-:Y:S01]  /*0990*/  FMUL.FTZ R106, R77, R106 ;  /* 0x0000006a4d6a7220 */ /* 0x000fe20000410000 */
[----:B------:R-:W-:-:S02]  /*09a0*/  FMUL.FTZ R105, R31, R63 ;  /* 0x0000003f1f697220 */ /* 0x000fc40000410000 */
[----:B------:R-:W-:Y:S01]  /*09b0*/  FADD.FTZ R52, R104, R53 ;  /* 0x0000003568347221 */ /* 0x000fe20000010000 */
[----:B0-----:R-:W-:Y:S01]  /*09c0*/  FFMA.FTZ R57, R0, R96, RZ ;  /* 0x0000006000397223 */ /* 0x001fe200000100ff */
[--C-:B------:R-:W-:Y:S02]  /*09d0*/  HADD2.F32 R100, -RZ, R54.reuse.H0_H0 ;  /* 0x20000036ff647230 */ /* 0x100fe40000004100 */
[----:B------:R-:W-:Y:S01]  /*09e0*/  FMUL.FTZ R107, R77, R64 ;  /* 0x000000404d6b7220 */ /* 0x000fe20000410000 */
[----:B------:R-:W-:Y:S02]  /*09f0*/  HADD2.F32 R103, -RZ, R54.H1_H1 ;  /* 0x30000036ff677230 */ /* 0x000fe40000004100 */
[----:B------:R-:W-:Y:S01]  /*0a00*/  FFMA.FTZ R54, R106, R95, R57 ;  /* 0x0000005f6a367223 */ /* 0x000fe20000010039 */
[----:B------:R-:W-:Y:S01]  /*0a10*/  FMUL.FTZ R64, R32, R119 ;  /* 0x0000007720407220 */ /* 0x000fe20000410000 */
[----:B------:R-:W-:Y:S01]  /*0a20*/  FADD.FTZ R53, R105, R52 ;  /* 0x0000003469357221 */ /* 0x000fe20000010000 */
[----:B------:R-:W-:Y:S01]  /*0a30*/  FMUL.FTZ R109, R77, R110 ;  /* 0x0000006e4d6d7220 */ /* 0x000fe20000410000 */
[----:B------:R-:W-:Y:S01]  /*0a40*/  FFMA.FTZ R54, R107, R94, R54 ;  /* 0x0000005e6b367223 */ /* 0x000fe20000010036 */
[----:B------:R-:W-:Y:S01]  /*0a50*/  FMUL.FTZ R65, R33, R99 ;  /* 0x0000006321417220 */ /* 0x000fe20000410000 */
[----:B------:R-:W-:Y:S01]  /*0a60*/  FADD.FTZ R52, R64, R53 ;  /* 0x0000003540347221 */ /* 0x000fe20000010000 */
[----:B------:R-:W-:-:S02]  /*0a70*/  HADD2.F32 R108, -RZ, R55.H0_H0 ;  /* 0x20000037ff6c7230 */ /* 0x000fc40000004100 */
[----:B------:R-:W-:Y:S01]  /*0a80*/  FMUL.FTZ R111, R77, R66 ;  /* 0x000000424d6f7220 */ /* 0x000fe20000410000 */
[----:B------:R-:W-:Y:S02]  /*0a90*/  HADD2.F32 R110, -RZ, R55.H1_H1 ;  /* 0x30000037ff6e7230 */ /* 0x000fe40000004100 */
[----:B------:R-:W-:Y:S01]  /*0aa0*/  FFMA.FTZ R54, R109, R93, R54 ;  /* 0x0000005d6d367223 */ /* 0x000fe20000010036 */
[----:B------:R-:W-:Y:S01]  /*0ab0*/  FADD.FTZ R55, R52, R65 ;  /* 0x0000004134377221 */ /* 0x000fe20000010000 */
[----:B------:R-:W-:Y:S01]  /*0ac0*/  FMUL.FTZ R66, R34, R97 ;  /* 0x0000006122427220 */ /* 0x000fe20000410000 */
[----:B------:R-:W-:Y:S01]  /*0ad0*/  FMUL.FTZ R112, R77, R112 ;  /* 0x000000704d707220 */ /* 0x000fe20000410000 */
[----:B------:R-:W-:Y:S01]  /*0ae0*/  FFMA.FTZ R53, R111, R98, R54 ;  /* 0x000000626f357223 */ /* 0x000fe20000010036 */
[----:B------:R-:W-:Y:S01]  /*0af0*/  FMUL.FTZ R67, R35, R102 ;  /* 0x0000006623437220 */ /* 0x000fe20000410000 */
[----:B------:R-:W-:Y:S01]  /*0b00*/  FADD.FTZ R54, R55, R66 ;  /* 0x0000004237367221 */ /* 0x000fe20000010000 */
[C---:B------:R-:W-:Y:S01]  /*0b10*/  FMUL.FTZ R113, R77.reuse, R80 ;  /* 0x000000504d717220 */ /* 0x040fe20000410000 */
        /* <DEDUP_REMOVED lines=14> */
[----:B------:R-:W-:-:S02]  /*0c00*/  FADD.FTZ R55, R55, R84 ;  /* 0x0000005437377221 */ /* 0x000fc40000010000 */
[----:B------:R-:W-:Y:S01]  /*0c10*/  FFMA.FTZ R54, R85, R65, R52 ;  /* 0x0000004155367223 */ /* 0x000fe20000010034 */
[----:B------:R-:W-:Y:S01]  /*0c20*/  FMUL.FTZ R87, R77, R87 ;  /* 0x000000574d577220 */ /* 0x000fe20000410000 */
[----:B------:R-:W-:Y:S01]  /*0c30*/  FADD.FTZ R52, R55, R86 ;  /* 0x0000005637347221 */ /* 0x000fe20000010000 */
[----:B------:R-:W-:Y:S02]  /*0c40*/  FMUL.FTZ R88, R77, R88 ;  /* 0x000000584d587220 */ /* 0x000fe40000410000 */
        /* <DEDUP_REMOVED lines=43> */
.L_x_1301:
[----:B------:R-:W-:Y:S05]  /*0f00*/  BSYNC.RECONVERGENT B0 ;  /* 0x0000000000007941 */ /* 0x000fea0003800200 */
.L_x_1300:
        /* <DEDUP_REMOVED lines=107> */
.L_x_1304:
        /* <DEDUP_REMOVED lines=33> */
.L_x_1303:
        /* <DEDUP_REMOVED lines=36> */
.L_x_1306:
        /* <DEDUP_REMOVED lines=37> */
.L_x_1302:
        /* <DEDUP_REMOVED lines=18> */
[-C--:B------:R-:W-:Y:S01]  /*1d80*/  FFMA.FTZ R53, R0, R82.reuse, R83 ;  /* 0x0000005200357223 */ /* 0x080fe20000010053 */
[----:B------:R-:W-:Y:S01]  /*1d90*/  FADD.FTZ R60, R104, -R113 ;  /* 0x80000071683c7221 */ /* 0x000fe20000010000 */
[-CC-:B------:R-:W-:Y:S01]  /*1da0*/  FFMA.FTZ R112, R112, R82.reuse, R83.reuse ;  /* 0x0000005270707223 */ /* 0x180fe20000010053 */
[-CC-:B------:R-:W-:Y:S01]  /*1db0*/  FFMA.FTZ R107, R107, R82.reuse, R83.reuse ;  /* 0x000000526b6b7223 */ /* 0x180fe20000010053 */
[----:B------:R-:W-:Y:S01]  /*1dc0*/  FFMA.FTZ R0, R106, R82, R83 ;  /* 0x000000526a007223 */ /* 0x000fe20000010053 */
[C---:B------:R-:W-:Y:S01]  /*1dd0*/  FFMA.FTZ R63, R77.reuse, R63, R56 ;  /* 0x0000003f4d3f7223 */ /* 0x040fe20000010038 */
[----:B------:R-:W-:Y:S01]  /*1de0*/  FFMA.FTZ R58, R77, R111, R52 ;  /* 0x0000006f4d3a7223 */ /* 0x000fe20000010034 */
[----:B------:R-:W-:Y:S02]  /*1df0*/  HADD2.F32 R56, -RZ, R22.H1_H1 ;  /* 0x30000016ff387230 */ /* 0x000fe40000004100 */
[----:B------:R-:W-:Y:S01]  /*1e00*/  FADD.FTZ R96, R96, -R53 ;  /* 0x8000003560607221 */ /* 0x000fe20000010000 */
[----:B------:R-:W-:Y:S01]  /*1e10*/  FADD.FTZ R61, R101, -R112 ;  /* 0x80000070653d7221 */ /* 0x000fe20000010000 */
        /* <DEDUP_REMOVED lines=17> */
.L_x_1308:
[-CC-:B------:R-:W-:Y:S01]  /*1f30*/  FFMA.FTZ R49, R0, R82.reuse, R83.reuse ;  /* 0x0000005200317223 */ /* 0x180fe20000010053 */
        /* <DEDUP_REMOVED lines=40> */
.L_x_1307:
        /* <DEDUP_REMOVED lines=44> */
.L_x_1309:
        /* <DEDUP_REMOVED lines=44> */
.L_x_1305:
        /* <DEDUP_REMOVED lines=61> */
.L_x_1312:
        /* <DEDUP_REMOVED lines=41> */
.L_x_1311:
        /* <DEDUP_REMOVED lines=42> */
.L_x_1314:
        /* <DEDUP_REMOVED lines=37> */
.L_x_1310:
        /* <DEDUP_REMOVED lines=39> */
.L_x_1316:
        /* <DEDUP_REMOVED lines=33> */
.L_x_1315:
        /* <DEDUP_REMOVED lines=34> */
.L_x_1317:
        /* <DEDUP_REMOVED lines=28> */
.L_x_1313:
        /* <DEDUP_REMOVED lines=42> */
.L_x_1299:
        /* <DEDUP_REMOVED lines=18> */
.L_x_1319:
        /* <DEDUP_REMOVED lines=13> */
.L_x_2843:


//--------------------- .text._ZN10layer_norm31ln_parallel_residual_bwd_kernelINS_13Kernel_traitsIf6__halfS2_S2_fjLj4096ELj1ELj1ELj8ELj16ENS_18Kernel_traits_baseILj4096EfS2_S2_S2_fjLj256EEEEELb1ELb0ELb0EEEvNS_9BwdParamsE --------------------------
	.section	.text._ZN10layer_norm31ln_parallel_residual_bwd_kernelINS_13Kernel_traitsIf6__halfS2_S2_fjLj4096ELj1ELj1ELj8ELj16ENS_18Kernel_traits_baseILj4096EfS2_S2_S2_fjLj256EEEEELb1ELb0ELb0EEEvNS_9BwdParamsE,"ax",@progbits
	.align	128
        .global         _ZN10layer_norm31ln_parallel_residual_bwd_kernelINS_13Kernel_traitsIf6__halfS2_S2_fjLj4096ELj1ELj1ELj8ELj16ENS_18Kernel_traits_baseILj4096EfS2_S2_S2_fjLj256EEEEELb1ELb0ELb0EEEvNS_9BwdParamsE
        .type           _ZN10layer_norm31ln_parallel_residual_bwd_kernelINS_13Kernel_traitsIf6__halfS2_S2_fjLj4096ELj1ELj1ELj8ELj16ENS_18Kernel_traits_baseILj4096EfS2_S2_S2_fjLj256EEEEELb1ELb0ELb0EEEvNS_9BwdParamsE,@function
        .size           _ZN10layer_norm31ln_parallel_residual_bwd_kernelINS_13Kernel_traitsIf6__halfS2_S2_fjLj4096ELj1ELj1ELj8ELj16ENS_18Kernel_traits_baseILj4096EfS2_S2_S2_fjLj256EEEEELb1ELb0ELb0EEEvNS_9BwdParamsE,(.L_x_2844 - _ZN10layer_norm31ln_parallel_residual_bwd_kernelINS_13Kernel_traitsIf6__halfS2_S2_fjLj4096ELj1ELj1ELj8ELj16ENS_18Kernel_traits_baseILj4096EfS2_S2_S2_fjLj256EEEEELb1ELb0ELb0EEEvNS_9BwdParamsE)
        .other          _ZN10layer_norm31ln_parallel_residual_bwd_kernelINS_13Kernel_traitsIf6__halfS2_S2_fjLj4096ELj1ELj1ELj8ELj16ENS_18Kernel_traits_baseILj4096EfS2_S2_S2_fjLj256EEEEELb1ELb0ELb0EEEvNS_9BwdParamsE,@"STO_CUDA_ENTRY STV_DEFAULT"
_ZN10layer_norm31ln_parallel_residual_bwd_kernelINS_13Kernel_traitsIf6__halfS2_S2_fjLj4096ELj1ELj1ELj8ELj16ENS_18Kernel_traits_baseILj4096EfS2_S2_S2_fjLj256EEEEELb1ELb0ELb0EEEvNS_9BwdParamsE:
.text._ZN10layer_norm31ln_parallel_residual_bwd_kernelINS_13Kernel_traitsIf6__halfS2_S2_fjLj4096ELj1ELj1ELj8ELj16ENS_18Kernel_traits_baseILj4096EfS2_S2_S2_fjLj256EEEEELb1ELb0ELb0EEEvNS_9BwdParamsE:
        /* <DEDUP_REMOVED lines=18> */
[----:B----4-:R-:W-:-:S04]  /*0120*/  @P1 IMAD.WIDE.U32 R4, R134, 0x20, R4 ;  /* 0x0000002086041825 */ /* 0x010fc800078e0004 */
[C---:B--2---:R-:W-:Y:S01]  /*0130*/  @P2 IMAD.WIDE.U32 R6, R11.reuse, 0x20, R6 ;  /* 0x000000200b062825 */ /* 0x044fe200078e0006 */
[----:B---3--:R-:W5:Y:S03]  /*0140*/  @P1 LDG.E.128 R76, desc[UR6][R4.64] ;  /* 0x00000006044c1981 */ /* 0x008f66000c1e1d00 */
[----:B0-----:R-:W-:Y:S01]  /*0150*/  @P1 IMAD.WIDE.U32 R2, R134, 0x20, R2 ;  /* 0x0000002086021825 */ /* 0x001fe200078e0002 */
[----:B------:R-:W5:Y:S01]  /*0160*/  @P2 LDG.E.128 R100, desc[UR6][R6.64] ;  /* 0x0000000606642981 */ /* 0x000f62000c1e1d00 */
[----:B------:R-:W1:Y:S02]  /*0170*/  S2UR UR8, SR_CTAID.X ;  /* 0x00000000000879c3 */ /* 0x000e640000002500 */
[----:B------:R-:W-:Y:S01]  /*0180*/  @P2 IMAD.WIDE.U32 R8, R11, 0x20, R8 ;  /* 0x000000200b082825 */ /* 0x000fe200078e0008 */
[----:B------:R-:W5:Y:S04]  /*0190*/  @P2 LDG.E.128 R96, desc[UR6][R6.64+0x10] ;  /* 0x0000100606602981 */ /* 0x000f68000c1e1d00 */
[----:B------:R-:W5:Y:S04]  /*01a0*/  @P1 LDG.E.128 R84, desc[UR6][R2.64] ;  /* 0x0000000602541981 */ /* 0x000f68000c1e1d00 */
[----:B------:R-:W5:Y:S04]  /*01b0*/  @P1 LDG.E.128 R80, desc[UR6][R2.64+0x10] ;  /* 0x0000100602501981 */ /* 0x000f68000c1e1d00 */
[----:B------:R-:W5:Y:S01]  /*01c0*/  @P1 LDG.E.128 R72, desc[UR6][R4.64+0x10] ;  /* 0x0000100604481981 */ /* 0x000f62000c1e1d00 */
[----:B-1----:R-:W-:-:S03]  /*01d0*/  UISETP.GE.AND UP0, UPT, UR8, UR4, UPT ;  /* 0x000000040800728c */ /* 0x002fc6000bf06270 */
[----:B------:R-:W5:Y:S01]  /*01e0*/  @P2 LDG.E.128 R92, desc[UR6][R8.64] ;  /* 0x00000006085c2981 */ /* 0x000f62000c1e1d00 */
[----:B------:R-:W-:Y:S02]  /*01f0*/  CS2R R68, SRZ ;  /* 0x0000000000447805 */ /* 0x000fe4000001ff00 */
[----:B------:R-:W-:Y:S02]  /*0200*/  CS2R R70, SRZ ;  /* 0x0000000000467805 */ /* 0x000fe4000001ff00 */
[----:B------:R-:W-:Y:S01]  /*0210*/  CS2R R64, SRZ ;  /* 0x0000000000407805 */ /* 0x000fe2000001ff00 */
[----:B------:R0:W5:Y:S01]  /*0220*/  @P2 LDG.E.128 R88, desc[UR6][R8.64+0x10] ;  /* 0x0000100608582981 */ /* 0x000162000c1e1d00 */
        /* <DEDUP_REMOVED lines=27> */
[----:B0-----:R-:W-:Y:S02]  /*03e0*/  CS2R R8, SRZ ;  /* 0x0000000000087805 */ /* 0x001fe4000001ff00 */
[----:B------:R-:W-:Y:S01]  /*03f0*/  CS2R R10, SRZ ;  /* 0x00000000000a7805 */ /* 0x000fe2000001ff00 */
[----:B------:R-:W-:Y:S06]  /*0400*/  BRA.U UP0, `(.L_x_1320) ;  /* 0x0000006100d87547 */ /* 0x000fec000b800000 */
        /* <DEDUP_REMOVED lines=43> */
.L_x_1345:
        /* <DEDUP_REMOVED lines=14> */
[----:B------:R-:W-:-:S04]  /*07a0*/  LEA.HI.SX32 R138, R121, R134, 0x1d ;  /* 0x00000086798a7211 */ /* 0x000fc800078feaff */
[----:B------:R-:W-:Y:S02]  /*07b0*/  MOV R179, R138 ;  /* 0x0000008a00b37202 */ /* 0x000fe40000000f00 */
        /* <DEDUP_REMOVED lines=24> */
[--C-:B---3--:R-:W-:Y:S02]  /*0940*/  HADD2.F32 R129, -RZ, R116.reuse.H0_H0 ;  /* 0x20000074ff817230 */ /* 0x108fe40000004100 */
[----:B------:R-:W-:Y:S02]  /*0950*/  HADD2.F32 R141, -RZ, R116.H1_H1 ;  /* 0x30000074ff8d7230 */ /* 0x000fe40000004100 */
[--C-:B------:R-:W-:Y:S02]  /*0960*/  HADD2.F32 R155, -RZ, R119.reuse.H0_H0 ;  /* 0x20000077ff9b7230 */ /* 0x100fe40000004100 */
[----:B------:R-:W-:Y:S02]  /*0970*/  HADD2.F32 R183, -RZ, R119.H1_H1 ;  /* 0x30000077ffb77230 */ /* 0x000fe40000004100 */
[----:B------:R-:W-:Y:S01]  /*0980*/  FADD.FTZ R129, -R128, R129 ;  /* 0x0000008180817221 */ /* 0x000fe20000010100 */
[----:B------:R-:W-:-:S02]  /*0990*/  HADD2.F32 R119, -RZ, R124.H0_H0 ;  /* 0x2000007cff777230 */ /* 0x000fc40000004100 */
[----:B------:R-:W-:Y:S02]  /*09a0*/  HADD2.F32 R124, -RZ, R124.H1_H1 ;  /* 0x3000007cff7c7230 */ /* 0x000fe40000004100 */
[--C-:B------:R-:W-:Y:S02]  /*09b0*/  HADD2.F32 R145, -RZ, R117.reuse.H0_H0 ;  /* 0x20000075ff917230 */ /* 0x100fe40000004100 */
[----:B------:R-:W-:Y:S02]  /*09c0*/  HADD2.F32 R147, -RZ, R117.H1_H1 ;  /* 0x30000075ff937230 */ /* 0x000fe40000004100 */
[--C-:B------:R-:W-:Y:S02]  /*09d0*/  HADD2.F32 R149, -RZ, R118.reuse.H0_H0 ;  /* 0x20000076ff957230 */ /* 0x100fe40000004100 */
[----:B------:R-:W-:Y:S02]  /*09e0*/  HADD2.F32 R153, -RZ, R118.H1_H1 ;  /* 0x30000076ff997230 */ /* 0x000fe40000004100 */
[----:B--2---:R-:W-:-:S02]  /*09f0*/  HADD2.F32 R179, -RZ, R123.H0_H0 ;  /* 0x2000007bffb37230 */ /* 0x004fc40000004100 */
[----:B------:R-:W-:Y:S02]  /*0a00*/  HADD2.F32 R176, -RZ, R123.H1_H1 ;  /* 0x3000007bffb07230 */ /* 0x000fe40000004100 */
[----:B------:R-:W-:Y:S01]  /*0a10*/  FADD.FTZ R123, -R128, R141 ;  /* 0x0000008d807b7221 */ /* 0x000fe20000010100 */
[--C-:B------:R-:W-:Y:S02]  /*0a20*/  HADD2.F32 R117, -RZ, R120.reuse.H0_H0 ;  /* 0x20000078ff757230 */ /* 0x100fe40000004100 */
[----:B-----5:R-:W-:Y:S01]  /*0a30*/  FMUL.FTZ R141, R140, R129 ;  /* 0x000000818c8d7220 */ /* 0x020fe20000410000 */
[--C-:B0-----:R-:W-:Y:S02]  /*0a40*/  HADD2.F32 R131, -RZ, R121.reuse.H0_H0 ;  /* 0x20000079ff837230 */ /* 0x101fe40000004100 */
[----:B------:R-:W-:Y:S02]  /*0a50*/  HADD2.F32 R118, -RZ, R121.H1_H1 ;  /* 0x30000079ff767230 */ /* 0x000fe40000004100 */
[----:B------:R-:W-:Y:S01]  /*0a60*/  FMUL.FTZ R121, R76, R119 ;  /* 0x000000774c797220 */ /* 0x000fe20000410000 */
[----:B------:R-:W-:-:S02]  /*0a70*/  HADD2.F32 R120, -RZ, R120.H1_H1 ;  /* 0x30000078ff787230 */ /* 0x000fc40000004100 */
[----:B------:R-:W-:Y:S01]  /*0a80*/  FMUL.FTZ R116, R77, R124 ;  /* 0x0000007c4d747220 */ /* 0x000fe20000410000 */
[--C-:B------:R-:W-:Y:S02]  /*0a90*/  HADD2.F32 R151, -RZ, R122.reuse.H0_H0 ;  /* 0x2000007aff977230 */ /* 0x100fe40000004100 */
[----:B------:R-:W-:Y:S02]  /*0aa0*/  HADD2.F32 R130, -RZ, R122.H1_H1 ;  /* 0x3000007aff827230 */ /* 0x000fe40000004100 */
[--C-:B------:R-:W-:Y:S02]  /*0ab0*/  HADD2.F32 R177, -RZ, R125.reuse.H0_H0 ;  /* 0x2000007dffb17230 */ /* 0x100fe40000004100 */
[----:B------:R-:W-:Y:S02]  /*0ac0*/  HADD2.F32 R122, -RZ, R125.H1_H1 ;  /* 0x3000007dff7a7230 */ /* 0x000fe40000004100 */
[----:B------:R-:W-:Y:S01]  /*0ad0*/  FADD.FTZ R52, R52, R117 ;  /* 0x0000007534347221 */ /* 0x000fe20000010000 */
[-C--:B------:R-:W-:Y:S01]  /*0ae0*/  FFMA.FTZ R0, R84, R117.reuse, R121 ;  /* 0x0000007554007223 */ /* 0x080fe20000010079 */
[----:B------:R-:W-:Y:S01]  /*0af0*/  FFMA.FTZ R68, R141, R117, R68 ;  /* 0x000000758d447223 */ /* 0x000fe20000010044 */
[----:B------:R-:W-:-:S02]  /*0b00*/  HADD2.F32 R125, -RZ, R126.H0_H0 ;  /* 0x2000007eff7d7230 */ /* 0x000fc40000004100 */
[----:B-1----:R-:W-:Y:S01]  /*0b10*/  FFMA.FTZ R143, R85, R120, R116 ;  /* 0x00000078558f7223 */ /* 0x002fe20000010074 */
[----:B------:R-:W-:Y:S01]  /*0b20*/  FADD.FTZ R147, -R128, R147 ;  /* 0x0000009380937221 */ /* 0x000fe20000010100 */
[----:B------:R-:W-:Y:S01]  /*0b30*/  FMUL.FTZ R117, R78, R177 ;  /* 0x000000b14e757220 */ /* 0x000fe20000410000 */
[----:B------:R-:W-:Y:S02]  /*0b40*/  HADD2.F32 R126, -RZ, R126.H1_H1 ;  /* 0x3000007eff7e7230 */ /* 0x000fe40000004100 */
[----:B------:R-:W-:Y:S01]  /*0b50*/  FMUL.FTZ R116, R79, R122 ;  /* 0x0000007a4f747220 */ /* 0x000fe20000410000 */
[----:B------:R-:W-:Y:S01]  /*0b60*/  FADD.FTZ R149, -R128, R149 ;  /* 0x0000009580957221 */ /* 0x000fe20000010100 */
[----:B------:R-:W-:Y:S01]  /*0b70*/  FMUL.FTZ R144, R140, R147 ;  /* 0x000000938c907220 */ /* 0x000fe20000410000 */
[----:B------:R-:W-:Y:S01]  /*0b80*/  FFMA.FTZ R146, R86, R131, R117 ;  /* 0x0000008356927223 */ /* 0x000fe20000010075 */
[----:B------:R-:W-:Y:S01]  /*0b90*/  FFMA.FTZ R147, R87, R118, R116 ;  /* 0x0000007657937223 */ /* 0x000fe20000010074 */
[----:B------:R-:W-:Y:S01]  /*0ba0*/  FMUL.FTZ R117, R72, R125 ;  /* 0x0000007d48757220 */ /* 0x000fe20000410000 */
[----:B------:R-:W-:Y:S01]  /*0bb0*/  FMUL.FTZ R149, R140, R149 ;  /* 0x000000958c957220 */ /* 0x000fe20000410000 */
[----:B------:R-:W-:-:S02]  /*0bc0*/  HADD2.F32 R178, -RZ, R127.H1_H1 ;  /* 0x3000007fffb27230 */ /* 0x000fc40000004100 */
[----:B------:R-:W-:Y:S01]  /*0bd0*/  FMUL.FTZ R116, R73, R126 ;  /* 0x0000007e49747220 */ /* 0x000fe20000410000 */
[----:B------:R-:W-:Y:S01]  /*0be0*/  FADD.FTZ R153, -R128, R153 ;  /* 0x0000009980997221 */ /* 0x000fe20000010100 */
[----:B------:R-:W-:Y:S01]  /*0bf0*/  FADD.FTZ R48, R48, R151 ;  /* 0x0000009730307221 */ /* 0x000fe20000010000 */
[-C--:B------:R-:W-:Y:S01]  /*0c00*/  FFMA.FTZ R150, R80, R151.reuse, R117 ;  /* 0x0000009750967223 */ /* 0x080fe20000010075 */
[----:B------:R-:W-:Y:S01]  /*0c10*/  FFMA.FTZ R64, R149, R151, R64 ;  /* 0x0000009795407223 */ /* 0x000fe20000010040 */
[----:B------:R-:W-:Y:S02]  /*0c20*/  HADD2.F32 R181, -RZ, R127.H0_H0 ;  /* 0x2000007fffb57230 */ /* 0x000fe40000004100 */
[----:B------:R-:W-:Y:S01]  /*0c30*/  FFMA.FTZ R151, R81, R130, R116 ;  /* 0x0000008251977223 */ /* 0x000fe20000010074 */
[----:B------:R-:W-:Y:S01]  /*0c40*/  FMUL.FTZ R116, R75, R178 ;  /* 0x000000b24b747220 */ /* 0x000fe20000410000 */
[----:B------:R-:W-:Y:S01]  /*0c50*/  FMUL.FTZ R148, R140, R153 ;  /* 0x000000998c947220 */ /* 0x000fe20000410000 */
[----:B------:R-:W-:Y:S01]  /*0c60*/  FADD.FTZ R153, -R128, R155 ;  /* 0x0000009b80997221 */ /* 0x000fe20000010100 */
[----:B------:R-:W-:Y:S01]  /*0c70*/  FADD.FTZ R55, R55, R118 ;  /* 0x0000007637377221 */ /* 0x000fe20000010000 */
[----:B------:R-:W-:Y:S01]  /*0c80*/  FFMA.FTZ R71, R144, R118, R71 ;  /* 0x0000007690477223 */ /* 0x000fe20000010047 */
[----:B------:R-:W-:Y:S01]  /*0c90*/  FMUL.FTZ R117, R74, R181 ;  /* 0x000000b54a757220 */ /* 0x000fe20000410000 */
[----:B------:R-:W-:Y:S01]  /*0ca0*/  FFMA.FTZ R155, R83, R176, R116 ;  /* 0x000000b0539b7223 */ /* 0x000fe20000010074 */
[----:B------:R-:W-:Y:S01]  /*0cb0*/  FMUL.FTZ R142, R140, R123 ;  /* 0x0000007b8c8e7220 */ /* 0x000fe20000410000 */
[----:B------:R-:W-:Y:S01]  /*0cc0*/  FADD.FTZ R145, -R128, R145 ;  /* 0x0000009180917221 */ /* 0x000fe20000010100 */
[----:B------:R-:W-:Y:S01]  /*0cd0*/  FADD.FTZ R116, RZ, R0 ;  /* 0x00000000ff747221 */ /* 0x000fe20000010000 */
[C---:B------:R-:W-:Y:S01]  /*0ce0*/  FFMA.FTZ R118, R141.reuse, R0, RZ ;  /* 0x000000008d767223 */ /* 0x040fe200000100ff */
        /* <DEDUP_REMOVED lines=12> */
[----:B------:R-:W-:Y:S01]  /*0db0*/  FADD.FTZ R183, -R128, R183 ;  /* 0x000000b780b77221 */ /* 0x000fe20000010100 */
[----:B------:R-:W-:Y:S01]  /*0dc0*/  FMUL.FTZ R153, R140, R153 ;  /* 0x000000998c997220 */ /* 0x000fe20000410000 */
[----:B------:R-:W-:Y:S01]  /*0dd0*/  FADD.FTZ R117, R116, R151 ;  /* 0x0000009774757221 */ /* 0x000fe20000010000 */
[----:B------:R-:W-:Y:S01]  /*0de0*/  FFMA.FTZ R119, R148, R151, R118 ;  /* 0x0000009794777223 */ /* 0x000fe20000010076 */
[----:B------:R-:W-:Y:S02]  /*0df0*/  FMUL.FTZ R152, R140, R183 ;  /* 0x000000b78c987220 */ /* 0x000fe40000410000 */
        /* <DEDUP_REMOVED lines=29> */
.L_x_1322:
[----:B----4-:R-:W-:Y:S05]  /*0fd0*/  BSYNC.RECONVERGENT B0 ;  /* 0x0000000000007941 */ /* 0x010fea0003800200 */
.L_x_1321:
        /* <DEDUP_REMOVED lines=33> */
[--C-:B----4-:R-:W-:Y:S02]  /*11f0*/  HADD2.F32 R119, -RZ, R124.reuse.H0_H0 ;  /* 0x2000007cff777230 */ /* 0x110fe40000004100 */
[----:B------:R-:W-:Y:S02]  /*1200*/  HADD2.F32 R124, -RZ, R124.H1_H1 ;  /* 0x3000007cff7c7230 */ /* 0x000fe40000004100 */
[C---:B------:R-:W-:Y:S01]  /*1210*/  FADD.FTZ R165, -R128.reuse, R117 ;  /* 0x0000007580a57221 */ /* 0x040fe20000010100 */
[C---:B0-----:R-:W-:Y:S01]  /*1220*/  FADD.FTZ R157, -R128.reuse, R159 ;  /* 0x0000009f809d7221 */ /* 0x041fe20000010100 */
[C---:B------:R-:W-:Y:S01]  /*1230*/  FADD.FTZ R161, -R128.reuse, R161 ;  /* 0x000000a180a17221 */ /* 0x040fe20000010100 */
[C---:B------:R-:W-:Y:S01]  /*1240*/  FADD.FTZ R163, -R128.reuse, R163 ;  /* 0x000000a380a37221 */ /* 0x040fe20000010100 */
[C---:B------:R-:W-:Y:S01]  /*1250*/  FADD.FTZ R167, -R128.reuse, R167 ;  /* 0x000000a780a77221 */ /* 0x040fe20000010100 */
[C---:B------:R-:W-:Y:S01]  /*1260*/  FADD.FTZ R171, -R128.reuse, R169 ;  /* 0x000000a980ab7221 */ /* 0x040fe20000010100 */
[----:B------:R-:W-:Y:S01]  /*1270*/  FADD.FTZ R179, -R128, R179 ;  /* 0x000000b380b37221 */ /* 0x000fe20000010100 */
[----:B--2---:R-:W-:-:S02]  /*1280*/  HADD2.F32 R117, -RZ, R120.H0_H0 ;  /* 0x20000078ff757230 */ /* 0x004fc40000004100 */
[----:B------:R-:W-:Y:S01]  /*1290*/  FMUL.FTZ R116, R93, R124 ;  /* 0x0000007c5d747220 */ /* 0x000fe20000410000 */
[----:B------:R-:W-:Y:S02]  /*12a0*/  HADD2.F32 R120, -RZ, R120.H1_H1 ;  /* 0x30000078ff787230 */ /* 0x000fe40000004100 */
[--C-:B------:R-:W-:Y:S02]  /*12b0*/  HADD2.F32 R169, -RZ, R122.reuse.H0_H0 ;  /* 0x2000007affa97230 */ /* 0x100fe40000004100 */
[----:B------:R-:W-:Y:S02]  /*12c0*/  HADD2.F32 R128, -RZ, R122.H1_H1 ;  /* 0x3000007aff807230 */ /* 0x000fe40000004100 */
[----:B------:R-:W-:Y:S02]  /*12d0*/  HADD2.F32 R122, -RZ, R125.H1_H1 ;  /* 0x3000007dff7a7230 */ /* 0x000fe40000004100 */
[--C-:B------:R-:W-:Y:S02]  /*12e0*/  HADD2.F32 R181, -RZ, R123.reuse.H0_H0 ;  /* 0x2000007bffb57230 */ /* 0x100fe40000004100 */
[----:B-1----:R-:W-:-:S02]  /*12f0*/  HADD2.F32 R130, -RZ, R123.H1_H1 ;  /* 0x3000007bff827230 */ /* 0x002fc40000004100 */
[----:B-----5:R-:W-:Y:S01]  /*1300*/  FMUL.FTZ R157, R140, R157 ;  /* 0x0000009d8c9d7220 */ /* 0x020fe20000410000 */
[--C-:B------:R-:W-:Y:S02]  /*1310*/  HADD2.F32 R131, -RZ, R121.reuse.H0_H0 ;  /* 0x20000079ff837230 */ /* 0x100fe40000004100 */
[----:B------:R-:W-:Y:S01]  /*1320*/  FFMA.FTZ R159, R101, R120, R116 ;  /* 0x00000078659f7223 */ /* 0x000fe20000010074 */
[----:B------:R-:W-:Y:S02]  /*1330*/  HADD2.F32 R118, -RZ, R121.H1_H1 ;  /* 0x30000079ff767230 */ /* 0x000fe40000004100 */
[----:B------:R-:W-:Y:S01]  /*1340*/  FMUL.FTZ R121, R92, R119 ;  /* 0x000000775c797220 */ /* 0x000fe20000410000 */
[----:B------:R-:W-:Y:S02]  /*1350*/  HADD2.F32 R123, -RZ, R125.H0_H0 ;  /* 0x2000007dff7b7230 */ /* 0x000fe40000004100 */
[----:B------:R-:W-:Y:S01]  /*1360*/  FMUL.FTZ R116, R95, R122 ;  /* 0x0000007a5f747220 */ /* 0x000fe20000410000 */
[----:B------:R-:W-:-:S02]  /*1370*/  HADD2.F32 R125, -RZ, R126.H0_H0 ;  /* 0x2000007eff7d7230 */ /* 0x000fc40000004100 */
[----:B------:R-:W-:Y:S02]  /*1380*/  HADD2.F32 R126, -RZ, R126.H1_H1 ;  /* 0x3000007eff7e7230 */ /* 0x000fe40000004100 */
[----:B------:R-:W-:Y:S01]  /*1390*/  FMUL.FTZ R156, R140, R161 ;  /* 0x000000a18c9c7220 */ /* 0x000fe20000410000 */
[----:B------:R-:W-:Y:S01]  /*13a0*/  FADD.FTZ R44, R44, R117 ;  /* 0x000000752c2c7221 */ /* 0x000fe20000010000 */
[-C--:B------:R-:W-:Y:S01]  /*13b0*/  FFMA.FTZ R158, R100, R117.reuse, R121 ;  /* 0x00000075649e7223 */ /* 0x080fe20000010079 */
[----:B------:R-:W-:Y:S01]  /*13c0*/  FFMA.FTZ R60, R157, R117, R60 ;  /* 0x000000759d3c7223 */ /* 0x000fe2000001003c */
[----:B------:R-:W-:Y:S01]  /*13d0*/  FMUL.FTZ R161, R140, R163 ;  /* 0x000000a38ca17220 */ /* 0x000fe20000410000 */
[----:B------:R-:W-:Y:S01]  /*13e0*/  FMUL.FTZ R117, R94, R123 ;  /* 0x0000007b5e757220 */ /* 0x000fe20000410000 */
[----:B------:R-:W-:Y:S01]  /*13f0*/  FFMA.FTZ R163, R103, R118, R116 ;  /* 0x0000007667a37223 */ /* 0x000fe20000010074 */
[--C-:B------:R-:W-:Y:S02]  /*1400*/  HADD2.F32 R176, -RZ, R127.reuse.H1_H1 ;  /* 0x3000007fffb07230 */ /* 0x100fe40000004100 */
[----:B------:R-:W-:Y:S01]  /*1410*/  FMUL.FTZ R116, R89, R126 ;  /* 0x0000007e59747220 */ /* 0x000fe20000410000 */
[----:B------:R-:W-:Y:S01]  /*1420*/  FMUL.FTZ R160, R140, R165 ;  /* 0x000000a58ca07220 */ /* 0x000fe20000410000 */
[----:B------:R-:W-:Y:S01]  /*1430*/  FFMA.FTZ R162, R102, R131, R117 ;  /* 0x0000008366a27223 */ /* 0x000fe20000010075 */
[----:B------:R-:W-:Y:S01]  /*1440*/  FMUL.FTZ R165, R140, R167 ;  /* 0x000000a78ca57220 */ /* 0x000fe20000410000 */
[----:B------:R-:W-:-:S02]  /*1450*/  HADD2.F32 R183, -RZ, R127.H0_H0 ;  /* 0x2000007fffb77230 */ /* 0x000fc40000004100 */
[----:B------:R-:W-:Y:S01]  /*1460*/  FMUL.FTZ R117, R88, R125 ;  /* 0x0000007d58757220 */ /* 0x000fe20000410000 */
[----:B------:R-:W-:Y:S01]  /*1470*/  FFMA.FTZ R167, R97, R128, R116 ;  /* 0x0000008061a77223 */ /* 0x000fe20000010074 */
[----:B------:R-:W-:Y:S01]  /*1480*/  FMUL.FTZ R116, R91, R176 ;  /* 0x000000b05b747220 */ /* 0x000fe20000410000 */
[----:B------:R-:W-:Y:S01]  /*1490*/  FMUL.FTZ R164, R140, R171 ;  /* 0x000000ab8ca47220 */ /* 0x000fe20000410000 */
[----:B------:R-:W-:Y:S01]  /*14a0*/  FFMA.FTZ R166, R96, R169, R117 ;  /* 0x000000a960a67223 */ /* 0x000fe20000010075 */
[----:B------:R-:W-:Y:S01]  /*14b0*/  FADD.FTZ R47, R47, R118 ;  /* 0x000000762f2f7221 */ /* 0x000fe20000010000 */
[----:B------:R-:W-:Y:S01]  /*14c0*/  FFMA.FTZ R63, R160, R118, R63 ;  /* 0x00000076a03f7223 */ /* 0x000fe2000001003f */
[----:B------:R-:W-:Y:S01]  /*14d0*/  FMUL.FTZ R117, R90, R183 ;  /* 0x000000b75a757220 */ /* 0x000fe20000410000 */
[----:B------:R-:W-:Y:S01]  /*14e0*/  FFMA.FTZ R171, R99, R130, R116 ;  /* 0x0000008263ab7223 */ /* 0x000fe20000010074 */
[----:B------:R-:W-:Y:S01]  /*14f0*/  FADD.FTZ R116, R129, R158 ;  /* 0x0000009e81747221 */ /* 0x000fe20000010000 */
[C---:B------:R-:W-:Y:S01]  /*1500*/  FFMA.FTZ R118, R157.reuse, R158, R177 ;  /* 0x0000009e9d767223 */ /* 0x040fe200000100b1 */
        /* <DEDUP_REMOVED lines=10> */
[C---:B------:R-:W-:Y:S01]  /*15b0*/  FFMA.FTZ R118, R165.reuse, R166, R119 ;  /* 0x000000a6a5767223 */ /* 0x040fe20000010077 */
[----:B------:R-:W-:Y:S01]  /*15c0*/  FADD.FTZ R40, R40, R169 ;  /* 0x000000a928287221 */ /* 0x000fe20000010000 */
[----:B------:R-:W-:Y:S01]  /*15d0*/  FFMA.FTZ R56, R165, R169, R56 ;  /* 0x000000a9a5387223 */ /* 0x000fe20000010038 */
[----:B------:R-:W-:Y:S01]  /*15e0*/  FMUL.FTZ R169, R140, R179 ;  /* 0x000000b38ca97220 */ /* 0x000fe20000410000 */
[----:B------:R-:W-:Y:S01]  /*15f0*/  FADD.FTZ R117, R116, R167 ;  /* 0x000000a774757221 */ /* 0x000fe20000010000 */
[----:B------:R-:W-:Y:S01]  /*1600*/  FFMA.FTZ R119, R164, R167, R118 ;  /* 0x000000a7a4777223 */ /* 0x000fe20000010076 */
[----:B------:R-:W-:Y:S02]  /*1610*/  FMUL.FTZ R168, R140, R185 ;  /* 0x000000b98ca87220 */ /* 0x000fe40000410000 */
        /* <DEDUP_REMOVED lines=28> */
.L_x_1324:
[----:B------:R-:W-:Y:S05]  /*17e0*/  BSYNC.RECONVERGENT B0 ;  /* 0x0000000000007941 */ /* 0x000fea0003800200 */
.L_x_1323:
        /* <DEDUP_REMOVED lines=22> */
[C---:B------:R-:W-:Y:S02]  /*1950*/  IADD3 R119, PT, PT, R128.reuse, 0x4040, RZ ;  /* 0x0000404080777810 */ /* 0x040fe40007ffe0ff */
[C---:B------:R-:W-:Y:S02]  /*1960*/  IADD3 R124, PT, PT, R128.reuse, 0x4060, RZ ;  /* 0x00004060807c7810 */ /* 0x040fe40007ffe0ff */
[----:B------:R-:W-:Y:S02]  /*1970*/  @!P1 MOV R117, R119 ;  /* 0x0000007700759202 */ /* 0x000fe40000000f00 */
[C---:B------:R-:W-:Y:S02]  /*1980*/  @!P0 IADD3 R117, PT, PT, R128.reuse, 0x4000, RZ ;  /* 0x0000400080758810 */ /* 0x040fe40007ffe0ff */
[----:B------:R-:W-:Y:S02]  /*1990*/  @!P3 IADD3 R119, PT, PT, R128, 0x4000, RZ ;  /* 0x000040008077b810 */ /* 0x000fe40007ffe0ff */
[----:B------:R-:W-:-:S02]  /*19a0*/  @!P1 LEA R176, R137, R117, 0x3 ;  /* 0x0000007589b09211 */ /* 0x000fc400078e18ff */
[C---:B------:R-:W-:Y:S02]  /*19b0*/  @!P3 IADD3 R124, PT, PT, R128.reuse, 0x4020, RZ ;  /* 0x00004020807cb810 */ /* 0x040fe40007ffe0ff */
[C---:B------:R-:W-:Y:S02]  /*19c0*/  IADD3 R129, PT, PT, R128.reuse, 0x4070, RZ ;  /* 0x0000407080817810 */ /* 0x040fe40007ffe0ff */
[----:B------:R-:W-:Y:S01]  /*19d0*/  @!P3 IADD3 R129, PT, PT, R128, 0x4030, RZ ;  /* 0x000040308081b810 */ /* 0x000fe20007ffe0ff */
[----:B0-----:R-:W-:Y:S01]  /*19e0*/  FADD.FTZ R121, R120, R121 ;  /* 0x0000007978797221 */ /* 0x001fe20000010000 */
[C---:B------:R-:W-:Y:S02]  /*19f0*/  IADD3 R120, PT, PT, R128.reuse, 0x4050, RZ ;  /* 0x0000405080787810 */ /* 0x040fe40007ffe0ff */
        /* <DEDUP_REMOVED lines=15> */
[----:B------:R-:W-:Y:S01]  /*1af0*/  ISETP.GE.AND P0, PT, R139, R179, PT ;  /* 0x000000b38b00720c */ /* 0x000fe20003f06270 */
[----:B-1----:R-:W-:Y:S01]  /*1b00*/  FADD.FTZ R177, RZ, R116 ;  /* 0x00000074ffb17221 */ /* 0x002fe20000010000 */
[----:B------:R-:W-:-:S03]  /*1b10*/  FADD.FTZ R116, RZ, R117 ;  /* 0x00000075ff747221 */ /* 0x000fc60000010000 */
        /* <DEDUP_REMOVED lines=10> */
[----:B0-----:R-:W-:Y:S01]  /*1bc0*/  FADD.FTZ R177, R177, R128 ;  /* 0x00000080b1b17221 */ /* 0x001fe20000010000 */
[----:B------:R-:W-:Y:S01]  /*1bd0*/  FADD.FTZ R116, R116, R129 ;  /* 0x0000008174747221 */ /* 0x000fe20000010000 */
[----:B------:R-:W-:Y:S02]  /*1be0*/  P2R R128, PR, RZ, 0x1 ;  /* 0x00000001ff807803 */ /* 0x000fe40000000000 */
        /* <DEDUP_REMOVED lines=64> */
[----:B------:R-:W-:Y:S02]  /*1ff0*/  F2FP.F16.F32.PACK_AB R119, R129, R126 ;  /* 0x0000007e8177723e */ /* 0x000fe400000000ff */
[----:B------:R-:W-:Y:S02]  /*2000*/  F2FP.F16.F32.PACK_AB R118, R127, R124 ;  /* 0x0000007c7f76723e */ /* 0x000fe400000000ff */
[----:B------:R-:W-:-:S02]  /*2010*/  F2FP.F16.F32.PACK_AB R117, R125, R122 ;  /* 0x0000007a7d75723e */ /* 0x000fc400000000ff */
[----:B------:R-:W-:Y:S01]  /*2020*/  F2FP.F16.F32.PACK_AB R116, R123, R116 ;  /* 0x000000747b74723e */ /* 0x000fe200000000ff */
[----:B------:R-:W-:Y:S06]  /*2030*/  BRA `(.L_x_1330) ;  /* 0x0000002000247947 */ /* 0x000fec0003800000 */
.L_x_1329:
        /* <DEDUP_REMOVED lines=14> */
[----:B------:R-:W-:Y:S01]  /*2120*/  F2FP.F16.F32.PACK_AB R111, R110, R111 ;  /* 0x0000006f6e6f723e */ /* 0x000fe200000000ff */
        /* <DEDUP_REMOVED lines=14> */
[C---:B------:R-:W-:Y:S01]  /*2210*/  F2FP.F16.F32.PACK_AB R110, R125.reuse, R116 ;  /* 0x000000747d6e723e */ /* 0x040fe200000000ff */
        /* <DEDUP_REMOVED lines=22> */
[----:B------:R-:W-:Y:S02]  /*2380*/  F2FP.F16.F32.PACK_AB R108, R117, R108 ;  /* 0x0000006c756c723e */ /* 0x000fe400000000ff */
[----:B------:R-:W-:Y:S02]  /*2390*/  F2FP.F16.F32.PACK_AB R119, R130, R129 ;  /* 0x000000818277723e */ /* 0x000fe400000000ff */
[----:B------:R-:W-:Y:S02]  /*23a0*/  F2FP.F16.F32.PACK_AB R118, R127, R126 ;  /* 0x0000007e7f76723e */ /* 0x000fe400000000ff */
[----:B------:R-:W-:Y:S02]  /*23b0*/  F2FP.F16.F32.PACK_AB R117, R125, R122 ;  /* 0x0000007a7d75723e */ /* 0x000fe400000000ff */
[----:B------:R-:W-:Y:S01]  /*23c0*/  F2FP.F16.F32.PACK_AB R116, R123, R116 ;  /* 0x000000747b74723e */ /* 0x000fe200000000ff */
[----:B------:R-:W-:Y:S06]  /*23d0*/  BRA `(.L_x_1330) ;  /* 0x0000001c003c7947 */ /* 0x000fec0003800000 */
.L_x_1328:
[----:B------:R-:W-:-:S04]  /*23e0*/  UISETP.NE.U32.AND UP0, UPT, UR4, URZ, UPT ;  /* 0x000000ff0400728c */ /* 0x000fc8000bf05070 */
[----:B------:R-:W-:-:S09]  /*23f0*/  UISETP.NE.AND.EX UP0, UPT, UR5, URZ, UPT, UP0 ;  /* 0x000000ff0500728c */ /* 0x000fd2000bf05300 */
[----:B------:R-:W-:Y:S05]  /*2400*/  BRA.U UP0, `(.L_x_1331) ;  /* 0x0000000100f87547 */ /* 0x000fea000b800000 */
[-CC-:B------:R-:W-:Y:S01]  /*2410*/  FFMA.FTZ R118, R152, R120.reuse, R121.reuse ;  /* 0x0000007898767223 */ /* 0x180fe20000010079 */
[-CC-:B------:R-:W-:Y:S01]  /*2420*/  FFMA.FTZ R129, R153, R120.reuse, R121.reuse ;  /* 0x0000007899817223 */ /* 0x180fe20000010079 */
[-CC-:B------:R-:W-:Y:S01]  /*2430*/  FFMA.FTZ R127, R149, R120.reuse, R121.reuse ;  /* 0x00000078957f7223 */ /* 0x180fe20000010079 */
[--C-:B------:R-:W-:Y:S02]  /*2440*/  HADD2.F32 R123, -RZ, R7.reuse.H0_H0 ;  /* 0x20000007ff7b7230 */ /* 0x100fe40000004100 */
[----:B------:R-:W-:Y:S01]  /*2450*/  FFMA.FTZ R116, R148, R120, R121 ;  /* 0x0000007894747223 */ /* 0x000fe20000010079 */
[----:B------:R-:W-:Y:S02]  /*2460*/  HADD2.F32 R125, -RZ, R7.H1_H1 ;  /* 0x30000007ff7d7230 */ /* 0x000fe40000004100 */
[----:B------:R-:W-:Y:S01]  /*2470*/  FADD.FTZ R122, R155, -R118 ;  /* 0x800000769b7a7221 */ /* 0x000fe20000010000 */
[--C-:B------:R-:W-:Y:S02]  /*2480*/  HADD2.F32 R117, -RZ, R6.reuse.H0_H0 ;  /* 0x20000006ff757230 */ /* 0x100fe40000004100 */
[----:B------:R-:W-:Y:S01]  /*2490*/  FADD.FTZ R124, R154, -R129 ;  /* 0x800000819a7c7221 */ /* 0x000fe20000010000 */
[----:B------:R-:W-:Y:S01]  /*24a0*/  FADD.FTZ R118, R150, -R127 ;  /* 0x8000007f96767221 */ /* 0x000fe20000010000 */
[----:B------:R-:W-:-:S02]  /*24b0*/  HADD2.F32 R119, -RZ, R6.H1_H1 ;  /* 0x30000006ff777230 */ /* 0x000fc40000004100 */
[----:B------:R-:W-:Y:S01]  /*24c0*/  FADD.FTZ R116, R151, -R116 ;  /* 0x8000007497747221 */ /* 0x000fe20000010000 */
[C---:B-----5:R-:W-:Y:S01]  /*24d0*/  FFMA.FTZ R124, R140.reuse, R124, R123 ;  /* 0x0000007c8c7c7223 */ /* 0x060fe2000001007b */
[C---:B------:R-:W-:Y:S01]  /*24e0*/  FFMA.FTZ R125, R140.reuse, R122, R125 ;  /* 0x0000007a8c7d7223 */ /* 0x040fe2000001007d */
[----:B------:R-:W-:Y:S01]  /*24f0*/  FFMA.FTZ R118, R140, R118, R117 ;  /* 0x000000768c767223 */ /* 0x000fe20000010075 */
[-CC-:B------:R-:W-:Y:S01]  /*2500*/  FFMA.FTZ R117, R145, R120.reuse, R121.reuse ;  /* 0x0000007891757223 */ /* 0x180fe20000010079 */
[----:B------:R-:W-:Y:S01]  /*2510*/  ISETP.GE.U32.AND P0, PT, R132, RZ, PT ;  /* 0x000000ff8400720c */ /* 0x000fe20003f06070 */
[----:B------:R-:W-:Y:S01]  /*2520*/  FFMA.FTZ R126, R144, R120, R121 ;  /* 0x00000078907e7223 */ /* 0x000fe20000010079 */
[----:B------:R-:W-:Y:S01]  /*2530*/  FFMA.FTZ R122, R140, R116, R119 ;  /* 0x000000748c7a7223 */ /* 0x000fe20000010077 */
[--C-:B------:R-:W-:Y:S02]  /*2540*/  HADD2.F32 R119, -RZ, R5.reuse.H0_H0 ;  /* 0x20000005ff777230 */ /* 0x100fe40000004100 */
[----:B------:R-:W-:Y:S01]  /*2550*/  FMUL.FTZ R124, R124, UR13 ;  /* 0x0000000d7c7c7c20 */ /* 0x000fe20008410000 */
[----:B------:R-:W-:Y:S01]  /*2560*/  FMUL.FTZ R125, R125, UR13 ;  /* 0x0000000d7d7d7c20 */ /* 0x000fe20008410000 */
[----:B------:R-:W-:-:S02]  /*2570*/  HADD2.F32 R123, -RZ, R5.H1_H1 ;  /* 0x30000005ff7b7230 */ /* 0x000fc40000004100 */
[----:B------:R-:W-:Y:S01]  /*2580*/  FADD.FTZ R116, R146, -R117 ;  /* 0x8000007592747221 */ /* 0x000fe20000010000 */
[----:B------:R-:W-:Y:S01]  /*2590*/  LOP3.LUT P5, RZ, R133, 0xff0000, RZ, 0xc0, !PT ;  /* 0x00ff000085ff7812 */ /* 0x000fe200078ac0ff */
[----:B------:R-:W-:Y:S01]  /*25a0*/  FADD.FTZ R176, R147, -R126 ;  /* 0x8000007e93b07221 */ /* 0x000fe20000010000 */
[----:B------:R-:W-:Y:S01]  /*25b0*/  ISETP.GE.U32.AND.EX P0, PT, R133, 0x1000000, PT, P0 ;  /* 0x010000008500780c */ /* 0x000fe20003f06100 */
[-CC-:B------:R-:W-:Y:S01]  /*25c0*/  FFMA.FTZ R127, R141, R120.reuse, R121.reuse ;  /* 0x000000788d7f7223 */ /* 0x180fe20000010079 */
[----:B------:R-:W-:Y:S01]  /*25d0*/  FFMA.FTZ R130, R142, R120, R121 ;  /* 0x000000788e827223 */ /* 0x000fe20000010079 */
[----:B------:R-:W-:Y:S01]  /*25e0*/  FFMA.FTZ R116, R140, R116, R119 ;  /* 0x000000748c747223 */ /* 0x000fe20000010077 */
[----:B------:R-:W-:Y:S01]  /*25f0*/  FSEL R124, R124, RZ, P5 ;  /* 0x000000ff7c7c7208 */ /* 0x000fe20002800000 */
[----:B------:R-:W-:Y:S01]  /*2600*/  FMUL.FTZ R118, R118, UR13 ;  /* 0x0000000d76767c20 */ /* 0x000fe20008410000 */
[----:B------:R-:W-:Y:S01]  /*2610*/  FMUL.FTZ R122, R122, UR13 ;  /* 0x0000000d7a7a7c20 */ /* 0x000fe20008410000 */
[----:B------:R-:W-:Y:S01]  /*2620*/  FSEL R129, R125, RZ, P0 ;  /* 0x000000ff7d817208 */ /* 0x000fe20000000000 */
[----:B------:R-:W-:-:S02]  /*2630*/  HADD2.F32 R117, -RZ, R4.H0_H0 ;  /* 0x20000004ff757230 */ /* 0x000fc40000004100 */
[----:B------:R-:W-:Y:S01]  /*2640*/  FFMA.FTZ R123, R140, R176, R123 ;  /* 0x000000b08c7b7223 */ /* 0x000fe2000001007b */
[----:B------:R-:W-:Y:S01]  /*2650*/  HADD2.F32 R119, -RZ, R4.H1_H1 ;  /* 0x30000004ff777230 */ /* 0x000fe20000004100 */
[C---:B------:R-:W-:Y:S01]  /*2660*/  LOP3.LUT P5, RZ, R133.reuse, 0xff, RZ, 0xc0, !PT ;  /* 0x000000ff85ff7812 */ /* 0x040fe200078ac0ff */
[----:B------:R-:W-:Y:S01]  /*2670*/  FADD.FTZ R126, R0, -R127 ;  /* 0x8000007f007e7221 */ /* 0x000fe20000010000 */
[----:B------:R-:W-:Y:S01]  /*2680*/  LOP3.LUT P0, RZ, R133, 0xff00, RZ, 0xc0, !PT ;  /* 0x0000ff0085ff7812 */ /* 0x000fe2000780c0ff */
[----:B------:R-:W-:Y:S01]  /*2690*/  FADD.FTZ R130, R143, -R130 ;  /* 0x800000828f827221 */ /* 0x000fe20000010000 */
        /* <DEDUP_REMOVED lines=16> */
[----:B------:R-:W-:Y:S02]  /*27a0*/  F2FP.F16.F32.PACK_AB R119, R129, R124 ;  /* 0x0000007c8177723e */ /* 0x000fe400000000ff */
[----:B------:R-:W-:Y:S02]  /*27b0*/  F2FP.F16.F32.PACK_AB R118, R127, R118 ;  /* 0x000000767f76723e */ /* 0x000fe400000000ff */
[----:B------:R-:W-:Y:S02]  /*27c0*/  F2FP.F16.F32.PACK_AB R117, R125, R122 ;  /* 0x0000007a7d75723e */ /* 0x000fe400000000ff */
[----:B------:R-:W-:Y:S01]  /*27d0*/  F2FP.F16.F32.PACK_AB R116, R123, R116 ;  /* 0x000000747b74723e */ /* 0x000fe200000000ff */
[----:B------:R-:W-:Y:S06]  /*27e0*/  BRA `(.L_x_1330) ;  /* 0x0000001800387947 */ /* 0x000fec0003800000 */
.L_x_1331:
[-CC-:B------:R-:W-:Y:S01]  /*27f0*/  FFMA.FTZ R109, R153, R120.reuse, R121.reuse ;  /* 0x00000078996d7223 */ /* 0x180fe20000010079 */
[--C-:B------:R-:W-:Y:S02]  /*2800*/  HADD2.F32 R111, -RZ, R7.reuse.H0_H0 ;  /* 0x20000007ff6f7230 */ /* 0x100fe40000004100 */
[-CC-:B------:R-:W-:Y:S01]  /*2810*/  FFMA.FTZ R118, R152, R120.reuse, R121.reuse ;  /* 0x0000007898767223 */ /* 0x180fe20000010079 */
[-C--:B------:R-:W-:Y:S01]  /*2820*/  FFMA.FTZ R116, R148, R120.reuse, R121 ;  /* 0x0000007894747223 */ /* 0x080fe20000010079 */
[----:B------:R-:W-:Y:S01]  /*2830*/  FADD.FTZ R109, R154, -R109 ;  /* 0x8000006d9a6d7221 */ /* 0x000fe20000010000 */
[----:B------:R-:W-:Y:S02]  /*2840*/  HADD2.F32 R123, -RZ, R7.H1_H1 ;  /* 0x30000007ff7b7230 */ /* 0x000fe40000004100 */
[----:B------:R-:W-:Y:S01]  /*2850*/  FADD.FTZ R119, R155, -R118 ;  /* 0x800000769b777221 */ /* 0x000fe20000010000 */
[----:B------:R-:W-:Y:S02]  /*2860*/  HADD2.F32 R110, -RZ, R6.H0_H0 ;  /* 0x20000006ff6e7230 */ /* 0x000fe40000004100 */
[----:B-----5:R-:W-:Y:S01]  /*2870*/  FFMA.FTZ R126, R140, R109, R111 ;  /* 0x0000006d8c7e7223 */ /* 0x020fe2000001006f */
[-CC-:B------:R-:W-:Y:S01]  /*2880*/  FFMA.FTZ R111, R149, R120.reuse, R121.reuse ;  /* 0x00000078956f7223 */ /* 0x180fe20000010079 */
[----:B------:R-:W-:Y:S01]  /*2890*/  FFMA.FTZ R109, R145, R120, R121 ;  /* 0x00000078916d7223 */ /* 0x000fe20000010079 */
[----:B------:R-:W-:-:S02]  /*28a0*/  HADD2.F32 R108, -RZ, R5.H0_H0 ;  /* 0x20000005ff6c7230 */ /* 0x000fc40000004100 */
[----:B------:R-:W-:Y:S01]  /*28b0*/  FADD.FTZ R117, R151, -R116 ;  /* 0x8000007497757221 */ /* 0x000fe20000010000 */
[----:B------:R-:W-:Y:S01]  /*28c0*/  FADD.FTZ R111, R150, -R111 ;  /* 0x8000006f966f7221 */ /* 0x000fe20000010000 */
[----:B------:R-:W-:Y:S02]  /*28d0*/  HADD2.F32 R122, -RZ, R6.H1_H1 ;  /* 0x30000006ff7a7230 */ /* 0x000fe40000004100 */
[----:B------:R-:W-:Y:S01]  /*28e0*/  FADD.FTZ R109, R146, -R109 ;  /* 0x8000006d926d7221 */ /* 0x000fe20000010000 */
[-C--:B------:R-:W-:Y:S01]  /*28f0*/  FFMA.FTZ R116, R144, R120.reuse, R121 ;  /* 0x0000007890747223 */ /* 0x080fe20000010079 */
[C---:B------:R-:W-:Y:S01]  /*2900*/  FFMA.FTZ R127, R140.reuse, R119, R123 ;  /* 0x000000778c7f7223 */ /* 0x040fe2000001007b */
[C---:B------:R-:W-:Y:S01]  /*2910*/  FFMA.FTZ R118, R140.reuse, R111, R110 ;  /* 0x0000006f8c767223 */ /* 0x040fe2000001006e */
[----:B------:R-:W-:Y:S01]  /*2920*/  FFMA.FTZ R119, R140, R109, R108 ;  /* 0x0000006d8c777223 */ /* 0x000fe2000001006c */
[-CC-:B------:R-:W-:Y:S01]  /*2930*/  FFMA.FTZ R110, R142, R120.reuse, R121.reuse ;  /* 0x000000788e6e7223 */ /* 0x180fe20000010079 */
[----:B------:R-:W-:Y:S01]  /*2940*/  FFMA.FTZ R125, R140, R117, R122 ;  /* 0x000000758c7d7223 */ /* 0x000fe2000001007a */
[----:B------:R-:W-:Y:S01]  /*2950*/  FFMA.FTZ R109, R141, R120, R121 ;  /* 0x000000788d6d7223 */ /* 0x000fe20000010079 */
[----:B------:R-:W-:-:S02]  /*2960*/  HADD2.F32 R123, -RZ, R5.H1_H1 ;  /* 0x30000005ff7b7230 */ /* 0x000fc40000004100 */
[----:B------:R-:W-:Y:S01]  /*2970*/  FADD.FTZ R117, R147, -R116 ;  /* 0x8000007493757221 */ /* 0x000fe20000010000 */
[--C-:B------:R-:W-:Y:S02]  /*2980*/  HADD2.F32 R116, -RZ, R4.reuse.H1_H1 ;  /* 0x30000004ff747230 */ /* 0x100fe40000004100 */
[----:B------:R-:W-:Y:S01]  /*2990*/  FADD.FTZ R111, R143, -R110 ;  /* 0x8000006e8f6f7221 */ /* 0x000fe20000010000 */
[----:B------:R-:W-:Y:S02]  /*29a0*/  HADD2.F32 R108, -RZ, R4.H0_H0 ;  /* 0x20000004ff6c7230 */ /* 0x000fe40000004100 */
[----:B------:R-:W-:Y:S01]  /*29b0*/  FADD.FTZ R109, R0, -R109 ;  /* 0x8000006d006d7221 */ /* 0x000fe20000010000 */
[----:B------:R-:W-:Y:S01]  /*29c0*/  FFMA.FTZ R124, R140, R117, R123 ;  /* 0x000000758c7c7223 */ /* 0x000fe2000001007b */
[----:B------:R-:W-:Y:S01]  /*29d0*/  ISETP.GE.U32.AND P0, PT, R132, RZ, PT ;  /* 0x000000ff8400720c */ /* 0x000fe20003f06070 */
[C---:B------:R-:W-:Y:S01]  /*29e0*/  FFMA.FTZ R117, R140.reuse, R111, R116 ;  /* 0x0000006f8c757223 */ /* 0x040fe20000010074 */
[----:B------:R-:W-:Y:S01]  /*29f0*/  FFMA.FTZ R108, R140, R109, R108 ;  /* 0x0000006d8c6c7223 */ /* 0x000fe2000001006c */
[C---:B------:R-:W-:Y:S01]  /*2a00*/  F2FP.F16.F32.PACK_AB R111, R127.reuse, R126 ;  /* 0x0000007e7f6f723e */ /* 0x040fe200000000ff */
[----:B------:R-:W-:Y:S01]  /*2a10*/  FMUL.FTZ R109, R127, UR13 ;  /* 0x0000000d7f6d7c20 */ /* 0x000fe20008410000 */
[----:B------:R-:W-:Y:S01]  /*2a20*/  FMUL.FTZ R126, R126, UR13 ;  /* 0x0000000d7e7e7c20 */ /* 0x000fe20008410000 */
[C---:B------:R-:W-:Y:S01]  /*2a30*/  ISETP.GE.U32.AND.EX P0, PT, R133.reuse, 0x1000000, PT, P0 ;  /* 0x010000008500780c */ /* 0x040fe20003f06100 */
[----:B------:R-:W-:Y:S01]  /*2a40*/  FMUL.FTZ R116, R118, UR13 ;  /* 0x0000000d76747c20 */ /* 0x000fe20008410000 */
[----:B------:R-:W-:Y:S01]  /*2a50*/  LOP3.LUT P5, RZ, R133, 0xff0000, RZ, 0xc0, !PT ;  /* 0x00ff000085ff7812 */ /* 0x000fe200078ac0ff */
[----:B------:R-:W-:Y:S01]  /*2a60*/  FMUL.FTZ R123, R124, UR13 ;  /* 0x0000000d7c7b7c20 */ /* 0x000fe20008410000 */
[C---:B------:R-:W-:Y:S01]  /*2a70*/  F2FP.F16.F32.PACK_AB R110, R125.reuse, R118 ;  /* 0x000000767d6e723e */ /* 0x040fe200000000ff */
[----:B------:R-:W-:Y:S01]  /*2a80*/  FMUL.FTZ R125, R125, UR13 ;  /* 0x0000000d7d7d7c20 */ /* 0x000fe20008410000 */
[----:B------:R-:W-:Y:S01]  /*2a90*/  FSEL R130, R109, RZ, P0 ;  /* 0x000000ff6d827208 */ /* 0x000fe20000000000 */
[----:B------:R-:W-:Y:S01]  /*2aa0*/  FMUL.FTZ R109, R119, UR13 ;  /* 0x0000000d776d7c20 */ /* 0x000fe20008410000 */
[----:B------:R-:W-:Y:S01]  /*2ab0*/  FSEL R129, R126, RZ, P5 ;  /* 0x000000ff7e817208 */ /* 0x000fe20002800000 */
[----:B------:R-:W-:Y:S01]  /*2ac0*/  FMUL.FTZ R118, R117, UR13 ;  /* 0x0000000d75767c20 */ /* 0x000fe20008410000 */
[----:B------:R-:W-:-:S02]  /*2ad0*/  LOP3.LUT P0, RZ, R133, 0xff, RZ, 0xc0, !PT ;  /* 0x000000ff85ff7812 */ /* 0x000fc4000780c0ff */
[----:B------:R-:W-:Y:S02]  /*2ae0*/  LOP3.LUT P5, RZ, R133, 0xff00, RZ, 0xc0, !PT ;  /* 0x0000ff0085ff7812 */ /* 0x000fe400078ac0ff */
[----:B------:R-:W-:Y:S01]  /*2af0*/  FSEL R126, R116, RZ, P0 ;  /* 0x000000ff747e7208 */ /* 0x000fe20000000000 */
[----:B------:R-:W-:Y:S01]  /*2b00*/  FMUL.FTZ R116, R108, UR13 ;  /* 0x0000000d6c747c20 */ /* 0x000fe20008410000 */
[----:B------:R-:W-:Y:S02]  /*2b10*/  FSEL R127, R125, RZ, P5 ;  /* 0x000000ff7d7f7208 */ /* 0x000fe40002800000 */
[C---:B------:R-:W-:Y:S02]  /*2b20*/  LOP3.LUT P0, RZ, R132.reuse, 0xff0000, RZ, 0xc0, !PT ;  /* 0x00ff000084ff7812 */ /* 0x040fe4000780c0ff */
[----:B------:R-:W-:Y:S02]  /*2b30*/  LOP3.LUT P5, RZ, R132, 0xff000000, RZ, 0xc0, !PT ;  /* 0xff00000084ff7812 */ /* 0x000fe400078ac0ff */
        /* <DEDUP_REMOVED lines=13> */
.L_x_1327:
        /* <DEDUP_REMOVED lines=29> */
[----:B------:R-:W-:Y:S01]  /*2de0*/  F2FP.F16.F32.PACK_AB R119, R116, R119 ;  /* 0x000000777477723e */ /* 0x000fe200000000ff */
        /* <DEDUP_REMOVED lines=9> */
[----:B------:R-:W-:Y:S01]  /*2e80*/  F2FP.F16.F32.PACK_AB R115, R112, R115 ;  /* 0x000000737073723e */ /* 0x000fe200000000ff */
        /* <DEDUP_REMOVED lines=41> */
.L_x_1333:
        /* <DEDUP_REMOVED lines=21> */
[----:B------:R-:W-:Y:S01]  /*3270*/  F2FP.F16.F32.PACK_AB R111, R110, R111 ;  /* 0x0000006f6e6f723e */ /* 0x000fe200000000ff */
[----:B------:R-:W-:Y:S01]  /*3280*/  FMUL.FTZ R110, R140, R109 ;  /* 0x0000006d8c6e7220 */ /* 0x000fe20000410000 */
[-CC-:B------:R-:W-:Y:S01]  /*3290*/  FFMA.FTZ R109, R145, R120.reuse, R121.reuse ;  /* 0x00000078916d7223 */ /* 0x180fe20000010079 */
[----:B------:R-:W-:Y:S01]  /*32a0*/  FADD.FTZ R113, R151, -R108 ;  /* 0x8000006c97717221 */ /* 0x000fe20000010000 */
[----:B------:R-:W-:Y:S01]  /*32b0*/  F2FP.F16.F32.PACK_AB R115, R114, R115 ;  /* 0x000000737273723e */ /* 0x000fe200000000ff */
        /* <DEDUP_REMOVED lines=8> */
[----:B------:R-:W-:Y:S01]  /*3340*/  F2FP.F16.F32.PACK_AB R110, R113, R110 ;  /* 0x0000006e716e723e */ /* 0x000fe200000000ff */
[----:B------:R-:W-:Y:S01]  /*3350*/  FADD.FTZ R113, R147, -R114 ;  /* 0x8000007293717221 */ /* 0x000fe20000010000 */
[----:B------:R-:W-:Y:S01]  /*3360*/  FSEL R116, R108, RZ, P5 ;  /* 0x000000ff6c747208 */ /* 0x000fe20002800000 */
[-CC-:B------:R-:W-:Y:S01]  /*3370*/  FFMA.FTZ R108, R142, R120.reuse, R121.reuse ;  /* 0x000000788e6c7223 */ /* 0x180fe20000010079 */
[----:B------:R-:W-:Y:S01]  /*3380*/  F2FP.F16.F32.PACK_AB R119, R112, R119 ;  /* 0x000000777077723e */ /* 0x000fe200000000ff */
        /* <DEDUP_REMOVED lines=13> */
[C---:B------:R-:W-:Y:S01]  /*3460*/  F2FP.F16.F32.PACK_AB R109, R123.reuse, R112 ;  /* 0x000000707b6d723e */ /* 0x040fe200000000ff */
        /* <DEDUP_REMOVED lines=26> */
.L_x_1332:
[----:B------:R-:W-:-:S04]  /*3610*/  UISETP.NE.U32.AND UP0, UPT, UR4, URZ, UPT ;  /* 0x000000ff0400728c */ /* 0x000fc8000bf05070 */
[----:B------:R-:W-:-:S09]  /*3620*/  UISETP.NE.AND.EX UP0, UPT, UR5, URZ, UPT, UP0 ;  /* 0x000000ff0500728c */ /* 0x000fd2000bf05300 */
[----:B------:R-:W-:Y:S05]  /*3630*/  BRA.U UP0, `(.L_x_1334) ;  /* 0x00000005004c7547 */ /* 0x000fea000b800000 */
[-CC-:B------:R-:W-:Y:S01]  /*3640*/  FFMA.FTZ R114, R152, R120.reuse, R121.reuse ;  /* 0x0000007898727223 */ /* 0x180fe20000010079 */
[-CC-:B------:R-:W-:Y:S01]  /*3650*/  FFMA.FTZ R115, R153, R120.reuse, R121.reuse ;  /* 0x0000007899737223 */ /* 0x180fe20000010079 */
[-C--:B------:R-:W-:Y:S01]  /*3660*/  FFMA.FTZ R113, R149, R120.reuse, R121 ;  /* 0x0000007895717223 */ /* 0x080fe20000010079 */
[--C-:B------:R-:W-:Y:S02]  /*3670*/  HADD2.F32 R116, -RZ, R7.reuse.H1_H1 ;  /* 0x30000007ff747230 */ /* 0x100fe40000004100 */
[----:B------:R-:W-:Y:S01]  /*3680*/  FADD.FTZ R119, R155, -R114 ;  /* 0x800000729b777221 */ /* 0x000fe20000010000 */
[----:B------:R-:W-:Y:S02]  /*3690*/  HADD2.F32 R117, -RZ, R7.H0_H0 ;  /* 0x20000007ff757230 */ /* 0x000fe40000004100 */
[----:B------:R-:W-:Y:S01]  /*36a0*/  FADD.FTZ R115, R154, -R115 ;  /* 0x800000739a737221 */ /* 0x000fe20000010000 */
[--C-:B------:R-:W-:Y:S02]  /*36b0*/  HADD2.F32 R112, -RZ, R6.reuse.H0_H0 ;  /* 0x20000006ff707230 */ /* 0x100fe40000004100 */
[----:B------:R-:W-:Y:S01]  /*36c0*/  FADD.FTZ R113, R150, -R113 ;  /* 0x8000007196717221 */ /* 0x000fe20000010000 */
[C---:B-----5:R-:W-:Y:S01]  /*36d0*/  FFMA.FTZ R126, R140.reuse, R119, R116 ;  /* 0x000000778c7e7223 */ /* 0x060fe20000010074 */
[----:B------:R-:W-:Y:S01]  /*36e0*/  FFMA.FTZ R124, R140, R115, R117 ;  /* 0x000000738c7c7223 */ /* 0x000fe20000010075 */
[-CC-:B------:R-:W-:Y:S01]  /*36f0*/  FFMA.FTZ R122, R148, R120.reuse, R121.reuse ;  /* 0x00000078947a7223 */ /* 0x180fe20000010079 */
[----:B------:R-:W-:Y:S01]  /*3700*/  FFMA.FTZ R123, R140, R113, R112 ;  /* 0x000000718c7b7223 */ /* 0x000fe20000010070 */
[-CC-:B------:R-:W-:Y:S01]  /*3710*/  FFMA.FTZ R116, R144, R120.reuse, R121.reuse ;  /* 0x0000007890747223 */ /* 0x180fe20000010079 */
[-CC-:B------:R-:W-:Y:S01]  /*3720*/  FFMA.FTZ R115, R145, R120.reuse, R121.reuse ;  /* 0x0000007891737223 */ /* 0x180fe20000010079 */
[----:B------:R-:W-:Y:S01]  /*3730*/  FFMA.FTZ R113, R141, R120, R121 ;  /* 0x000000788d717223 */ /* 0x000fe20000010079 */
[----:B------:R-:W-:-:S02]  /*3740*/  HADD2.F32 R125, -RZ, R6.H1_H1 ;  /* 0x30000006ff7d7230 */ /* 0x000fc40000004100 */
[----:B------:R-:W-:Y:S01]  /*3750*/  FADD.FTZ R119, R151, -R122 ;  /* 0x8000007a97777221 */ /* 0x000fe20000010000 */
[--C-:B------:R-:W-:Y:S02]  /*3760*/  HADD2.F32 R118, -RZ, R5.reuse.H1_H1 ;  /* 0x30000005ff767230 */ /* 0x100fe40000004100 */
[----:B------:R-:W-:Y:S01]  /*3770*/  FADD.FTZ R117, R147, -R116 ;  /* 0x8000007493757221 */ /* 0x000fe20000010000 */
[----:B------:R-:W-:Y:S02]  /*3780*/  HADD2.F32 R114, -RZ, R5.H0_H0 ;  /* 0x20000005ff727230 */ /* 0x000fe40000004100 */
[----:B------:R-:W-:Y:S01]  /*3790*/  FADD.FTZ R115, R146, -R115 ;  /* 0x8000007392737221 */ /* 0x000fe20000010000 */
[--C-:B------:R-:W-:Y:S02]  /*37a0*/  HADD2.F32 R112, -RZ, R4.reuse.H0_H0 ;  /* 0x20000004ff707230 */ /* 0x100fe40000004100 */
[----:B------:R-:W-:Y:S01]  /*37b0*/  FADD.FTZ R113, R0, -R113 ;  /* 0x8000007100717221 */ /* 0x000fe20000010000 */
[----:B------:R-:W-:Y:S01]  /*37c0*/  ISETP.GE.U32.AND P0, PT, R174, RZ, PT ;  /* 0x000000ffae00720c */ /* 0x000fe20003f06070 */
[C---:B------:R-:W-:Y:S01]  /*37d0*/  FFMA.FTZ R125, R140.reuse, R119, R125 ;  /* 0x000000778c7d7223 */ /* 0x040fe2000001007d */
[C---:B------:R-:W-:Y:S01]  /*37e0*/  FFMA.FTZ R122, R140.reuse, R117, R118 ;  /* 0x000000758c7a7223 */ /* 0x040fe20000010076 */
[C---:B------:R-:W-:Y:S01]  /*37f0*/  FFMA.FTZ R119, R140.reuse, R115, R114 ;  /* 0x000000738c777223 */ /* 0x040fe20000010072 */
[----:B------:R-:W-:Y:S01]  /*3800*/  FFMA.FTZ R118, R140, R113, R112 ;  /* 0x000000718c767223 */ /* 0x000fe20000010070 */
[----:B------:R-:W-:Y:S01]  /*3810*/  FFMA.FTZ R112, R142, R120, R121 ;  /* 0x000000788e707223 */ /* 0x000fe20000010079 */
[----:B------:R-:W-:Y:S01]  /*3820*/  FMUL.FTZ R114, R126, UR13 ;  /* 0x0000000d7e727c20 */ /* 0x000fe20008410000 */
[C---:B------:R-:W-:Y:S01]  /*3830*/  ISETP.GE.U32.AND.EX P0, PT, R175.reuse, 0x1000000, PT, P0 ;  /* 0x01000000af00780c */ /* 0x040fe20003f06100 */
[----:B------:R-:W-:Y:S01]  /*3840*/  FMUL.FTZ R124, R124, UR13 ;  /* 0x0000000d7c7c7c20 */ /* 0x000fe20008410000 */
[----:B------:R-:W-:Y:S01]  /*3850*/  LOP3.LUT P5, RZ, R175, 0xff0000, RZ, 0xc0, !PT ;  /* 0x00ff0000afff7812 */ /* 0x000fe200078ac0ff */
[----:B------:R-:W-:Y:S01]  /*3860*/  FADD.FTZ R113, R143, -R112 ;  /* 0x800000708f717221 */ /* 0x000fe20000010000 */
[----:B------:R-:W-:Y:S01]  /*3870*/  FSEL R112, R114, RZ, P0 ;  /* 0x000000ff72707208 */ /* 0x000fe20000000000 */
[----:B------:R-:W-:Y:S01]  /*3880*/  FMUL.FTZ R123, R123, UR13 ;  /* 0x0000000d7b7b7c20 */ /* 0x000fe20008410000 */
[----:B------:R-:W-:Y:S01]  /*3890*/  ISETP.GE.U32.AND P0, PT, R132, RZ, PT ;  /* 0x000000ff8400720c */ /* 0x000fe20003f06070 */
[----:B------:R-:W-:Y:S01]  /*38a0*/  HADD2.F32 R117, -RZ, R4.H1_H1 ;  /* 0x30000004ff757230 */ /* 0x000fe20000004100 */
[----:B------:R-:W-:Y:S01]  /*38b0*/  FSEL R115, R124, RZ, P5 ;  /* 0x000000ff7c737208 */ /* 0x000fe20002800000 */
[----:B------:R-:W-:Y:S01]  /*38c0*/  FMUL.FTZ R125, R125, UR13 ;  /* 0x0000000d7d7d7c20 */ /* 0x000fe20008410000 */
[----:B------:R-:W-:Y:S01]  /*38d0*/  LOP3.LUT P5, RZ, R133, 0xff0000, RZ, 0xc0, !PT ;  /* 0x00ff000085ff7812 */ /* 0x000fe200078ac0ff */
[----:B------:R-:W-:Y:S01]  /*38e0*/  FMUL.FTZ R119, R119, UR13 ;  /* 0x0000000d77777c20 */ /* 0x000fe20008410000 */
[C---:B------:R-:W-:Y:S01]  /*38f0*/  ISETP.GE.U32.AND.EX P0, PT, R133.reuse, 0x1000000, PT, P0 ;  /* 0x010000008500780c */ /* 0x040fe20003f06100 */
[----:B------:R-:W-:Y:S01]  /*3900*/  FFMA.FTZ R116, R140, R113, R117 ;  /* 0x000000718c747223 */ /* 0x000fe20000010075 */
[----:B------:R-:W-:Y:S01]  /*3910*/  FSEL R126, R124, RZ, P5 ;  /* 0x000000ff7c7e7208 */ /* 0x000fe20002800000 */
[----:B------:R-:W-:Y:S01]  /*3920*/  FMUL.FTZ R122, R122, UR13 ;  /* 0x0000000d7a7a7c20 */ /* 0x000fe20008410000 */
[----:B------:R-:W-:-:S02]  /*3930*/  LOP3.LUT P5, RZ, R133, 0xff, RZ, 0xc0, !PT ;  /* 0x000000ff85ff7812 */ /* 0x000fc400078ac0ff */
[----:B------:R-:W-:Y:S02]  /*3940*/  FSEL R131, R114, RZ, P0 ;  /* 0x000000ff72837208 */ /* 0x000fe40000000000 */
[----:B------:R-:W-:Y:S02]  /*3950*/  LOP3.LUT P0, RZ, R175, 0xff, RZ, 0xc0, !PT ;  /* 0x000000ffafff7812 */ /* 0x000fe4000780c0ff */
[----:B------:R-:W-:Y:S02]  /*3960*/  F2FP.F16.F32.PACK_AB R115, R112, R115 ;  /* 0x000000737073723e */ /* 0x000fe400000000ff */
        /* <DEDUP_REMOVED lines=22> */
[----:B------:R-:W-:Y:S02]  /*3ad0*/  F2FP.F16.F32.PACK_AB R118, R129, R112 ;  /* 0x000000708176723e */ /* 0x000fe400000000ff */
        /* <DEDUP_REMOVED lines=9> */
.L_x_1334:
[-CC-:B------:R-:W-:Y:S01]  /*3b70*/  FFMA.FTZ R109, R153, R120.reuse, R121.reuse ;  /* 0x00000078996d7223 */ /* 0x180fe20000010079 */
[--C-:B------:R-:W-:Y:S02]  /*3b80*/  HADD2.F32 R111, -RZ, R7.reuse.H0_H0 ;  /* 0x20000007ff6f7230 */ /* 0x100fe40000004100 */
[-C--:B------:R-:W-:Y:S01]  /*3b90*/  FFMA.FTZ R112, R152, R120.reuse, R121 ;  /* 0x0000007898707223 */ /* 0x080fe20000010079 */
[--C-:B------:R-:W-:Y:S02]  /*3ba0*/  HADD2.F32 R108, -RZ, R6.reuse.H0_H0 ;  /* 0x20000006ff6c7230 */ /* 0x100fe40000004100 */
[----:B------:R-:W-:Y:S01]  /*3bb0*/  FADD.FTZ R109, R154, -R109 ;  /* 0x8000006d9a6d7221 */ /* 0x000fe20000010000 */
[----:B------:R-:W-:Y:S02]  /*3bc0*/  HADD2.F32 R115, -RZ, R7.H1_H1 ;  /* 0x30000007ff737230 */ /* 0x000fe40000004100 */
[-C--:B------:R-:W-:Y:S01]  /*3bd0*/  FFMA.FTZ R110, R148, R120.reuse, R121 ;  /* 0x00000078946e7223 */ /* 0x080fe20000010079 */
[----:B------:R-:W-:Y:S01]  /*3be0*/  FADD.FTZ R113, R155, -R112 ;  /* 0x800000709b717221 */ /* 0x000fe20000010000 */
[----:B-----5:R-:W-:Y:S01]  /*3bf0*/  FFMA.FTZ R118, R140, R109, R111 ;  /* 0x0000006d8c767223 */ /* 0x020fe2000001006f */
[----:B------:R-:W-:Y:S01]  /*3c00*/  FFMA.FTZ R109, R149, R120, R121 ;  /* 0x00000078956d7223 */ /* 0x000fe20000010079 */
[----:B------:R-:W-:-:S02]  /*3c10*/  HADD2.F32 R112, -RZ, R6.H1_H1 ;  /* 0x30000006ff707230 */ /* 0x000fc40000004100 */
[----:B------:R-:W-:Y:S01]  /*3c20*/  FADD.FTZ R111, R151, -R110 ;  /* 0x8000006e976f7221 */ /* 0x000fe20000010000 */
[----:B------:R-:W-:Y:S01]  /*3c30*/  FFMA.FTZ R125, R140, R113, R115 ;  /* 0x000000718c7d7223 */ /* 0x000fe20000010073 */
[----:B------:R-:W-:Y:S01]  /*3c40*/  FADD.FTZ R109, R150, -R109 ;  /* 0x8000006d966d7221 */ /* 0x000fe20000010000 */
[--C-:B------:R-:W-:Y:S02]  /*3c50*/  HADD2.F32 R110, -RZ, R5.reuse.H1_H1 ;  /* 0x30000005ff6e7230 */ /* 0x100fe40000004100 */
[C---:B------:R-:W-:Y:S01]  /*3c60*/  FFMA.FTZ R119, R140.reuse, R111, R112 ;  /* 0x0000006f8c777223 */ /* 0x040fe20000010070 */
[----:B------:R-:W-:Y:S01]  /*3c70*/  LOP3.LUT P0, RZ, R133, 0xff0000, RZ, 0xc0, !PT ;  /* 0x00ff000085ff7812 */ /* 0x000fe2000780c0ff */
[----:B------:R-:W-:Y:S01]  /*3c80*/  FFMA.FTZ R116, R140, R109, R108 ;  /* 0x0000006d8c747223 */ /* 0x000fe2000001006c */
[-CC-:B------:R-:W-:Y:S01]  /*3c90*/  FFMA.FTZ R108, R144, R120.reuse, R121.reuse ;  /* 0x00000078906c7223 */ /* 0x180fe20000010079 */
[----:B------:R-:W-:Y:S01]  /*3ca0*/  FFMA.FTZ R109, R145, R120, R121 ;  /* 0x00000078916d7223 */ /* 0x000fe20000010079 */
[----:B------:R-:W-:Y:S01]  /*3cb0*/  LOP3.LUT P5, RZ, R175, 0xff0000, RZ, 0xc0, !PT ;  /* 0x00ff0000afff7812 */ /* 0x000fe200078ac0ff */
[----:B------:R-:W-:-:S02]  /*3cc0*/  HADD2.F32 R113, -RZ, R5.H0_H0 ;  /* 0x20000005ff717230 */ /* 0x000fc40000004100 */
[----:B------:R-:W-:Y:S01]  /*3cd0*/  FADD.FTZ R115, R147, -R108 ;  /* 0x8000006c93737221 */ /* 0x000fe20000010000 */
[----:B------:R-:W-:Y:S01]  /*3ce0*/  FADD.FTZ R111, R146, -R109 ;  /* 0x8000006d926f7221 */ /* 0x000fe20000010000 */
[-C--:B------:R-:W-:Y:S01]  /*3cf0*/  FFMA.FTZ R109, R141, R120.reuse, R121 ;  /* 0x000000788d6d7223 */ /* 0x080fe20000010079 */
[--C-:B------:R-:W-:Y:S02]  /*3d00*/  HADD2.F32 R108, -RZ, R4.reuse.H0_H0 ;  /* 0x20000004ff6c7230 */ /* 0x100fe40000004100 */
[----:B------:R-:W-:Y:S01]  /*3d10*/  FFMA.FTZ R117, R140, R115, R110 ;  /* 0x000000738c757223 */ /* 0x000fe2000001006e */
[----:B------:R-:W-:Y:S01]  /*3d20*/  FMUL.FTZ R110, R118, UR13 ;  /* 0x0000000d766e7c20 */ /* 0x000fe20008410000 */
[----:B------:R-:W-:Y:S01]  /*3d30*/  FADD.FTZ R109, R0, -R109 ;  /* 0x8000006d006d7221 */ /* 0x000fe20000010000 */
[----:B------:R-:W-:Y:S01]  /*3d40*/  FFMA.FTZ R114, R140, R111, R113 ;  /* 0x0000006f8c727223 */ /* 0x000fe20000010071 */
[----:B------:R-:W-:Y:S02]  /*3d50*/  HADD2.F32 R111, -RZ, R4.H1_H1 ;  /* 0x30000004ff6f7230 */ /* 0x000fe40000004100 */
[----:B------:R-:W-:Y:S01]  /*3d60*/  FSEL R123, R110, RZ, P0 ;  /* 0x000000ff6e7b7208 */ /* 0x000fe20000000000 */
[----:B------:R-:W-:Y:S01]  /*3d70*/  FFMA.FTZ R112, R140, R109, R108 ;  /* 0x0000006d8c707223 */ /* 0x000fe2000001006c */
[----:B------:R-:W-:Y:S01]  /*3d80*/  FSEL R115, R110, RZ, P5 ;  /* 0x000000ff6e737208 */ /* 0x000fe20002800000 */
[----:B------:R-:W-:Y:S01]  /*3d90*/  FFMA.FTZ R108, R142, R120, R121 ;  /* 0x000000788e6c7223 */ /* 0x000fe20000010079 */
[----:B------:R-:W-:Y:S01]  /*3da0*/  ISETP.GE.U32.AND P0, PT, R132, RZ, PT ;  /* 0x000000ff8400720c */ /* 0x000fe20003f06070 */
[----:B------:R-:W-:Y:S01]  /*3db0*/  FMUL.FTZ R110, R125, UR13 ;  /* 0x0000000d7d6e7c20 */ /* 0x000fe20008410000 */
[----:B------:R-:W-:Y:S01]  /*3dc0*/  ISETP.GE.U32.AND P5, PT, R174, RZ, PT ;  /* 0x000000ffae00720c */ /* 0x000fe20003fa6070 */
[----:B------:R-:W-:Y:S01]  /*3dd0*/  FADD.FTZ R109, R143, -R108 ;  /* 0x8000006c8f6d7221 */ /* 0x000fe20000010000 */
[----:B------:R-:W-:Y:S01]  /*3de0*/  ISETP.GE.U32.AND.EX P0, PT, R133, 0x1000000, PT, P0 ;  /* 0x010000008500780c */ /* 0x000fe20003f06100 */
[----:B------:R-:W-:Y:S01]  /*3df0*/  FMUL.FTZ R108, R116, UR13 ;  /* 0x0000000d746c7c20 */ /* 0x000fe20008410000 */
[----:B------:R-:W-:Y:S01]  /*3e00*/  ISETP.GE.U32.AND.EX P5, PT, R175, 0x1000000, PT, P5 ;  /* 0x01000000af00780c */ /* 0x000fe20003fa6150 */
[----:B------:R-:W-:Y:S01]  /*3e10*/  FFMA.FTZ R113, R140, R109, R111 ;  /* 0x0000006d8c717223 */ /* 0x000fe2000001006f */
[----:B------:R-:W-:-:S02]  /*3e20*/  FSEL R130, R110, RZ, P0 ;  /* 0x000000ff6e827208 */ /* 0x000fc40000000000 */
[----:B------:R-:W-:Y:S02]  /*3e30*/  FSEL R122, R110, RZ, P5 ;  /* 0x000000ff6e7a7208 */ /* 0x000fe40002800000 */
[----:B------:R-:W-:Y:S02]  /*3e40*/  LOP3.LUT P0, RZ, R133, 0xff, RZ, 0xc0, !PT ;  /* 0x000000ff85ff7812 */ /* 0x000fe4000780c0ff */
[----:B------:R-:W-:Y:S02]  /*3e50*/  LOP3.LUT P5, RZ, R175, 0xff, RZ, 0xc0, !PT ;  /* 0x000000ffafff7812 */ /* 0x000fe400078ac0ff */
[----:B------:R-:W-:Y:S02]  /*3e60*/  F2FP.F16.F32.PACK_AB R111, R125, R118 ;  /* 0x000000767d6f723e */ /* 0x000fe400000000ff */
[C---:B------:R-:W-:Y:S01]  /*3e70*/  F2FP.F16.F32.PACK_AB R110, R119.reuse, R116 ;  /* 0x00000074776e723e */ /* 0x040fe200000000ff */
[----:B------:R-:W-:Y:S01]  /*3e80*/  FMUL.FTZ R119, R119, UR13 ;  /* 0x0000000d77777c20 */ /* 0x000fe20008410000 */
[----:B------:R-:W-:Y:S01]  /*3e90*/  F2FP.F16.F32.PACK_AB R115, R122, R115 ;  /* 0x000000737a73723e */ /* 0x000fe200000000ff */
        /* <DEDUP_REMOVED lines=10> */
[----:B------:R-:W-:Y:S01]  /*3f40*/  F2FP.F16.F32.PACK_AB R109, R117, R114 ;  /* 0x00000072756d723e */ /* 0x000fe200000000ff */
        /* <DEDUP_REMOVED lines=23> */
[----:B------:R-:W-:-:S07]  /*40c0*/  F2FP.F16.F32.PACK_AB R116, R123, R116 ;  /* 0x000000747b74723e */ /* 0x000fce00000000ff */
.L_x_1330:
        /* <DEDUP_REMOVED lines=14> */
.L_x_1326:
[----:B------:R-:W-:Y:S05]  /*41b0*/  BSYNC.RECONVERGENT B0 ;  /* 0x0000000000007941 */ /* 0x000fea0003800200 */
.L_x_1325:
        /* <DEDUP_REMOVED lines=28> */
[----:B------:R-:W-:Y:S02]  /*4380*/  HADD2.F32 R111, -RZ, R106.H0_H0 ;  /* 0x2000006aff6f7230 */ /* 0x000fe40000004100 */
[----:B------:R-:W-:Y:S01]  /*4390*/  FMUL.FTZ R108, R179, UR13 ;  /* 0x0000000db36c7c20 */ /* 0x000fe20008410000 */
[----:B------:R-:W-:-:S04]  /*43a0*/  FADD.FTZ R109, R166, -R109 ;  /* 0x8000006da66d7221 */ /* 0x000fc80000010000 */
[----:B------:R-:W-:Y:S01]  /*43b0*/  FSEL R181, R108, RZ, P0 ;  /* 0x000000ff6cb57208 */ /* 0x000fe20000000000 */
[----:B------:R-:W-:Y:S01]  /*43c0*/  FFMA.FTZ R110, R140, R109, R111 ;  /* 0x0000006d8c6e7223 */ /* 0x000fe2000001006f */
[----:B------:R-:W-:Y:S01]  /*43d0*/  ISETP.GE.U32.AND P0, PT, R172, RZ, PT ;  /* 0x000000ffac00720c */ /* 0x000fe20003f06070 */
[----:B------:R-:W-:-:S03]  /*43e0*/  HADD2.F32 R111, -RZ, R106.H1_H1 ;  /* 0x3000006aff6f7230 */ /* 0x000fc60000004100 */
        /* <DEDUP_REMOVED lines=11> */
[----:B------:R-:W-:Y:S01]  /*44a0*/  FFMA.FTZ R109, R161, R120, R121 ;  /* 0x00000078a16d7223 */ /* 0x000fe20000010079 */
[--C-:B------:R-:W-:Y:S02]  /*44b0*/  HADD2.F32 R111, -RZ, R105.reuse.H0_H0 ;  /* 0x20000069ff6f7230 */ /* 0x100fe40000004100 */
[C---:B------:R-:W-:Y:S01]  /*44c0*/  FMUL.FTZ R108, R119.reuse, UR13 ;  /* 0x0000000d776c7c20 */ /* 0x040fe20008410000 */
[----:B------:R-:W-:Y:S01]  /*44d0*/  FADD.FTZ R109, R162, -R109 ;  /* 0x8000006da26d7221 */ /* 0x000fe20000010000 */
[----:B------:R-:W-:Y:S02]  /*44e0*/  F2FP.F16.F32.PACK_AB R110, R119, R110 ;  /* 0x0000006e776e723e */ /* 0x000fe400000000ff */
[----:B------:R-:W-:Y:S01]  /*44f0*/  F2FP.F16.F32.PACK_AB R119, R181, R176 ;  /* 0x000000b0b577723e */ /* 0x000fe200000000ff */
[----:B------:R-:W-:Y:S01]  /*4500*/  FFMA.FTZ R114, R140, R109, R111 ;  /* 0x0000006d8c727223 */ /* 0x000fe2000001006f */
[----:B------:R-:W-:Y:S01]  /*4510*/  FSEL R129, R108, RZ, P0 ;  /* 0x000000ff6c817208 */ /* 0x000fe20000000000 */
[----:B------:R-:W-:Y:S01]  /*4520*/  HADD2.F32 R111, -RZ, R105.H1_H1 ;  /* 0x30000069ff6f7230 */ /* 0x000fe20000004100 */
[----:B------:R-:W-:-:S02]  /*4530*/  LOP3.LUT P0, RZ, R173, 0xff00, RZ, 0xc0, !PT ;  /* 0x0000ff00adff7812 */ /* 0x000fc4000780c0ff */
        /* <DEDUP_REMOVED lines=13> */
[----:B------:R-:W-:Y:S02]  /*4610*/  FSEL R124, R108, RZ, P0 ;  /* 0x000000ff6c7c7208 */ /* 0x000fe40000000000 */
[----:B------:R-:W-:Y:S02]  /*4620*/  LOP3.LUT P0, RZ, R172, 0xff000000, RZ, 0xc0, !PT ;  /* 0xff000000acff7812 */ /* 0x000fe4000780c0ff */
[----:B------:R-:W-:Y:S02]  /*4630*/  F2FP.F16.F32.PACK_AB R117, R124, R117 ;  /* 0x000000757c75723e */ /* 0x000fe400000000ff */
[----:B------:R-:W-:Y:S01]  /*4640*/  FSEL R127, R108, RZ, P0 ;  /* 0x000000ff6c7f7208 */ /* 0x000fe20000000000 */
[-CC-:B------:R-:W-:Y:S01]  /*4650*/  FFMA.FTZ R108, R156, R120.reuse, R121.reuse ;  /* 0x000000789c6c7223 */ /* 0x180fe20000010079 */
[----:B------:R-:W-:Y:S01]  /*4660*/  LOP3.LUT P0, RZ, R2, 0xff00, RZ, 0xc0, !PT ;  /* 0x0000ff0002ff7812 */ /* 0x000fe2000780c0ff */
[----:B------:R-:W-:Y:S02]  /*4670*/  FFMA.FTZ R121, R157, R120, R121 ;  /* 0x000000789d797223 */ /* 0x000fe40000010079 */
[----:B------:R-:W-:-:S02]  /*4680*/  FADD.FTZ R109, R159, -R108 ;  /* 0x8000006c9f6d7221 */ /* 0x000fc40000010000 */
[----:B------:R-:W-:Y:S02]  /*4690*/  FADD.FTZ R121, R158, -R121 ;  /* 0x800000799e797221 */ /* 0x000fe40000010000 */
[----:B------:R-:W-:Y:S01]  /*46a0*/  FFMA.FTZ R113, R140, R109, R111 ;  /* 0x0000006d8c717223 */ /* 0x000fe2000001006f */
[----:B------:R-:W-:Y:S01]  /*46b0*/  HADD2.F32 R109, -RZ, R104.H0_H0 ;  /* 0x20000068ff6d7230 */ /* 0x000fe20000004100 */
[----:B------:R-:W-:Y:S02]  /*46c0*/  F2FP.F16.F32.PACK_AB R111, R179, R130 ;  /* 0x00000082b36f723e */ /* 0x000fe400000000ff */
[----:B------:R-:W-:-:S05]  /*46d0*/  FMUL.FTZ R108, R113, UR13 ;  /* 0x0000000d716c7c20 */ /* 0x000fca0008410000 */
[----:B------:R-:W-:Y:S02]  /*46e0*/  FSEL R123, R108, RZ, P0 ;  /* 0x000000ff6c7b7208 */ /* 0x000fe40000000000 */
[----:B------:R-:W-:-:S04]  /*46f0*/  LOP3.LUT P0, RZ, R172, 0xff00, RZ, 0xc0, !PT ;  /* 0x0000ff00acff7812 */ /* 0x000fc8000780c0ff */
[----:B------:R-:W-:Y:S01]  /*4700*/  FSEL R125, R108, RZ, P0 ;  /* 0x000000ff6c7d7208 */ /* 0x000fe20000000000 */
[----:B------:R-:W-:Y:S01]  /*4710*/  FFMA.FTZ R108, R140, R121, R109 ;  /* 0x000000798c6c7223 */ /* 0x000fe2000001006d */
        /* <DEDUP_REMOVED lines=13> */
.L_x_1339:
[-CC-:B0-----:R-:W-:Y:S01]  /*47f0*/  FFMA.FTZ R113, R169, R120.reuse, R121.reuse ;  /* 0x00000078a9717223 */ /* 0x181fe20000010079 */
[----:B------:R-:W-:Y:S01]  /*4800*/  HADD2.F32 R115, -RZ, R107.H0_H0 ;  /* 0x2000006bff737230 */ /* 0x000fe20000004100 */
[----:B------:R-:W-:Y:S01]  /*4810*/  LOP3.LUT P0, RZ, R3, 0xff0000, RZ, 0xc0, !PT ;  /* 0x00ff000003ff7812 */ /* 0x000fe2000780c0ff */
[----:B------:R-:W-:Y:S01]  /*4820*/  FFMA.FTZ R112, R168, R120, R121 ;  /* 0x00000078a8707223 */ /* 0x000fe20000010079 */
[----:B------:R-:W-:-:S04]  /*4830*/  FADD.FTZ R113, R170, -R113 ;  /* 0x80000071aa717221 */ /* 0x000fc80000010000 */
        /* <DEDUP_REMOVED lines=25> */
[----:B------:R-:W-:-:S04]  /*49d0*/  LOP3.LUT P0, RZ, R173, 0xff, RZ, 0xc0, !PT ;  /* 0x000000ffadff7812 */ /* 0x000fc8000780c0ff */
[----:B------:R-:W-:Y:S01]  /*49e0*/  FSEL R114, R113, RZ, P0 ;  /* 0x000000ff71727208 */ /* 0x000fe20000000000 */
[----:B------:R-:W-:Y:S01]  /*49f0*/  FADD.FTZ R113, R167, -R112 ;  /* 0x80000070a7717221 */ /* 0x000fe20000010000 */
[----:B------:R-:W-:Y:S01]  /*4a00*/  LOP3.LUT P0, RZ, R3, 0xff00, RZ, 0xc0, !PT ;  /* 0x0000ff0003ff7812 */ /* 0x000fe2000780c0ff */
[----:B------:R-:W-:Y:S02]  /*4a10*/  FFMA.FTZ R112, R160, R120, R121 ;  /* 0x00000078a0707223 */ /* 0x000fe40000010079 */
[----:B------:R-:W-:Y:S01]  /*4a20*/  FFMA.FTZ R113, R140, R113, R115 ;  /* 0x000000718c717223 */ /* 0x000fe20000010073 */
[----:B------:R-:W-:-:S03]  /*4a30*/  HADD2.F32 R115, -RZ, R105.H0_H0 ;  /* 0x20000069ff737230 */ /* 0x000fc60000004100 */
[----:B------:R-:W-:-:S05]  /*4a40*/  FMUL.FTZ R113, R113, UR13 ;  /* 0x0000000d71717c20 */ /* 0x000fca0008410000 */
[----:B------:R-:W-:Y:S02]  /*4a50*/  FSEL R129, R113, RZ, P0 ;  /* 0x000000ff71817208 */ /* 0x000fe40000000000 */
[----:B------:R-:W-:Y:S02]  /*4a60*/  LOP3.LUT P0, RZ, R173, 0xff00, RZ, 0xc0, !PT ;  /* 0x0000ff00adff7812 */ /* 0x000fe4000780c0ff */
[----:B------:R-:W-:Y:S02]  /*4a70*/  F2FP.F16.F32.PACK_AB R118, R129, R118 ;  /* 0x000000768176723e */ /* 0x000fe400000000ff */
[----:B------:R-:W-:Y:S01]  /*4a80*/  FSEL R131, R113, RZ, P0 ;  /* 0x000000ff71837208 */ /* 0x000fe20000000000 */
[----:B------:R-:W-:Y:S01]  /*4a90*/  FFMA.FTZ R113, R161, R120, R121 ;  /* 0x00000078a1717223 */ /* 0x000fe20000010079 */
[----:B------:R-:W-:Y:S02]  /*4aa0*/  LOP3.LUT P0, RZ, R2, 0xff0000, RZ, 0xc0, !PT ;  /* 0x00ff000002ff7812 */ /* 0x000fe4000780c0ff */
[----:B------:R-:W-:Y:S01]  /*4ab0*/  F2FP.F16.F32.PACK_AB R114, R131, R114 ;  /* 0x000000728372723e */ /* 0x000fe200000000ff */
        /* <DEDUP_REMOVED lines=12> */
[----:B------:R-:W-:Y:S02]  /*4b80*/  HADD2.F32 R115, -RZ, R104.H1_H1 ;  /* 0x30000068ff737230 */ /* 0x000fe40000004100 */
[----:B------:R-:W-:Y:S01]  /*4b90*/  FADD.FTZ R121, R158, -R121 ;  /* 0x800000799e797221 */ /* 0x000fe20000010000 */
[----:B------:R-:W-:-:S05]  /*4ba0*/  FMUL.FTZ R113, R113, UR13 ;  /* 0x0000000d71717c20 */ /* 0x000fca0008410000 */
[C---:B------:R-:W-:Y:S02]  /*4bb0*/  FSEL R124, R113.reuse, RZ, P0 ;  /* 0x000000ff717c7208 */ /* 0x040fe40000000000 */
[----:B------:R-:W-:Y:S02]  /*4bc0*/  LOP3.LUT P0, RZ, R172, 0xff000000, RZ, 0xc0, !PT ;  /* 0xff000000acff7812 */ /* 0x000fe4000780c0ff */
[----:B------:R-:W-:Y:S02]  /*4bd0*/  F2FP.F16.F32.PACK_AB R117, R124, R117 ;  /* 0x000000757c75723e */ /* 0x000fe400000000ff */
[----:B------:R-:W-:Y:S01]  /*4be0*/  FSEL R127, R113, RZ, P0 ;  /* 0x000000ff717f7208 */ /* 0x000fe20000000000 */
[----:B------:R-:W-:Y:S01]  /*4bf0*/  FADD.FTZ R113, R159, -R112 ;  /* 0x800000709f717221 */ /* 0x000fe20000010000 */
[----:B------:R-:W-:-:S03]  /*4c00*/  LOP3.LUT P0, RZ, R2, 0xff00, RZ, 0xc0, !PT ;  /* 0x0000ff0002ff7812 */ /* 0x000fc6000780c0ff */
[----:B------:R-:W-:Y:S01]  /*4c10*/  FFMA.FTZ R113, R140, R113, R115 ;  /* 0x000000718c717223 */ /* 0x000fe20000010073 */
[----:B------:R-:W-:-:S03]  /*4c20*/  F2FP.F16.F32.PACK_AB R115, R177, R126 ;  /* 0x0000007eb173723e */ /* 0x000fc600000000ff */
[----:B------:R-:W-:-:S05]  /*4c30*/  FMUL.FTZ R113, R113, UR13 ;  /* 0x0000000d71717c20 */ /* 0x000fca0008410000 */
[----:B------:R-:W-:Y:S02]  /*4c40*/  FSEL R123, R113, RZ, P0 ;  /* 0x000000ff717b7208 */ /* 0x000fe40000000000 */
[----:B------:R-:W-:-:S04]  /*4c50*/  LOP3.LUT P0, RZ, R172, 0xff00, RZ, 0xc0, !PT ;  /* 0x0000ff00acff7812 */ /* 0x000fc8000780c0ff */
[----:B------:R-:W-:Y:S01]  /*4c60*/  FSEL R125, R113, RZ, P0 ;  /* 0x000000ff717d7208 */ /* 0x000fe20000000000 */
[----:B------:R-:W-:Y:S01]  /*4c70*/  HADD2.F32 R113, -RZ, R104.H0_H0 ;  /* 0x20000068ff717230 */ /* 0x000fe20000004100 */
[----:B------:R-:W-:-:S04]  /*4c80*/  LOP3.LUT P0, RZ, R2, 0xff, RZ, 0xc0, !PT ;  /* 0x000000ff02ff7812 */ /* 0x000fc8000780c0ff */
[----:B------:R-:W-:-:S04]  /*4c90*/  FFMA.FTZ R113, R140, R121, R113 ;  /* 0x000000798c717223 */ /* 0x000fc80000010071 */
        /* <DEDUP_REMOVED lines=8> */
.L_x_1338:
        /* <DEDUP_REMOVED lines=23> */
[----:B------:R-:W-:Y:S02]  /*4e90*/  F2FP.F16.F32.PACK_AB R111, R178, R111 ;  /* 0x0000006fb26f723e */ /* 0x000fe400000000ff */
        /* <DEDUP_REMOVED lines=15> */
[----:B------:R-:W-:Y:S02]  /*4f90*/  F2FP.F16.F32.PACK_AB R110, R119, R110 ;  /* 0x0000006e776e723e */ /* 0x000fe400000000ff */
[----:B------:R-:W-:Y:S02]  /*4fa0*/  F2FP.F16.F32.PACK_AB R119, R177, R130 ;  /* 0x00000082b177723e */ /* 0x000fe400000000ff */
[C---:B------:R-:W-:Y:S02]  /*4fb0*/  FSEL R129, R108.reuse, RZ, P0 ;  /* 0x000000ff6c817208 */ /* 0x040fe40000000000 */
[----:B------:R-:W-:Y:S02]  /*4fc0*/  LOP3.LUT P0, RZ, R173, 0xff00, RZ, 0xc0, !PT ;  /* 0x0000ff00adff7812 */ /* 0x000fe4000780c0ff */
        /* <DEDUP_REMOVED lines=40> */
.L_x_1341:
        /* <DEDUP_REMOVED lines=20> */
[----:B------:R-:W-:Y:S01]  /*5390*/  FFMA.FTZ R113, R165, R120, R121 ;  /* 0x00000078a5717223 */ /* 0x000fe20000010079 */
[----:B------:R-:W-:Y:S02]  /*53a0*/  LOP3.LUT P0, RZ, R3, 0xff, RZ, 0xc0, !PT ;  /* 0x000000ff03ff7812 */ /* 0x000fe4000780c0ff */
[----:B------:R-:W-:Y:S01]  /*53b0*/  F2FP.F16.F32.PACK_AB R115, R130, R115 ;  /* 0x000000738273723e */ /* 0x000fe200000000ff */
        /* <DEDUP_REMOVED lines=35> */
[----:B------:R-:W-:Y:S02]  /*55f0*/  F2FP.F16.F32.PACK_AB R117, R124, R117 ;  /* 0x000000757c75723e */ /* 0x000fe400000000ff */
        /* <DEDUP_REMOVED lines=9> */
[----:B------:R-:W-:Y:S02]  /*5690*/  F2FP.F16.F32.PACK_AB R113, R127, R122 ;  /* 0x0000007a7f71723e */ /* 0x000fe400000000ff */
[----:B------:R-:W-:Y:S02]  /*56a0*/  FSEL R116, R121, RZ, P0 ;  /* 0x000000ff79747208 */ /* 0x000fe40000000000 */
[----:B------:R-:W-:Y:S02]  /*56b0*/  LOP3.LUT P0, RZ, R172, 0xff, RZ, 0xc0, !PT ;  /* 0x000000ffacff7812 */ /* 0x000fe4000780c0ff */
[----:B------:R-:W-:-:S02]  /*56c0*/  F2FP.F16.F32.PACK_AB R116, R123, R116 ;  /* 0x000000747b74723e */ /* 0x000fc400000000ff */
[----:B------:R-:W-:-:S04]  /*56d0*/  FSEL R112, R121, RZ, P0 ;  /* 0x000000ff79707208 */ /* 0x000fc80000000000 */
[----:B------:R-:W-:Y:S01]  /*56e0*/  F2FP.F16.F32.PACK_AB R112, R125, R112 ;  /* 0x000000707d70723e */ /* 0x000fe200000000ff */
[----:B------:R-:W-:Y:S06]  /*56f0*/  BRA `(.L_x_1340) ;  /* 0x0000000c00e87947 */ /* 0x000fec0003800000 */
.L_x_1337:
        /* <DEDUP_REMOVED lines=8> */
[--C-:B------:R-:W-:Y:S01]  /*5780*/  HADD2.F32 R111, -RZ, R107.reuse.H1_H1 ;  /* 0x3000006bff6f7230 */ /* 0x100fe20000004100 */
[----:B------:R-:W-:Y:S02]  /*5790*/  ISETP.GE.U32.AND P0, PT, R2, RZ, PT ;  /* 0x000000ff0200720c */ /* 0x000fe40003f06070 */
[----:B------:R-:W-:Y:S02]  /*57a0*/  FADD.FTZ R109, R171, -R108 ;  /* 0x8000006cab6d7221 */ /* 0x000fe40000010000 */
[----:B------:R-:W-:Y:S02]  /*57b0*/  ISETP.GE.U32.AND.EX P0, PT, R3, 0x1000000, PT, P0 ;  /* 0x010000000300780c */ /* 0x000fe40003f06100 */
[----:B-----5:R-:W-:Y:S01]  /*57c0*/  FFMA.FTZ R131, R140, R109, R111 ;  /* 0x0000006d8c837223 */ /* 0x020fe2000001006f */
[----:B------:R-:W-:Y:S01]  /*57d0*/  FFMA.FTZ R109, R169, R120, R121 ;  /* 0x00000078a96d7223 */ /* 0x000fe20000010079 */
[----:B------:R-:W-:-:S02]  /*57e0*/  HADD2.F32 R111, -RZ, R107.H0_H0 ;  /* 0x2000006bff6f7230 */ /* 0x000fc40000004100 */
[----:B------:R-:W-:Y:S01]  /*57f0*/  FMUL.FTZ R108, R131, UR13 ;  /* 0x0000000d836c7c20 */ /* 0x000fe20008410000 */
[----:B------:R-:W-:-:S04]  /*5800*/  FADD.FTZ R109, R170, -R109 ;  /* 0x8000006daa6d7221 */ /* 0x000fc80000010000 */
[----:B------:R-:W-:Y:S01]  /*5810*/  FFMA.FTZ R126, R140, R109, R111 ;  /* 0x0000006d8c7e7223 */ /* 0x000fe2000001006f */
[----:B------:R-:W-:Y:S01]  /*5820*/  FFMA.FTZ R109, R165, R120, R121 ;  /* 0x00000078a56d7223 */ /* 0x000fe20000010079 */
[----:B------:R-:W-:Y:S01]  /*5830*/  HADD2.F32 R111, -RZ, R106.H0_H0 ;  /* 0x2000006aff6f7230 */ /* 0x000fe20000004100 */
[----:B------:R-:W-:Y:S01]  /*5840*/  FSEL R130, R108, RZ, P0 ;  /* 0x000000ff6c827208 */ /* 0x000fe20000000000 */
[----:B------:R-:W-:Y:S01]  /*5850*/  FMUL.FTZ R108, R126, UR13 ;  /* 0x0000000d7e6c7c20 */ /* 0x000fe20008410000 */
[----:B------:R-:W-:Y:S01]  /*5860*/  FADD.FTZ R109, R166, -R109 ;  /* 0x8000006da66d7221 */ /* 0x000fe20000010000 */
[----:B------:R-:W-:-:S03]  /*5870*/  LOP3.LUT P0, RZ, R3, 0xff0000, RZ, 0xc0, !PT ;  /* 0x00ff000003ff7812 */ /* 0x000fc6000780c0ff */
[----:B------:R-:W-:Y:S01]  /*5880*/  FFMA.FTZ R110, R140, R109, R111 ;  /* 0x0000006d8c6e7223 */ /* 0x000fe2000001006f */
[----:B------:R-:W-:Y:S01]  /*5890*/  FSEL R129, R108, RZ, P0 ;  /* 0x000000ff6c817208 */ /* 0x000fe20000000000 */
[----:B------:R-:W-:Y:S01]  /*58a0*/  HADD2.F32 R111, -RZ, R106.H1_H1 ;  /* 0x3000006aff6f7230 */ /* 0x000fe20000004100 */
[----:B------:R-:W-:Y:S01]  /*58b0*/  LOP3.LUT P0, RZ, R3, 0xff, RZ, 0xc0, !PT ;  /* 0x000000ff03ff7812 */ /* 0x000fe2000780c0ff */
[----:B------:R-:W-:-:S05]  /*58c0*/  FMUL.FTZ R108, R110, UR13 ;  /* 0x0000000d6e6c7c20 */ /* 0x000fca0008410000 */
[----:B------:R-:W-:Y:S01]  /*58d0*/  FSEL R124, R108, RZ, P0 ;  /* 0x000000ff6c7c7208 */ /* 0x000fe20000000000 */
[----:B------:R-:W-:Y:S01]  /*58e0*/  FFMA.FTZ R108, R164, R120, R121 ;  /* 0x00000078a46c7223 */ /* 0x000fe20000010079 */
[----:B------:R-:W-:-:S03]  /*58f0*/  LOP3.LUT P0, RZ, R3, 0xff00, RZ, 0xc0, !PT ;  /* 0x0000ff0003ff7812 */ /* 0x000fc6000780c0ff */
[----:B------:R-:W-:-:S04]  /*5900*/  FADD.FTZ R109, R167, -R108 ;  /* 0x8000006ca76d7221 */ /* 0x000fc80000010000 */
[----:B------:R-:W-:Y:S01]  /*5910*/  FFMA.FTZ R125, R140, R109, R111 ;  /* 0x0000006d8c7d7223 */ /* 0x000fe2000001006f */
[----:B------:R-:W-:Y:S01]  /*5920*/  FFMA.FTZ R109, R161, R120, R121 ;  /* 0x00000078a16d7223 */ /* 0x000fe20000010079 */
[----:B------:R-:W-:Y:S02]  /*5930*/  HADD2.F32 R111, -RZ, R105.H0_H0 ;  /* 0x20000069ff6f7230 */ /* 0x000fe40000004100 */
[C---:B------:R-:W-:Y:S01]  /*5940*/  FMUL.FTZ R108, R125.reuse, UR13 ;  /* 0x0000000d7d6c7c20 */ /* 0x040fe20008410000 */
[----:B------:R-:W-:Y:S01]  /*5950*/  FADD.FTZ R109, R162, -R109 ;  /* 0x8000006da26d7221 */ /* 0x000fe20000010000 */
[----:B------:R-:W-:-:S03]  /*5960*/  F2FP.F16.F32.PACK_AB R110, R125, R110 ;  /* 0x0000006e7d6e723e */ /* 0x000fc600000000ff */
        /* <DEDUP_REMOVED lines=11> */
[----:B------:R-:W-:Y:S02]  /*5a20*/  HADD2.F32 R111, -RZ, R104.H0_H0 ;  /* 0x20000068ff6f7230 */ /* 0x000fe40000004100 */
[----:B------:R-:W-:Y:S01]  /*5a30*/  FFMA.FTZ R120, R156, R120, R121 ;  /* 0x000000789c787223 */ /* 0x000fe20000010079 */
[----:B------:R-:W-:Y:S01]  /*5a40*/  FMUL.FTZ R108, R119, UR13 ;  /* 0x0000000d776c7c20 */ /* 0x000fe20008410000 */
[----:B------:R-:W-:-:S04]  /*5a50*/  FADD.FTZ R109, R158, -R109 ;  /* 0x8000006d9e6d7221 */ /* 0x000fc80000010000 */
[----:B------:R-:W-:Y:S01]  /*5a60*/  FSEL R123, R108, RZ, P0 ;  /* 0x000000ff6c7b7208 */ /* 0x000fe20000000000 */
[----:B------:R-:W-:Y:S01]  /*5a70*/  FFMA.FTZ R108, R140, R109, R111 ;  /* 0x0000006d8c6c7223 */ /* 0x000fe2000001006f */
[----:B------:R-:W-:Y:S01]  /*5a80*/  LOP3.LUT P0, RZ, R2, 0xff, RZ, 0xc0, !PT ;  /* 0x000000ff02ff7812 */ /* 0x000fe2000780c0ff */
[----:B------:R-:W-:Y:S02]  /*5a90*/  HADD2.F32 R111, -RZ, R104.H1_H1 ;  /* 0x30000068ff6f7230 */ /* 0x000fe40000004100 */
[----:B------:R-:W-:-:S05]  /*5aa0*/  FMUL.FTZ R109, R108, UR13 ;  /* 0x0000000d6c6d7c20 */ /* 0x000fca0008410000 */
[----:B------:R-:W-:Y:S01]  /*5ab0*/  FSEL R116, R109, RZ, P0 ;  /* 0x000000ff6d747208 */ /* 0x000fe20000000000 */
[----:B------:R-:W-:Y:S01]  /*5ac0*/  FADD.FTZ R109, R159, -R120 ;  /* 0x800000789f6d7221 */ /* 0x000fe20000010000 */
[----:B------:R-:W-:-:S03]  /*5ad0*/  LOP3.LUT P0, RZ, R2, 0xff00, RZ, 0xc0, !PT ;  /* 0x0000ff0002ff7812 */ /* 0x000fc6000780c0ff */
[----:B------:R-:W-:Y:S01]  /*5ae0*/  FFMA.FTZ R117, R140, R109, R111 ;  /* 0x0000006d8c757223 */ /* 0x000fe2000001006f */
[----:B------:R-:W-:-:S03]  /*5af0*/  F2FP.F16.F32.PACK_AB R111, R131, R126 ;  /* 0x0000007e836f723e */ /* 0x000fc600000000ff */
[C---:B------:R-:W-:Y:S01]  /*5b00*/  FMUL.FTZ R109, R117.reuse, UR13 ;  /* 0x0000000d756d7c20 */ /* 0x040fe20008410000 */
[----:B------:R-:W-:Y:S02]  /*5b10*/  F2FP.F16.F32.PACK_AB R108, R117, R108 ;  /* 0x0000006c756c723e */ /* 0x000fe400000000ff */
[----:B------:R-:W-:Y:S02]  /*5b20*/  F2FP.F16.F32.PACK_AB R117, R123, R122 ;  /* 0x0000007a7b75723e */ /* 0x000fe400000000ff */
[----:B------:R-:W-:Y:S02]  /*5b30*/  FSEL R121, R109, RZ, P0 ;  /* 0x000000ff6d797208 */ /* 0x000fe40000000000 */
[----:B------:R-:W-:Y:S02]  /*5b40*/  F2FP.F16.F32.PACK_AB R109, R119, R118 ;  /* 0x00000076776d723e */ /* 0x000fe400000000ff */
[----:B------:R-:W-:Y:S02]  /*5b50*/  F2FP.F16.F32.PACK_AB R119, R130, R129 ;  /* 0x000000818277723e */ /* 0x000fe400000000ff */
[----:B------:R-:W-:-:S02]  /*5b60*/  F2FP.F16.F32.PACK_AB R118, R127, R124 ;  /* 0x0000007c7f76723e */ /* 0x000fc400000000ff */
[----:B------:R-:W-:Y:S01]  /*5b70*/  F2FP.F16.F32.PACK_AB R116, R121, R116 ;  /* 0x000000747974723e */ /* 0x000fe200000000ff */
[----:B------:R-:W-:Y:S06]  /*5b80*/  BRA `(.L_x_1340) ;  /* 0x0000000800c47947 */ /* 0x000fec0003800000 */
.L_x_1343:
[-CC-:B------:R-:W-:Y:S01]  /*5b90*/  FFMA.FTZ R117, R169, R120.reuse, R121.reuse ;  /* 0x00000078a9757223 */ /* 0x180fe20000010079 */
[----:B------:R-:W-:Y:S01]  /*5ba0*/  HADD2.F32 R119, -RZ, R107.H0_H0 ;  /* 0x2000006bff777230 */ /* 0x000fe20000004100 */
[----:B------:R-:W-:Y:S01]  /*5bb0*/  LOP3.LUT P0, RZ, R3, 0xff0000, RZ, 0xc0, !PT ;  /* 0x00ff000003ff7812 */ /* 0x000fe2000780c0ff */
[----:B------:R-:W-:Y:S01]  /*5bc0*/  FFMA.FTZ R116, R168, R120, R121 ;  /* 0x00000078a8747223 */ /* 0x000fe20000010079 */
[----:B------:R-:W-:-:S04]  /*5bd0*/  FADD.FTZ R117, R170, -R117 ;  /* 0x80000075aa757221 */ /* 0x000fc80000010000 */
        /* <DEDUP_REMOVED lines=19> */
[----:B------:R-:W-:Y:S01]  /*5d10*/  FADD.FTZ R117, R167, -R116 ;  /* 0x80000074a7757221 */ /* 0x000fe20000010000 */
[----:B------:R-:W-:Y:S01]  /*5d20*/  LOP3.LUT P0, RZ, R3, 0xff00, RZ, 0xc0, !PT ;  /* 0x0000ff0003ff7812 */ /* 0x000fe2000780c0ff */
[----:B------:R-:W-:Y:S02]  /*5d30*/  FFMA.FTZ R116, R160, R120, R121 ;  /* 0x00000078a0747223 */ /* 0x000fe40000010079 */
[----:B------:R-:W-:Y:S01]  /*5d40*/  FFMA.FTZ R117, R140, R117, R119 ;  /* 0x000000758c757223 */ /* 0x000fe20000010077 */
[----:B------:R-:W-:-:S03]  /*5d50*/  HADD2.F32 R119, -RZ, R105.H0_H0 ;  /* 0x20000069ff777230 */ /* 0x000fc60000004100 */
[----:B------:R-:W-:-:S05]  /*5d60*/  FMUL.FTZ R117, R117, UR13 ;  /* 0x0000000d75757c20 */ /* 0x000fca0008410000 */
        /* <DEDUP_REMOVED lines=17> */
[----:B------:R-:W-:Y:S01]  /*5e80*/  FSEL R125, R117, RZ, P0 ;  /* 0x000000ff757d7208 */ /* 0x000fe20000000000 */
[----:B------:R-:W-:Y:S01]  /*5e90*/  FADD.FTZ R117, R159, -R116 ;  /* 0x800000749f757221 */ /* 0x000fe20000010000 */
[----:B------:R-:W-:-:S03]  /*5ea0*/  LOP3.LUT P0, RZ, R2, 0xff00, RZ, 0xc0, !PT ;  /* 0x0000ff0002ff7812 */ /* 0x000fc6000780c0ff */
[----:B------:R-:W-:Y:S01]  /*5eb0*/  FFMA.FTZ R117, R140, R117, R119 ;  /* 0x000000758c757223 */ /* 0x000fe20000010077 */
[----:B------:R-:W-:-:S03]  /*5ec0*/  F2FP.F16.F32.PACK_AB R119, R129, R124 ;  /* 0x0000007c8177723e */ /* 0x000fc600000000ff */
[----:B------:R-:W-:-:S05]  /*5ed0*/  FMUL.FTZ R117, R117, UR13 ;  /* 0x0000000d75757c20 */ /* 0x000fca0008410000 */
[----:B------:R-:W-:Y:S01]  /*5ee0*/  FSEL R123, R117, RZ, P0 ;  /* 0x000000ff757b7208 */ /* 0x000fe20000000000 */
[----:B------:R-:W-:Y:S01]  /*5ef0*/  HADD2.F32 R117, -RZ, R104.H0_H0 ;  /* 0x20000068ff757230 */ /* 0x000fe20000004100 */
[----:B------:R-:W-:-:S04]  /*5f00*/  LOP3.LUT P0, RZ, R2, 0xff, RZ, 0xc0, !PT ;  /* 0x000000ff02ff7812 */ /* 0x000fc8000780c0ff */
[----:B------:R-:W-:-:S04]  /*5f10*/  FFMA.FTZ R117, R140, R121, R117 ;  /* 0x000000798c757223 */ /* 0x000fc80000010075 */
[----:B------:R-:W-:-:S05]  /*5f20*/  FMUL.FTZ R117, R117, UR13 ;  /* 0x0000000d75757c20 */ /* 0x000fca0008410000 */
[----:B------:R-:W-:Y:S02]  /*5f30*/  FSEL R116, R117, RZ, P0 ;  /* 0x000000ff75747208 */ /* 0x000fe40000000000 */
[----:B------:R-:W-:Y:S02]  /*5f40*/  F2FP.F16.F32.PACK_AB R117, R125, R122 ;  /* 0x0000007a7d75723e */ /* 0x000fe400000000ff */
[----:B------:R-:W-:Y:S01]  /*5f50*/  F2FP.F16.F32.PACK_AB R116, R123, R116 ;  /* 0x000000747b74723e */ /* 0x000fe200000000ff */
[----:B------:R-:W-:Y:S06]  /*5f60*/  BRA `(.L_x_1340) ;  /* 0x0000000400cc7947 */ /* 0x000fec0003800000 */
.L_x_1342:
        /* <DEDUP_REMOVED lines=18> */
[----:B------:R-:W-:Y:S01]  /*6090*/  F2FP.F16.F32.PACK_AB R111, R130, R111 ;  /* 0x0000006f826f723e */ /* 0x000fe200000000ff */
        /* <DEDUP_REMOVED lines=12> */
[----:B------:R-:W-:-:S03]  /*6160*/  F2FP.F16.F32.PACK_AB R110, R125, R110 ;  /* 0x0000006e7d6e723e */ /* 0x000fc600000000ff */
        /* <DEDUP_REMOVED lines=30> */
.L_x_1344:
        /* <DEDUP_REMOVED lines=16> */
[----:B------:R-:W-:Y:S01]  /*6450*/  F2FP.F16.F32.PACK_AB R119, R124, R119 ;  /* 0x000000777c77723e */ /* 0x000fe200000000ff */
        /* <DEDUP_REMOVED lines=33> */
[----:B------:R-:W-:Y:S02]  /*6670*/  F2FP.F16.F32.PACK_AB R117, R125, R122 ;  /* 0x0000007a7d75723e */ /* 0x000fe400000000ff */
[----:B------:R-:W-:-:S04]  /*6680*/  FSEL R116, R121, RZ, P0 ;  /* 0x000000ff79747208 */ /* 0x000fc80000000000 */
[----:B------:R-:W-:-:S07]  /*6690*/  F2FP.F16.F32.PACK_AB R116, R123, R116 ;  /* 0x000000747b74723e */ /* 0x000fce00000000ff */
.L_x_1340:
        /* <DEDUP_REMOVED lines=9> */
.L_x_1336:
[----:B------:R-:W-:Y:S05]  /*6730*/  BSYNC.RECONVERGENT B0 ;  /* 0x0000000000007941 */ /* 0x000fea0003800200 */
.L_x_1335:
[----:B------:R-:W-:Y:S02]  /*6740*/  ISETP.NE.AND P0, PT, R128, RZ, PT ;  /* 0x000000ff8000720c */ /* 0x000fe40003f05270 */
[----:B------:R-:W-:-:S11]  /*6750*/  PLOP3.LUT P3, PT, P3, PT, PT, 0x8, 0x80 ;  /* 0x000000000080781c */ /* 0x000fd60001f6e170 */
[----:B------:R-:W-:Y:S05]  /*6760*/  @!P0 BRA `(.L_x_1345) ;  /* 0xffffff9c00d48947 */ /* 0x000fea000383ffff */
.L_x_1320:
        /* <DEDUP_REMOVED lines=21> */
.L_x_1347:
[----:B------:R-:W-:Y:S05]  /*68c0*/  BSYNC.RECONVERGENT B0 ;  /* 0x0000000000007941 */ /* 0x000fea0003800200 */
.L_x_1346:
        /* <DEDUP_REMOVED lines=18> */
.L_x_1348:
        /* <DEDUP_REMOVED lines=9> */
.L_x_2844:


//--------------------- .text._ZN10layer_norm31ln_parallel_residual_bwd_kernelINS_13Kernel_traitsIf6__halfS2_S2_fjLj4096ELj1ELj1ELj8ELj16ENS_18Kernel_traits_baseILj4096EfS2_S2_S2_fjLj256EEEEELb1ELb0ELb1EEEvNS_9BwdParamsE --------------------------
	.section	.text._ZN10layer_norm31ln_parallel_residual_bwd_kernelINS_13Kernel_traitsIf6__halfS2_S2_fjLj4096ELj1ELj1ELj8ELj16ENS_18Kernel_traits_baseILj4096EfS2_S2_S2_fjLj256EEEEELb1ELb0ELb1EEEvNS_9BwdParamsE,"ax",@progbits
	.align	128
        .global         _ZN10layer_norm31ln_parallel_residual_bwd_kernelINS_13Kernel_traitsIf6__halfS2_S2_fjLj4096ELj1ELj1ELj8ELj16ENS_18Kernel_traits_baseILj4096EfS2_S2_S2_fjLj256EEEEELb1ELb0ELb1EEEvNS_9BwdParamsE
        .type           _ZN10layer_norm31ln_parallel_residual_bwd_kernelINS_13Kernel_traitsIf6__halfS2_S2_fjLj4096ELj1ELj1ELj8ELj16ENS_18Kernel_traits_baseILj4096EfS2_S2_S2_fjLj256EEEEELb1ELb0ELb1EEEvNS_9BwdParamsE,@function
        .size           _ZN10layer_norm31ln_parallel_residual_bwd_kernelINS_13Kernel_traitsIf6__halfS2_S2_fjLj4096ELj1ELj1ELj8ELj16ENS_18Kernel_traits_baseILj4096EfS2_S2_S2_fjLj256EEEEELb1ELb0ELb1EEEvNS_9BwdParamsE,(.L_x_2845 - _ZN10layer_norm31ln_parallel_residual_bwd_kernelINS_13Kernel_traitsIf6__halfS2_S2_fjLj4096ELj1ELj1ELj8ELj16ENS_18Kernel_traits_baseILj4096EfS2_S2_S2_fjLj256EEEEELb1ELb0ELb1EEEvNS_9BwdParamsE)
        .other          _ZN10layer_norm31ln_parallel_residual_bwd_kernelINS_13Kernel_traitsIf6__halfS2_S2_fjLj4096ELj1ELj1ELj8ELj16ENS_18Kernel_traits_baseILj4096EfS2_S2_S2_fjLj256EEEEELb1ELb0ELb1EEEvNS_9BwdParamsE,@"STO_CUDA_ENTRY STV_DEFAULT"
_ZN10layer_norm31ln_parallel_residual_bwd_kernelINS_13Kernel_traitsIf6__halfS2_S2_fjLj4096ELj1ELj1ELj8ELj16ENS_18Kernel_traits_baseILj4096EfS2_S2_S2_fjLj256EEEEELb1ELb0ELb1EEEvNS_9BwdParamsE:
.text._ZN10layer_norm31ln_parallel_residual_bwd_kernelINS_13Kernel_traitsIf6__halfS2_S2_fjLj4096ELj1ELj1ELj8ELj16ENS_18Kernel_traits_baseILj4096EfS2_S2_S2_fjLj256EEEEELb1ELb0ELb1EEEvNS_9BwdParamsE:
        /* <DEDUP_REMOVED lines=54> */
[----:B------:R-:W-:-:S02]  /*0360*/  MOV R140, RZ ;  /* 0x000000ff008c7202 */ /* 0x000fc40000000f00 */
        /* <DEDUP_REMOVED lines=32> */
[----:B------:R-:W-:-:S02]  /*0570*/  CS2R R78, SRZ ;  /* 0x00000000004e7805 */ /* 0x000fc4000001ff00 */
[----:B------:R-:W-:Y:S01]  /*0580*/  MOV R144, UR7 ;  /* 0x0000000700907c02 */ /* 0x000fe20008000f00 */
[----:B------:R-:W3:Y:S01]  /*0590*/  LDCU UR11, c[0x0][0x388] ;  /* 0x00007100ff0b77ac */ /* 0x000ee20008000800 */
[----:B------:R-:W4:Y:S01]  /*05a0*/  LDCU UR16, c[0x0][0x400] ;  /* 0x00008000ff1077ac */ /* 0x000f220008000800 */
[----:B------:R-:W0:Y:S01]  /*05b0*/  LDCU.64 UR4, c[0x0][0x478] ;  /* 0x00008f00ff0477ac */ /* 0x000e220008000a00 */
[----:B------:R-:W0:Y:S01]  /*05c0*/  LDCU.64 UR12, c[0x0][0x438] ;  /* 0x00008700ff0c77ac */ /* 0x000e220008000a00 */
[----:B------:R-:W0:Y:S02]  /*05d0*/  LDCU.64 UR14, c[0x0][0x470] ;  /* 0x00008e00ff0e77ac */ /* 0x000e240008000a00 */
.L_x_1366:
[----:B------:R-:W1:Y:S01]  /*05e0*/  LDC.64 R68, c[0x0][0x3c0] ;  /* 0x0000f000ff447b82 */ /* 0x000e620000000a00 */
[----:B---3--:R-:W-:-:S05]  /*05f0*/  IMAD R0, R144, UR11, RZ ;  /* 0x0000000b90007c24 */ /* 0x008fca000f8e02ff */
[----:B0-----:R-:W-:Y:S02]  /*0600*/  SHF.R.S32.HI R53, RZ, 0x1f, R0 ;  /* 0x0000001fff357819 */ /* 0x001fe40000011400 */
[----:B------:R-:W3:Y:S02]  /*0610*/  LDC.64 R64, c[0x0][0x3a8] ;  /* 0x0000ea00ff407b82 */ /* 0x000ee40000000a00 */
[----:B------:R-:W-:-:S04]  /*0620*/  LEA.HI R53, R53, R0, RZ, 0x3 ;  /* 0x0000000035357211 */ /* 0x000fc800078f18ff */
[----:B------:R-:W-:Y:S02]  /*0630*/  LEA.HI.SX32 R145, R53, R110, 0x1d ;  /* 0x0000006e35917211 */ /* 0x000fe400078feaff */
[----:B------:R-:W2:Y:S08]  /*0640*/  LDC.64 R70, c[0x0][0x430] ;  /* 0x00010c00ff467b82 */ /* 0x000eb00000000a00 */
[----:B------:R-:W4:Y:S01]  /*0650*/  LDC.64 R72, c[0x0][0x428] ;  /* 0x00010a00ff487b82 */ /* 0x000f220000000a00 */
[----:B-1----:R-:W-:-:S05]  /*0660*/  IMAD.WIDE R68, R144, 0x4, R68 ;  /* 0x0000000490447825 */ /* 0x002fca00078e0244 */
[----:B------:R1:W4:Y:S02]  /*0670*/  LDG.E R0, desc[UR8][R68.64] ;  /* 0x0000000844007981 */ /* 0x000324000c1e1900 */
[----:B------:R-:W0:Y:S01]  /*0680*/  LDC.64 R148, c[0x0][0x3c8] ;  /* 0x0000f200ff947b82 */ /* 0x000e220000000a00 */
[----:B---3--:R-:W-:-:S06]  /*0690*/  IMAD.WIDE.U32 R52, R145, 0x10, R64 ;  /* 0x0000001091347825 */ /* 0x008fcc00078e0040 */
[----:B------:R-:W3:Y:S01]  /*06a0*/  LDG.E.128 R52, desc[UR8][R52.64] ;  /* 0x0000000834347981 */ /* 0x000ee2000c1e1d00 */
[----:B--2---:R-:W-:-:S06]  /*06b0*/  IMAD.WIDE.U32 R56, R145, 0x10, R70 ;  /* 0x0000001091387825 */ /* 0x004fcc00078e0046 */
[----:B------:R-:W2:Y:S01]  /*06c0*/  LDG.E.128 R56, desc[UR8][R56.64] ;  /* 0x0000000838387981 */ /* 0x000ea2000c1e1d00 */
[----:B----4-:R-:W-:-:S06]  /*06d0*/  IMAD.WIDE.U32 R60, R145, 0x10, R72 ;  /* 0x00000010913c7825 */ /* 0x010fcc00078e0048 */
[----:B------:R-:W4:Y:S01]  /*06e0*/  LDG.E.128 R60, desc[UR8][R60.64] ;  /* 0x000000083c3c7981 */ /* 0x000f22000c1e1d00 */
[----:B0-----:R-:W-:-:S05]  /*06f0*/  IMAD.WIDE R148, R144, 0x4, R148 ;  /* 0x0000000490947825 */ /* 0x001fca00078e0294 */
[----:B------:R0:W4:Y:S01]  /*0700*/  LDG.E R146, desc[UR8][R148.64] ;  /* 0x0000000894927981 */ /* 0x000122000c1e1900 */
[----:B------:R-:W-:-:S05]  /*0710*/  IADD3 R147, PT, PT, R145, 0x100, RZ ;  /* 0x0000010091937810 */ /* 0x000fca0007ffe0ff */
[----:B------:R-:W-:-:S04]  /*0720*/  IMAD.WIDE.U32 R64, R147, 0x10, R64 ;  /* 0x0000001093407825 */ /* 0x000fc800078e0040 */
[C---:B-1----:R-:W-:Y:S02]  /*0730*/  IMAD.WIDE.U32 R68, R147.reuse, 0x10, R70 ;  /* 0x0000001093447825 */ /* 0x042fe400078e0046 */
[----:B------:R-:W4:Y:S02]  /*0740*/  LDG.E.128 R64, desc[UR8][R64.64] ;  /* 0x0000000840407981 */ /* 0x000f24000c1e1d00 */
[----:B------:R-:W-:Y:S02]  /*0750*/  IMAD.WIDE.U32 R72, R147, 0x10, R72 ;  /* 0x0000001093487825 */ /* 0x000fe400078e0048 */
[----:B------:R-:W4:Y:S04]  /*0760*/  LDG.E.128 R68, desc[UR8][R68.64] ;  /* 0x0000000844447981 */ /* 0x000f28000c1e1d00 */
[----:B------:R-:W4:Y:S01]  /*0770*/  LDG.E.128 R72, desc[UR8][R72.64] ;  /* 0x0000000848487981 */ /* 0x000f22000c1e1d00 */
[----:B------:R-:W-:-:S02]  /*0780*/  ISETP.NE.AND P2, PT, RZ, UR10, PT ;  /* 0x0000000aff007c0c */ /* 0x000fc4000bf45270 */
[----:B------:R-:W-:Y:S02]  /*0790*/  MOV R164, 0x400 ;  /* 0x0000040000a47802 */ /* 0x000fe40000000f00 */
[----:B------:R-:W-:Y:S01]  /*07a0*/  FSEL R171, R0, RZ, !P2 ;  /* 0x000000ff00ab7208 */ /* 0x000fe20005000000 */
[----:B---3--:R-:W-:-:S05]  /*07b0*/  HADD2.F32 R0, -RZ, R52.H0_H0 ;  /* 0x20000034ff007230 */ /* 0x008fca0000004100 */
[----:B0-----:R-:W-:Y:S01]  /*07c0*/  FADD.FTZ R149, -R171, R0 ;  /* 0x00000000ab957221 */ /* 0x001fe20000010100 */
[----:B--2---:R-:W-:Y:S02]  /*07d0*/  HADD2.F32 R153, -RZ, R56.H0_H0 ;  /* 0x20000038ff997230 */ /* 0x004fe40000004100 */
[----:B------:R-:W-:Y:S02]  /*07e0*/  HADD2.F32 R52, -RZ, R52.H1_H1 ;  /* 0x30000034ff347230 */ /* 0x000fe40000004100 */
[----:B------:R-:W-:Y:S02]  /*07f0*/  HADD2.F32 R56, -RZ, R56.H1_H1 ;  /* 0x30000038ff387230 */ /* 0x000fe40000004100 */
[----:B----4-:R-:W-:Y:S02]  /*0800*/  HADD2.F32 R151, -RZ, R60.H0_H0 ;  /* 0x2000003cff977230 */ /* 0x010fe40000004100 */
[----:B------:R-:W-:Y:S01]  /*0810*/  FMUL.FTZ R0, R146, R149 ;  /* 0x0000009592007220 */ /* 0x000fe20000410000 */
[----:B-----5:R-:W-:-:S02]  /*0820*/  FMUL.FTZ R149, R16, R153 ;  /* 0x0000009910957220 */ /* 0x020fc40000410000 */
[----:B------:R-:W-:Y:S01]  /*0830*/  FADD.FTZ R142, R151, R142 ;  /* 0x0000008e978e7221 */ /* 0x000fe20000010000 */
[----:B------:R-:W-:Y:S02]  /*0840*/  HADD2.F32 R60, -RZ, R60.H1_H1 ;  /* 0x3000003cff3c7230 */ /* 0x000fe40000004100 */
[-C--:B------:R-:W-:Y:S01]  /*0850*/  FFMA.FTZ R143, R0, R151.reuse, R143 ;  /* 0x00000097008f7223 */ /* 0x080fe2000001008f */
[----:B------:R-:W-:Y:S01]  /*0860*/  FFMA.FTZ R149, R32, R151, R149 ;  /* 0x0000009720957223 */ /* 0x000fe20000010095 */
[----:B------:R-:W-:Y:S01]  /*0870*/  FADD.FTZ R151, -R171, R52 ;  /* 0x00000034ab977221 */ /* 0x000fe20000010100 */
[----:B------:R-:W-:-:S03]  /*0880*/  FMUL.FTZ R52, R17, R56 ;  /* 0x0000003811347220 */ /* 0x000fc60000410000 */
[----:B------:R-:W-:Y:S01]  /*0890*/  FMUL.FTZ R148, R146, R151 ;  /* 0x0000009792947220 */ /* 0x000fe20000410000 */
[----:B------:R-:W-:Y:S01]  /*08a0*/  FFMA.FTZ R151, R33, R60, R52 ;  /* 0x0000003c21977223 */ /* 0x000fe20000010034 */
[----:B------:R-:W-:Y:S02]  /*08b0*/  HADD2.F32 R52, -RZ, R53.H0_H0 ;  /* 0x20000035ff347230 */ /* 0x000fe40000004100 */
[----:B------:R-:W-:Y:S01]  /*08c0*/  FADD.FTZ R140, R153, R140 ;  /* 0x0000008c998c7221 */ /* 0x000fe20000010000 */
[----:B------:R-:W-:Y:S01]  /*08d0*/  FFMA.FTZ R139, R0, R153, R139 ;  /* 0x00000099008b7223 */ /* 0x000fe2000001008b */
[--C-:B------:R-:W-:Y:S02]  /*08e0*/  HADD2.F32 R157, -RZ, R57.reuse.H0_H0 ;  /* 0x20000039ff9d7230 */ /* 0x100fe40000004100 */
[----:B------:R-:W-:Y:S01]  /*08f0*/  FADD.FTZ R153, -R171, R52 ;  /* 0x00000034ab997221 */ /* 0x000fe20000010100 */
[----:B------:R-:W-:Y:S02]  /*0900*/  HADD2.F32 R57, -RZ, R57.H1_H1 ;  /* 0x30000039ff397230 */ /* 0x000fe40000004100 */
[----:B------:R-:W-:-:S02]  /*0910*/  HADD2.F32 R155, -RZ, R61.H0_H0 ;  /* 0x2000003dff9b7230 */ /* 0x000fc40000004100 */
[----:B------:R-:W-:Y:S01]  /*0920*/  FMUL.FTZ R150, R146, R153 ;  /* 0x0000009992967220 */ /* 0x000fe20000410000 */
[----:B------:R-:W-:Y:S01]  /*0930*/  FMUL.FTZ R153, R18, R157 ;  /* 0x0000009d12997220 */ /* 0x000fe20000410000 */
[----:B------:R-:W-:Y:S02]  /*0940*/  HADD2.F32 R61, -RZ, R61.H1_H1 ;  /* 0x3000003dff3d7230 */ /* 0x000fe40000004100 */
[----:B------:R-:W-:Y:S01]  /*0950*/  FMUL.FTZ R52, R19, R57 ;  /* 0x0000003913347220 */ /* 0x000fe20000410000 */
[----:B------:R-:W-:Y:S01]  /*0960*/  FADD.FTZ R134, R155, R134 ;  /* 0x000000869b867221 */ /* 0x000fe20000010000 */
[-C--:B------:R-:W-:Y:S01]  /*0970*/  FFMA.FTZ R133, R150, R155.reuse, R133 ;  /* 0x0000009b96857223 */ /* 0x080fe20000010085 */
[----:B------:R-:W-:Y:S01]  /*0980*/  FFMA.FTZ R153, R34, R155, R153 ;  /* 0x0000009b22997223 */ /* 0x000fe20000010099 */
[----:B------:R-:W-:Y:S01]  /*0990*/  FFMA.FTZ R155, R35, R61, R52 ;  /* 0x0000003d239b7223 */ /* 0x000fe20000010034 */
[----:B------:R-:W-:Y:S02]  /*09a0*/  HADD2.F32 R52, -RZ, R54.H0_H0 ;  /* 0x20000036ff347230 */ /* 0x000fe40000004100 */
[----:B------:R-:W-:Y:S01]  /*09b0*/  FADD.FTZ R132, R157, R132 ;  /* 0x000000849d847221 */ /* 0x000fe20000010000 */
[----:B------:R-:W-:-:S02]  /*09c0*/  HADD2.F32 R53, -RZ, R53.H1_H1 ;  /* 0x30000035ff357230 */ /* 0x000fc40000004100 */
[----:B------:R-:W-:Y:S01]  /*09d0*/  FFMA.FTZ R131, R150, R157, R131 ;  /* 0x0000009d96837223 */ /* 0x000fe20000010083 */
[C---:B------:R-:W-:Y:S01]  /*09e0*/  FADD.FTZ R157, -R171.reuse, R52 ;  /* 0x00000034ab9d7221 */ /* 0x040fe20000010100 */
[----:B------:R-:W-:Y:S02]  /*09f0*/  HADD2.F32 R52, -RZ, R58.H0_H0 ;  /* 0x2000003aff347230 */ /* 0x000fe40000004100 */
[----:B------:R-:W-:Y:S01]  /*0a00*/  FADD.FTZ R53, -R171, R53 ;  /* 0x00000035ab357221 */ /* 0x000fe20000010100 */
[----:B------:R-:W-:-:S03]  /*0a10*/  FMUL.FTZ R157, R146, R157 ;  /* 0x0000009d929d7220 */ /* 0x000fc60000410000 */
[----:B------:R-:W-:Y:S01]  /*0a20*/  FMUL.FTZ R152, R146, R53 ;  /* 0x0000003592987220 */ /* 0x000fe20000410000 */
[-C--:B------:R-:W-:Y:S01]  /*0a30*/  FMUL.FTZ R53, R12, R52.reuse ;  /* 0x000000340c357220 */ /* 0x080fe20000410000 */
[----:B------:R-:W-:Y:S01]  /*0a40*/  FADD.FTZ R123, R52, R123 ;  /* 0x0000007b347b7221 */ /* 0x000fe20000010000 */
[----:B------:R-:W-:Y:S01]  /*0a50*/  FFMA.FTZ R124, R157, R52, R124 ;  /* 0x000000349d7c7223 */ /* 0x000fe2000001007c */
[--C-:B------:R-:W-:Y:S02]  /*0a60*/  HADD2.F32 R52, -RZ, R55.reuse.H0_H0 ;  /* 0x20000037ff347230 */ /* 0x100fe40000004100 */
[----:B------:R-:W-:Y:S02]  /*0a70*/  HADD2.F32 R55, -RZ, R55.H1_H1 ;  /* 0x30000037ff377230 */ /* 0x000fe40000004100 */
[----:B------:R-:W-:Y:S02]  /*0a80*/  HADD2.F32 R154, -RZ, R62.H0_H0 ;  /* 0x2000003eff9a7230 */ /* 0x000fe40000004100 */
[----:B------:R-:W-:Y:S01]  /*0a90*/  FADD.FTZ R161, -R171, R52 ;  /* 0x00000034aba17221 */ /* 0x000fe20000010100 */
[----:B------:R-:W-:-:S02]  /*0aa0*/  HADD2.F32 R52, -RZ, R59.H0_H0 ;  /* 0x2000003bff347230 */ /* 0x000fc40000004100 */
[----:B------:R-:W-:Y:S01]  /*0ab0*/  FADD.FTZ R55, -R171, R55 ;  /* 0x00000037ab377221 */ /* 0x000fe20000010100 */
[----:B------:R-:W-:Y:S02]  /*0ac0*/  HADD2.F32 R59, -RZ, R59.H1_H1 ;  /* 0x3000003bff3b7230 */ /* 0x000fe40000004100 */
[----:B------:R-:W-:Y:S01]  /*0ad0*/  FMUL.FTZ R161, R146, R161 ;  /* 0x000000a192a17220 */ /* 0x000fe20000410000 */
[----:B------:R-:W-:Y:S01]  /*0ae0*/  FADD.FTZ R125, R154, R125 ;  /* 0x0000007d9a7d7221 */ /* 0x000fe20000010000 */
[-C--:B------:R-:W-:Y:S01]  /*0af0*/  FFMA.FTZ R126, R157, R154.reuse, R126 ;  /* 0x0000009a9d7e7223 */ /* 0x080fe2000001007e */
[----:B------:R-:W-:Y:S01]  /*0b00*/  FFMA.FTZ R154, R28, R154, R53 ;  /* 0x0000009a1c9a7223 */ /* 0x000fe20000010035 */
[--C-:B------:R-:W-:Y:S02]  /*0b10*/  HADD2.F32 R160, -RZ, R63.reuse.H1_H1 ;  /* 0x3000003fffa07230 */ /* 0x100fe40000004100 */
[-C--:B------:R-:W-:Y:S01]  /*0b20*/  FMUL.FTZ R53, R14, R52.reuse ;  /* 0x000000340e357220 */ /* 0x080fe20000410000 */
[----:B------:R-:W-:Y:S01]  /*0b30*/  FADD.FTZ R115, R52, R115 ;  /* 0x0000007334737221 */ /* 0x000fe20000010000 */
[----:B------:R-:W-:Y:S01]  /*0b40*/  FFMA.FTZ R116, R161, R52, R116 ;  /* 0x00000034a1747223 */ /* 0x000fe20000010074 */
[----:B------:R-:W-:Y:S01]  /*0b50*/  FMUL.FTZ R163, R146, R55 ;  /* 0x0000003792a37220 */ /* 0x000fe20000410000 */
[----:B------:R-:W-:Y:S01]  /*0b60*/  FMUL.FTZ R52, R15, R59 ;  /* 0x0000003b0f347220 */ /* 0x000fe20000410000 */
[----:B------:R-:W-:-:S02]  /*0b70*/  HADD2.F32 R158, -RZ, R63.H0_H0 ;  /* 0x2000003fff9e7230 */ /* 0x000fc40000004100 */
[----:B------:R-:W-:Y:S01]  /*0b80*/  FADD.FTZ R113, R160, R113 ;  /* 0x00000071a0717221 */ /* 0x000fe20000010000 */
[-C--:B------:R-:W-:Y:S01]  /*0b90*/  FFMA.FTZ R114, R163, R160.reuse, R114 ;  /* 0x000000a0a3727223 */ /* 0x080fe20000010072 */
[----:B------:R-:W-:Y:S01]  /*0ba0*/  FFMA.FTZ R160, R31, R160, R52 ;  /* 0x000000a01fa07223 */ /* 0x000fe20000010034 */
[--C-:B------:R-:W-:Y:S02]  /*0bb0*/  HADD2.F32 R52, -RZ, R64.reuse.H0_H0 ;  /* 0x20000040ff347230 */ /* 0x100fe40000004100 */
[----:B------:R-:W-:Y:S02]  /*0bc0*/  HADD2.F32 R64, -RZ, R64.H1_H1 ;  /* 0x30000040ff407230 */ /* 0x000fe40000004100 */
[----:B------:R-:W-:Y:S02]  /*0bd0*/  HADD2.F32 R55, -RZ, R66.H0_H0 ;  /* 0x20000042ff377230 */ /* 0x000fe40000004100 */
[----:B------:R-:W-:Y:S01]  /*0be0*/  FADD.FTZ R117, R158, R117 ;  /* 0x000000759e757221 */ /* 0x000fe20000010000 */
[----:B------:R-:W-:-:S02]  /*0bf0*/  HADD2.F32 R54, -RZ, R54.H1_H1 ;  /* 0x30000036ff367230 */ /* 0x000fc40000004100 */
[-C--:B------:R-:W-:Y:S01]  /*0c00*/  FFMA.FTZ R118, R161, R158.reuse, R118 ;  /* 0x0000009ea1767223 */ /* 0x080fe20000010076 */
[----:B------:R-:W-:Y:S01]  /*0c10*/  FFMA.FTZ R158, R30, R158, R53 ;  /* 0x0000009e1e9e7223 */ /* 0x000fe20000010035 */
[----:B------:R-:W-:Y:S01]  /*0c20*/  FADD.FTZ R111, R59, R111 ;  /* 0x0000006f3b6f7221 */ /* 0x000fe20000010000 */
[----:B------:R-:W-:Y:S01]  /*0c30*/  FFMA.FTZ R112, R163, R59, R112 ;  /* 0x0000003ba3707223 */ /* 0x000fe20000010070 */
[----:B------:R-:W-:Y:S02]  /*0c40*/  HADD2.F32 R53, -RZ, R65.H0_H0 ;  /* 0x20000041ff357230 */ /* 0x000fe40000004100 */
[C---:B------:R-:W-:Y:S01]  /*0c50*/  FADD.FTZ R59, -R171.reuse, R64 ;  /* 0x00000040ab3b7221 */ /* 0x040fe20000010100 */
[----:B------:R-:W-:Y:S02]  /*0c60*/  HADD2.F32 R66, -RZ, R66.H1_H1 ;  /* 0x30000042ff427230 */ /* 0x000fe40000004100 */
[C---:B------:R-:W-:Y:S01]  /*0c70*/  FADD.FTZ R63, -R171.reuse, R55 ;  /* 0x00000037ab3f7221 */ /* 0x040fe20000010100 */
[----:B------:R-:W-:Y:S01]  /*0c80*/  FADD.FTZ R159, -R171, R54 ;  /* 0x00000036ab9f7221 */ /* 0x000fe20000010100 */
[----:B------:R-:W-:-:S02]  /*0c90*/  HADD2.F32 R55, -RZ, R68.H0_H0 ;  /* 0x20000044ff377230 */ /* 0x000fc40000004100 */
[----:B------:R-:W-:Y:S01]  /*0ca0*/  FADD.FTZ R136, R56, R136 ;  /* 0x0000008838887221 */ /* 0x000fe20000010000 */
[----:B------:R-:W-:Y:S02]  /*0cb0*/  HADD2.F32 R54, -RZ, R65.H1_H1 ;  /* 0x30000041ff367230 */ /* 0x000fe40000004100 */
[----:B------:R-:W-:Y:S01]  /*0cc0*/  FFMA.FTZ R135, R148, R56, R135 ;  /* 0x0000003894877223 */ /* 0x000fe20000010087 */
[----:B------:R-:W-:Y:S02]  /*0cd0*/  HADD2.F32 R68, -RZ, R68.H1_H1 ;  /* 0x30000044ff447230 */ /* 0x000fe40000004100 */
[C---:B------:R-:W-:Y:S01]  /*0ce0*/  FADD.FTZ R65, -R171.reuse, R52 ;  /* 0x00000034ab417221 */ /* 0x040fe20000010100 */
[--C-:B------:R-:W-:Y:S02]  /*0cf0*/  HADD2.F32 R56, -RZ, R67.reuse.H0_H0 ;  /* 0x20000043ff387230 */ /* 0x100fe40000004100 */
[C---:B------:R-:W-:Y:S01]  /*0d00*/  FADD.FTZ R165, -R171.reuse, R53 ;  /* 0x00000035aba57221 */ /* 0x040fe20000010100 */
[----:B------:R-:W-:Y:S01]  /*0d10*/  FADD.FTZ R167, -R171, R66 ;  /* 0x00000042aba77221 */ /* 0x000fe20000010100 */
[----:B------:R-:W-:-:S02]  /*0d20*/  HADD2.F32 R67, -RZ, R67.H1_H1 ;  /* 0x30000043ff437230 */ /* 0x000fc40000004100 */
[----:B------:R-:W-:Y:S01]  /*0d30*/  FMUL.FTZ R66, R146, R59 ;  /* 0x0000003b92427220 */ /* 0x000fe20000410000 */
[--C-:B------:R-:W-:Y:S02]  /*0d40*/  HADD2.F32 R53, -RZ, R72.reuse.H0_H0 ;  /* 0x20000048ff357230 */ /* 0x100fe40000004100 */
[----:B------:R-:W-:Y:S01]  /*0d50*/  FADD.FTZ R130, R61, R130 ;  /* 0x000000823d827221 */ /* 0x000fe20000010000 */
[----:B------:R-:W-:Y:S01]  /*0d60*/  FFMA.FTZ R129, R152, R61, R129 ;  /* 0x0000003d98817223 */ /* 0x000fe20000010081 */
[----:B------:R-:W-:Y:S01]  /*0d70*/  HADD2.F32 R72, -RZ, R72.H1_H1 ;  /* 0x30000048ff487230 */ /* 0x000fe20000004100 */
[----:B------:R-:W0:Y:S01]  /*0d80*/  S2R R59, SR_CgaCtaId ;  /* 0x00000000003b7919 */ /* 0x000e220000008800 */
[----:B------:R-:W-:Y:S01]  /*0d90*/  FADD.FTZ R61, -R171, R54 ;  /* 0x00000036ab3d7221 */ /* 0x000fe20000010100 */
[----:B------:R-:W-:Y:S01]  /*0da0*/  FMUL.FTZ R65, R146, R65 ;  /* 0x0000004192417220 */ /* 0x000fe20000410000 */
[----:B------:R-:W-:Y:S01]  /*0db0*/  FMUL.FTZ R52, R9, R68 ;  /* 0x0000004409347220 */ /* 0x000fe20000410000 */
[----:B------:R-:W-:-:S02]  /*0dc0*/  HADD2.F32 R54, -RZ, R69.H1_H1 ;  /* 0x30000045ff367230 */ /* 0x000fc40000004100 */
[----:B------:R-:W-:Y:S01]  /*0dd0*/  FADD.FTZ R169, -R171, R56 ;  /* 0x00000038aba97221 */ /* 0x000fe20000010100 */
[----:B------:R-:W-:Y:S01]  /*0de0*/  FADD.FTZ R128, R57, R128 ;  /* 0x0000008039807221 */ /* 0x000fe20000010000 */
[----:B------:R-:W-:Y:S01]  /*0df0*/  FFMA.FTZ R127, R152, R57, R127 ;  /* 0x00000039987f7223 */ /* 0x000fe2000001007f */
[----:B------:R-:W-:Y:S01]  /*0e00*/  FADD.FTZ R171, -R171, R67 ;  /* 0x00000043abab7221 */ /* 0x000fe20000010100 */
[-C--:B------:R-:W-:Y:S01]  /*0e10*/  FMUL.FTZ R57, R8, R55.reuse ;  /* 0x0000003708397220 */ /* 0x080fe20000410000 */
[----:B------:R-:W-:Y:S01]  /*0e20*/  FADD.FTZ R102, R55, R102 ;  /* 0x0000006637667221 */ /* 0x000fe20000010000 */
[----:B------:R-:W-:Y:S01]  /*0e30*/  FFMA.FTZ R94, R65, R55, R94 ;  /* 0x00000037415e7223 */ /* 0x000fe2000001005e */
[-C--:B------:R-:W-:Y:S01]  /*0e40*/  FFMA.FTZ R67, R25, R72.reuse, R52 ;  /* 0x0000004819437223 */ /* 0x080fe20000010034 */
[----:B------:R-:W-:Y:S01]  /*0e50*/  FADD.FTZ R87, R72, R87 ;  /* 0x0000005748577221 */ /* 0x000fe20000010000 */
[----:B------:R-:W-:Y:S01]  /*0e60*/  FFMA.FTZ R79, R66, R72, R79 ;  /* 0x00000048424f7223 */ /* 0x000fe2000001004f */
[----:B------:R-:W-:-:S02]  /*0e70*/  HADD2.F32 R55, -RZ, R69.H0_H0 ;  /* 0x20000045ff377230 */ /* 0x000fc40000004100 */
[C---:B------:R-:W-:Y:S01]  /*0e80*/  FMUL.FTZ R165, R146.reuse, R165 ;  /* 0x000000a592a57220 */ /* 0x040fe20000410000 */
[----:B------:R-:W-:Y:S02]  /*0e90*/  HADD2.F32 R52, -RZ, R73.H1_H1 ;  /* 0x30000049ff347230 */ /* 0x000fe40000004100 */
[----:B------:R-:W-:Y:S01]  /*0ea0*/  FMUL.FTZ R72, R146, R61 ;  /* 0x0000003d92487220 */ /* 0x000fe20000410000 */
[----:B------:R-:W-:Y:S01]  /*0eb0*/  FMUL.FTZ R56, R11, R54 ;  /* 0x000000360b387220 */ /* 0x000fe20000410000 */
[----:B------:R-:W-:Y:S01]  /*0ec0*/  FFMA.FTZ R64, R24, R53, R57 ;  /* 0x0000003518407223 */ /* 0x000fe20000010039 */
[-C--:B------:R-:W-:Y:S01]  /*0ed0*/  FMUL.FTZ R57, R10, R55.reuse ;  /* 0x000000370a397220 */ /* 0x080fe20000410000 */
[----:B------:R-:W-:Y:S01]  /*0ee0*/  FADD.FTZ R104, R55, R104 ;  /* 0x0000006837687221 */ /* 0x000fe20000010000 */
[----:B------:R-:W-:Y:S01]  /*0ef0*/  FFMA.FTZ R96, R165, R55, R96 ;  /* 0x00000037a5607223 */ /* 0x000fe20000010060 */
[----:B------:R-:W-:Y:S01]  /*0f00*/  FADD.FTZ R89, R52, R89 ;  /* 0x0000005934597221 */ /* 0x000fe20000010000 */
[-C--:B------:R-:W-:Y:S01]  /*0f10*/  FFMA.FTZ R81, R72, R52.reuse, R81 ;  /* 0x0000003448517223 */ /* 0x080fe20000010051 */
[----:B------:R-:W-:Y:S01]  /*0f20*/  FFMA.FTZ R69, R27, R52, R56 ;  /* 0x000000341b457223 */ /* 0x000fe20000010038 */
[----:B------:R-:W-:-:S02]  /*0f30*/  HADD2.F32 R55, -RZ, R70.H0_H0 ;  /* 0x20000046ff377230 */ /* 0x000fc40000004100 */
[----:B------:R-:W-:Y:S02]  /*0f40*/  HADD2.F32 R52, -RZ, R70.H1_H1 ;  /* 0x30000046ff347230 */ /* 0x000fe40000004100 */
[----:B------:R-:W-:Y:S01]  /*0f50*/  FMUL.FTZ R70, R146, R167 ;  /* 0x000000a792467220 */ /* 0x000fe20000410000 */
[----:B------:R-:W-:Y:S01]  /*0f60*/  FADD.FTZ R86, R53, R86 ;  /* 0x0000005635567221 */ /* 0x000fe20000010000 */
[----:B------:R-:W-:Y:S01]  /*0f70*/  FFMA.FTZ R78, R65, R53, R78 ;  /* 0x00000035414e7223 */ /* 0x000fe2000001004e */
[----:B------:R-:W-:Y:S02]  /*0f80*/  HADD2.F32 R53, -RZ, R73.H0_H0 ;  /* 0x20000049ff357230 */ /* 0x000fe40000004100 */
[----:B------:R-:W-:Y:S01]  /*0f90*/  FADD.FTZ R105, R54, R105 ;  /* 0x0000006936697221 */ /* 0x000fe20000010000 */
[----:B------:R-:W-:Y:S01]  /*0fa0*/  FFMA.FTZ R97, R72, R54, R97 ;  /* 0x0000003648617223 */ /* 0x000fe20000010061 */
[-C--:B------:R-:W-:Y:S01]  /*0fb0*/  FMUL.FTZ R54, R5, R52.reuse ;  /* 0x0000003405367220 */ /* 0x080fe20000410000 */
[----:B------:R-:W-:Y:S01]  /*0fc0*/  FADD.FTZ R107, R52, R107 ;  /* 0x0000006b346b7221 */ /* 0x000fe20000010000 */
[----:B------:R-:W-:Y:S01]  /*0fd0*/  FFMA.FTZ R99, R70, R52, R99 ;  /* 0x0000003446637223 */ /* 0x000fe20000010063 */
[----:B------:R-:W-:Y:S01]  /*0fe0*/  FADD.FTZ R52, RZ, R149 ;  /* 0x00000095ff347221 */ /* 0x000fe20000010000 */
[----:B------:R-:W-:Y:S01]  /*0ff0*/  FADD.FTZ R103, R68, R103 ;  /* 0x0000006744677221 */ /* 0x000fe20000010000 */
[----:B------:R-:W-:Y:S01]  /*1000*/  FFMA.FTZ R95, R66, R68, R95 ;  /* 0x00000044425f7223 */ /* 0x000fe2000001005f */
[----:B------:R-:W-:Y:S01]  /*1010*/  FADD.FTZ R88, R53, R88 ;  /* 0x0000005835587221 */ /* 0x000fe20000010000 */
[-C--:B------:R-:W-:Y:S01]  /*1020*/  FFMA.FTZ R80, R165, R53.reuse, R80 ;  /* 0x00000035a5507223 */ /* 0x080fe20000010050 */
[----:B------:R-:W-:Y:S01]  /*1030*/  FFMA.FTZ R68, R26, R53, R57 ;  /* 0x000000351a447223 */ /* 0x000fe20000010039 */
[----:B------:R-:W-:-:S02]  /*1040*/  HADD2.F32 R53, -RZ, R74.H0_H0 ;  /* 0x2000004aff357230 */ /* 0x000fc40000004100 */
[----:B------:R-:W-:Y:S01]  /*1050*/  FADD.FTZ R52, R151, R52 ;  /* 0x0000003497347221 */ /* 0x000fe20000010000 */
[----:B------:R-:W-:Y:S01]  /*1060*/  FMUL.FTZ R57, R4, R55 ;  /* 0x0000003704397220 */ /* 0x000fe20000410000 */
[----:B------:R-:W-:Y:S02]  /*1070*/  HADD2.F32 R58, -RZ, R58.H1_H1 ;  /* 0x3000003aff3a7230 */ /* 0x000fe40000004100 */
[----:B------:R-:W-:Y:S01]  /*1080*/  FMUL.FTZ R73, R146, R63 ;  /* 0x0000003f92497220 */ /* 0x000fe20000410000 */
[----:B------:R-:W-:Y:S01]  /*1090*/  FADD.FTZ R52, R153, R52 ;  /* 0x0000003499347221 */ /* 0x000fe20000010000 */
[----:B------:R-:W-:Y:S01]  /*10a0*/  FFMA.FTZ R162, R20, R53, R57 ;  /* 0x0000003514a27223 */ /* 0x000fe20000010039 */
[----:B------:R-:W-:Y:S02]  /*10b0*/  HADD2.F32 R57, -RZ, R71.H0_H0 ;  /* 0x20000047ff397230 */ /* 0x000fe40000004100 */
[----:B------:R-:W-:Y:S01]  /*10c0*/  FADD.FTZ R90, R53, R90 ;  /* 0x0000005a355a7221 */ /* 0x000fe20000010000 */
[----:B------:R-:W-:-:S02]  /*10d0*/  HADD2.F32 R62, -RZ, R62.H1_H1 ;  /* 0x3000003eff3e7230 */ /* 0x000fc40000004100 */
[----:B------:R-:W-:Y:S01]  /*10e0*/  FFMA.FTZ R82, R73, R53, R82 ;  /* 0x0000003549527223 */ /* 0x000fe20000010052 */
[----:B------:R-:W-:Y:S01]  /*10f0*/  FMUL.FTZ R156, R13, R58 ;  /* 0x0000003a0d9c7220 */ /* 0x000fe20000410000 */
[----:B------:R-:W-:Y:S01]  /*1100*/  FADD.FTZ R53, R155, R52 ;  /* 0x000000349b357221 */ /* 0x000fe20000010000 */
[----:B------:R-:W-:Y:S01]  /*1110*/  FADD.FTZ R106, R55, R106 ;  /* 0x0000006a376a7221 */ /* 0x000fe20000010000 */
[----:B------:R-:W-:Y:S01]  /*1120*/  FFMA.FTZ R98, R73, R55, R98 ;  /* 0x0000003749627223 */ /* 0x000fe20000010062 */
[----:B------:R-:W-:Y:S01]  /*1130*/  HADD2.F32 R74, -RZ, R74.H1_H1 ;  /* 0x3000004aff4a7230 */ /* 0x000fe20000004100 */
[----:B0-----:R-:W-:Y:S01]  /*1140*/  LEA R164, R59, R164, 0x18 ;  /* 0x000000a43ba47211 */ /* 0x001fe200078ec0ff */
[----:B------:R-:W-:Y:S02]  /*1150*/  HADD2.F32 R55, -RZ, R75.H0_H0 ;  /* 0x2000004bff377230 */ /* 0x000fe40000004100 */
[----:B------:R-:W-:Y:S01]  /*1160*/  FMUL.FTZ R169, R146, R169 ;  /* 0x000000a992a97220 */ /* 0x000fe20000410000 */
[----:B------:R-:W-:Y:S01]  /*1170*/  FMUL.FTZ R59, R6, R57 ;  /* 0x00000039063b7220 */ /* 0x000fe20000410000 */
[----:B------:R-:W-:Y:S01]  /*1180*/  FFMA.FTZ R156, R29, R62, R156 ;  /* 0x0000003e1d9c7223 */ /* 0x000fe2000001009c */
[----:B------:R-:W-:Y:S01]  /*1190*/  FADD.FTZ R53, R154, R53 ;  /* 0x000000359a357221 */ /* 0x000fe20000010000 */
[----:B------:R-:W-:Y:S01]  /*11a0*/  FADD.FTZ R91, R74, R91 ;  /* 0x0000005b4a5b7221 */ /* 0x000fe20000010000 */
[-C--:B------:R-:W-:Y:S01]  /*11b0*/  FFMA.FTZ R83, R70, R74.reuse, R83 ;  /* 0x0000004a46537223 */ /* 0x080fe20000010053 */
[----:B------:R-:W-:Y:S01]  /*11c0*/  FFMA.FTZ R167, R21, R74, R54 ;  /* 0x0000004a15a77223 */ /* 0x000fe20000010036 */
[----:B------:R-:W-:Y:S01]  /*11d0*/  FADD.FTZ R92, R55, R92 ;  /* 0x0000005c375c7221 */ /* 0x000fe20000010000 */
[-C--:B------:R-:W-:Y:S01]  /*11e0*/  FFMA.FTZ R84, R169, R55.reuse, R84 ;  /* 0x00000037a9547223 */ /* 0x080fe20000010054 */
[----:B------:R-:W-:Y:S01]  /*11f0*/  FFMA.FTZ R74, R22, R55, R59 ;  /* 0x00000037164a7223 */ /* 0x000fe2000001003b */
[----:B------:R-:W-:Y:S01]  /*1200*/  FADD.FTZ R55, R156, R53 ;  /* 0x000000359c377221 */ /* 0x000fe20000010000 */
[----:B------:R-:W-:-:S04]  /*1210*/  FFMA.FTZ R53, R0, R149, RZ ;  /* 0x0000009500357223 */ /* 0x000fc800000100ff */
[----:B------:R-:W-:Y:S01]  /*1220*/  FFMA.FTZ R53, R148, R151, R53 ;  /* 0x0000009794357223 */ /* 0x000fe20000010035 */
[----:B------:R-:W-:-:S03]  /*1230*/  FADD.FTZ R55, R158, R55 ;  /* 0x000000379e377221 */ /* 0x000fc60000010000 */
[----:B------:R-:W-:Y:S01]  /*1240*/  FFMA.FTZ R53, R150, R153, R53 ;  /* 0x0000009996357223 */ /* 0x000fe20000010035 */
[----:B------:R-:W-:-:S03]  /*1250*/  FADD.FTZ R55, R160, R55 ;  /* 0x00000037a0377221 */ /* 0x000fc60000010000 */
[----:B------:R-:W-:Y:S01]  /*1260*/  FFMA.FTZ R52, R152, R155, R53 ;  /* 0x0000009b98347223 */ /* 0x000fe20000010035 */
[----:B------:R-:W-:Y:S01]  /*1270*/  FADD.FTZ R54, R64, R55 ;  /* 0x0000003740367221 */ /* 0x000fe20000010000 */
[----:B------:R-:W-:Y:S02]  /*1280*/  FMUL.FTZ R159, R146, R159 ;  /* 0x0000009f929f7220 */ /* 0x000fe40000410000 */
[----:B------:R-:W-:Y:S01]  /*1290*/  FFMA.FTZ R52, R157, R154, R52 ;  /* 0x0000009a9d347223 */ /* 0x000fe20000010034 */
[----:B------:R-:W-:-:S03]  /*12a0*/  FADD.FTZ R53, R54, R67 ;  /* 0x0000004336357221 */ /* 0x000fc60000010000 */
[----:B------:R-:W-:Y:S01]  /*12b0*/  FFMA.FTZ R52, R159, R156, R52 ;  /* 0x0000009c9f347223 */ /* 0x000fe20000010034 */
[----:B------:R-:W-:Y:S01]  /*12c0*/  FADD.FTZ R54, R53, R68 ;  /* 0x0000004435367221 */ /* 0x000fe20000010000 */
[----:B------:R-:W-:Y:S01]  /*12d0*/  FADD.FTZ R119, R58, R119 ;  /* 0x000000773a777221 */ /* 0x000fe20000010000 */
[----:B------:R-:W-:Y:S01]  /*12e0*/  FFMA.FTZ R120, R159, R58, R120 ;  /* 0x0000003a9f787223 */ /* 0x000fe20000010078 */
[----:B------:R-:W-:Y:S01]  /*12f0*/  FFMA.FTZ R52, R161, R158, R52 ;  /* 0x0000009ea1347223 */ /* 0x000fe20000010034 */
[----:B------:R-:W-:Y:S02]  /*1300*/  HADD2.F32 R58, -RZ, R71.H1_H1 ;  /* 0x30000047ff3a7230 */ /* 0x000fe40000004100 */
[----:B------:R-:W-:Y:S01]  /*1310*/  FADD.FTZ R138, R60, R138 ;  /* 0x0000008a3c8a7221 */ /* 0x000fe20000010000 */
[----:B------:R-:W-:Y:S01]  /*1320*/  FFMA.FTZ R137, R148, R60, R137 ;  /* 0x0000003c94897223 */ /* 0x000fe20000010089 */
[----:B------:R-:W-:Y:S01]  /*1330*/  FADD.FTZ R53, R54, R69 ;  /* 0x0000004536357221 */ /* 0x000fe20000010000 */
[----:B------:R-:W-:Y:S01]  /*1340*/  FFMA.FTZ R60, R163, R160, R52 ;  /* 0x000000a0a33c7223 */ /* 0x000fe20000010034 */
[----:B------:R-:W-:-:S02]  /*1350*/  HADD2.F32 R56, -RZ, R75.H1_H1 ;  /* 0x3000004bff387230 */ /* 0x000fc40000004100 */
[----:B------:R-:W-:Y:S01]  /*1360*/  FMUL.FTZ R52, R7, R58 ;  /* 0x0000003a07347220 */ /* 0x000fe20000410000 */
[----:B------:R-:W-:Y:S01]  /*1370*/  FADD.FTZ R54, R53, R162 ;  /* 0x000000a235367221 */ /* 0x000fe20000010000 */
[----:B------:R-:W-:Y:S02]  /*1380*/  FFMA.FTZ R53, R65, R64, R60 ;  /* 0x0000004041357223 */ /* 0x000fe4000001003c */
[----:B------:R-:W-:Y:S02]  /*1390*/  FFMA.FTZ R71, R23, R56, R52 ;  /* 0x0000003817477223 */ /* 0x000fe40000010034 */
[----:B------:R-:W-:-:S04]  /*13a0*/  FFMA.FTZ R52, R66, R67, R53 ;  /* 0x0000004342347223 */ /* 0x000fc80000010035 */
[----:B------:R-:W-:-:S04]  /*13b0*/  FFMA.FTZ R53, R165, R68, R52 ;  /* 0x00000044a5357223 */ /* 0x000fc80000010034 */
[----:B------:R-:W-:-:S04]  /*13c0*/  FFMA.FTZ R52, R72, R69, R53 ;  /* 0x0000004548347223 */ /* 0x000fc80000010035 */
[----:B------:R-:W-:-:S04]  /*13d0*/  FFMA.FTZ R53, R73, R162, R52 ;  /* 0x000000a249357223 */ /* 0x000fc80000010034 */
[----:B------:R-:W-:Y:S01]  /*13e0*/  FFMA.FTZ R52, R70, R167, R53 ;  /* 0x000000a746347223 */ /* 0x000fe20000010035 */
[----:B------:R-:W-:-:S03]  /*13f0*/  FMUL.FTZ R166, R146, R171 ;  /* 0x000000ab92a67220 */ /* 0x000fc60000410000 */
        /* <DEDUP_REMOVED lines=10> */
[----:B0-----:R-:W-:-:S05]  /*14a0*/  FADD.FTZ R59, R52, R59 ;  /* 0x0000003b343b7221 */ /* 0x001fca0000010000 */
[----:B------:R-:W0:Y:S01]  /*14b0*/  SHFL.DOWN PT, R54, R59, 0x4, 0x1f ;  /* 0x08801f003b367f89 */ /* 0x000e2200000e0000 */
[----:B------:R-:W-:Y:S01]  /*14c0*/  FADD.FTZ R93, R56, R93 ;  /* 0x0000005d385d7221 */ /* 0x000fe20000010000 */
[----:B------:R-:W-:Y:S02]  /*14d0*/  FFMA.FTZ R85, R166, R56, R85 ;  /* 0x00000038a6557223 */ /* 0x000fe40000010055 */
[----:B------:R-:W1:Y:S01]  /*14e0*/  SHFL.DOWN PT, R56, R55, 0x8, 0x1f ;  /* 0x09001f0037387f89 */ /* 0x000e6200000e0000 */
[----:B------:R-:W-:Y:S01]  /*14f0*/  LOP3.LUT P4, RZ, R110, 0x1f, RZ, 0xc0, !PT ;  /* 0x0000001f6eff7812 */ /* 0x000fe2000788c0ff */
[----:B0-----:R-:W-:-:S05]  /*1500*/  FADD.FTZ R54, R59, R54 ;  /* 0x000000363b367221 */ /* 0x001fca0000010000 */
[----:B------:R-:W0:Y:S01]  /*1510*/  SHFL.DOWN PT, R53, R54, 0x2, 0x1f ;  /* 0x08401f0036357f89 */ /* 0x000e2200000e0000 */
[----:B-1----:R-:W-:-:S05]  /*1520*/  FADD.FTZ R56, R55, R56 ;  /* 0x0000003837387221 */ /* 0x002fca0000010000 */
[----:B------:R-:W1:Y:S01]  /*1530*/  SHFL.DOWN PT, R61, R56, 0x4, 0x1f ;  /* 0x08801f00383d7f89 */ /* 0x000e6200000e0000 */
[----:B------:R-:W-:Y:S02]  /*1540*/  PLOP3.LUT P0, PT, PT, PT, PT, 0x80, 0x8 ;  /* 0x000000000008781c */ /* 0x000fe40003f0f070 */
[----:B------:R-:W-:Y:S02]  /*1550*/  @!P4 PLOP3.LUT P0, PT, P3, PT, PT, 0x80, 0x8 ;  /* 0x000000000008c81c */ /* 0x000fe40001f0f070 */
[----:B------:R-:W-:Y:S01]  /*1560*/  IADD3 R75, PT, PT, R164, 0x4040, RZ ;  /* 0x00004040a44b7810 */ /* 0x000fe20007ffe0ff */
[----:B0-----:R-:W-:-:S05]  /*1570*/  FADD.FTZ R53, R54, R53 ;  /* 0x0000003536357221 */ /* 0x001fca0000010000 */
[----:B------:R-:W0:Y:S01]  /*1580*/  SHFL.DOWN PT, R52, R53, 0x1, 0x1f ;  /* 0x08201f0035347f89 */ /* 0x000e2200000e0000 */
[----:B------:R-:W-:Y:S01]  /*1590*/  ISETP.NE.U32.AND P1, PT, RZ, UR14, PT ;  /* 0x0000000eff007c0c */ /* 0x000fe2000bf25070 */
[----:B-1----:R-:W-:Y:S01]  /*15a0*/  FADD.FTZ R61, R56, R61 ;  /* 0x0000003d383d7221 */ /* 0x002fe20000010000 */
[----:B------:R-:W-:Y:S02]  /*15b0*/  @!P4 MOV R54, R75 ;  /* 0x0000004b0036c202 */ /* 0x000fe40000000f00 */
[----:B------:R-:W-:Y:S02]  /*15c0*/  @!P0 IADD3 R54, PT, PT, R164, 0x4000, RZ ;  /* 0x00004000a4368810 */ /* 0x000fe40007ffe0ff */
[----:B------:R-:W-:Y:S01]  /*15d0*/  ISETP.NE.AND.EX P0, PT, RZ, UR15, PT, P1 ;  /* 0x0000000fff007c0c */ /* 0x000fe2000bf05310 */
[----:B------:R-:W1:Y:S01]  /*15e0*/  SHFL.DOWN PT, R60, R61, 0x2, 0x1f ;  /* 0x08401f003d3c7f89 */ /* 0x000e6200000e0000 */
[----:B------:R-:W-:Y:S01]  /*15f0*/  FADD.FTZ R108, R57, R108 ;  /* 0x0000006c396c7221 */ /* 0x000fe20000010000 */
[----:B------:R-:W-:Y:S01]  /*1600*/  FFMA.FTZ R100, R169, R57, R100 ;  /* 0x00000039a9647223 */ /* 0x000fe20000010064 */
[----:B------:R-:W-:Y:S01]  /*1610*/  ISETP.NE.U32.AND P1, PT, RZ, UR12, PT ;  /* 0x0000000cff007c0c */ /* 0x000fe2000bf25070 */
[----:B0-----:R-:W-:-:S08]  /*1620*/  FADD.FTZ R57, R53, R52 ;  /* 0x0000003435397221 */ /* 0x001fd00000010000 */
[----:B------:R-:W0:Y:S01]  /*1630*/  @P0 LDC.64 R52, c[0x0][0x3b8] ;  /* 0x0000ee00ff340b82 */ /* 0x000e220000000a00 */
[----:B------:R-:W-:Y:S01]  /*1640*/  ISETP.NE.AND.EX P1, PT, RZ, UR13, PT, P1 ;  /* 0x0000000dff007c0c */ /* 0x000fe2000bf25310 */
[----:B-1----:R-:W-:-:S05]  /*1650*/  FADD.FTZ R60, R61, R60 ;  /* 0x0000003c3d3c7221 */ /* 0x002fca0000010000 */
[----:B------:R-:W1:Y:S01]  /*1660*/  SHFL.DOWN PT, R55, R60, 0x1, 0x1f ;  /* 0x08201f003c377f89 */ /* 0x000e6200000e0000 */
[----:B------:R-:W-:Y:S01]  /*1670*/  FADD.FTZ R109, R58, R109 ;  /* 0x0000006d3a6d7221 */ /* 0x000fe20000010000 */
[----:B------:R-:W-:Y:S01]  /*1680*/  FFMA.FTZ R101, R166, R58, R101 ;  /* 0x0000003aa6657223 */ /* 0x000fe20000010065 */
[----:B0-----:R-:W-:-:S04]  /*1690*/  @P0 IMAD.WIDE.U32 R58, R145, 0x8, R52 ;  /* 0x00000008913a0825 */ /* 0x001fc800078e0034 */
[----:B------:R-:W0:Y:S01]  /*16a0*/  @P1 LDC.64 R52, c[0x0][0x438] ;  /* 0x00010e00ff341b82 */ /* 0x000e220000000a00 */
[----:B------:R-:W-:Y:S01]  /*16b0*/  FADD.FTZ R121, R62, R121 ;  /* 0x000000793e797221 */ /* 0x000fe20000010000 */
[----:B------:R-:W-:Y:S01]  /*16c0*/  FFMA.FTZ R122, R159, R62, R122 ;  /* 0x0000003e9f7a7223 */ /* 0x000fe2000001007a */
[----:B------:R2:W5:Y:S01]  /*16d0*/  @P0 LDG.E.64 R2, desc[UR8][R58.64] ;  /* 0x000000083a020981 */ /* 0x000562000c1e1b00 */
[----:B-1----:R-:W-:Y:S01]  /*16e0*/  FADD.FTZ R56, R60, R55 ;  /* 0x000000373c387221 */ /* 0x002fe20000010000 */
[----:B------:R-:W-:-:S03]  /*16f0*/  @!P4 LEA R60, R141, R54, 0x3 ;  /* 0x000000368d3cc211 */ /* 0x000fc600078e18ff */
[----:B------:R-:W1:Y:S02]  /*1700*/  @P0 LDC.64 R54, c[0x0][0x3b8] ;  /* 0x0000ee00ff360b82 */ /* 0x000e640000000a00 */
[----:B------:R3:W-:Y:S01]  /*1710*/  @!P4 STS.64 [R60], R56 ;  /* 0x000000383c00c388 */ /* 0x0007e20000000a00 */
[----:B0-----:R-:W-:-:S05]  /*1720*/  @P1 IMAD.WIDE.U32 R62, R145, 0x10, R52 ;  /* 0x00000010913e1825 */ /* 0x001fca00078e0034 */
        /* <DEDUP_REMOVED lines=76> */
[C---:B------:R-:W-:Y:S01]  /*1bf0*/  FMUL.FTZ R153, R146.reuse, R153 ;  /* 0x0000009992997220 */ /* 0x040fe20000410000 */
        /* <DEDUP_REMOVED lines=31> */
.L_x_1352:
        /* <DEDUP_REMOVED lines=11> */
[-C--:B------:R-:W-:Y:S01]  /*1ea0*/  FFMA.FTZ R159, R159, R60.reuse, R61 ;  /* 0x0000003c9f9f7223 */ /* 0x080fe2000001003d */
[----:B------:R-:W-:Y:S01]  /*1eb0*/  FMUL.FTZ R44, R52, UR6 ;  /* 0x00000006342c7c20 */ /* 0x000fe20008410000 */
[----:B------:R-:W-:Y:S01]  /*1ec0*/  FMUL.FTZ R46, R146, R157 ;  /* 0x0000009d922e7220 */ /* 0x000fe20000410000 */
[----:B------:R-:W-:Y:S01]  /*1ed0*/  FMUL.FTZ R45, R161, UR6 ;  /* 0x00000006a12d7c20 */ /* 0x000fe20008410000 */
[----:B------:R-:W-:Y:S01]  /*1ee0*/  LOP3.LUT P6, RZ, R59, 0xff0000, RZ, 0xc0, !PT ;  /* 0x00ff00003bff7812 */ /* 0x000fe200078cc0ff */
        /* <DEDUP_REMOVED lines=42> */
.L_x_1351:
        /* <DEDUP_REMOVED lines=13> */
[----:B------:R-:W-:Y:S01]  /*2260*/  FFMA.FTZ R150, R150, R60, R61 ;  /* 0x0000003c96967223 */ /* 0x000fe2000001003d */
        /* <DEDUP_REMOVED lines=51> */
.L_x_1354:
[-CC-:B------:R-:W-:Y:S01]  /*25a0*/  FFMA.FTZ R163, R163, R60.reuse, R61.reuse ;  /* 0x0000003ca3a37223 */ /* 0x180fe2000001003d */
[--C-:B-----5:R-:W-:Y:S02]  /*25b0*/  HADD2.F32 R44, -RZ, R39.reuse.H1_H1 ;  /* 0x30000027ff2c7230 */ /* 0x120fe40000004100 */
[-CC-:B------:R-:W-:Y:S01]  /*25c0*/  FFMA.FTZ R157, R157, R60.reuse, R61.reuse ;  /* 0x0000003c9d9d7223 */ /* 0x180fe2000001003d */
[-C--:B------:R-:W-:Y:S01]  /*25d0*/  FFMA.FTZ R161, R161, R60.reuse, R61 ;  /* 0x0000003ca1a17223 */ /* 0x080fe2000001003d */
        /* <DEDUP_REMOVED lines=62> */
.L_x_1350:
        /* <DEDUP_REMOVED lines=13> */
[-C--:B------:R-:W-:Y:S01]  /*2a90*/  FFMA.FTZ R159, R159, R60.reuse, R61 ;  /* 0x0000003c9f9f7223 */ /* 0x080fe2000001003d */
        /* <DEDUP_REMOVED lines=67> */
.L_x_1356:
[-CC-:B------:R-:W-:Y:S01]  /*2ed0*/  FFMA.FTZ R161, R161, R60.reuse, R61.reuse ;  /* 0x0000003ca1a17223 */ /* 0x180fe2000001003d */
[-CC-:B------:R-:W-:Y:S01]  /*2ee0*/  FFMA.FTZ R163, R163, R60.reuse, R61.reuse ;  /* 0x0000003ca3a37223 */ /* 0x180fe2000001003d */
[-C--:B------:R-:W-:Y:S01]  /*2ef0*/  FFMA.FTZ R157, R157, R60.reuse, R61 ;  /* 0x0000003c9d9d7223 */ /* 0x080fe2000001003d */
[----:B-----5:R-:W-:Y:S01]  /*2f00*/  LOP3.LUT P5, RZ, R59, 0xff0000, RZ, 0xc0, !PT ;  /* 0x00ff00003bff7812 */ /* 0x020fe200078ac0ff */
[----:B------:R-:W-:Y:S01]  /*2f10*/  FADD.FTZ R161, R158, -R161 ;  /* 0x800000a19ea17221 */ /* 0x000fe20000010000 */
[----:B------:R-:W-:Y:S01]  /*2f20*/  FADD.FTZ R163, R160, -R163 ;  /* 0x800000a3a0a37221 */ /* 0x000fe20000010000 */
[-C--:B------:R-:W-:Y:S01]  /*2f30*/  FFMA.FTZ R159, R159, R60.reuse, R61 ;  /* 0x0000003c9f9f7223 */ /* 0x080fe2000001003d */
        /* <DEDUP_REMOVED lines=72> */
.L_x_1355:
[----:B------:R-:W-:-:S04]  /*33c0*/  UISETP.NE.U32.AND UP0, UPT, UR4, URZ, UPT ;  /* 0x000000ff0400728c */ /* 0x000fc8000bf05070 */
[----:B------:R-:W-:-:S09]  /*33d0*/  UISETP.NE.AND.EX UP0, UPT, UR5, URZ, UPT, UP0 ;  /* 0x000000ff0500728c */ /* 0x000fd2000bf05300 */
[----:B------:R-:W-:Y:S05]  /*33e0*/  BRA.U UP0, `(.L_x_1357) ;  /* 0x00000005004c7547 */ /* 0x000fea000b800000 */
[-CC-:B------:R-:W-:Y:S01]  /*33f0*/  FFMA.FTZ R161, R161, R60.reuse, R61.reuse ;  /* 0x0000003ca1a17223 */ /* 0x180fe2000001003d */
[--C-:B-----5:R-:W-:Y:S02]  /*3400*/  HADD2.F32 R49, -RZ, R39.reuse.H0_H0 ;  /* 0x20000027ff317230 */ /* 0x120fe40000004100 */
[-CC-:B------:R-:W-:Y:S01]  /*3410*/  FFMA.FTZ R163, R163, R60.reuse, R61.reuse ;  /* 0x0000003ca3a37223 */ /* 0x180fe2000001003d */
[-C--:B------:R-:W-:Y:S01]  /*3420*/  FFMA.FTZ R157, R157, R60.reuse, R61 ;  /* 0x0000003c9d9d7223 */ /* 0x080fe2000001003d */
        /* <DEDUP_REMOVED lines=79> */
.L_x_1357:
[-CC-:B------:R-:W-:Y:S01]  /*3920*/  FFMA.FTZ R161, R161, R60.reuse, R61.reuse ;  /* 0x0000003ca1a17223 */ /* 0x180fe2000001003d */
[--C-:B-----5:R-:W-:Y:S02]  /*3930*/  HADD2.F32 R45, -RZ, R39.reuse.H0_H0 ;  /* 0x20000027ff2d7230 */ /* 0x120fe40000004100 */
[-C--:B------:R-:W-:Y:S01]  /*3940*/  FFMA.FTZ R163, R163, R60.reuse, R61 ;  /* 0x0000003ca3a37223 */ /* 0x080fe2000001003d */
[----:B------:R-:W-:Y:S02]  /*3950*/  HADD2.F32 R46, -RZ, R39.H1_H1 ;  /* 0x30000027ff2e7230 */ /* 0x000fe40000004100 */
[----:B------:R-:W-:Y:S01]  /*3960*/  FADD.FTZ R161, R158, -R161 ;  /* 0x800000a19ea17221 */ /* 0x000fe20000010000 */
[----:B------:R-:W-:Y:S01]  /*3970*/  LOP3.LUT P5, RZ, R59, 0xff0000, RZ, 0xc0, !PT ;  /* 0x00ff00003bff7812 */ /* 0x000fe200078ac0ff */
[----:B------:R-:W-:Y:S01]  /*3980*/  FADD.FTZ R163, R160, -R163 ;  /* 0x800000a3a0a37221 */ /* 0x000fe20000010000 */
[-C--:B------:R-:W-:Y:S01]  /*3990*/  FFMA.FTZ R157, R157, R60.reuse, R61 ;  /* 0x0000003c9d9d7223 */ /* 0x080fe2000001003d */
        /* <DEDUP_REMOVED lines=10> */
[-CC-:B------:R-:W-:Y:S01]  /*3a40*/  FFMA.FTZ R150, R150, R60.reuse, R61.reuse ;  /* 0x0000003c96967223 */ /* 0x180fe2000001003d */
        /* <DEDUP_REMOVED lines=21> */
[C---:B------:R-:W-:Y:S01]  /*3ba0*/  FSEL R54, R45.reuse, RZ, P6 ;  /* 0x000000ff2d367208 */ /* 0x040fe20003000000 */
        /* <DEDUP_REMOVED lines=45> */
.L_x_1353:
        /* <DEDUP_REMOVED lines=17> */
[-C--:B------:R-:W-:Y:S01]  /*3f90*/  FFMA.FTZ R73, R73, R60.reuse, R61 ;  /* 0x0000003c49497223 */ /* 0x080fe2000001003d */
[----:B------:R-:W-:Y:S01]  /*3fa0*/  FADD.FTZ R169, R74, -R169 ;  /* 0x800000a94aa97221 */ /* 0x000fe20000010000 */
[----:B------:R-:W-:Y:S02]  /*3fb0*/  HADD2.F32 R0, -RZ, R41.H0_H0 ;  /* 0x20000029ff007230 */ /* 0x000fe40000004100 */
[----:B------:R-:W-:Y:S01]  /*3fc0*/  FADD.FTZ R165, R68, -R165 ;  /* 0x800000a544a57221 */ /* 0x000fe20000010000 */
[----:B------:R-:W-:Y:S01]  /*3fd0*/  FFMA.FTZ R166, R166, R60, R61 ;  /* 0x0000003ca6a67223 */ /* 0x000fe2000001003d */
[----:B------:R-:W-:Y:S01]  /*3fe0*/  FFMA.FTZ R47, R146, R169, R46 ;  /* 0x000000a9922f7223 */ /* 0x000fe2000001002e */
[----:B------:R-:W-:-:S02]  /*3ff0*/  HADD2.F32 R44, -RZ, R42.H0_H0 ;  /* 0x2000002aff2c7230 */ /* 0x000fc40000004100 */
[----:B------:R-:W-:Y:S01]  /*4000*/  FADD.FTZ R73, R162, -R73 ;  /* 0x80000049a2497221 */ /* 0x000fe20000010000 */
[-CC-:B------:R-:W-:Y:S01]  /*4010*/  FFMA.FTZ R70, R70, R60.reuse, R61.reuse ;  /* 0x0000003c46467223 */ /* 0x180fe2000001003d */
        /* <DEDUP_REMOVED lines=19> */
[-CC-:B------:R-:W-:Y:S01]  /*4150*/  FFMA.FTZ R66, R66, R60.reuse, R61.reuse ;  /* 0x0000003c42427223 */ /* 0x180fe2000001003d */
[----:B------:R-:W-:Y:S01]  /*4160*/  ISETP.GE.U32.AND.EX P1, PT, R57, 0x1000000, PT, P1 ;  /* 0x010000003900780c */ /* 0x000fe20003f26110 */
[----:B------:R-:W-:Y:S01]  /*4170*/  FFMA.FTZ R61, R65, R60, R61 ;  /* 0x0000003c413d7223 */ /* 0x000fe2000001003d */
[----:B------:R-:W-:Y:S01]  /*4180*/  ISETP.GE.U32.AND.EX P5, PT, R77, 0x1000000, PT, P5 ;  /* 0x010000004d00780c */ /* 0x000fe20003fa6150 */
[----:B------:R-:W-:Y:S01]  /*4190*/  FMUL.FTZ R45, R167, UR6 ;  /* 0x00000006a72d7c20 */ /* 0x000fe20008410000 */
        /* <DEDUP_REMOVED lines=51> */
.L_x_1360:
        /* <DEDUP_REMOVED lines=13> */
[-CC-:B------:R-:W-:Y:S01]  /*45a0*/  FFMA.FTZ R165, R165, R60.reuse, R61.reuse ;  /* 0x0000003ca5a57223 */ /* 0x180fe2000001003d */
        /* <DEDUP_REMOVED lines=10> */
[-C--:B------:R-:W-:Y:S01]  /*4650*/  FFMA.FTZ R66, R66, R60.reuse, R61 ;  /* 0x0000003c42427223 */ /* 0x080fe2000001003d */
[----:B------:R-:W-:Y:S01]  /*4660*/  FADD.FTZ R165, R68, -R165 ;  /* 0x800000a544a57221 */ /* 0x000fe20000010000 */
[----:B------:R-:W-:Y:S01]  /*4670*/  FFMA.FTZ R61, R65, R60, R61 ;  /* 0x0000003c413d7223 */ /* 0x000fe2000001003d */
        /* <DEDUP_REMOVED lines=10> */
[----:B------:R-:W-:Y:S01]  /*4720*/  FADD.FTZ R61, R64, -R61 ;  /* 0x8000003d403d7221 */ /* 0x000fe20000010000 */
        /* <DEDUP_REMOVED lines=11> */
[----:B------:R-:W-:Y:S01]  /*47e0*/  FMUL.FTZ R69, R69, UR6 ;  /* 0x0000000645457c20 */ /* 0x000fe20008410000 */
[----:B------:R-:W-:Y:S01]  /*47f0*/  FSEL R50, R50, RZ, P6 ;  /* 0x000000ff32327208 */ /* 0x000fe20003000000 */
[----:B------:R-:W-:Y:S01]  /*4800*/  HADD2.F32 R49, -RZ, R40.H0_H0 ;  /* 0x20000028ff317230 */ /* 0x000fe20000004100 */
[----:B------:R-:W-:Y:S01]  /*4810*/  FSEL R63, R52, RZ, P1 ;  /* 0x000000ff343f7208 */ /* 0x000fe20000800000 */
[----:B------:R-:W-:Y:S01]  /*4820*/  FFMA.FTZ R0, R146, R67, R0 ;  /* 0x0000004392007223 */ /* 0x000fe20000010000 */
[----:B------:R-:W-:-:S02]  /*4830*/  LOP3.LUT P6, RZ, R56, 0xff0000, RZ, 0xc0, !PT ;  /* 0x00ff000038ff7812 */ /* 0x000fc400078cc0ff */
[----:B------:R-:W-:Y:S01]  /*4840*/  LOP3.LUT P1, RZ, R76, 0xff0000, RZ, 0xc0, !PT ;  /* 0x00ff00004cff7812 */ /* 0x000fe2000782c0ff */
[----:B------:R-:W-:Y:S01]  /*4850*/  FMUL.FTZ R0, R0, UR6 ;  /* 0x0000000600007c20 */ /* 0x000fe20008410000 */
[----:B------:R-:W-:Y:S01]  /*4860*/  FSEL R65, R52, RZ, P5 ;  /* 0x000000ff34417208 */ /* 0x000fe20002800000 */
[----:B------:R-:W-:Y:S01]  /*4870*/  FFMA.FTZ R49, R146, R61, R49 ;  /* 0x0000003d92317223 */ /* 0x000fe20000010031 */
[----:B------:R-:W-:Y:S02]  /*4880*/  LOP3.LUT P5, RZ, R56, 0xff000000, RZ, 0xc0, !PT ;  /* 0xff00000038ff7812 */ /* 0x000fe400078ac0ff */
[C---:B------:R-:W-:Y:S01]  /*4890*/  FSEL R53, R48.reuse, RZ, P6 ;  /* 0x000000ff30357208 */ /* 0x040fe20003000000 */
[----:B------:R-:W-:Y:S01]  /*48a0*/  FMUL.FTZ R49, R49, UR6 ;  /* 0x0000000631317c20 */ /* 0x000fe20008410000 */
[----:B------:R-:W-:Y:S02]  /*48b0*/  FSEL R60, R48, RZ, P1 ;  /* 0x000000ff303c7208 */ /* 0x000fe40000800000 */
[----:B------:R-:W-:-:S02]  /*48c0*/  LOP3.LUT P6, RZ, R56, 0xff00, RZ, 0xc0, !PT ;  /* 0x0000ff0038ff7812 */ /* 0x000fc400078cc0ff */
[----:B------:R-:W-:Y:S02]  /*48d0*/  LOP3.LUT P1, RZ, R56, 0xff, RZ, 0xc0, !PT ;  /* 0x000000ff38ff7812 */ /* 0x000fe4000782c0ff */
[C---:B------:R-:W-:Y:S02]  /*48e0*/  FSEL R56, R69.reuse, RZ, P5 ;  /* 0x000000ff45387208 */ /* 0x040fe40002800000 */
[----:B------:R-:W-:Y:S02]  /*48f0*/  LOP3.LUT P5, RZ, R76, 0xff000000, RZ, 0xc0, !PT ;  /* 0xff0000004cff7812 */ /* 0x000fe400078ac0ff */
[----:B------:R-:W-:Y:S02]  /*4900*/  FSEL R57, R0, RZ, P6 ;  /* 0x000000ff00397208 */ /* 0x000fe40003000000 */
[----:B------:R-:W-:Y:S02]  /*4910*/  FSEL R69, R69, RZ, P5 ;  /* 0x000000ff45457208 */ /* 0x000fe40002800000 */
[----:B------:R-:W-:-:S02]  /*4920*/  LOP3.LUT P5, RZ, R76, 0xff00, RZ, 0xc0, !PT ;  /* 0x0000ff004cff7812 */ /* 0x000fc400078ac0ff */
[----:B------:R-:W-:Y:S02]  /*4930*/  LOP3.LUT P6, RZ, R76, 0xff, RZ, 0xc0, !PT ;  /* 0x000000ff4cff7812 */ /* 0x000fe400078cc0ff */
[----:B------:R-:W-:Y:S02]  /*4940*/  FSEL R61, R0, RZ, P5 ;  /* 0x000000ff003d7208 */ /* 0x000fe40002800000 */
[C---:B------:R-:W-:Y:S02]  /*4950*/  FSEL R48, R49.reuse, RZ, P6 ;  /* 0x000000ff31307208 */ /* 0x040fe40003000000 */
[----:B------:R-:W-:Y:S02]  /*4960*/  FSEL R52, R49, RZ, P1 ;  /* 0x000000ff31347208 */ /* 0x000fe40000800000 */
[----:B------:R-:W-:Y:S02]  /*4970*/  F2FP.F16.F32.PACK_AB R51, R64, R51 ;  /* 0x000000334033723e */ /* 0x000fe400000000ff */
        /* <DEDUP_REMOVED lines=8> */
.L_x_1359:
        /* <DEDUP_REMOVED lines=16> */
[-CC-:B------:R-:W-:Y:S01]  /*4b00*/  FFMA.FTZ R66, R66, R60.reuse, R61.reuse ;  /* 0x0000003c42427223 */ /* 0x180fe2000001003d */
[-CC-:B------:R-:W-:Y:S01]  /*4b10*/  FFMA.FTZ R165, R165, R60.reuse, R61.reuse ;  /* 0x0000003ca5a57223 */ /* 0x180fe2000001003d */
[----:B------:R-:W-:Y:S01]  /*4b20*/  FSEL R55, R0, RZ, P5 ;  /* 0x000000ff00377208 */ /* 0x000fe20002800000 */
[-CC-:B------:R-:W-:Y:S01]  /*4b30*/  FFMA.FTZ R72, R72, R60.reuse, R61.reuse ;  /* 0x0000003c48487223 */ /* 0x180fe2000001003d */
[----:B------:R-:W-:Y:S01]  /*4b40*/  ISETP.GE.U32.AND P5, PT, R76, RZ, PT ;  /* 0x000000ff4c00720c */ /* 0x000fe20003fa6070 */
[----:B------:R-:W-:Y:S01]  /*4b50*/  FFMA.FTZ R61, R65, R60, R61 ;  /* 0x0000003c413d7223 */ /* 0x000fe2000001003d */
[----:B------:R-:W-:Y:S01]  /*4b60*/  FMUL.FTZ R44, R62, UR6 ;  /* 0x000000063e2c7c20 */ /* 0x000fe20008410000 */
[----:B------:R-:W-:Y:S01]  /*4b70*/  FSEL R52, R0, RZ, P6 ;  /* 0x000000ff00347208 */ /* 0x000fe20003000000 */
[----:B------:R-:W-:Y:S01]  /*4b80*/  FMUL.FTZ R0, R46, UR6 ;  /* 0x000000062e007c20 */ /* 0x000fe20008410000 */
[----:B------:R-:W-:Y:S01]  /*4b90*/  ISETP.GE.U32.AND.EX P1, PT, R57, 0x1000000, PT, P1 ;  /* 0x010000003900780c */ /* 0x000fe20003f26110 */
[----:B------:R-:W-:Y:S01]  /*4ba0*/  FMUL.FTZ R51, R146, R51 ;  /* 0x0000003392337220 */ /* 0x000fe20000410000 */
[----:B------:R-:W-:Y:S01]  /*4bb0*/  ISETP.GE.U32.AND.EX P5, PT, R77, 0x1000000, PT, P5 ;  /* 0x010000004d00780c */ /* 0x000fe20003fa6150 */
[----:B------:R-:W-:Y:S01]  /*4bc0*/  FADD.FTZ R49, R67, -R66 ;  /* 0x8000004243317221 */ /* 0x000fe20000010000 */
[----:B------:R-:W-:Y:S01]  /*4bd0*/  LOP3.LUT P6, RZ, R57, 0xff, RZ, 0xc0, !PT ;  /* 0x000000ff39ff7812 */ /* 0x000fe200078cc0ff */
[----:B------:R-:W-:Y:S01]  /*4be0*/  FADD.FTZ R67, R64, -R61 ;  /* 0x8000003d40437221 */ /* 0x000fe20000010000 */
[----:B------:R-:W-:Y:S01]  /*4bf0*/  FSEL R64, R44, RZ, P1 ;  /* 0x000000ff2c407208 */ /* 0x000fe20000800000 */
[----:B------:R-:W-:Y:S01]  /*4c00*/  FADD.FTZ R45, R68, -R165 ;  /* 0x800000a5442d7221 */ /* 0x000fe20000010000 */
[----:B------:R-:W-:Y:S01]  /*4c10*/  FSEL R63, R44, RZ, P5 ;  /* 0x000000ff2c3f7208 */ /* 0x000fe20002800000 */
[----:B------:R-:W-:Y:S01]  /*4c20*/  FMUL.FTZ R44, R51, UR6 ;  /* 0x00000006332c7c20 */ /* 0x000fe20008410000 */
[----:B------:R-:W-:Y:S01]  /*4c30*/  FSEL R54, R0, RZ, P6 ;  /* 0x000000ff00367208 */ /* 0x000fe20003000000 */
[----:B------:R-:W-:Y:S01]  /*4c40*/  FADD.FTZ R69, R69, -R72 ;  /* 0x8000004845457221 */ /* 0x000fe20000010000 */
[----:B------:R-:W-:Y:S01]  /*4c50*/  LOP3.LUT P5, RZ, R57, 0xff00, RZ, 0xc0, !PT ;  /* 0x0000ff0039ff7812 */ /* 0x000fe200078ac0ff */
[C---:B------:R-:W-:Y:S01]  /*4c60*/  FMUL.FTZ R45, R146.reuse, R45 ;  /* 0x0000002d922d7220 */ /* 0x040fe20000410000 */
[C---:B------:R-:W-:Y:S01]  /*4c70*/  LOP3.LUT P6, RZ, R77.reuse, 0xff00, RZ, 0xc0, !PT ;  /* 0x0000ff004dff7812 */ /* 0x040fe200078cc0ff */
[----:B------:R-:W-:Y:S01]  /*4c80*/  FMUL.FTZ R49, R146, R49 ;  /* 0x0000003192317220 */ /* 0x000fe20000410000 */
[----:B------:R-:W-:-:S02]  /*4c90*/  LOP3.LUT P1, RZ, R77, 0xff, RZ, 0xc0, !PT ;  /* 0x000000ff4dff7812 */ /* 0x000fc4000782c0ff */
[C---:B------:R-:W-:Y:S02]  /*4ca0*/  FSEL R61, R44.reuse, RZ, P5 ;  /* 0x000000ff2c3d7208 */ /* 0x040fe40002800000 */
        /* <DEDUP_REMOVED lines=37> */
.L_x_1362:
        /* <DEDUP_REMOVED lines=75> */
.L_x_1358:
[----:B------:R-:W-:Y:S05]  /*53b0*/  @!P1 BRA `(.L_x_1363) ;  /* 0x0000000800049947 */ /* 0x000fea0003800000 */
[----:B------:R-:W-:Y:S05]  /*53c0*/  @!P2 BRA `(.L_x_1364) ;  /* 0x000000040008a947 */ /* 0x000fea0003800000 */
[-CC-:B------:R-:W-:Y:S01]  /*53d0*/  FFMA.FTZ R166, R166, R60.reuse, R61.reuse ;  /* 0x0000003ca6a67223 */ /* 0x180fe2000001003d */
[-CC-:B------:R-:W-:Y:S01]  /*53e0*/  FFMA.FTZ R66, R66, R60.reuse, R61.reuse ;  /* 0x0000003c42427223 */ /* 0x180fe2000001003d */
[-CC-:B------:R-:W-:Y:S01]  /*53f0*/  FFMA.FTZ R73, R73, R60.reuse, R61.reuse ;  /* 0x0000003c49497223 */ /* 0x180fe2000001003d */
        /* <DEDUP_REMOVED lines=20> */
[----:B------:R-:W-:Y:S01]  /*5540*/  FFMA.FTZ R52, R146, R167, R46 ;  /* 0x000000a792347223 */ /* 0x000fe2000001002e */
[-CC-:B------:R-:W-:Y:S01]  /*5550*/  FFMA.FTZ R72, R72, R60.reuse, R61.reuse ;  /* 0x0000003c48487223 */ /* 0x180fe2000001003d */
[----:B------:R-:W-:Y:S01]  /*5560*/  FFMA.FTZ R61, R65, R60, R61 ;  /* 0x0000003c413d7223 */ /* 0x000fe2000001003d */
[----:B------:R-:W-:Y:S01]  /*5570*/  FFMA.FTZ R45, R146, R165, R0 ;  /* 0x000000a5922d7223 */ /* 0x000fe20000010000 */
[----:B------:R-:W-:Y:S01]  /*5580*/  FSEL R65, R44, RZ, P1 ;  /* 0x000000ff2c417208 */ /* 0x000fe20000800000 */
[----:B------:R-:W-:Y:S01]  /*5590*/  FMUL.FTZ R0, R73, UR6 ;  /* 0x0000000649007c20 */ /* 0x000fe20008410000 */
[----:B------:R-:W-:Y:S01]  /*55a0*/  FMUL.FTZ R44, R52, UR6 ;  /* 0x00000006342c7c20 */ /* 0x000fe20008410000 */
[----:B------:R-:W-:Y:S01]  /*55b0*/  LOP3.LUT P6, RZ, R57, 0xff, RZ, 0xc0, !PT ;  /* 0x000000ff39ff7812 */ /* 0x000fe200078cc0ff */
[----:B------:R-:W-:Y:S01]  /*55c0*/  FMUL.FTZ R46, R169, UR6 ;  /* 0x00000006a92e7c20 */ /* 0x000fe20008410000 */
[C---:B------:R-:W-:Y:S01]  /*55d0*/  LOP3.LUT P1, RZ, R57.reuse, 0xff00, RZ, 0xc0, !PT ;  /* 0x0000ff0039ff7812 */ /* 0x040fe2000782c0ff */
[----:B------:R-:W-:Y:S01]  /*55e0*/  FADD.FTZ R61, R64, -R61 ;  /* 0x8000003d403d7221 */ /* 0x000fe20000010000 */
[----:B------:R-:W-:Y:S01]  /*55f0*/  LOP3.LUT P5, RZ, R57, 0xff0000, RZ, 0xc0, !PT ;  /* 0x00ff000039ff7812 */ /* 0x000fe200078ac0ff */
[----:B------:R-:W-:Y:S01]  /*5600*/  HADD2.F32 R47, -RZ, R41.H1_H1 ;  /* 0x30000029ff2f7230 */ /* 0x000fe20000004100 */
[----:B------:R-:W-:Y:S01]  /*5610*/  FSEL R62, R0, RZ, P6 ;  /* 0x000000ff003e7208 */ /* 0x000fe20003000000 */
[--C-:B------:R-:W-:Y:S01]  /*5620*/  HADD2.F32 R0, -RZ, R40.reuse.H0_H0 ;  /* 0x20000028ff007230 */ /* 0x100fe20000004100 */
[----:B------:R-:W-:Y:S01]  /*5630*/  FSEL R63, R44, RZ, P1 ;  /* 0x000000ff2c3f7208 */ /* 0x000fe20000800000 */
[----:B------:R-:W-:-:S02]  /*5640*/  HADD2.F32 R44, -RZ, R40.H1_H1 ;  /* 0x30000028ff2c7230 */ /* 0x000fc40000004100 */
        /* <DEDUP_REMOVED lines=26> */
.L_x_1364:
[-CC-:B------:R-:W-:Y:S01]  /*57f0*/  FFMA.FTZ R166, R166, R60.reuse, R61.reuse ;  /* 0x0000003ca6a67223 */ /* 0x180fe2000001003d */
[-CC-:B------:R-:W-:Y:S01]  /*5800*/  FFMA.FTZ R169, R169, R60.reuse, R61.reuse ;  /* 0x0000003ca9a97223 */ /* 0x180fe2000001003d */
[--C-:B0-----:R-:W-:Y:S02]  /*5810*/  HADD2.F32 R53, -RZ, R43.reuse.H1_H1 ;  /* 0x3000002bff357230 */ /* 0x101fe40000004100 */
[-CC-:B------:R-:W-:Y:S01]  /*5820*/  FFMA.FTZ R73, R73, R60.reuse, R61.reuse ;  /* 0x0000003c49497223 */ /* 0x180fe2000001003d */
[----:B------:R-:W-:Y:S01]  /*5830*/  FADD.FTZ R71, R71, -R166 ;  /* 0x800000a647477221 */ /* 0x000fe20000010000 */
[----:B------:R-:W-:Y:S02]  /*5840*/  HADD2.F32 R52, -RZ, R43.H0_H0 ;  /* 0x2000002bff347230 */ /* 0x000fe40000004100 */
[-C--:B------:R-:W-:Y:S01]  /*5850*/  FFMA.FTZ R70, R70, R60.reuse, R61 ;  /* 0x0000003c46467223 */ /* 0x080fe2000001003d */
        /* <DEDUP_REMOVED lines=10> */
[-CC-:B------:R-:W-:Y:S01]  /*5900*/  FFMA.FTZ R66, R66, R60.reuse, R61.reuse ;  /* 0x0000003c42427223 */ /* 0x180fe2000001003d */
[-C--:B------:R-:W-:Y:S01]  /*5910*/  FFMA.FTZ R72, R72, R60.reuse, R61 ;  /* 0x0000003c48487223 */ /* 0x080fe2000001003d */
[----:B------:R-:W-:Y:S01]  /*5920*/  FADD.FTZ R165, R68, -R165 ;  /* 0x800000a544a57221 */ /* 0x000fe20000010000 */
        /* <DEDUP_REMOVED lines=42> */
.L_x_1363:
        /* <DEDUP_REMOVED lines=59> */
.L_x_1365:
        /* <DEDUP_REMOVED lines=27> */
[----:B------:R-:W-:Y:S01]  /*6130*/  FSEL R60, R71, RZ, P1 ;  /* 0x000000ff473c7208 */ /* 0x000fe20000800000 */
[----:B------:R-:W-:Y:S01]  /*6140*/  FMUL.FTZ R167, R167, UR6 ;  /* 0x00000006a7a77c20 */ /* 0x000fe20008410000 */
[----:B0-----:R-:W-:Y:S01]  /*6150*/  FSEL R55, R169, RZ, P5 ;  /* 0x000000ffa9377208 */ /* 0x001fe20002800000 */
        /* <DEDUP_REMOVED lines=23> */
.L_x_1361:
        /* <DEDUP_REMOVED lines=73> */
.L_x_1349:
        /* <DEDUP_REMOVED lines=28> */
.L_x_1367:
        /* <DEDUP_REMOVED lines=14> */
.L_x_2845:


//--------------------- .text._ZN10layer_norm22ln_bwd_finalize_kernelINS_22Kernel_traits_finalizeILj4096Ef6__halfS2_S2_fjLb0ELj1024ELj4ENS_18Kernel_traits_baseILj4096EfS2_S2_S2_fjLj1024EEEEELb0ELb0EEEvNS_9BwdParamsE --------------------------
	.section	.text._ZN10layer_norm22ln_bwd_finalize_kernelINS_22Kernel_traits_finalizeILj4096Ef6__halfS2_S2_fjLb0ELj1024ELj4ENS_18Kernel_traits_baseILj4096EfS2_S2_S2_fjLj1024EEEEELb0ELb0EEEvNS_9BwdParamsE,"ax",@progbits
	.align	128
        .global         _ZN10layer_norm22ln_bwd_finalize_kernelINS_22Kernel_traits_finalizeILj4096Ef6__halfS2_S2_fjLb0ELj1024ELj4ENS_18Kernel_traits_baseILj4096EfS2_S2_S2_fjLj1024EEEEELb0ELb0EEEvNS_9BwdParamsE
        .type           _ZN10layer_norm22ln_bwd_finalize_kernelINS_22Kernel_traits_finalizeILj4096Ef6__halfS2_S2_fjLb0ELj1024ELj4ENS_18Kernel_traits_baseILj4096EfS2_S2_S2_fjLj1024EEEEELb0ELb0EEEvNS_9BwdParamsE,@function
        .size           _ZN10layer_norm22ln_bwd_finalize_kernelINS_22Kernel_traits_finalizeILj4096Ef6__halfS2_S2_fjLb0ELj1024ELj4ENS_18Kernel_traits_baseILj4096EfS2_S2_S2_fjLj1024EEEEELb0ELb0EEEvNS_9BwdParamsE,(.L_x_2846 - _ZN10layer_norm22ln_bwd_finalize_kernelINS_22Kernel_traits_finalizeILj4096Ef6__halfS2_S2_fjLb0ELj1024ELj4ENS_18Kernel_traits_baseILj4096EfS2_S2_S2_fjLj1024EEEEELb0ELb0EEEvNS_9BwdParamsE)
        .other          _ZN10layer_norm22ln_bwd_finalize_kernelINS_22Kernel_traits_finalizeILj4096Ef6__halfS2_S2_fjLb0ELj1024ELj4ENS_18Kernel_traits_baseILj4096EfS2_S2_S2_fjLj1024EEEEELb0ELb0EEEvNS_9BwdParamsE,@"STO_CUDA_ENTRY STV_DEFAULT"
_ZN10layer_norm22ln_bwd_finalize_kernelINS_22Kernel_traits_finalizeILj4096Ef6__halfS2_S2_fjLb0ELj1024ELj4ENS_18Kernel_traits_baseILj4096EfS2_S2_S2_fjLj1024EEEEELb0ELb0EEEvNS_9BwdParamsE:
.text._ZN10layer_norm22ln_bwd_finalize_kernelINS_22Kernel_traits_finalizeILj4096Ef6__halfS2_S2_fjLb0ELj1024ELj4ENS_18Kernel_traits_baseILj4096EfS2_S2_S2_fjLj1024EEEEELb0ELb0EEEvNS_9BwdParamsE:
        /* <DEDUP_REMOVED lines=78> */
.L_x_1372:
        /* <DEDUP_REMOVED lines=118> */
.L_x_1371:
[----:B------:R-:W-:Y:S05]  /*0c40*/  BSYNC.RECONVERGENT B1 ;  /* 0x0000000000017941 */ /* 0x000fea0003800200 */
.L_x_1370:
        /* <DEDUP_REMOVED lines=68> */
.L_x_1374:
[----:B------:R-:W-:Y:S05]  /*1090*/  BSYNC.RECONVERGENT B1 ;  /* 0x0000000000017941 */ /* 0x000fea0003800200 */
.L_x_1373:
        /* <DEDUP_REMOVED lines=37> */
.L_x_1376:
[----:B------:R-:W-:Y:S05]  /*12f0*/  BSYNC.RECONVERGENT B1 ;  /* 0x0000000000017941 */ /* 0x000fea0003800200 */
.L_x_1375:
[----:B------:R-:W-:Y:S05]  /*1300*/  @!P1 BRA `(.L_x_1369) ;  /* 0x00000000003c9947 */ /* 0x000fea0003800000 */
[----:B------:R-:W0:Y:S01]  /*1310*/  LDC.64 R8, c[0x0][0x440] ;  /* 0x00011000ff087b82 */ /* 0x000e220000000a00 */
[----:B------:R-:W-:Y:S01]  /*1320*/  IMAD R0, R3, R54, R0 ;  /* 0x0000003603007224 */ /* 0x000fe200078e0200 */
[----:B------:R-:W-:-:S04]  /*1330*/  IADD3 R12, PT, PT, -R55, RZ, RZ ;  /* 0x000000ff370c7210 */ /* 0x000fc80007ffe1ff */
[----:B------:R-:W-:Y:S02]  /*1340*/  IADD3 R3, PT, PT, R57, R0, RZ ;  /* 0x0000000039037210 */ /* 0x000fe40007ffe0ff */
[----:B------:R-:W1:Y:S05]  /*1350*/  LDC.64 R10, c[0x0][0x448] ;  /* 0x00011200ff0a7b82 */ /* 0x000e6a0000000a00 */
.L_x_1377:
        /* <DEDUP_REMOVED lines=10> */
.L_x_1369:
[----:B------:R-:W-:Y:S05]  /*1400*/  BSYNC.RECONVERGENT B0 ;  /* 0x0000000000007941 */ /* 0x000fea0003800200 */
.L_x_1368:
        /* <DEDUP_REMOVED lines=60> */
.L_x_1378:
        /* <DEDUP_REMOVED lines=11> */
.L_x_2846:


//--------------------- .text._ZN10layer_norm40ln_parallel_residual_bwd_finalize_kernelINS_22Kernel_traits_finalizeILj4096Ef6__halfS2_S2_fjLb0ELj1024ELj4ENS_18Kernel_traits_baseILj4096EfS2_S2_S2_fjLj1024EEEEELb0EEEvNS_9BwdParamsE --------------------------
	.section	.text._ZN10layer_norm40ln_parallel_residual_bwd_finalize_kernelINS_22Kernel_traits_finalizeILj4096Ef6__halfS2_S2_fjLb0ELj1024ELj4ENS_18Kernel_traits_baseILj4096EfS2_S2_S2_fjLj1024EEEEELb0EEEvNS_9BwdParamsE,"ax",@progbits
	.align	128
        .global         _ZN10layer_norm40ln_parallel_residual_bwd_finalize_kernelINS_22Kernel_traits_finalizeILj4096Ef6__halfS2_S2_fjLb0ELj1024ELj4ENS_18Kernel_traits_baseILj4096EfS2_S2_S2_fjLj1024EEEEELb0EEEvNS_9BwdParamsE
        .type           _ZN10layer_norm40ln_parallel_residual_bwd_finalize_kernelINS_22Kernel_traits_finalizeILj4096Ef6__halfS2_S2_fjLb0ELj1024ELj4ENS_18Kernel_traits_baseILj4096EfS2_S2_S2_fjLj1024EEEEELb0EEEvNS_9BwdParamsE,@function
        .size           _ZN10layer_norm40ln_parallel_residual_bwd_finalize_kernelINS_22Kernel_traits_finalizeILj4096Ef6__halfS2_S2_fjLb0ELj1024ELj4ENS_18Kernel_traits_baseILj4096EfS2_S2_S2_fjLj1024EEEEELb0EEEvNS_9BwdParamsE,(.L_x_2847 - _ZN10layer_norm40ln_parallel_residual_bwd_finalize_kernelINS_22Kernel_traits_finalizeILj4096Ef6__halfS2_S2_fjLb0ELj1024ELj4ENS_18Kernel_traits_baseILj4096EfS2_S2_S2_fjLj1024EEEEELb0EEEvNS_9BwdParamsE)
        .other          _ZN10layer_norm40ln_parallel_residual_bwd_finalize_kernelINS_22Kernel_traits_finalizeILj4096Ef6__halfS2_S2_fjLb0ELj1024ELj4ENS_18Kernel_traits_baseILj4096EfS2_S2_S2_fjLj1024EEEEELb0EEEvNS_9BwdParamsE,@"STO_CUDA_ENTRY STV_DEFAULT"
_ZN10layer_norm40ln_parallel_residual_bwd_finalize_kernelINS_22Kernel_traits_finalizeILj4096Ef6__halfS2_S2_fjLb0ELj1024ELj4ENS_18Kernel_traits_baseILj4096EfS2_S2_S2_fjLj1024EEEEELb0EEEvNS_9BwdParamsE:
.text._ZN10layer_norm40ln_parallel_residual_bwd_finalize_kernelINS_22Kernel_traits_finalizeILj4096Ef6__halfS2_S2_fjLb0ELj1024ELj4ENS_18Kernel_traits_baseILj4096EfS2_S2_S2_fjLj1024EEEEELb0EEEvNS_9BwdParamsE:
        /* <DEDUP_REMOVED lines=58> */
.L_x_1383:
        /* <DEDUP_REMOVED lines=112> */
.L_x_1382:
[----:B------:R-:W-:Y:S05]  /*0aa0*/  BSYNC.RECONVERGENT B1 ;  /* 0x0000000000017941 */ /* 0x000fea0003800200 */
.L_x_1381:
        /* <DEDUP_REMOVED lines=66> */
.L_x_1385:
[----:B------:R-:W-:Y:S05]  /*0ed0*/  BSYNC.RECONVERGENT B1 ;  /* 0x0000000000017941 */ /* 0x000fea0003800200 */
.L_x_1384:
        /* <DEDUP_REMOVED lines=36> */
.L_x_1387:
[----:B------:R-:W-:Y:S05]  /*1120*/  BSYNC.RECONVERGENT B1 ;  /* 0x0000000000017941 */ /* 0x000fea0003800200 */
.L_x_1386:
        /* <DEDUP_REMOVED lines=18> */
.L_x_1380:
[----:B------:R-:W-:Y:S05]  /*1250*/  BSYNC.RECONVERGENT B0 ;  /* 0x0000000000007941 */ /* 0x000fea0003800200 */
.L_x_1379:
        /* <DEDUP_REMOVED lines=92> */
.L_x_1388:
        /* <DEDUP_REMOVED lines=14> */
.L_x_2847:


//--------------------- .text._ZN10layer_norm31ln_parallel_residual_bwd_kernelINS_13Kernel_traitsIf6__halfS2_S2_fjLj4096ELj1ELj1ELj8ELj16ENS_18Kernel_traits_baseILj4096EfS2_S2_S2_fjLj256EEEEELb1ELb1ELb0EEEvNS_9BwdParamsE --------------------------
	.section	.text._ZN10layer_norm31ln_parallel_residual_bwd_kernelINS_13Kernel_traitsIf6__halfS2_S2_fjLj4096ELj1ELj1ELj8ELj16ENS_18Kernel_traits_baseILj4096EfS2_S2_S2_fjLj256EEEEELb1ELb1ELb0EEEvNS_9BwdParamsE,"ax",@progbits
	.align	128
        .global         _ZN10layer_norm31ln_parallel_residual_bwd_kernelINS_13Kernel_traitsIf6__halfS2_S2_fjLj4096ELj1ELj1ELj8ELj16ENS_18Kernel_traits_baseILj4096EfS2_S2_S2_fjLj256EEEEELb1ELb1ELb0EEEvNS_9BwdParamsE
        .type           _ZN10layer_norm31ln_parallel_residual_bwd_kernelINS_13Kernel_traitsIf6__halfS2_S2_fjLj4096ELj1ELj1ELj8ELj16ENS_18Kernel_traits_baseILj4096EfS2_S2_S2_fjLj256EEEEELb1ELb1ELb0EEEvNS_9BwdParamsE,@function
        .size           _ZN10layer_norm31ln_parallel_residual_bwd_kernelINS_13Kernel_traitsIf6__halfS2_S2_fjLj4096ELj1ELj1ELj8ELj16ENS_18Kernel_traits_baseILj4096EfS2_S2_S2_fjLj256EEEEELb1ELb1ELb0EEEvNS_9BwdParamsE,(.L_x_2848 - _ZN10layer_norm31ln_parallel_residual_bwd_kernelINS_13Kernel_traitsIf6__halfS2_S2_fjLj4096ELj1ELj1ELj8ELj16ENS_18Kernel_traits_baseILj4096EfS2_S2_S2_fjLj256EEEEELb1ELb1ELb0EEEvNS_9BwdParamsE)
        .other          _ZN10layer_norm31ln_parallel_residual_bwd_kernelINS_13Kernel_traitsIf6__halfS2_S2_fjLj4096ELj1ELj1ELj8ELj16ENS_18Kernel_traits_baseILj4096EfS2_S2_S2_fjLj256EEEEELb1ELb1ELb0EEEvNS_9BwdParamsE,@"STO_CUDA_ENTRY STV_DEFAULT"
_ZN10layer_norm31ln_parallel_residual_bwd_kernelINS_13Kernel_traitsIf6__halfS2_S2_fjLj4096ELj1ELj1ELj8ELj16ENS_18Kernel_traits_baseILj4096EfS2_S2_S2_fjLj256EEEEELb1ELb1ELb0EEEvNS_9BwdParamsE:
.text._ZN10layer_norm31ln_parallel_residual_bwd_kernelINS_13Kernel_traitsIf6__halfS2_S2_fjLj4096ELj1ELj1ELj8ELj16ENS_18Kernel_traits_baseILj4096EfS2_S2_S2_fjLj256EEEEELb1ELb1ELb0EEEvNS_9BwdParamsE:
        /* <DEDUP_REMOVED lines=70> */
.L_x_1416:
        /* <DEDUP_REMOVED lines=10> */
[----:B------:R-:W-:-:S02]  /*0500*/  ISETP.GE.U32.AND P5, PT, R0, 0x200, PT ;  /* 0x000002000000780c */ /* 0x000fc40003fa6070 */
[----:B------:R-:W-:-:S04]  /*0510*/  USHF.R.S32.HI UR5, URZ, 0x1f, UR4 ;  /* 0x0000001fff057899 */ /* 0x000fc80008011404 */
[----:B------:R-:W-:-:S06]  /*0520*/  ULEA.HI UR5, UR5, UR4, URZ, 0x3 ;  /* 0x0000000405057291 */ /* 0x000fcc000f8f18ff */
[----:B------:R-:W-:-:S04]  /*0530*/  MOV R81, UR5 ;  /* 0x0000000500517c02 */ /* 0x000fc80008000f00 */
[----:B------:R-:W-:Y:S02]  /*0540*/  LEA.HI.SX32 R2, R81, R114, 0x1d ;  /* 0x0000007251027211 */ /* 0x000fe400078feaff */
[----:B------:R-:W-:Y:S02]  /*0550*/  CS2R R80, SRZ ;  /* 0x0000000000507805 */ /* 0x000fe4000001ff00 */
[----:B------:R-:W-:Y:S02]  /*0560*/  MOV R85, R2 ;  /* 0x0000000200557202 */ /* 0x000fe40000000f00 */
        /* <DEDUP_REMOVED lines=11> */
[----:B------:R-:W-:Y:S02]  /*0620*/  ISETP.NE.AND.EX P1, PT, RZ, UR21, PT, P1 ;  /* 0x00000015ff007c0c */ /* 0x000fe4000bf25310 */
[----:B------:R-:W-:-:S03]  /*0630*/  ISETP.NE.AND.EX P0, PT, RZ, UR27, PT, P0 ;  /* 0x0000001bff007c0c */ /* 0x000fc6000bf05300 */
[----:B------:R-:W4:Y:S01]  /*0640*/  LDG.E.128 R80, desc[UR16][R80.64] ;  /* 0x0000001050507981 */ /* 0x000f22000c1e1d00 */
[----:B--2---:R-:W-:-:S05]  /*0650*/  IMAD.WIDE.U32 R88, R2, 0x8, R88 ;  /* 0x0000000802587825 */ /* 0x004fca00078e0058 */
[----:B------:R0:W5:Y:S02]  /*0660*/  LDG.E.64 R118, desc[UR16][R88.64] ;  /* 0x0000001058767981 */ /* 0x000164000c1e1b00 */
[----:B------:R-:W1:Y:S08]  /*0670*/  @P1 LDC.64 R86, c[0x0][0x3b8] ;  /* 0x0000ee00ff561b82 */ /* 0x000e700000000a00 */
[----:B------:R-:W2:Y:S01]  /*0680*/  @P0 LDC.64 R90, c[0x0][0x438] ;  /* 0x00010e00ff5a0b82 */ /* 0x000ea20000000a00 */
[----:B-1----:R-:W-:-:S05]  /*0690*/  @P1 IMAD.WIDE.U32 R86, R2, 0x8, R86 ;  /* 0x0000000802561825 */ /* 0x002fca00078e0056 */
[----:B------:R0:W5:Y:S01]  /*06a0*/  @P1 LDG.E.64 R122, desc[UR16][R86.64] ;  /* 0x00000010567a1981 */ /* 0x000162000c1e1b00 */
[----:B--2---:R-:W-:-:S05]  /*06b0*/  @P0 IMAD.WIDE.U32 R90, R2, 0x10, R90 ;  /* 0x00000010025a0825 */ /* 0x004fca00078e005a */
[----:B------:R0:W5:Y:S01]  /*06c0*/  @P0 LDG.E.128 R16, desc[UR16][R90.64] ;  /* 0x000000105a100981 */ /* 0x000162000c1e1d00 */
[----:B---3--:R-:W-:Y:S02]  /*06d0*/  HADD2.F32 R85, -RZ, R76.H0_H0 ;  /* 0x2000004cff557230 */ /* 0x008fe40000004100 */
[--C-:B------:R-:W-:Y:S02]  /*06e0*/  HADD2.F32 R115, -RZ, R78.reuse.H1_H1 ;  /* 0x3000004eff737230 */ /* 0x100fe40000004100 */
[--C-:B------:R-:W-:Y:S02]  /*06f0*/  HADD2.F32 R103, -RZ, R77.reuse.H0_H0 ;  /* 0x2000004dff677230 */ /* 0x100fe40000004100 */
[C---:B------:R-:W-:Y:S01]  /*0700*/  FADD.FTZ R85, -R84.reuse, R85 ;  /* 0x0000005554557221 */ /* 0x040fe20000010100 */
[----:B------:R-:W-:Y:S02]  /*0710*/  HADD2.F32 R107, -RZ, R77.H1_H1 ;  /* 0x3000004dff6b7230 */ /* 0x000fe40000004100 */
[----:B------:R-:W-:Y:S01]  /*0720*/  FADD.FTZ R104, -R84, R115 ;  /* 0x0000007354687221 */ /* 0x000fe20000010100 */
[----:B------:R-:W-:-:S02]  /*0730*/  HADD2.F32 R111, -RZ, R78.H0_H0 ;  /* 0x2000004eff6f7230 */ /* 0x000fc40000004100 */
[----:B------:R-:W-:Y:S01]  /*0740*/  FMUL.FTZ R115, R85, UR11 ;  /* 0x0000000b55737c20 */ /* 0x000fe20008410000 */
[----:B----4-:R-:W-:Y:S02]  /*0750*/  HADD2.F32 R113, -RZ, R80.H0_H0 ;  /* 0x20000050ff717230 */ /* 0x010fe40000004100 */
[C---:B------:R-:W-:Y:S01]  /*0760*/  FADD.FTZ R109, -R84.reuse, R103 ;  /* 0x00000067546d7221 */ /* 0x040fe20000010100 */
[----:B------:R-:W-:Y:S02]  /*0770*/  HADD2.F32 R99, -RZ, R76.H1_H1 ;  /* 0x3000004cff637230 */ /* 0x000fe40000004100 */
[C---:B------:R-:W-:Y:S01]  /*0780*/  FADD.FTZ R107, -R84.reuse, R107 ;  /* 0x0000006b546b7221 */ /* 0x040fe20000010100 */
[----:B------:R-:W-:Y:S02]  /*0790*/  HADD2.F32 R80, -RZ, R80.H1_H1 ;  /* 0x30000050ff507230 */ /* 0x000fe40000004100 */
[----:B------:R-:W-:Y:S01]  /*07a0*/  FADD.FTZ R78, -R84, R111 ;  /* 0x0000006f544e7221 */ /* 0x000fe20000010100 */
[----:B------:R-:W-:-:S02]  /*07b0*/  HADD2.F32 R77, -RZ, R81.H0_H0 ;  /* 0x20000051ff4d7230 */ /* 0x000fc40000004100 */
[----:B------:R-:W-:Y:S01]  /*07c0*/  FADD.FTZ R32, R32, R113 ;  /* 0x0000007120207221 */ /* 0x000fe20000010000 */
[-C--:B------:R-:W-:Y:S01]  /*07d0*/  FFMA.FTZ R48, R115, R113.reuse, R48 ;  /* 0x0000007173307223 */ /* 0x080fe20000010030 */
[----:B-----5:R-:W-:Y:S01]  /*07e0*/  FMUL.FTZ R113, R64, R113 ;  /* 0x0000007140717220 */ /* 0x020fe20000410000 */
[----:B------:R-:W-:Y:S01]  /*07f0*/  FMUL.FTZ R109, R109, UR11 ;  /* 0x0000000b6d6d7c20 */ /* 0x000fe20008410000 */
[--C-:B------:R-:W-:Y:S02]  /*0800*/  HADD2.F32 R125, -RZ, R79.reuse.H0_H0 ;  /* 0x2000004fff7d7230 */ /* 0x100fe40000004100 */
[----:B------:R-:W-:Y:S01]  /*0810*/  FADD.FTZ R99, -R84, R99 ;  /* 0x0000006354637221 */ /* 0x000fe20000010100 */
[----:B------:R-:W-:Y:S02]  /*0820*/  HADD2.F32 R79, -RZ, R79.H1_H1 ;  /* 0x3000004fff4f7230 */ /* 0x000fe40000004100 */
[----:B------:R-:W-:Y:S01]  /*0830*/  FMUL.FTZ R110, R107, UR11 ;  /* 0x0000000b6b6e7c20 */ /* 0x000fe20008410000 */
[----:B------:R-:W-:Y:S01]  /*0840*/  FMUL.FTZ R107, R78, UR11 ;  /* 0x0000000b4e6b7c20 */ /* 0x000fe20008410000 */
[----:B------:R-:W-:Y:S01]  /*0850*/  FMUL.FTZ R111, R65, R80 ;  /* 0x00000050416f7220 */ /* 0x000fe20000410000 */
[----:B------:R-:W-:Y:S01]  /*0860*/  FADD.FTZ R34, R34, R77 ;  /* 0x0000004d22227221 */ /* 0x000fe20000010000 */
[-C--:B------:R-:W-:Y:S01]  /*0870*/  FFMA.FTZ R50, R109, R77.reuse, R50 ;  /* 0x0000004d6d327223 */ /* 0x080fe20000010032 */
[----:B------:R-:W-:Y:S01]  /*0880*/  FMUL.FTZ R108, R66, R77 ;  /* 0x0000004d426c7220 */ /* 0x000fe20000410000 */
[----:B------:R-:W-:Y:S01]  /*0890*/  FADD.FTZ R78, RZ, R113 ;  /* 0x00000071ff4e7221 */ /* 0x000fe20000010000 */
[----:B------:R-:W-:Y:S01]  /*08a0*/  FMUL.FTZ R112, R99, UR11 ;  /* 0x0000000b63707c20 */ /* 0x000fe20008410000 */
[----:B------:R-:W-:Y:S01]  /*08b0*/  FFMA.FTZ R77, R115, R113, RZ ;  /* 0x00000071734d7223 */ /* 0x000fe200000100ff */
[----:B------:R-:W-:-:S02]  /*08c0*/  HADD2.F32 R106, -RZ, R81.H1_H1 ;  /* 0x30000051ff6a7230 */ /* 0x000fc40000004100 */
[----:B------:R-:W-:Y:S01]  /*08d0*/  FADD.FTZ R100, -R84, R79 ;  /* 0x0000004f54647221 */ /* 0x000fe20000010100 */
[----:B------:R-:W-:Y:S01]  /*08e0*/  FADD.FTZ R79, R78, R111 ;  /* 0x0000006f4e4f7221 */ /* 0x000fe20000010000 */
[----:B------:R-:W-:Y:S01]  /*08f0*/  FFMA.FTZ R78, R112, R111, R77 ;  /* 0x0000006f704e7223 */ /* 0x000fe2000001004d */
[--C-:B------:R-:W-:Y:S02]  /*0900*/  HADD2.F32 R105, -RZ, R82.reuse.H0_H0 ;  /* 0x20000052ff697230 */ /* 0x100fe40000004100 */
[----:B------:R-:W-:Y:S01]  /*0910*/  FADD.FTZ R35, R35, R106 ;  /* 0x0000006a23237221 */ /* 0x000fe20000010000 */
[-C--:B------:R-:W-:Y:S01]  /*0920*/  FFMA.FTZ R51, R110, R106.reuse, R51 ;  /* 0x0000006a6e337223 */ /* 0x080fe20000010033 */
[----:B------:R-:W-:Y:S01]  /*0930*/  FMUL.FTZ R106, R67, R106 ;  /* 0x0000006a436a7220 */ /* 0x000fe20000410000 */
[----:B------:R-:W-:Y:S01]  /*0940*/  FADD.FTZ R79, R79, R108 ;  /* 0x0000006c4f4f7221 */ /* 0x000fe20000010000 */
[----:B------:R-:W-:Y:S01]  /*0950*/  FFMA.FTZ R77, R109, R108, R78 ;  /* 0x0000006c6d4d7223 */ /* 0x000fe2000001004e */
[----:B------:R-:W-:-:S02]  /*0960*/  HADD2.F32 R82, -RZ, R82.H1_H1 ;  /* 0x30000052ff527230 */ /* 0x000fc40000004100 */
[----:B------:R-:W-:Y:S01]  /*0970*/  FADD.FTZ R103, -R84, R125 ;  /* 0x0000007d54677221 */ /* 0x000fe20000010100 */
[----:B------:R-:W-:Y:S01]  /*0980*/  FADD.FTZ R33, R33, R80 ;  /* 0x0000005021217221 */ /* 0x000fe20000010000 */
[----:B------:R-:W-:Y:S01]  /*0990*/  FFMA.FTZ R49, R112, R80, R49 ;  /* 0x0000005070317223 */ /* 0x000fe20000010031 */
[----:B------:R-:W-:Y:S01]  /*09a0*/  FADD.FTZ R28, R28, R105 ;  /* 0x000000691c1c7221 */ /* 0x000fe20000010000 */
[-C--:B------:R-:W-:Y:S01]  /*09b0*/  FFMA.FTZ R44, R107, R105.reuse, R44 ;  /* 0x000000696b2c7223 */ /* 0x080fe2000001002c */
[----:B------:R-:W-:Y:S01]  /*09c0*/  FMUL.FTZ R105, R60, R105 ;  /* 0x000000693c697220 */ /* 0x000fe20000410000 */
[----:B------:R-:W-:Y:S01]  /*09d0*/  FADD.FTZ R78, R79, R106 ;  /* 0x0000006a4f4e7221 */ /* 0x000fe20000010000 */
[----:B------:R-:W-:Y:S01]  /*09e0*/  FFMA.FTZ R80, R110, R106, R77 ;  /* 0x0000006a6e507223 */ /* 0x000fe2000001004d */
[--C-:B------:R-:W-:Y:S02]  /*09f0*/  HADD2.F32 R101, -RZ, R83.reuse.H0_H0 ;  /* 0x20000053ff657230 */ /* 0x100fe40000004100 */
[----:B------:R-:W-:Y:S01]  /*0a00*/  FMUL.FTZ R103, R103, UR11 ;  /* 0x0000000b67677c20 */ /* 0x000fe20008410000 */
[----:B------:R-:W-:Y:S01]  /*0a10*/  FMUL.FTZ R104, R104, UR11 ;  /* 0x0000000b68687c20 */ /* 0x000fe20008410000 */
[----:B------:R-:W-:Y:S01]  /*0a20*/  FMUL.FTZ R102, R61, R82 ;  /* 0x000000523d667220 */ /* 0x000fe20000410000 */
[----:B------:R-:W-:Y:S01]  /*0a30*/  FADD.FTZ R77, R78, R105 ;  /* 0x000000694e4d7221 */ /* 0x000fe20000010000 */
[----:B------:R-:W-:Y:S01]  /*0a40*/  FFMA.FTZ R79, R107, R105, R80 ;  /* 0x000000696b4f7223 */ /* 0x000fe20000010050 */
[----:B------:R-:W-:-:S02]  /*0a50*/  HADD2.F32 R76, -RZ, R83.H1_H1 ;  /* 0x30000053ff4c7230 */ /* 0x000fc40000004100 */
[----:B------:R-:W-:Y:S01]  /*0a60*/  FADD.FTZ R30, R30, R101 ;  /* 0x000000651e1e7221 */ /* 0x000fe20000010000 */
[-C--:B------:R-:W-:Y:S01]  /*0a70*/  FFMA.FTZ R46, R103, R101.reuse, R46 ;  /* 0x00000065672e7223 */ /* 0x080fe2000001002e */
        /* <DEDUP_REMOVED lines=14> */
.L_x_1391:
[----:B----4-:R-:W-:Y:S05]  /*0b60*/  BSYNC.RECONVERGENT B0 ;  /* 0x0000000000007941 */ /* 0x010fea0003800200 */
.L_x_1390:
        /* <DEDUP_REMOVED lines=10> */
[----:B--2---:R-:W-:Y:S01]  /*0c10*/  IMAD.WIDE.U32 R82, R85, 0x8, R82 ;  /* 0x0000000855527825 */ /* 0x004fe200078e0052 */
[----:B------:R-:W-:Y:S02]  /*0c20*/  ISETP.NE.U32.AND P0, PT, RZ, UR26, PT ;  /* 0x0000001aff007c0c */ /* 0x000fe4000bf05070 */
[----:B------:R-:W-:Y:S02]  /*0c30*/  ISETP.NE.AND.EX P1, PT, RZ, UR21, PT, P1 ;  /* 0x00000015ff007c0c */ /* 0x000fe4000bf25310 */
[----:B------:R-:W5:Y:S01]  /*0c40*/  LDG.E.64 R116, desc[UR16][R82.64] ;  /* 0x0000001052747981 */ /* 0x000f62000c1e1b00 */
[----:B------:R-:W-:-:S10]  /*0c50*/  ISETP.NE.AND.EX P0, PT, RZ, UR27, PT, P0 ;  /* 0x0000001bff007c0c */ /* 0x000fd4000bf05300 */
        /* <DEDUP_REMOVED lines=8> */
[--C-:B------:R-:W-:Y:S02]  /*0ce0*/  HADD2.F32 R85, -RZ, R8.reuse.H1_H1 ;  /* 0x30000008ff557230 */ /* 0x100fe40000004100 */
[----:B------:R-:W-:Y:S02]  /*0cf0*/  HADD2.F32 R3, -RZ, R8.H0_H0 ;  /* 0x20000008ff037230 */ /* 0x000fe40000004100 */
[----:B------:R-:W-:Y:S01]  /*0d00*/  FADD.FTZ R94, -R84, R9 ;  /* 0x00000009545e7221 */ /* 0x000fe20000010100 */
[----:B----4-:R-:W-:-:S02]  /*0d10*/  HADD2.F32 R9, -RZ, R4.H0_H0 ;  /* 0x20000004ff097230 */ /* 0x010fc40000004100 */
[C---:B------:R-:W-:Y:S01]  /*0d20*/  FADD.FTZ R85, -R84.reuse, R85 ;  /* 0x0000005554557221 */ /* 0x040fe20000010100 */
[--C-:B------:R-:W-:Y:S02]  /*0d30*/  HADD2.F32 R89, -RZ, R10.reuse.H0_H0 ;  /* 0x2000000aff597230 */ /* 0x100fe40000004100 */
[C---:B------:R-:W-:Y:S01]  /*0d40*/  FADD.FTZ R3, -R84.reuse, R3 ;  /* 0x0000000354037221 */ /* 0x040fe20000010100 */
[----:B------:R-:W-:Y:S02]  /*0d50*/  HADD2.F32 R91, -RZ, R10.H1_H1 ;  /* 0x3000000aff5b7230 */ /* 0x000fe40000004100 */
[--C-:B------:R-:W-:Y:S02]  /*0d60*/  HADD2.F32 R93, -RZ, R11.reuse.H0_H0 ;  /* 0x2000000bff5d7230 */ /* 0x100fe40000004100 */
[----:B------:R-:W-:Y:S02]  /*0d70*/  HADD2.F32 R95, -RZ, R11.H1_H1 ;  /* 0x3000000bff5f7230 */ /* 0x000fe40000004100 */
[----:B------:R-:W-:Y:S01]  /*0d80*/  FADD.FTZ R87, -R84, R87 ;  /* 0x0000005754577221 */ /* 0x000fe20000010100 */
[----:B------:R-:W-:-:S02]  /*0d90*/  HADD2.F32 R4, -RZ, R4.H1_H1 ;  /* 0x30000004ff047230 */ /* 0x000fc40000004100 */
[----:B------:R-:W-:Y:S01]  /*0da0*/  FMUL.FTZ R98, R85, UR11 ;  /* 0x0000000b55627c20 */ /* 0x000fe20008410000 */
[----:B-----5:R-:W-:Y:S01]  /*0db0*/  FMUL.FTZ R96, R56, R9 ;  /* 0x0000000938607220 */ /* 0x020fe20000410000 */
[C---:B------:R-:W-:Y:S01]  /*0dc0*/  FADD.FTZ R11, -R84.reuse, R89 ;  /* 0x00000059540b7221 */ /* 0x040fe20000010100 */
[C---:B------:R-:W-:Y:S01]  /*0dd0*/  FADD.FTZ R10, -R84.reuse, R91 ;  /* 0x0000005b540a7221 */ /* 0x040fe20000010100 */
[C---:B0-----:R-:W-:Y:S01]  /*0de0*/  FADD.FTZ R76, -R84.reuse, R93 ;  /* 0x0000005d544c7221 */ /* 0x041fe20000010100 */
[----:B------:R-:W-:Y:S01]  /*0df0*/  FMUL.FTZ R3, R3, UR11 ;  /* 0x0000000b03037c20 */ /* 0x000fe20008410000 */
[----:B------:R-:W-:Y:S01]  /*0e00*/  FADD.FTZ R84, -R84, R95 ;  /* 0x0000005f54547221 */ /* 0x000fe20000010100 */
[--C-:B------:R-:W-:Y:S02]  /*0e10*/  HADD2.F32 R93, -RZ, R5.reuse.H0_H0 ;  /* 0x20000005ff5d7230 */ /* 0x100fe40000004100 */
[----:B------:R-:W-:Y:S01]  /*0e20*/  FADD.FTZ R25, R25, R4 ;  /* 0x0000000419197221 */ /* 0x000fe20000010000 */
[----:B------:R-:W-:-:S02]  /*0e30*/  HADD2.F32 R92, -RZ, R5.H1_H1 ;  /* 0x30000005ff5c7230 */ /* 0x000fc40000004100 */
[----:B------:R-:W-:Y:S01]  /*0e40*/  FMUL.FTZ R97, R87, UR11 ;  /* 0x0000000b57617c20 */ /* 0x000fe20008410000 */
[-C--:B------:R-:W-:Y:S01]  /*0e50*/  FFMA.FTZ R41, R98, R4.reuse, R41 ;  /* 0x0000000462297223 */ /* 0x080fe20000010029 */
[----:B------:R-:W-:Y:S01]  /*0e60*/  FMUL.FTZ R95, R57, R4 ;  /* 0x00000004395f7220 */ /* 0x000fe20000410000 */
[--C-:B------:R-:W-:Y:S02]  /*0e70*/  HADD2.F32 R5, -RZ, R7.reuse.H0_H0 ;  /* 0x20000007ff057230 */ /* 0x100fe40000004100 */
[----:B------:R-:W-:Y:S01]  /*0e80*/  FADD.FTZ R4, R81, R96 ;  /* 0x0000006051047221 */ /* 0x000fe20000010000 */
[----:B-1----:R-:W-:Y:S02]  /*0e90*/  HADD2.F32 R78, -RZ, R7.H1_H1 ;  /* 0x30000007ff4e7230 */ /* 0x002fe40000004100 */
[----:B------:R-:W-:Y:S01]  /*0ea0*/  FFMA.FTZ R7, R3, R96, R80 ;  /* 0x0000006003077223 */ /* 0x000fe20000010050 */
[--C-:B------:R-:W-:Y:S02]  /*0eb0*/  HADD2.F32 R77, -RZ, R6.reuse.H0_H0 ;  /* 0x20000006ff4d7230 */ /* 0x100fe40000004100 */
[----:B------:R-:W-:Y:S01]  /*0ec0*/  FADD.FTZ R26, R26, R93 ;  /* 0x0000005d1a1a7221 */ /* 0x000fe20000010000 */
[----:B------:R-:W-:Y:S01]  /*0ed0*/  FMUL.FTZ R94, R94, UR11 ;  /* 0x0000000b5e5e7c20 */ /* 0x000fe20008410000 */
[-C--:B------:R-:W-:Y:S01]  /*0ee0*/  FFMA.FTZ R42, R97, R93.reuse, R42 ;  /* 0x0000005d612a7223 */ /* 0x080fe2000001002a */
[----:B------:R-:W-:Y:S01]  /*0ef0*/  FMUL.FTZ R93, R58, R93 ;  /* 0x0000005d3a5d7220 */ /* 0x000fe20000410000 */
[----:B------:R-:W-:Y:S01]  /*0f00*/  FMUL.FTZ R11, R11, UR11 ;  /* 0x0000000b0b0b7c20 */ /* 0x000fe20008410000 */
[----:B------:R-:W-:Y:S01]  /*0f10*/  FADD.FTZ R4, R4, R95 ;  /* 0x0000005f04047221 */ /* 0x000fe20000010000 */
[----:B------:R-:W-:Y:S01]  /*0f20*/  FFMA.FTZ R8, R98, R95, R7 ;  /* 0x0000005f62087223 */ /* 0x000fe20000010007 */
[----:B------:R-:W-:-:S02]  /*0f30*/  HADD2.F32 R6, -RZ, R6.H1_H1 ;  /* 0x30000006ff067230 */ /* 0x000fc40000004100 */
[----:B------:R-:W-:Y:S01]  /*0f40*/  FADD.FTZ R24, R24, R9 ;  /* 0x0000000918187221 */ /* 0x000fe20000010000 */
[----:B------:R-:W-:Y:S01]  /*0f50*/  FFMA.FTZ R40, R3, R9, R40 ;  /* 0x0000000903287223 */ /* 0x000fe20000010028 */
[----:B------:R-:W-:Y:S01]  /*0f60*/  FADD.FTZ R27, R27, R92 ;  /* 0x0000005c1b1b7221 */ /* 0x000fe20000010000 */
[-C--:B------:R-:W-:Y:S01]  /*0f70*/  FFMA.FTZ R43, R94, R92.reuse, R43 ;  /* 0x0000005c5e2b7223 */ /* 0x080fe2000001002b */
[----:B------:R-:W-:Y:S01]  /*0f80*/  FMUL.FTZ R92, R59, R92 ;  /* 0x0000005c3b5c7220 */ /* 0x000fe20000410000 */
[----:B------:R-:W-:Y:S01]  /*0f90*/  FADD.FTZ R20, R20, R77 ;  /* 0x0000004d14147221 */ /* 0x000fe20000010000 */
[-C--:B------:R-:W-:Y:S01]  /*0fa0*/  FFMA.FTZ R36, R11, R77.reuse, R36 ;  /* 0x0000004d0b247223 */ /* 0x080fe20000010024 */
[----:B------:R-:W-:Y:S01]  /*0fb0*/  FMUL.FTZ R9, R52, R77 ;  /* 0x0000004d34097220 */ /* 0x000fe20000410000 */
[----:B------:R-:W-:Y:S01]  /*0fc0*/  FMUL.FTZ R10, R10, UR11 ;  /* 0x0000000b0a0a7c20 */ /* 0x000fe20008410000 */
[----:B------:R-:W-:Y:S01]  /*0fd0*/  FADD.FTZ R7, R4, R93 ;  /* 0x0000005d04077221 */ /* 0x000fe20000010000 */
[----:B------:R-:W-:Y:S01]  /*0fe0*/  FFMA.FTZ R77, R97, R93, R8 ;  /* 0x0000005d614d7223 */ /* 0x000fe20000010008 */
[----:B------:R-:W-:Y:S01]  /*0ff0*/  FADD.FTZ R21, R21, R6 ;  /* 0x0000000615157221 */ /* 0x000fe20000010000 */
[-C--:B------:R-:W-:Y:S01]  /*1000*/  FFMA.FTZ R37, R10, R6.reuse, R37 ;  /* 0x000000060a257223 */ /* 0x080fe20000010025 */
[----:B------:R-:W-:Y:S01]  /*1010*/  FMUL.FTZ R8, R53, R6 ;  /* 0x0000000635087220 */ /* 0x000fe20000410000 */
[----:B------:R-:W-:Y:S01]  /*1020*/  FADD.FTZ R4, R7, R92 ;  /* 0x0000005c07047221 */ /* 0x000fe20000010000 */
[----:B------:R-:W-:-:S03]  /*1030*/  FFMA.FTZ R6, R94, R92, R77 ;  /* 0x0000005c5e067223 */ /* 0x000fc6000001004d */
        /* <DEDUP_REMOVED lines=14> */
[C---:B------:R-:W-:Y:S01]  /*1120*/  FFMA.FTZ R39, R4.reuse, R78, R39 ;  /* 0x0000004e04277223 */ /* 0x040fe20000010027 */
[----:B------:R-:W-:-:S07]  /*1130*/  FFMA.FTZ R80, R4, R5, R76 ;  /* 0x0000000504507223 */ /* 0x000fce000001004c */
.L_x_1393:
[----:B------:R-:W-:Y:S05]  /*1140*/  BSYNC.RECONVERGENT B0 ;  /* 0x0000000000007941 */ /* 0x000fea0003800200 */
.L_x_1392:
        /* <DEDUP_REMOVED lines=32> */
.L_x_1395:
[----:B------:R-:W-:Y:S05]  /*1350*/  BSYNC.RECONVERGENT B0 ;  /* 0x0000000000007941 */ /* 0x000fea0003800200 */
.L_x_1394:
        /* <DEDUP_REMOVED lines=77> */
[----:B------:R-:W-:Y:S01]  /*1830*/  FSEL R79, R80, RZ, P0 ;  /* 0x000000ff504f7208 */ /* 0x000fe20000000000 */
[----:B------:R-:W-:Y:S01]  /*1840*/  FFMA.FTZ R80, R112, UR10, R84 ;  /* 0x0000000a70507c23 */ /* 0x000fe20008010054 */
[----:B------:R-:W-:Y:S01]  /*1850*/  FSEL R76, R76, RZ, P1 ;  /* 0x000000ff4c4c7208 */ /* 0x000fe20000800000 */
[----:B------:R-:W-:Y:S01]  /*1860*/  FMUL.FTZ R81, R81, UR11 ;  /* 0x0000000b51517c20 */ /* 0x000fe20008410000 */
[----:B------:R-:W-:Y:S01]  /*1870*/  FSEL R77, R77, RZ, P3 ;  /* 0x000000ff4d4d7208 */ /* 0x000fe20001800000 */
[----:B------:R-:W-:Y:S01]  /*1880*/  FADD.FTZ R80, R111, -R80 ;  /* 0x800000506f507221 */ /* 0x000fe20000010000 */
[----:B------:R-:W-:Y:S01]  /*1890*/  F2FP.F16.F32.PACK_AB R79, R79, R78 ;  /* 0x0000004e4f4f723e */ /* 0x000fe200000000ff */
[----:B------:R-:W-:Y:S01]  /*18a0*/  FMUL.FTZ R81, R81, UR23 ;  /* 0x0000001751517c20 */ /* 0x000fe20008410000 */
[----:B------:R-:W-:Y:S01]  /*18b0*/  F2FP.F16.F32.PACK_AB R78, R77, R76 ;  /* 0x0000004c4d4e723e */ /* 0x000fe200000000ff */
[--C-:B------:R-:W-:Y:S01]  /*18c0*/  FFMA.FTZ R77, R109, UR10, R84.reuse ;  /* 0x0000000a6d4d7c23 */ /* 0x100fe20008010054 */
[----:B------:R-:W-:Y:S01]  /*18d0*/  FFMA.FTZ R76, R115, UR10, R84 ;  /* 0x0000000a734c7c23 */ /* 0x000fe20008010054 */
[----:B------:R-:W-:Y:S01]  /*18e0*/  FMUL.FTZ R80, R80, UR11 ;  /* 0x0000000b50507c20 */ /* 0x000fe20008410000 */
[----:B------:R-:W-:Y:S01]  /*18f0*/  LOP3.LUT P3, RZ, R118, 0xff000000, RZ, 0xc0, !PT ;  /* 0xff00000076ff7812 */ /* 0x000fe2000786c0ff */
[----:B------:R-:W-:Y:S01]  /*1900*/  FADD.FTZ R77, R108, -R77 ;  /* 0x8000004d6c4d7221 */ /* 0x000fe20000010000 */
[----:B------:R-:W-:Y:S01]  /*1910*/  FADD.FTZ R76, R113, -R76 ;  /* 0x8000004c714c7221 */ /* 0x000fe20000010000 */
[----:B------:R-:W-:Y:S01]  /*1920*/  FMUL.FTZ R80, R80, UR23 ;  /* 0x0000001750507c20 */ /* 0x000fe20008410000 */
[----:B------:R-:W-:Y:S01]  /*1930*/  LOP3.LUT P2, RZ, R118, 0xff0000, RZ, 0xc0, !PT ;  /* 0x00ff000076ff7812 */ /* 0x000fe2000784c0ff */
[----:B------:R-:W-:Y:S01]  /*1940*/  FMUL.FTZ R77, R77, UR11 ;  /* 0x0000000b4d4d7c20 */ /* 0x000fe20008410000 */
[----:B------:R-:W-:Y:S01]  /*1950*/  FMUL.FTZ R76, R76, UR11 ;  /* 0x0000000b4c4c7c20 */ /* 0x000fe20008410000 */
[----:B------:R-:W-:-:S02]  /*1960*/  LOP3.LUT P1, RZ, R118, 0xff00, RZ, 0xc0, !PT ;  /* 0x0000ff0076ff7812 */ /* 0x000fc4000782c0ff */
[----:B------:R-:W-:Y:S01]  /*1970*/  FMUL.FTZ R77, R77, UR23 ;  /* 0x000000174d4d7c20 */ /* 0x000fe20008410000 */
[----:B------:R-:W-:Y:S01]  /*1980*/  FMUL.FTZ R76, R76, UR23 ;  /* 0x000000174c4c7c20 */ /* 0x000fe20008410000 */
[----:B------:R-:W-:Y:S02]  /*1990*/  LOP3.LUT P0, RZ, R118, 0xff, RZ, 0xc0, !PT ;  /* 0x000000ff76ff7812 */ /* 0x000fe4000780c0ff */
[----:B------:R-:W-:Y:S02]  /*19a0*/  FSEL R82, R81, RZ, P3 ;  /* 0x000000ff51527208 */ /* 0x000fe40001800000 */
[----:B------:R-:W-:Y:S02]  /*19b0*/  FSEL R77, R77, RZ, P2 ;  /* 0x000000ff4d4d7208 */ /* 0x000fe40001000000 */
[----:B------:R-:W-:Y:S02]  /*19c0*/  FSEL R81, R80, RZ, P1 ;  /* 0x000000ff50517208 */ /* 0x000fe40000800000 */
[----:B------:R-:W-:-:S02]  /*19d0*/  FSEL R76, R76, RZ, P0 ;  /* 0x000000ff4c4c7208 */ /* 0x000fc40000000000 */
[----:B------:R-:W-:Y:S02]  /*19e0*/  F2FP.F16.F32.PACK_AB R77, R82, R77 ;  /* 0x0000004d524d723e */ /* 0x000fe400000000ff */
[----:B------:R-:W-:Y:S01]  /*19f0*/  F2FP.F16.F32.PACK_AB R76, R81, R76 ;  /* 0x0000004c514c723e */ /* 0x000fe200000000ff */
[----:B------:R-:W-:Y:S06]  /*1a00*/  BRA `(.L_x_1401) ;  /* 0x00000020003c7947 */ /* 0x000fec0003800000 */
.L_x_1400:
        /* <DEDUP_REMOVED lines=9> */
[----:B------:R-:W-:Y:S01]  /*1aa0*/  ISETP.GE.U32.AND P0, PT, R118, RZ, PT ;  /* 0x000000ff7600720c */ /* 0x000fe20003f06070 */
[----:B------:R-:W-:Y:S01]  /*1ab0*/  FMUL.FTZ R71, R70, UR11 ;  /* 0x0000000b46477c20 */ /* 0x000fe20008410000 */
[----:B------:R-:W-:Y:S01]  /*1ac0*/  FMUL.FTZ R68, R68, UR11 ;  /* 0x0000000b44447c20 */ /* 0x000fe20008410000 */
[----:B------:R-:W-:Y:S01]  /*1ad0*/  FMUL.FTZ R77, R69, UR11 ;  /* 0x0000000b454d7c20 */ /* 0x000fe20008410000 */
[----:B------:R-:W-:Y:S01]  /*1ae0*/  FMUL.FTZ R78, R80, UR23 ;  /* 0x00000017504e7c20 */ /* 0x000fe20008410000 */
[----:B------:R-:W-:Y:S01]  /*1af0*/  ISETP.GE.U32.AND.EX P0, PT, R119, 0x1000000, PT, P0 ;  /* 0x010000007700780c */ /* 0x000fe20003f06100 */
        /* <DEDUP_REMOVED lines=10> */
[----:B------:R-:W-:Y:S01]  /*1ba0*/  F2FP.F16.F32.PACK_AB R70, R77, R68 ;  /* 0x000000444d46723e */ /* 0x000fe200000000ff */
[--C-:B------:R-:W-:Y:S01]  /*1bb0*/  FFMA.FTZ R77, R110, UR10, R84.reuse ;  /* 0x0000000a6e4d7c23 */ /* 0x100fe20008010054 */
[----:B------:R-:W-:Y:S01]  /*1bc0*/  F2FP.F16.F32.PACK_AB R79, R79, R76 ;  /* 0x0000004c4f4f723e */ /* 0x000fe200000000ff */
[--C-:B------:R-:W-:Y:S01]  /*1bd0*/  FFMA.FTZ R68, R115, UR10, R84.reuse ;  /* 0x0000000a73447c23 */ /* 0x100fe20008010054 */
[----:B------:R-:W-:Y:S01]  /*1be0*/  F2FP.F16.F32.PACK_AB R78, R78, R69 ;  /* 0x000000454e4e723e */ /* 0x000fe200000000ff */
        /* <DEDUP_REMOVED lines=10> */
[----:B------:R-:W-:Y:S01]  /*1c90*/  F2FP.F16.F32.PACK_AB R71, R80, R71 ;  /* 0x000000475047723e */ /* 0x000fe200000000ff */
[----:B------:R-:W-:Y:S01]  /*1ca0*/  FMUL.FTZ R76, R68, UR23 ;  /* 0x00000017444c7c20 */ /* 0x000fe20008410000 */
[----:B------:R-:W-:Y:S01]  /*1cb0*/  FMUL.FTZ R80, R69, UR23 ;  /* 0x0000001745507c20 */ /* 0x000fe20008410000 */
[C---:B------:R-:W-:Y:S01]  /*1cc0*/  F2FP.F16.F32.PACK_AB R69, R82.reuse, R69 ;  /* 0x000000455245723e */ /* 0x040fe200000000ff */
[----:B------:R-:W-:Y:S01]  /*1cd0*/  FMUL.FTZ R82, R82, UR23 ;  /* 0x0000001752527c20 */ /* 0x000fe20008410000 */
[C---:B------:R-:W-:Y:S01]  /*1ce0*/  F2FP.F16.F32.PACK_AB R68, R77.reuse, R68 ;  /* 0x000000444d44723e */ /* 0x040fe200000000ff */
[----:B------:R-:W-:Y:S01]  /*1cf0*/  FMUL.FTZ R77, R77, UR23 ;  /* 0x000000174d4d7c20 */ /* 0x000fe20008410000 */
[----:B------:R-:W-:-:S02]  /*1d00*/  LOP3.LUT P2, RZ, R118, 0xff0000, RZ, 0xc0, !PT ;  /* 0x00ff000076ff7812 */ /* 0x000fc4000784c0ff */
[C---:B------:R-:W-:Y:S02]  /*1d10*/  LOP3.LUT P3, RZ, R118.reuse, 0xff000000, RZ, 0xc0, !PT ;  /* 0xff00000076ff7812 */ /* 0x040fe4000786c0ff */
[C---:B------:R-:W-:Y:S02]  /*1d20*/  LOP3.LUT P0, RZ, R118.reuse, 0xff, RZ, 0xc0, !PT ;  /* 0x000000ff76ff7812 */ /* 0x040fe4000780c0ff */
[----:B------:R-:W-:Y:S02]  /*1d30*/  LOP3.LUT P1, RZ, R118, 0xff00, RZ, 0xc0, !PT ;  /* 0x0000ff0076ff7812 */ /* 0x000fe4000782c0ff */
[----:B------:R-:W-:Y:S02]  /*1d40*/  FSEL R80, R80, RZ, P2 ;  /* 0x000000ff50507208 */ /* 0x000fe40001000000 */
[----:B------:R-:W-:Y:S02]  /*1d50*/  FSEL R83, R82, RZ, P3 ;  /* 0x000000ff52537208 */ /* 0x000fe40001800000 */
[----:B------:R-:W-:-:S02]  /*1d60*/  FSEL R76, R76, RZ, P0 ;  /* 0x000000ff4c4c7208 */ /* 0x000fc40000000000 */
[----:B------:R-:W-:Y:S02]  /*1d70*/  FSEL R81, R77, RZ, P1 ;  /* 0x000000ff4d517208 */ /* 0x000fe40000800000 */
[----:B------:R-:W-:Y:S02]  /*1d80*/  F2FP.F16.F32.PACK_AB R77, R83, R80 ;  /* 0x00000050534d723e */ /* 0x000fe400000000ff */
[----:B------:R-:W-:Y:S01]  /*1d90*/  F2FP.F16.F32.PACK_AB R76, R81, R76 ;  /* 0x0000004c514c723e */ /* 0x000fe200000000ff */
[----:B------:R-:W-:Y:S06]  /*1da0*/  BRA `(.L_x_1401) ;  /* 0x0000001c00547947 */ /* 0x000fec0003800000 */
.L_x_1399:
[----:B------:R-:W-:Y:S01]  /*1db0*/  UMOV UR4, UR8 ;  /* 0x0000000800047c82 */ /* 0x000fe20008000000 */
[----:B------:R-:W-:Y:S01]  /*1dc0*/  UMOV UR5, UR9 ;  /* 0x0000000900057c82 */ /* 0x000fe20008000000 */
[----:B------:R-:W-:-:S04]  /*1dd0*/  UISETP.NE.U32.AND UP0, UPT, UR4, URZ, UPT ;  /* 0x000000ff0400728c */ /* 0x000fc8000bf05070 */
[----:B------:R-:W-:-:S09]  /*1de0*/  UISETP.NE.AND.EX UP0, UPT, UR5, URZ, UPT, UP0 ;  /* 0x000000ff0500728c */ /* 0x000fd2000bf05300 */
[----:B------:R-:W-:Y:S05]  /*1df0*/  BRA.U UP0, `(.L_x_1402) ;  /* 0x0000000100f87547 */ /* 0x000fea000b800000 */
[--C-:B------:R-:W-:Y:S01]  /*1e00*/  FFMA.FTZ R78, R103, UR10, R84.reuse ;  /* 0x0000000a674e7c23 */ /* 0x100fe20008010054 */
[----:B------:R-:W-:Y:S01]  /*1e10*/  FFMA.FTZ R80, R100, UR10, R84 ;  /* 0x0000000a64507c23 */ /* 0x000fe20008010054 */
[--C-:B------:R-:W-:Y:S01]  /*1e20*/  HADD2.F32 R76, -RZ, R19.reuse.H0_H0 ;  /* 0x20000013ff4c7230 */ /* 0x100fe20000004100 */
[----:B------:R-:W-:Y:S01]  /*1e30*/  ISETP.GE.U32.AND P0, PT, R118, RZ, PT ;  /* 0x000000ff7600720c */ /* 0x000fe20003f06070 */
[----:B------:R-:W-:Y:S01]  /*1e40*/  FADD.FTZ R77, R101, -R78 ;  /* 0x8000004e654d7221 */ /* 0x000fe20000010000 */
[----:B------:R-:W-:Y:S02]  /*1e50*/  HADD2.F32 R78, -RZ, R19.H1_H1 ;  /* 0x30000013ff4e7230 */ /* 0x000fe40000004100 */
[----:B------:R-:W-:Y:S01]  /*1e60*/  FADD.FTZ R79, R99, -R80 ;  /* 0x80000050634f7221 */ /* 0x000fe20000010000 */
[----:B------:R-:W-:Y:S01]  /*1e70*/  FFMA.FTZ R80, R107, UR10, R84 ;  /* 0x0000000a6b507c23 */ /* 0x000fe20008010054 */
[----:B------:R-:W-:Y:S01]  /*1e80*/  FFMA.FTZ R77, R77, UR11, R76 ;  /* 0x0000000b4d4d7c23 */ /* 0x000fe2000801004c */
[----:B------:R-:W-:-:S02]  /*1e90*/  HADD2.F32 R76, -RZ, R18.H0_H0 ;  /* 0x20000012ff4c7230 */ /* 0x000fc40000004100 */
[----:B------:R-:W-:Y:S01]  /*1ea0*/  FFMA.FTZ R79, R79, UR11, R78 ;  /* 0x0000000b4f4f7c23 */ /* 0x000fe2000801004e */
[----:B------:R-:W-:Y:S01]  /*1eb0*/  FADD.FTZ R81, R105, -R80 ;  /* 0x8000005069517221 */ /* 0x000fe20000010000 */
[----:B------:R-:W-:Y:S01]  /*1ec0*/  FFMA.FTZ R83, R104, UR10, R84 ;  /* 0x0000000a68537c23 */ /* 0x000fe20008010054 */
[----:B------:R-:W-:Y:S01]  /*1ed0*/  FMUL.FTZ R78, R77, UR23 ;  /* 0x000000174d4e7c20 */ /* 0x000fe20008410000 */
[----:B------:R-:W-:Y:S01]  /*1ee0*/  FMUL.FTZ R79, R79, UR23 ;  /* 0x000000174f4f7c20 */ /* 0x000fe20008410000 */
[C---:B------:R-:W-:Y:S01]  /*1ef0*/  LOP3.LUT P1, RZ, R119.reuse, 0xff0000, RZ, 0xc0, !PT ;  /* 0x00ff000077ff7812 */ /* 0x040fe2000782c0ff */
[----:B------:R-:W-:Y:S01]  /*1f00*/  HADD2.F32 R77, -RZ, R18.H1_H1 ;  /* 0x30000012ff4d7230 */ /* 0x000fe20000004100 */
[----:B------:R-:W-:Y:S01]  /*1f10*/  ISETP.GE.U32.AND.EX P0, PT, R119, 0x1000000, PT, P0 ;  /* 0x010000007700780c */ /* 0x000fe20003f06100 */
[----:B------:R-:W-:Y:S01]  /*1f20*/  FFMA.FTZ R76, R81, UR11, R76 ;  /* 0x0000000b514c7c23 */ /* 0x000fe2000801004c */
[----:B------:R-:W-:Y:S01]  /*1f30*/  FADD.FTZ R80, R102, -R83 ;  /* 0x8000005366507221 */ /* 0x000fe20000010000 */
[----:B------:R-:W-:Y:S01]  /*1f40*/  FSEL R78, R78, RZ, P1 ;  /* 0x000000ff4e4e7208 */ /* 0x000fe20000800000 */
[--C-:B------:R-:W-:Y:S01]  /*1f50*/  FFMA.FTZ R81, R109, UR10, R84.reuse ;  /* 0x0000000a6d517c23 */ /* 0x100fe20008010054 */
[----:B------:R-:W-:Y:S01]  /*1f60*/  FSEL R79, R79, RZ, P0 ;  /* 0x000000ff4f4f7208 */ /* 0x000fe20000000000 */
[----:B------:R-:W-:Y:S01]  /*1f70*/  FMUL.FTZ R76, R76, UR23 ;  /* 0x000000174c4c7c20 */ /* 0x000fe20008410000 */
[----:B------:R-:W-:Y:S01]  /*1f80*/  FFMA.FTZ R77, R80, UR11, R77 ;  /* 0x0000000b504d7c23 */ /* 0x000fe2000801004d */
[----:B------:R-:W-:Y:S01]  /*1f90*/  LOP3.LUT P0, RZ, R119, 0xff, RZ, 0xc0, !PT ;  /* 0x000000ff77ff7812 */ /* 0x000fe2000780c0ff */
[----:B------:R-:W-:Y:S01]  /*1fa0*/  FFMA.FTZ R83, R110, UR10, R84 ;  /* 0x0000000a6e537c23 */ /* 0x000fe20008010054 */
[----:B------:R-:W-:Y:S01]  /*1fb0*/  F2FP.F16.F32.PACK_AB R79, R79, R78 ;  /* 0x0000004e4f4f723e */ /* 0x000fe200000000ff */
[----:B------:R-:W-:Y:S01]  /*1fc0*/  FMUL.FTZ R80, R77, UR23 ;  /* 0x000000174d507c20 */ /* 0x000fe20008410000 */
[----:B------:R-:W-:Y:S01]  /*1fd0*/  FSEL R78, R76, RZ, P0 ;  /* 0x000000ff4c4e7208 */ /* 0x000fe20000000000 */
[--C-:B------:R-:W-:Y:S01]  /*1fe0*/  HADD2.F32 R76, -RZ, R17.reuse.H0_H0 ;  /* 0x20000011ff4c7230 */ /* 0x100fe20000004100 */
[----:B------:R-:W-:Y:S01]  /*1ff0*/  LOP3.LUT P1, RZ, R119, 0xff00, RZ, 0xc0, !PT ;  /* 0x0000ff0077ff7812 */ /* 0x000fe2000782c0ff */
[----:B------:R-:W-:Y:S01]  /*2000*/  FADD.FTZ R81, R108, -R81 ;  /* 0x800000516c517221 */ /* 0x000fe20000010000 */
[----:B------:R-:W-:-:S02]  /*2010*/  HADD2.F32 R77, -RZ, R17.H1_H1 ;  /* 0x30000011ff4d7230 */ /* 0x000fc40000004100 */
[----:B------:R-:W-:Y:S01]  /*2020*/  FADD.FTZ R82, R106, -R83 ;  /* 0x800000536a527221 */ /* 0x000fe20000010000 */
[----:B------:R-:W-:Y:S01]  /*2030*/  FSEL R83, R80, RZ, P1 ;  /* 0x000000ff50537208 */ /* 0x000fe20000800000 */
[----:B------:R-:W-:Y:S01]  /*2040*/  FFMA.FTZ R80, R81, UR11, R76 ;  /* 0x0000000b51507c23 */ /* 0x000fe2000801004c */
[--C-:B------:R-:W-:Y:S01]  /*2050*/  FFMA.FTZ R76, R115, UR10, R84.reuse ;  /* 0x0000000a734c7c23 */ /* 0x100fe20008010054 */
[----:B------:R-:W-:Y:S01]  /*2060*/  FFMA.FTZ R81, R82, UR11, R77 ;  /* 0x0000000b52517c23 */ /* 0x000fe2000801004d */
[----:B------:R-:W-:Y:S01]  /*2070*/  FFMA.FTZ R82, R112, UR10, R84 ;  /* 0x0000000a70527c23 */ /* 0x000fe20008010054 */
[----:B------:R-:W-:Y:S01]  /*2080*/  F2FP.F16.F32.PACK_AB R78, R83, R78 ;  /* 0x0000004e534e723e */ /* 0x000fe200000000ff */
[----:B------:R-:W-:Y:S01]  /*2090*/  FADD.FTZ R83, R113, -R76 ;  /* 0x8000004c71537221 */ /* 0x000fe20000010000 */
[--C-:B------:R-:W-:Y:S02]  /*20a0*/  HADD2.F32 R76, -RZ, R16.reuse.H0_H0 ;  /* 0x20000010ff4c7230 */ /* 0x100fe40000004100 */
[----:B------:R-:W-:Y:S01]  /*20b0*/  FADD.FTZ R82, R111, -R82 ;  /* 0x800000526f527221 */ /* 0x000fe20000010000 */
[----:B------:R-:W-:-:S02]  /*20c0*/  HADD2.F32 R77, -RZ, R16.H1_H1 ;  /* 0x30000010ff4d7230 */ /* 0x000fc40000004100 */
[----:B------:R-:W-:Y:S01]  /*20d0*/  FMUL.FTZ R81, R81, UR23 ;  /* 0x0000001751517c20 */ /* 0x000fe20008410000 */
[----:B------:R-:W-:Y:S01]  /*20e0*/  LOP3.LUT P3, RZ, R118, 0xff000000, RZ, 0xc0, !PT ;  /* 0xff00000076ff7812 */ /* 0x000fe2000786c0ff */
[----:B------:R-:W-:Y:S01]  /*20f0*/  FFMA.FTZ R76, R83, UR11, R76 ;  /* 0x0000000b534c7c23 */ /* 0x000fe2000801004c */
[----:B------:R-:W-:Y:S01]  /*2100*/  FMUL.FTZ R80, R80, UR23 ;  /* 0x0000001750507c20 */ /* 0x000fe20008410000 */
[----:B------:R-:W-:Y:S01]  /*2110*/  FFMA.FTZ R77, R82, UR11, R77 ;  /* 0x0000000b524d7c23 */ /* 0x000fe2000801004d */
[----:B------:R-:W-:Y:S01]  /*2120*/  LOP3.LUT P2, RZ, R118, 0xff0000, RZ, 0xc0, !PT ;  /* 0x00ff000076ff7812 */ /* 0x000fe2000784c0ff */
[----:B------:R-:W-:Y:S01]  /*2130*/  FMUL.FTZ R76, R76, UR23 ;  /* 0x000000174c4c7c20 */ /* 0x000fe20008410000 */
[C---:B------:R-:W-:Y:S01]  /*2140*/  LOP3.LUT P1, RZ, R118.reuse, 0xff00, RZ, 0xc0, !PT ;  /* 0x0000ff0076ff7812 */ /* 0x040fe2000782c0ff */
[----:B------:R-:W-:Y:S01]  /*2150*/  FMUL.FTZ R77, R77, UR23 ;  /* 0x000000174d4d7c20 */ /* 0x000fe20008410000 */
[----:B------:R-:W-:Y:S02]  /*2160*/  LOP3.LUT P0, RZ, R118, 0xff, RZ, 0xc0, !PT ;  /* 0x000000ff76ff7812 */ /* 0x000fe4000780c0ff */
[----:B------:R-:W-:-:S02]  /*2170*/  FSEL R83, R81, RZ, P3 ;  /* 0x000000ff51537208 */ /* 0x000fc40001800000 */
[----:B------:R-:W-:Y:S02]  /*2180*/  FSEL R80, R80, RZ, P2 ;  /* 0x000000ff50507208 */ /* 0x000fe40001000000 */
[----:B------:R-:W-:Y:S02]  /*2190*/  FSEL R81, R77, RZ, P1 ;  /* 0x000000ff4d517208 */ /* 0x000fe40000800000 */
[----:B------:R-:W-:Y:S02]  /*21a0*/  FSEL R76, R76, RZ, P0 ;  /* 0x000000ff4c4c7208 */ /* 0x000fe40000000000 */
[----:B------:R-:W-:Y:S02]  /*21b0*/  F2FP.F16.F32.PACK_AB R77, R83, R80 ;  /* 0x00000050534d723e */ /* 0x000fe400000000ff */
[----:B------:R-:W-:Y:S01]  /*21c0*/  F2FP.F16.F32.PACK_AB R76, R81, R76 ;  /* 0x0000004c514c723e */ /* 0x000fe200000000ff */
[----:B------:R-:W-:Y:S06]  /*21d0*/  BRA `(.L_x_1401) ;  /* 0x0000001800487947 */ /* 0x000fec0003800000 */
.L_x_1402:
[--C-:B------:R-:W-:Y:S01]  /*21e0*/  FFMA.FTZ R70, R103, UR10, R84.reuse ;  /* 0x0000000a67467c23 */ /* 0x100fe20008010054 */
[--C-:B------:R-:W-:Y:S01]  /*21f0*/  FFMA.FTZ R78, R100, UR10, R84.reuse ;  /* 0x0000000a644e7c23 */ /* 0x100fe20008010054 */
[--C-:B------:R-:W-:Y:S01]  /*2200*/  FFMA.FTZ R68, R107, UR10, R84.reuse ;  /* 0x0000000a6b447c23 */ /* 0x100fe20008010054 */
[--C-:B------:R-:W-:Y:S02]  /*2210*/  HADD2.F32 R79, -RZ, R19.reuse.H0_H0 ;  /* 0x20000013ff4f7230 */ /* 0x100fe40000004100 */
[----:B------:R-:W-:Y:S01]  /*2220*/  FFMA.FTZ R71, R104, UR10, R84 ;  /* 0x0000000a68477c23 */ /* 0x000fe20008010054 */
[----:B------:R-:W-:Y:S02]  /*2230*/  HADD2.F32 R81, -RZ, R19.H1_H1 ;  /* 0x30000013ff517230 */ /* 0x000fe40000004100 */
[----:B------:R-:W-:Y:S01]  /*2240*/  FADD.FTZ R70, R101, -R70 ;  /* 0x8000004665467221 */ /* 0x000fe20000010000 */
[----:B------:R-:W-:Y:S01]  /*2250*/  FADD.FTZ R78, R99, -R78 ;  /* 0x8000004e634e7221 */ /* 0x000fe20000010000 */
[----:B------:R-:W-:-:S02]  /*2260*/  HADD2.F32 R69, -RZ, R18.H0_H0 ;  /* 0x20000012ff457230 */ /* 0x000fc40000004100 */
[----:B------:R-:W-:Y:S01]  /*2270*/  FADD.FTZ R68, R105, -R68 ;  /* 0x8000004469447221 */ /* 0x000fe20000010000 */
[----:B------:R-:W-:Y:S01]  /*2280*/  FADD.FTZ R77, R102, -R71 ;  /* 0x80000047664d7221 */ /* 0x000fe20000010000 */
[----:B------:R-:W-:Y:S01]  /*2290*/  FFMA.FTZ R71, R70, UR11, R79 ;  /* 0x0000000b46477c23 */ /* 0x000fe2000801004f */
[----:B------:R-:W-:Y:S01]  /*22a0*/  FFMA.FTZ R80, R78, UR11, R81 ;  /* 0x0000000b4e507c23 */ /* 0x000fe20008010051 */
[----:B------:R-:W-:Y:S01]  /*22b0*/  HADD2.F32 R76, -RZ, R18.H1_H1 ;  /* 0x30000012ff4c7230 */ /* 0x000fe20000004100 */
[----:B------:R-:W-:Y:S01]  /*22c0*/  ISETP.GE.U32.AND P0, PT, R118, RZ, PT ;  /* 0x000000ff7600720c */ /* 0x000fe20003f06070 */
[----:B------:R-:W-:Y:S01]  /*22d0*/  FFMA.FTZ R70, R68, UR11, R69 ;  /* 0x0000000b44467c23 */ /* 0x000fe20008010045 */
[--C-:B------:R-:W-:Y:S01]  /*22e0*/  FFMA.FTZ R69, R109, UR10, R84.reuse ;  /* 0x0000000a6d457c23 */ /* 0x100fe20008010054 */
[----:B------:R-:W-:Y:S01]  /*22f0*/  FFMA.FTZ R79, R110, UR10, R84 ;  /* 0x0000000a6e4f7c23 */ /* 0x000fe20008010054 */
[----:B------:R-:W-:Y:S01]  /*2300*/  FMUL.FTZ R81, R80, UR23 ;  /* 0x0000001750517c20 */ /* 0x000fe20008410000 */
[----:B------:R-:W-:Y:S01]  /*2310*/  FMUL.FTZ R78, R71, UR23 ;  /* 0x00000017474e7c20 */ /* 0x000fe20008410000 */
[----:B------:R-:W-:Y:S01]  /*2320*/  LOP3.LUT P1, RZ, R119, 0xff0000, RZ, 0xc0, !PT ;  /* 0x00ff000077ff7812 */ /* 0x000fe2000782c0ff */
[----:B------:R-:W-:Y:S01]  /*2330*/  FFMA.FTZ R77, R77, UR11, R76 ;  /* 0x0000000b4d4d7c23 */ /* 0x000fe2000801004c */
[----:B------:R-:W-:Y:S01]  /*2340*/  ISETP.GE.U32.AND.EX P0, PT, R119, 0x1000000, PT, P0 ;  /* 0x010000007700780c */ /* 0x000fe20003f06100 */
[----:B------:R-:W-:-:S02]  /*2350*/  HADD2.F32 R68, -RZ, R17.H0_H0 ;  /* 0x20000011ff447230 */ /* 0x000fc40000004100 */
[----:B------:R-:W-:Y:S01]  /*2360*/  FADD.FTZ R69, R108, -R69 ;  /* 0x800000456c457221 */ /* 0x000fe20000010000 */
[----:B------:R-:W-:Y:S02]  /*2370*/  HADD2.F32 R76, -RZ, R17.H1_H1 ;  /* 0x30000011ff4c7230 */ /* 0x000fe40000004100 */
[----:B------:R-:W-:Y:S01]  /*2380*/  FADD.FTZ R79, R106, -R79 ;  /* 0x8000004f6a4f7221 */ /* 0x000fe20000010000 */
[----:B------:R-:W-:Y:S01]  /*2390*/  FSEL R81, R81, RZ, P0 ;  /* 0x000000ff51517208 */ /* 0x000fe20000000000 */
[----:B------:R-:W-:Y:S01]  /*23a0*/  FFMA.FTZ R69, R69, UR11, R68 ;  /* 0x0000000b45457c23 */ /* 0x000fe20008010044 */
[----:B------:R-:W-:Y:S01]  /*23b0*/  FSEL R78, R78, RZ, P1 ;  /* 0x000000ff4e4e7208 */ /* 0x000fe20000800000 */
[----:B------:R-:W-:Y:S01]  /*23c0*/  FFMA.FTZ R68, R79, UR11, R76 ;  /* 0x0000000b4f447c23 */ /* 0x000fe2000801004c */
[----:B------:R-:W-:Y:S01]  /*23d0*/  F2FP.F16.F32.PACK_AB R71, R80, R71 ;  /* 0x000000475047723e */ /* 0x000fe200000000ff */
[--C-:B------:R-:W-:Y:S01]  /*23e0*/  FFMA.FTZ R76, R115, UR10, R84.reuse ;  /* 0x0000000a734c7c23 */ /* 0x100fe20008010054 */
[----:B------:R-:W-:Y:S01]  /*23f0*/  F2FP.F16.F32.PACK_AB R79, R81, R78 ;  /* 0x0000004e514f723e */ /* 0x000fe200000000ff */
[----:B------:R-:W-:Y:S01]  /*2400*/  FFMA.FTZ R78, R112, UR10, R84 ;  /* 0x0000000a704e7c23 */ /* 0x000fe20008010054 */
[----:B------:R-:W-:Y:S01]  /*2410*/  FMUL.FTZ R80, R70, UR23 ;  /* 0x0000001746507c20 */ /* 0x000fe20008410000 */
[----:B------:R-:W-:Y:S01]  /*2420*/  FMUL.FTZ R82, R77, UR23 ;  /* 0x000000174d527c20 */ /* 0x000fe20008410000 */
[C---:B------:R-:W-:Y:S01]  /*2430*/  LOP3.LUT P0, RZ, R119.reuse, 0xff, RZ, 0xc0, !PT ;  /* 0x000000ff77ff7812 */ /* 0x040fe2000780c0ff */
[--C-:B------:R-:W-:Y:S01]  /*2440*/  HADD2.F32 R81, -RZ, R16.reuse.H1_H1 ;  /* 0x30000010ff517230 */ /* 0x100fe20000004100 */
[----:B------:R-:W-:Y:S01]  /*2450*/  LOP3.LUT P1, RZ, R119, 0xff00, RZ, 0xc0, !PT ;  /* 0x0000ff0077ff7812 */ /* 0x000fe2000782c0ff */
[----:B------:R-:W-:Y:S01]  /*2460*/  FADD.FTZ R76, R113, -R76 ;  /* 0x8000004c714c7221 */ /* 0x000fe20000010000 */
[----:B------:R-:W-:Y:S01]  /*2470*/  F2FP.F16.F32.PACK_AB R70, R77, R70 ;  /* 0x000000464d46723e */ /* 0x000fe200000000ff */
[----:B------:R-:W-:-:S02]  /*2480*/  HADD2.F32 R77, -RZ, R16.H0_H0 ;  /* 0x20000010ff4d7230 */ /* 0x000fc40000004100 */
[----:B------:R-:W-:Y:S01]  /*2490*/  FADD.FTZ R78, R111, -R78 ;  /* 0x8000004e6f4e7221 */ /* 0x000fe20000010000 */
[----:B------:R-:W-:Y:S02]  /*24a0*/  FSEL R80, R80, RZ, P0 ;  /* 0x000000ff50507208 */ /* 0x000fe40000000000 */
[----:B------:R-:W-:Y:S01]  /*24b0*/  FSEL R83, R82, RZ, P1 ;  /* 0x000000ff52537208 */ /* 0x000fe20000800000 */
[----:B------:R-:W-:Y:S01]  /*24c0*/  FFMA.FTZ R76, R76, UR11, R77 ;  /* 0x0000000b4c4c7c23 */ /* 0x000fe2000801004d */
[----:B------:R-:W-:Y:S01]  /*24d0*/  FFMA.FTZ R81, R78, UR11, R81 ;  /* 0x0000000b4e517c23 */ /* 0x000fe20008010051 */
[C---:B------:R-:W-:Y:S01]  /*24e0*/  FMUL.FTZ R82, R68.reuse, UR23 ;  /* 0x0000001744527c20 */ /* 0x040fe20008410000 */
[----:B------:R-:W-:Y:S01]  /*24f0*/  F2FP.F16.F32.PACK_AB R78, R83, R80 ;  /* 0x00000050534e723e */ /* 0x000fe200000000ff */
[----:B------:R-:W-:Y:S01]  /*2500*/  FMUL.FTZ R80, R69, UR23 ;  /* 0x0000001745507c20 */ /* 0x000fe20008410000 */
[----:B------:R-:W-:Y:S01]  /*2510*/  F2FP.F16.F32.PACK_AB R69, R68, R69 ;  /* 0x000000454445723e */ /* 0x000fe200000000ff */
        /* <DEDUP_REMOVED lines=14> */
.L_x_1398:
        /* <DEDUP_REMOVED lines=14> */
[C---:B------:R-:W-:Y:S01]  /*26e0*/  LOP3.LUT P2, RZ, R123.reuse, 0xff0000, RZ, 0xc0, !PT ;  /* 0x00ff00007bff7812 */ /* 0x040fe2000784c0ff */
[--C-:B------:R-:W-:Y:S01]  /*26f0*/  FFMA.FTZ R77, R110, UR10, R84.reuse ;  /* 0x0000000a6e4d7c23 */ /* 0x100fe20008010054 */
[----:B------:R-:W-:Y:S01]  /*2700*/  FMUL.FTZ R72, R72, UR11 ;  /* 0x0000000b48487c20 */ /* 0x000fe20008410000 */
[----:B------:R-:W-:Y:S01]  /*2710*/  FMUL.FTZ R74, R74, UR11 ;  /* 0x0000000b4a4a7c20 */ /* 0x000fe20008410000 */
[----:B------:R-:W-:Y:S01]  /*2720*/  ISETP.GE.U32.AND.EX P1, PT, R123, 0x1000000, PT, P1 ;  /* 0x010000007b00780c */ /* 0x000fe20003f26110 */
[----:B------:R-:W-:Y:S01]  /*2730*/  FADD.FTZ R81, R102, -R81 ;  /* 0x8000005166517221 */ /* 0x000fe20000010000 */
[----:B------:R-:W-:Y:S01]  /*2740*/  FMUL.FTZ R73, R72, UR23 ;  /* 0x0000001748497c20 */ /* 0x000fe20008410000 */
[----:B------:R-:W-:Y:S01]  /*2750*/  FMUL.FTZ R74, R74, UR23 ;  /* 0x000000174a4a7c20 */ /* 0x000fe20008410000 */
[----:B------:R-:W-:Y:S01]  /*2760*/  LOP3.LUT P3, RZ, R119, 0xff0000, RZ, 0xc0, !PT ;  /* 0x00ff000077ff7812 */ /* 0x000fe2000786c0ff */
[----:B------:R-:W-:Y:S01]  /*2770*/  FADD.FTZ R77, R106, -R77 ;  /* 0x8000004d6a4d7221 */ /* 0x000fe20000010000 */
[----:B------:R-:W-:Y:S01]  /*2780*/  ISETP.GE.U32.AND P0, PT, R118, RZ, PT ;  /* 0x000000ff7600720c */ /* 0x000fe20003f06070 */
[----:B------:R-:W-:Y:S01]  /*2790*/  FMUL.FTZ R81, R81, UR11 ;  /* 0x0000000b51517c20 */ /* 0x000fe20008410000 */
[----:B------:R-:W-:Y:S01]  /*27a0*/  FSEL R75, R73, RZ, P2 ;  /* 0x000000ff494b7208 */ /* 0x000fe20001000000 */
[----:B------:R-:W-:Y:S01]  /*27b0*/  FMUL.FTZ R77, R77, UR11 ;  /* 0x0000000b4d4d7c20 */ /* 0x000fe20008410000 */
[----:B------:R-:W-:Y:S01]  /*27c0*/  FSEL R72, R74, RZ, P1 ;  /* 0x000000ff4a487208 */ /* 0x000fe20000800000 */
[----:B------:R-:W-:Y:S01]  /*27d0*/  FMUL.FTZ R76, R81, UR23 ;  /* 0x00000017514c7c20 */ /* 0x000fe20008410000 */
[----:B------:R-:W-:Y:S01]  /*27e0*/  FSEL R79, R73, RZ, P3 ;  /* 0x000000ff494f7208 */ /* 0x000fe20001800000 */
[--C-:B------:R-:W-:Y:S01]  /*27f0*/  FFMA.FTZ R73, R109, UR10, R84.reuse ;  /* 0x0000000a6d497c23 */ /* 0x100fe20008010054 */
[----:B------:R-:W-:Y:S01]  /*2800*/  F2FP.F16.F32.PACK_AB R75, R72, R75 ;  /* 0x0000004b484b723e */ /* 0x000fe200000000ff */
[----:B------:R-:W-:Y:S01]  /*2810*/  FFMA.FTZ R72, R107, UR10, R84 ;  /* 0x0000000a6b487c23 */ /* 0x000fe20008010054 */
[----:B------:R-:W-:Y:S01]  /*2820*/  ISETP.GE.U32.AND.EX P0, PT, R119, 0x1000000, PT, P0 ;  /* 0x010000007700780c */ /* 0x000fe20003f06100 */
[----:B------:R-:W-:Y:S01]  /*2830*/  FADD.FTZ R73, R108, -R73 ;  /* 0x800000496c497221 */ /* 0x000fe20000010000 */
[----:B------:R-:W-:Y:S01]  /*2840*/  LOP3.LUT P3, RZ, R123, 0xff, RZ, 0xc0, !PT ;  /* 0x000000ff7bff7812 */ /* 0x000fe2000786c0ff */
[----:B------:R-:W-:Y:S01]  /*2850*/  FADD.FTZ R72, R105, -R72 ;  /* 0x8000004869487221 */ /* 0x000fe20000010000 */
[----:B------:R-:W-:Y:S01]  /*2860*/  FSEL R74, R74, RZ, P0 ;  /* 0x000000ff4a4a7208 */ /* 0x000fe20000000000 */
[----:B------:R-:W-:Y:S01]  /*2870*/  FMUL.FTZ R73, R73, UR11 ;  /* 0x0000000b49497c20 */ /* 0x000fe20008410000 */
[----:B------:R-:W-:Y:S01]  /*2880*/  LOP3.LUT P0, RZ, R119, 0xff, RZ, 0xc0, !PT ;  /* 0x000000ff77ff7812 */ /* 0x000fe2000780c0ff */
[----:B------:R-:W-:Y:S01]  /*2890*/  FMUL.FTZ R72, R72, UR11 ;  /* 0x0000000b48487c20 */ /* 0x000fe20008410000 */
[----:B------:R-:W-:Y:S01]  /*28a0*/  F2FP.F16.F32.PACK_AB R79, R74, R79 ;  /* 0x0000004f4a4f723e */ /* 0x000fe200000000ff */
[----:B------:R-:W-:Y:S01]  /*28b0*/  FMUL.FTZ R80, R73, UR23 ;  /* 0x0000001749507c20 */ /* 0x000fe20008410000 */
[----:B------:R-:W-:Y:S01]  /*28c0*/  FMUL.FTZ R81, R77, UR23 ;  /* 0x000000174d517c20 */ /* 0x000fe20008410000 */
[----:B------:R-:W-:Y:S01]  /*28d0*/  FMUL.FTZ R72, R72, UR23 ;  /* 0x0000001748487c20 */ /* 0x000fe20008410000 */
[----:B------:R-:W-:-:S02]  /*28e0*/  LOP3.LUT P2, RZ, R119, 0xff00, RZ, 0xc0, !PT ;  /* 0x0000ff0077ff7812 */ /* 0x000fc4000784c0ff */
[----:B------:R-:W-:Y:S02]  /*28f0*/  LOP3.LUT P1, RZ, R123, 0xff00, RZ, 0xc0, !PT ;  /* 0x0000ff007bff7812 */ /* 0x000fe4000782c0ff */
[C---:B------:R-:W-:Y:S02]  /*2900*/  FSEL R78, R72.reuse, RZ, P0 ;  /* 0x000000ff484e7208 */ /* 0x040fe40000000000 */
[----:B------:R-:W-:Y:S02]  /*2910*/  FSEL R74, R72, RZ, P3 ;  /* 0x000000ff484a7208 */ /* 0x000fe40001800000 */
[C---:B------:R-:W-:Y:S02]  /*2920*/  LOP3.LUT P0, RZ, R122.reuse, 0xff0000, RZ, 0xc0, !PT ;  /* 0x00ff00007aff7812 */ /* 0x040fe4000780c0ff */
[----:B------:R-:W-:Y:S02]  /*2930*/  LOP3.LUT P3, RZ, R122, 0xff000000, RZ, 0xc0, !PT ;  /* 0xff0000007aff7812 */ /* 0x000fe4000786c0ff */
[----:B------:R-:W-:-:S02]  /*2940*/  FSEL R73, R80, RZ, P0 ;  /* 0x000000ff50497208 */ /* 0x000fc40000000000 */
[----:B------:R-:W-:Y:S02]  /*2950*/  FSEL R72, R81, RZ, P3 ;  /* 0x000000ff51487208 */ /* 0x000fe40001800000 */
[C---:B------:R-:W-:Y:S02]  /*2960*/  FSEL R83, R76.reuse, RZ, P2 ;  /* 0x000000ff4c537208 */ /* 0x040fe40001000000 */
[----:B------:R-:W-:Y:S01]  /*2970*/  FSEL R77, R76, RZ, P1 ;  /* 0x000000ff4c4d7208 */ /* 0x000fe20000800000 */
[--C-:B------:R-:W-:Y:S01]  /*2980*/  FFMA.FTZ R76, R112, UR10, R84.reuse ;  /* 0x0000000a704c7c23 */ /* 0x100fe20008010054 */
[----:B------:R-:W-:Y:S01]  /*2990*/  F2FP.F16.F32.PACK_AB R73, R72, R73 ;  /* 0x000000494849723e */ /* 0x000fe200000000ff */
[----:B------:R-:W-:Y:S01]  /*29a0*/  FFMA.FTZ R72, R115, UR10, R84 ;  /* 0x0000000a73487c23 */ /* 0x000fe20008010054 */
[C---:B------:R-:W-:Y:S01]  /*29b0*/  LOP3.LUT P0, RZ, R118.reuse, 0xff0000, RZ, 0xc0, !PT ;  /* 0x00ff000076ff7812 */ /* 0x040fe2000780c0ff */
[----:B------:R-:W-:Y:S01]  /*29c0*/  FADD.FTZ R76, R111, -R76 ;  /* 0x8000004c6f4c7221 */ /* 0x000fe20000010000 */
[----:B------:R-:W-:Y:S01]  /*29d0*/  LOP3.LUT P1, RZ, R118, 0xff000000, RZ, 0xc0, !PT ;  /* 0xff00000076ff7812 */ /* 0x000fe2000782c0ff */
[----:B------:R-:W-:Y:S01]  /*29e0*/  FADD.FTZ R72, R113, -R72 ;  /* 0x8000004871487221 */ /* 0x000fe20000010000 */
[----:B------:R-:W-:Y:S01]  /*29f0*/  F2FP.F16.F32.PACK_AB R74, R77, R74 ;  /* 0x0000004a4d4a723e */ /* 0x000fe200000000ff */
[----:B------:R-:W-:Y:S01]  /*2a00*/  FMUL.FTZ R76, R76, UR11 ;  /* 0x0000000b4c4c7c20 */ /* 0x000fe20008410000 */
[----:B------:R-:W-:Y:S01]  /*2a10*/  FSEL R77, R80, RZ, P0 ;  /* 0x000000ff504d7208 */ /* 0x000fe20000000000 */
[----:B------:R-:W-:Y:S01]  /*2a20*/  FMUL.FTZ R72, R72, UR11 ;  /* 0x0000000b48487c20 */ /* 0x000fe20008410000 */
[----:B------:R-:W-:Y:S01]  /*2a30*/  FSEL R80, R81, RZ, P1 ;  /* 0x000000ff51507208 */ /* 0x000fe20000800000 */
[----:B------:R-:W-:Y:S01]  /*2a40*/  FMUL.FTZ R81, R76, UR23 ;  /* 0x000000174c517c20 */ /* 0x000fe20008410000 */
[----:B------:R-:W-:Y:S01]  /*2a50*/  LOP3.LUT P3, RZ, R118, 0xff00, RZ, 0xc0, !PT ;  /* 0x0000ff0076ff7812 */ /* 0x000fe2000786c0ff */
[----:B------:R-:W-:Y:S01]  /*2a60*/  FMUL.FTZ R76, R72, UR23 ;  /* 0x00000017484c7c20 */ /* 0x000fe20008410000 */
[----:B------:R-:W-:-:S02]  /*2a70*/  LOP3.LUT P0, RZ, R122, 0xff, RZ, 0xc0, !PT ;  /* 0x000000ff7aff7812 */ /* 0x000fc4000780c0ff */
        /* <DEDUP_REMOVED lines=9> */
[----:B------:R-:W-:Y:S01]  /*2b10*/  F2FP.F16.F32.PACK_AB R76, R83, R76 ;  /* 0x0000004c534c723e */ /* 0x000fe200000000ff */
[----:B------:R-:W-:Y:S06]  /*2b20*/  BRA `(.L_x_1401) ;  /* 0x0000000c00f47947 */ /* 0x000fec0003800000 */
.L_x_1404:
        /* <DEDUP_REMOVED lines=10> */
[----:B------:R-:W-:Y:S01]  /*2bd0*/  FFMA.FTZ R68, R107, UR10, R84 ;  /* 0x0000000a6b447c23 */ /* 0x000fe20008010054 */
[----:B------:R-:W-:Y:S01]  /*2be0*/  ISETP.GE.U32.AND.EX P0, PT, R123, 0x1000000, PT, P0 ;  /* 0x010000007b00780c */ /* 0x000fe20003f06100 */
[----:B------:R-:W-:Y:S01]  /*2bf0*/  FMUL.FTZ R70, R71, UR23 ;  /* 0x0000001747467c20 */ /* 0x000fe20008410000 */
[----:B------:R-:W-:Y:S01]  /*2c00*/  LOP3.LUT P2, RZ, R119, 0xff0000, RZ, 0xc0, !PT ;  /* 0x00ff000077ff7812 */ /* 0x000fe2000784c0ff */
[----:B------:R-:W-:Y:S01]  /*2c10*/  FADD.FTZ R68, R105, -R68 ;  /* 0x8000004469447221 */ /* 0x000fe20000010000 */
[C---:B------:R-:W-:Y:S01]  /*2c20*/  F2FP.F16.F32.PACK_AB R71, R72.reuse, R71 ;  /* 0x000000474847723e */ /* 0x040fe200000000ff */
[----:B------:R-:W-:Y:S01]  /*2c30*/  FMUL.FTZ R72, R72, UR23 ;  /* 0x0000001748487c20 */ /* 0x000fe20008410000 */
[----:B------:R-:W-:Y:S01]  /*2c40*/  ISETP.GE.U32.AND.EX P1, PT, R119, 0x1000000, PT, P1 ;  /* 0x010000007700780c */ /* 0x000fe20003f26110 */
[----:B------:R-:W-:Y:S01]  /*2c50*/  FMUL.FTZ R68, R68, UR11 ;  /* 0x0000000b44447c20 */ /* 0x000fe20008410000 */
[----:B------:R-:W-:Y:S01]  /*2c60*/  LOP3.LUT P3, RZ, R123, 0xff0000, RZ, 0xc0, !PT ;  /* 0x00ff00007bff7812 */ /* 0x000fe2000786c0ff */
[----:B------:R-:W-:Y:S01]  /*2c70*/  FMUL.FTZ R69, R69, UR11 ;  /* 0x0000000b45457c20 */ /* 0x000fe20008410000 */
[----:B------:R-:W-:Y:S01]  /*2c80*/  FSEL R74, R72, RZ, P0 ;  /* 0x000000ff484a7208 */ /* 0x000fe20000000000 */
[----:B------:R-:W-:Y:S01]  /*2c90*/  FFMA.FTZ R73, R110, UR10, R84 ;  /* 0x0000000a6e497c23 */ /* 0x000fe20008010054 */
[----:B------:R-:W-:-:S02]  /*2ca0*/  FSEL R79, R70, RZ, P2 ;  /* 0x000000ff464f7208 */ /* 0x000fc40001000000 */
[----:B------:R-:W-:Y:S01]  /*2cb0*/  FSEL R72, R72, RZ, P1 ;  /* 0x000000ff48487208 */ /* 0x000fe20000800000 */
[----:B------:R-:W-:Y:S01]  /*2cc0*/  FADD.FTZ R73, R106, -R73 ;  /* 0x800000496a497221 */ /* 0x000fe20000010000 */
[----:B------:R-:W-:Y:S02]  /*2cd0*/  FSEL R75, R70, RZ, P3 ;  /* 0x000000ff464b7208 */ /* 0x000fe40001800000 */
[----:B------:R-:W-:Y:S01]  /*2ce0*/  F2FP.F16.F32.PACK_AB R79, R72, R79 ;  /* 0x0000004f484f723e */ /* 0x000fe200000000ff */
[----:B------:R-:W-:Y:S01]  /*2cf0*/  FMUL.FTZ R72, R68, UR23 ;  /* 0x0000001744487c20 */ /* 0x000fe20008410000 */
[C---:B------:R-:W-:Y:S01]  /*2d00*/  F2FP.F16.F32.PACK_AB R70, R69.reuse, R68 ;  /* 0x000000444546723e */ /* 0x040fe200000000ff */
[----:B------:R-:W-:Y:S01]  /*2d10*/  FMUL.FTZ R68, R69, UR23 ;  /* 0x0000001745447c20 */ /* 0x000fe20008410000 */
[----:B------:R-:W-:Y:S01]  /*2d20*/  FFMA.FTZ R69, R109, UR10, R84 ;  /* 0x0000000a6d457c23 */ /* 0x000fe20008010054 */
[----:B------:R-:W-:Y:S02]  /*2d30*/  LOP3.LUT P3, RZ, R123, 0xff00, RZ, 0xc0, !PT ;  /* 0x0000ff007bff7812 */ /* 0x000fe4000786c0ff */
[----:B------:R-:W-:Y:S01]  /*2d40*/  LOP3.LUT P2, RZ, R119, 0xff00, RZ, 0xc0, !PT ;  /* 0x0000ff0077ff7812 */ /* 0x000fe2000784c0ff */
[----:B------:R-:W-:Y:S01]  /*2d50*/  FADD.FTZ R69, R108, -R69 ;  /* 0x800000456c457221 */ /* 0x000fe20000010000 */
[----:B------:R-:W-:-:S02]  /*2d60*/  FSEL R81, R68, RZ, P3 ;  /* 0x000000ff44517208 */ /* 0x000fc40001800000 */
[----:B------:R-:W-:Y:S01]  /*2d70*/  FSEL R77, R68, RZ, P2 ;  /* 0x000000ff444d7208 */ /* 0x000fe20001000000 */
[----:B------:R-:W-:Y:S01]  /*2d80*/  FMUL.FTZ R69, R69, UR11 ;  /* 0x0000000b45457c20 */ /* 0x000fe20008410000 */
[----:B------:R-:W-:Y:S01]  /*2d90*/  LOP3.LUT P1, RZ, R123, 0xff, RZ, 0xc0, !PT ;  /* 0x000000ff7bff7812 */ /* 0x000fe2000782c0ff */
[----:B------:R-:W-:Y:S01]  /*2da0*/  FMUL.FTZ R68, R73, UR11 ;  /* 0x0000000b49447c20 */ /* 0x000fe20008410000 */
[----:B------:R-:W-:Y:S01]  /*2db0*/  LOP3.LUT P0, RZ, R119, 0xff, RZ, 0xc0, !PT ;  /* 0x000000ff77ff7812 */ /* 0x000fe2000780c0ff */
[----:B------:R-:W-:Y:S01]  /*2dc0*/  FMUL.FTZ R73, R69, UR23 ;  /* 0x0000001745497c20 */ /* 0x000fe20008410000 */
[----:B------:R-:W-:Y:S01]  /*2dd0*/  F2FP.F16.F32.PACK_AB R75, R74, R75 ;  /* 0x0000004b4a4b723e */ /* 0x000fe200000000ff */
[----:B------:R-:W-:Y:S01]  /*2de0*/  FMUL.FTZ R80, R68, UR23 ;  /* 0x0000001744507c20 */ /* 0x000fe20008410000 */
[C---:B------:R-:W-:Y:S02]  /*2df0*/  FSEL R74, R72.reuse, RZ, P1 ;  /* 0x000000ff484a7208 */ /* 0x040fe40000800000 */
[----:B------:R-:W-:Y:S01]  /*2e00*/  FSEL R78, R72, RZ, P0 ;  /* 0x000000ff484e7208 */ /* 0x000fe20000000000 */
[----:B------:R-:W-:Y:S01]  /*2e10*/  FFMA.FTZ R72, R112, UR10, R84 ;  /* 0x0000000a70487c23 */ /* 0x000fe20008010054 */
[----:B------:R-:W-:-:S02]  /*2e20*/  LOP3.LUT P1, RZ, R122, 0xff0000, RZ, 0xc0, !PT ;  /* 0x00ff00007aff7812 */ /* 0x000fc4000782c0ff */
[----:B------:R-:W-:Y:S01]  /*2e30*/  LOP3.LUT P3, RZ, R122, 0xff000000, RZ, 0xc0, !PT ;  /* 0xff0000007aff7812 */ /* 0x000fe2000786c0ff */
[----:B------:R-:W-:Y:S01]  /*2e40*/  FADD.FTZ R72, R111, -R72 ;  /* 0x800000486f487221 */ /* 0x000fe20000010000 */
[----:B------:R-:W-:Y:S01]  /*2e50*/  F2FP.F16.F32.PACK_AB R69, R68, R69 ;  /* 0x000000454445723e */ /* 0x000fe200000000ff */
[----:B------:R-:W-:Y:S01]  /*2e60*/  FFMA.FTZ R68, R115, UR10, R84 ;  /* 0x0000000a73447c23 */ /* 0x000fe20008010054 */
[----:B------:R-:W-:Y:S02]  /*2e70*/  F2FP.F16.F32.PACK_AB R74, R81, R74 ;  /* 0x0000004a514a723e */ /* 0x000fe400000000ff */
[----:B------:R-:W-:Y:S01]  /*2e80*/  LOP3.LUT P0, RZ, R118, 0xff0000, RZ, 0xc0, !PT ;  /* 0x00ff000076ff7812 */ /* 0x000fe2000780c0ff */
[----:B------:R-:W-:Y:S01]  /*2e90*/  FADD.FTZ R68, R113, -R68 ;  /* 0x8000004471447221 */ /* 0x000fe20000010000 */
[----:B------:R-:W-:Y:S02]  /*2ea0*/  FSEL R76, R73, RZ, P1 ;  /* 0x000000ff494c7208 */ /* 0x000fe40000800000 */
[----:B------:R-:W-:-:S02]  /*2eb0*/  FSEL R81, R80, RZ, P3 ;  /* 0x000000ff50517208 */ /* 0x000fc40001800000 */
[----:B------:R-:W-:Y:S02]  /*2ec0*/  F2FP.F16.F32.PACK_AB R78, R77, R78 ;  /* 0x0000004e4d4e723e */ /* 0x000fe400000000ff */
[----:B------:R-:W-:Y:S02]  /*2ed0*/  FSEL R77, R73, RZ, P0 ;  /* 0x000000ff494d7208 */ /* 0x000fe40000000000 */
[----:B------:R-:W-:Y:S01]  /*2ee0*/  F2FP.F16.F32.PACK_AB R73, R81, R76 ;  /* 0x0000004c5149723e */ /* 0x000fe200000000ff */
[----:B------:R-:W-:Y:S01]  /*2ef0*/  FMUL.FTZ R81, R72, UR11 ;  /* 0x0000000b48517c20 */ /* 0x000fe20008410000 */
[----:B------:R-:W-:Y:S01]  /*2f00*/  FMUL.FTZ R72, R68, UR11 ;  /* 0x0000000b44487c20 */ /* 0x000fe20008410000 */
[----:B------:R-:W-:Y:S02]  /*2f10*/  LOP3.LUT P2, RZ, R118, 0xff000000, RZ, 0xc0, !PT ;  /* 0xff00000076ff7812 */ /* 0x000fe4000784c0ff */
[----:B------:R-:W-:Y:S01]  /*2f20*/  FMUL.FTZ R76, R81, UR23 ;  /* 0x00000017514c7c20 */ /* 0x000fe20008410000 */
[----:B------:R-:W-:-:S02]  /*2f30*/  LOP3.LUT P3, RZ, R122, 0xff00, RZ, 0xc0, !PT ;  /* 0x0000ff007aff7812 */ /* 0x000fc4000786c0ff */
[----:B------:R-:W-:Y:S02]  /*2f40*/  FSEL R80, R80, RZ, P2 ;  /* 0x000000ff50507208 */ /* 0x000fe40001000000 */
[----:B------:R-:W-:Y:S01]  /*2f50*/  F2FP.F16.F32.PACK_AB R68, R81, R72 ;  /* 0x000000485144723e */ /* 0x000fe200000000ff */
[----:B------:R-:W-:Y:S01]  /*2f60*/  FMUL.FTZ R72, R72, UR23 ;  /* 0x0000001748487c20 */ /* 0x000fe20008410000 */
[----:B------:R-:W-:Y:S02]  /*2f70*/  LOP3.LUT P2, RZ, R118, 0xff00, RZ, 0xc0, !PT ;  /* 0x0000ff0076ff7812 */ /* 0x000fe4000784c0ff */
        /* <DEDUP_REMOVED lines=8> */
[----:B------:R-:W-:Y:S01]  /*3000*/  F2FP.F16.F32.PACK_AB R76, R81, R76 ;  /* 0x0000004c514c723e */ /* 0x000fe200000000ff */
[----:B------:R-:W-:Y:S06]  /*3010*/  BRA `(.L_x_1401) ;  /* 0x0000000800b87947 */ /* 0x000fec0003800000 */
.L_x_1403:
        /* <DEDUP_REMOVED lines=8> */
[--C-:B------:R-:W-:Y:S02]  /*30a0*/  HADD2.F32 R77, -RZ, R19.reuse.H0_H0 ;  /* 0x20000013ff4d7230 */ /* 0x100fe40000004100 */
[----:B------:R-:W-:Y:S01]  /*30b0*/  FFMA.FTZ R75, R104, UR10, R84 ;  /* 0x0000000a684b7c23 */ /* 0x000fe20008010054 */
[----:B------:R-:W-:Y:S02]  /*30c0*/  HADD2.F32 R79, -RZ, R19.H1_H1 ;  /* 0x30000013ff4f7230 */ /* 0x000fe40000004100 */
[----:B------:R-:W-:Y:S01]  /*30d0*/  FADD.FTZ R76, R101, -R76 ;  /* 0x8000004c654c7221 */ /* 0x000fe20000010000 */
[--C-:B------:R-:W-:Y:S02]  /*30e0*/  HADD2.F32 R73, -RZ, R18.reuse.H0_H0 ;  /* 0x20000012ff497230 */ /* 0x100fe40000004100 */
[----:B------:R-:W-:Y:S01]  /*30f0*/  FADD.FTZ R78, R99, -R78 ;  /* 0x8000004e634e7221 */ /* 0x000fe20000010000 */
[----:B------:R-:W-:-:S02]  /*3100*/  HADD2.F32 R74, -RZ, R18.H1_H1 ;  /* 0x30000012ff4a7230 */ /* 0x000fc40000004100 */
[----:B------:R-:W-:Y:S01]  /*3110*/  FADD.FTZ R72, R105, -R72 ;  /* 0x8000004869487221 */ /* 0x000fe20000010000 */
[----:B------:R-:W-:Y:S01]  /*3120*/  FADD.FTZ R75, R102, -R75 ;  /* 0x8000004b664b7221 */ /* 0x000fe20000010000 */
[----:B------:R-:W-:Y:S01]  /*3130*/  FFMA.FTZ R76, R76, UR11, R77 ;  /* 0x0000000b4c4c7c23 */ /* 0x000fe2000801004d */
[----:B------:R-:W-:Y:S01]  /*3140*/  FFMA.FTZ R80, R78, UR11, R79 ;  /* 0x0000000b4e507c23 */ /* 0x000fe2000801004f */
[----:B------:R-:W-:Y:S01]  /*3150*/  FFMA.FTZ R72, R72, UR11, R73 ;  /* 0x0000000b48487c23 */ /* 0x000fe20008010049 */
[----:B------:R-:W-:Y:S01]  /*3160*/  ISETP.GE.U32.AND P0, PT, R122, RZ, PT ;  /* 0x000000ff7a00720c */ /* 0x000fe20003f06070 */
[----:B------:R-:W-:Y:S01]  /*3170*/  FFMA.FTZ R73, R75, UR11, R74 ;  /* 0x0000000b4b497c23 */ /* 0x000fe2000801004a */
[--C-:B------:R-:W-:Y:S01]  /*3180*/  FFMA.FTZ R75, R109, UR10, R84.reuse ;  /* 0x0000000a6d4b7c23 */ /* 0x100fe20008010054 */
[----:B------:R-:W-:Y:S01]  /*3190*/  FMUL.FTZ R74, R76, UR23 ;  /* 0x000000174c4a7c20 */ /* 0x000fe20008410000 */
[----:B------:R-:W-:Y:S01]  /*31a0*/  LOP3.LUT P2, RZ, R119, 0xff0000, RZ, 0xc0, !PT ;  /* 0x00ff000077ff7812 */ /* 0x000fe2000784c0ff */
[----:B------:R-:W-:Y:S01]  /*31b0*/  FMUL.FTZ R81, R80, UR23 ;  /* 0x0000001750517c20 */ /* 0x000fe20008410000 */
[C---:B------:R-:W-:Y:S01]  /*31c0*/  LOP3.LUT P3, RZ, R123.reuse, 0xff0000, RZ, 0xc0, !PT ;  /* 0x00ff00007bff7812 */ /* 0x040fe2000786c0ff */
[----:B------:R-:W-:Y:S01]  /*31d0*/  FADD.FTZ R76, R108, -R75 ;  /* 0x8000004b6c4c7221 */ /* 0x000fe20000010000 */
[----:B------:R-:W-:Y:S01]  /*31e0*/  ISETP.GE.U32.AND.EX P0, PT, R123, 0x1000000, PT, P0 ;  /* 0x010000007b00780c */ /* 0x000fe20003f06100 */
[----:B------:R-:W-:Y:S01]  /*31f0*/  FFMA.FTZ R79, R110, UR10, R84 ;  /* 0x0000000a6e4f7c23 */ /* 0x000fe20008010054 */
[----:B------:R-:W-:Y:S01]  /*3200*/  ISETP.GE.U32.AND P1, PT, R118, RZ, PT ;  /* 0x000000ff7600720c */ /* 0x000fe20003f26070 */
[--C-:B------:R-:W-:Y:S01]  /*3210*/  HADD2.F32 R77, -RZ, R17.reuse.H0_H0 ;  /* 0x20000011ff4d7230 */ /* 0x100fe20000004100 */
[C---:B------:R-:W-:Y:S01]  /*3220*/  FSEL R80, R74.reuse, RZ, P2 ;  /* 0x000000ff4a507208 */ /* 0x040fe20001000000 */
[----:B------:R-:W-:Y:S01]  /*3230*/  HADD2.F32 R78, -RZ, R17.H1_H1 ;  /* 0x30000011ff4e7230 */ /* 0x000fe20000004100 */
[----:B------:R-:W-:Y:S01]  /*3240*/  FSEL R75, R74, RZ, P3 ;  /* 0x000000ff4a4b7208 */ /* 0x000fe20001800000 */
[----:B------:R-:W-:Y:S01]  /*3250*/  FADD.FTZ R79, R106, -R79 ;  /* 0x8000004f6a4f7221 */ /* 0x000fe20000010000 */
[----:B------:R-:W-:Y:S01]  /*3260*/  FSEL R74, R81, RZ, P0 ;  /* 0x000000ff514a7208 */ /* 0x000fe20000000000 */
[----:B------:R-:W-:Y:S01]  /*3270*/  FFMA.FTZ R76, R76, UR11, R77 ;  /* 0x0000000b4c4c7c23 */ /* 0x000fe2000801004d */
[----:B------:R-:W-:Y:S01]  /*3280*/  ISETP.GE.U32.AND.EX P1, PT, R119, 0x1000000, PT, P1 ;  /* 0x010000007700780c */ /* 0x000fe20003f26110 */
[----:B------:R-:W-:Y:S01]  /*3290*/  FFMA.FTZ R78, R79, UR11, R78 ;  /* 0x0000000b4f4e7c23 */ /* 0x000fe2000801004e */
[----:B------:R-:W-:Y:S01]  /*32a0*/  F2FP.F16.F32.PACK_AB R75, R74, R75 ;  /* 0x0000004b4a4b723e */ /* 0x000fe200000000ff */
[----:B------:R-:W-:Y:S01]  /*32b0*/  FMUL.FTZ R74, R72, UR23 ;  /* 0x00000017484a7c20 */ /* 0x000fe20008410000 */
[----:B------:R-:W-:Y:S01]  /*32c0*/  FSEL R81, R81, RZ, P1 ;  /* 0x000000ff51517208 */ /* 0x000fe20000800000 */
[----:B------:R-:W-:Y:S01]  /*32d0*/  FMUL.FTZ R73, R73, UR23 ;  /* 0x0000001749497c20 */ /* 0x000fe20008410000 */
[----:B------:R-:W-:Y:S01]  /*32e0*/  LOP3.LUT P0, RZ, R119, 0xff, RZ, 0xc0, !PT ;  /* 0x000000ff77ff7812 */ /* 0x000fe2000780c0ff */
[----:B------:R-:W-:Y:S01]  /*32f0*/  FMUL.FTZ R72, R78, UR23 ;  /* 0x000000174e487c20 */ /* 0x000fe20008410000 */
[----:B------:R-:W-:-:S02]  /*3300*/  LOP3.LUT P3, RZ, R123, 0xff, RZ, 0xc0, !PT ;  /* 0x000000ff7bff7812 */ /* 0x000fc4000786c0ff */
[----:B------:R-:W-:Y:S01]  /*3310*/  F2FP.F16.F32.PACK_AB R79, R81, R80 ;  /* 0x00000050514f723e */ /* 0x000fe200000000ff */
[----:B------:R-:W-:Y:S01]  /*3320*/  FMUL.FTZ R81, R76, UR23 ;  /* 0x000000174c517c20 */ /* 0x000fe20008410000 */
[C---:B------:R-:W-:Y:S02]  /*3330*/  FSEL R80, R74.reuse, RZ, P0 ;  /* 0x000000ff4a507208 */ /* 0x040fe40000000000 */
[----:B------:R-:W-:Y:S02]  /*3340*/  LOP3.LUT P2, RZ, R119, 0xff00, RZ, 0xc0, !PT ;  /* 0x0000ff0077ff7812 */ /* 0x000fe4000784c0ff */
[----:B------:R-:W-:Y:S02]  /*3350*/  LOP3.LUT P1, RZ, R123, 0xff00, RZ, 0xc0, !PT ;  /* 0x0000ff007bff7812 */ /* 0x000fe4000782c0ff */
[----:B------:R-:W-:Y:S02]  /*3360*/  FSEL R74, R74, RZ, P3 ;  /* 0x000000ff4a4a7208 */ /* 0x000fe40001800000 */
[----:B------:R-:W-:-:S02]  /*3370*/  LOP3.LUT P0, RZ, R122, 0xff0000, RZ, 0xc0, !PT ;  /* 0x00ff00007aff7812 */ /* 0x000fc4000780c0ff */
[----:B------:R-:W-:Y:S02]  /*3380*/  LOP3.LUT P3, RZ, R122, 0xff000000, RZ, 0xc0, !PT ;  /* 0xff0000007aff7812 */ /* 0x000fe4000786c0ff */
[C---:B------:R-:W-:Y:S02]  /*3390*/  FSEL R83, R73.reuse, RZ, P2 ;  /* 0x000000ff49537208 */ /* 0x040fe40001000000 */
[----:B------:R-:W-:Y:S02]  /*33a0*/  FSEL R77, R73, RZ, P1 ;  /* 0x000000ff494d7208 */ /* 0x000fe40000800000 */
[----:B------:R-:W-:Y:S02]  /*33b0*/  FSEL R73, R81, RZ, P0 ;  /* 0x000000ff51497208 */ /* 0x000fe40000000000 */
[----:B------:R-:W-:Y:S02]  /*33c0*/  FSEL R76, R72, RZ, P3 ;  /* 0x000000ff484c7208 */ /* 0x000fe40001800000 */
[----:B------:R-:W-:-:S02]  /*33d0*/  LOP3.LUT P0, RZ, R118, 0xff0000, RZ, 0xc0, !PT ;  /* 0x00ff000076ff7812 */ /* 0x000fc4000780c0ff */
[----:B------:R-:W-:Y:S01]  /*33e0*/  F2FP.F16.F32.PACK_AB R73, R76, R73 ;  /* 0x000000494c49723e */ /* 0x000fe200000000ff */
[--C-:B------:R-:W-:Y:S01]  /*33f0*/  FFMA.FTZ R76, R115, UR10, R84.reuse ;  /* 0x0000000a734c7c23 */ /* 0x100fe20008010054 */
[----:B------:R-:W-:Y:S01]  /*3400*/  F2FP.F16.F32.PACK_AB R78, R83, R80 ;  /* 0x00000050534e723e */ /* 0x000fe200000000ff */
[----:B------:R-:W-:Y:S01]  /*3410*/  FFMA.FTZ R80, R112, UR10, R84 ;  /* 0x0000000a70507c23 */ /* 0x000fe20008010054 */
[----:B------:R-:W-:Y:S01]  /*3420*/  F2FP.F16.F32.PACK_AB R74, R77, R74 ;  /* 0x0000004a4d4a723e */ /* 0x000fe200000000ff */
[--C-:B------:R-:W-:Y:S01]  /*3430*/  HADD2.F32 R77, -RZ, R16.reuse.H0_H0 ;  /* 0x20000010ff4d7230 */ /* 0x100fe20000004100 */
[----:B------:R-:W-:Y:S01]  /*3440*/  FSEL R82, R81, RZ, P0 ;  /* 0x000000ff51527208 */ /* 0x000fe20000000000 */
[----:B------:R-:W-:Y:S01]  /*3450*/  FADD.FTZ R76, R113, -R76 ;  /* 0x8000004c714c7221 */ /* 0x000fe20000010000 */
[----:B------:R-:W-:Y:S02]  /*3460*/  HADD2.F32 R81, -RZ, R16.H1_H1 ;  /* 0x30000010ff517230 */ /* 0x000fe40000004100 */
[----:B------:R-:W-:Y:S01]  /*3470*/  FADD.FTZ R80, R111, -R80 ;  /* 0x800000506f507221 */ /* 0x000fe20000010000 */
[----:B------:R-:W-:Y:S01]  /*3480*/  LOP3.LUT P1, RZ, R118, 0xff000000, RZ, 0xc0, !PT ;  /* 0xff00000076ff7812 */ /* 0x000fe2000782c0ff */
[----:B------:R-:W-:Y:S01]  /*3490*/  FFMA.FTZ R76, R76, UR11, R77 ;  /* 0x0000000b4c4c7c23 */ /* 0x000fe2000801004d */
[----:B------:R-:W-:Y:S01]  /*34a0*/  LOP3.LUT P2, RZ, R118, 0xff00, RZ, 0xc0, !PT ;  /* 0x0000ff0076ff7812 */ /* 0x000fe2000784c0ff */
[----:B------:R-:W-:Y:S01]  /*34b0*/  FFMA.FTZ R80, R80, UR11, R81 ;  /* 0x0000000b50507c23 */ /* 0x000fe20008010051 */
[----:B------:R-:W-:Y:S01]  /*34c0*/  FSEL R83, R72, RZ, P1 ;  /* 0x000000ff48537208 */ /* 0x000fe20000800000 */
[----:B------:R-:W-:Y:S01]  /*34d0*/  FMUL.FTZ R76, R76, UR23 ;  /* 0x000000174c4c7c20 */ /* 0x000fe20008410000 */
[----:B------:R-:W-:Y:S01]  /*34e0*/  LOP3.LUT P1, RZ, R122, 0xff, RZ, 0xc0, !PT ;  /* 0x000000ff7aff7812 */ /* 0x000fe2000782c0ff */
[----:B------:R-:W-:Y:S01]  /*34f0*/  FMUL.FTZ R80, R80, UR23 ;  /* 0x0000001750507c20 */ /* 0x000fe20008410000 */
[----:B------:R-:W-:-:S02]  /*3500*/  LOP3.LUT P3, RZ, R122, 0xff00, RZ, 0xc0, !PT ;  /* 0x0000ff007aff7812 */ /* 0x000fc4000786c0ff */
[----:B------:R-:W-:Y:S02]  /*3510*/  LOP3.LUT P0, RZ, R118, 0xff, RZ, 0xc0, !PT ;  /* 0x000000ff76ff7812 */ /* 0x000fe4000780c0ff */
[----:B------:R-:W-:Y:S02]  /*3520*/  F2FP.F16.F32.PACK_AB R77, R83, R82 ;  /* 0x00000052534d723e */ /* 0x000fe400000000ff */
[----:B------:R-:W-:Y:S02]  /*3530*/  FSEL R72, R76, RZ, P1 ;  /* 0x000000ff4c487208 */ /* 0x000fe40000800000 */
[C---:B------:R-:W-:Y:S02]  /*3540*/  FSEL R83, R80.reuse, RZ, P2 ;  /* 0x000000ff50537208 */ /* 0x040fe40001000000 */
[----:B------:R-:W-:Y:S02]  /*3550*/  FSEL R81, R80, RZ, P3 ;  /* 0x000000ff50517208 */ /* 0x000fe40001800000 */
[----:B------:R-:W-:-:S02]  /*3560*/  FSEL R76, R76, RZ, P0 ;  /* 0x000000ff4c4c7208 */ /* 0x000fc40000000000 */
[----:B------:R-:W-:Y:S02]  /*3570*/  F2FP.F16.F32.PACK_AB R72, R81, R72 ;  /* 0x000000485148723e */ /* 0x000fe400000000ff */
[----:B------:R-:W-:Y:S01]  /*3580*/  F2FP.F16.F32.PACK_AB R76, R83, R76 ;  /* 0x0000004c534c723e */ /* 0x000fe200000000ff */
[----:B------:R-:W-:Y:S06]  /*3590*/  BRA `(.L_x_1401) ;  /* 0x0000000400587947 */ /* 0x000fec0003800000 */
.L_x_1405:
[--C-:B------:R-:W-:Y:S01]  /*35a0*/  FFMA.FTZ R72, R100, UR10, R84.reuse ;  /* 0x0000000a64487c23 */ /* 0x100fe20008010054 */
[--C-:B------:R-:W-:Y:S01]  /*35b0*/  FFMA.FTZ R70, R103, UR10, R84.reuse ;  /* 0x0000000a67467c23 */ /* 0x100fe20008010054 */
[----:B------:R-:W-:Y:S01]  /*35c0*/  FFMA.FTZ R68, R107, UR10, R84 ;  /* 0x0000000a6b447c23 */ /* 0x000fe20008010054 */
[--C-:B------:R-:W-:Y:S02]  /*35d0*/  HADD2.F32 R73, -RZ, R19.reuse.H1_H1 ;  /* 0x30000013ff497230 */ /* 0x100fe40000004100 */
        /* <DEDUP_REMOVED lines=8> */
[----:B------:R-:W-:Y:S01]  /*3660*/  FFMA.FTZ R70, R68, UR11, R69 ;  /* 0x0000000b44467c23 */ /* 0x000fe20008010045 */
[--C-:B------:R-:W-:Y:S01]  /*3670*/  FFMA.FTZ R68, R115, UR10, R84.reuse ;  /* 0x0000000a73447c23 */ /* 0x100fe20008010054 */
[----:B------:R-:W-:Y:S01]  /*3680*/  FFMA.FTZ R75, R104, UR10, R84 ;  /* 0x0000000a684b7c23 */ /* 0x000fe20008010054 */
[----:B------:R-:W-:-:S02]  /*3690*/  HADD2.F32 R76, -RZ, R17.H1_H1 ;  /* 0x30000011ff4c7230 */ /* 0x000fc40000004100 */
[----:B------:R-:W-:Y:S01]  /*36a0*/  FADD.FTZ R73, R106, -R73 ;  /* 0x800000496a497221 */ /* 0x000fe20000010000 */
[----:B------:R-:W-:Y:S02]  /*36b0*/  HADD2.F32 R71, -RZ, R16.H0_H0 ;  /* 0x20000010ff477230 */ /* 0x000fe40000004100 */
[----:B------:R-:W-:Y:S01]  /*36c0*/  FADD.FTZ R72, R113, -R68 ;  /* 0x8000004471487221 */ /* 0x000fe20000010000 */
[----:B------:R-:W-:Y:S02]  /*36d0*/  HADD2.F32 R78, -RZ, R18.H1_H1 ;  /* 0x30000012ff4e7230 */ /* 0x000fe40000004100 */
[----:B------:R-:W-:Y:S01]  /*36e0*/  FADD.FTZ R75, R102, -R75 ;  /* 0x8000004b664b7221 */ /* 0x000fe20000010000 */
[----:B------:R-:W-:Y:S01]  /*36f0*/  FFMA.FTZ R68, R73, UR11, R76 ;  /* 0x0000000b49447c23 */ /* 0x000fe2000801004c */
[----:B------:R-:W-:Y:S01]  /*3700*/  ISETP.GE.U32.AND P1, PT, R118, RZ, PT ;  /* 0x000000ff7600720c */ /* 0x000fe20003f26070 */
[----:B------:R-:W-:Y:S01]  /*3710*/  FMUL.FTZ R73, R77, UR23 ;  /* 0x000000174d497c20 */ /* 0x000fe20008410000 */
[----:B------:R-:W-:Y:S01]  /*3720*/  FFMA.FTZ R72, R72, UR11, R71 ;  /* 0x0000000b48487c23 */ /* 0x000fe20008010047 */
[----:B------:R-:W-:Y:S01]  /*3730*/  LOP3.LUT P2, RZ, R119, 0xff0000, RZ, 0xc0, !PT ;  /* 0x00ff000077ff7812 */ /* 0x000fe2000784c0ff */
[----:B------:R-:W-:Y:S01]  /*3740*/  FFMA.FTZ R75, R75, UR11, R78 ;  /* 0x0000000b4b4b7c23 */ /* 0x000fe2000801004e */
[----:B------:R-:W-:Y:S01]  /*3750*/  LOP3.LUT P3, RZ, R123, 0xff0000, RZ, 0xc0, !PT ;  /* 0x00ff00007bff7812 */ /* 0x000fe2000786c0ff */
[----:B------:R-:W-:Y:S01]  /*3760*/  FFMA.FTZ R69, R109, UR10, R84 ;  /* 0x0000000a6d457c23 */ /* 0x000fe20008010054 */
[----:B------:R-:W-:Y:S01]  /*3770*/  ISETP.GE.U32.AND P0, PT, R122, RZ, PT ;  /* 0x000000ff7a00720c */ /* 0x000fe20003f06070 */
[----:B------:R-:W-:Y:S01]  /*3780*/  HADD2.F32 R74, -RZ, R17.H0_H0 ;  /* 0x20000011ff4a7230 */ /* 0x000fe20000004100 */
[C---:B------:R-:W-:Y:S01]  /*3790*/  F2FP.F16.F32.PACK_AB R71, R80.reuse, R77 ;  /* 0x0000004d5047723e */ /* 0x040fe200000000ff */
[----:B------:R-:W-:Y:S01]  /*37a0*/  FMUL.FTZ R80, R80, UR23 ;  /* 0x0000001750507c20 */ /* 0x000fe20008410000 */
[----:B------:R-:W-:Y:S01]  /*37b0*/  ISETP.GE.U32.AND.EX P1, PT, R119, 0x1000000, PT, P1 ;  /* 0x010000007700780c */ /* 0x000fe20003f26110 */
[----:B------:R-:W-:Y:S01]  /*37c0*/  FADD.FTZ R69, R108, -R69 ;  /* 0x800000456c457221 */ /* 0x000fe20000010000 */
[----:B------:R-:W-:-:S02]  /*37d0*/  FSEL R79, R73, RZ, P2 ;  /* 0x000000ff494f7208 */ /* 0x000fc40001000000 */
[----:B------:R-:W-:Y:S01]  /*37e0*/  FSEL R76, R73, RZ, P3 ;  /* 0x000000ff494c7208 */ /* 0x000fe20001800000 */
[----:B------:R-:W-:Y:S01]  /*37f0*/  FMUL.FTZ R73, R70, UR23 ;  /* 0x0000001746497c20 */ /* 0x000fe20008410000 */
[----:B------:R-:W-:Y:S01]  /*3800*/  ISETP.GE.U32.AND.EX P0, PT, R123, 0x1000000, PT, P0 ;  /* 0x010000007b00780c */ /* 0x000fe20003f06100 */
[----:B------:R-:W-:Y:S01]  /*3810*/  FFMA.FTZ R69, R69, UR11, R74 ;  /* 0x0000000b45457c23 */ /* 0x000fe2000801004a */
[C---:B------:R-:W-:Y:S01]  /*3820*/  F2FP.F16.F32.PACK_AB R70, R75.reuse, R70 ;  /* 0x000000464b46723e */ /* 0x040fe200000000ff */
[----:B------:R-:W-:Y:S01]  /*3830*/  FMUL.FTZ R75, R75, UR23 ;  /* 0x000000174b4b7c20 */ /* 0x000fe20008410000 */
[----:B------:R-:W-:Y:S02]  /*3840*/  FSEL R82, R80, RZ, P1 ;  /* 0x000000ff50527208 */ /* 0x000fe40000800000 */
[C---:B------:R-:W-:Y:S02]  /*3850*/  LOP3.LUT P3, RZ, R123.reuse, 0xff, RZ, 0xc0, !PT ;  /* 0x000000ff7bff7812 */ /* 0x040fe4000786c0ff */
[----:B------:R-:W-:-:S02]  /*3860*/  LOP3.LUT P1, RZ, R123, 0xff00, RZ, 0xc0, !PT ;  /* 0x0000ff007bff7812 */ /* 0x000fc4000782c0ff */
[C---:B------:R-:W-:Y:S02]  /*3870*/  LOP3.LUT P2, RZ, R119.reuse, 0xff, RZ, 0xc0, !PT ;  /* 0x000000ff77ff7812 */ /* 0x040fe4000784c0ff */
[----:B------:R-:W-:Y:S01]  /*3880*/  FSEL R81, R80, RZ, P0 ;  /* 0x000000ff50517208 */ /* 0x000fe20000000000 */
[----:B------:R-:W-:Y:S01]  /*3890*/  FMUL.FTZ R80, R68, UR23 ;  /* 0x0000001744507c20 */ /* 0x000fe20008410000 */
[----:B------:R-:W-:Y:S02]  /*38a0*/  LOP3.LUT P0, RZ, R119, 0xff00, RZ, 0xc0, !PT ;  /* 0x0000ff0077ff7812 */ /* 0x000fe4000780c0ff */
[----:B------:R-:W-:Y:S02]  /*38b0*/  FSEL R74, R73, RZ, P3 ;  /* 0x000000ff494a7208 */ /* 0x000fe40001800000 */
[----:B------:R-:W-:Y:S02]  /*38c0*/  FSEL R77, R75, RZ, P1 ;  /* 0x000000ff4b4d7208 */ /* 0x000fe40000800000 */
[----:B------:R-:W-:-:S02]  /*38d0*/  FSEL R78, R73, RZ, P2 ;  /* 0x000000ff494e7208 */ /* 0x000fc40001000000 */
[----:B------:R-:W-:Y:S02]  /*38e0*/  FSEL R73, R75, RZ, P0 ;  /* 0x000000ff4b497208 */ /* 0x000fe40000000000 */
[----:B------:R-:W-:Y:S01]  /*38f0*/  F2FP.F16.F32.PACK_AB R75, R81, R76 ;  /* 0x0000004c514b723e */ /* 0x000fe200000000ff */
[----:B------:R-:W-:Y:S01]  /*3900*/  FFMA.FTZ R76, R112, UR10, R84 ;  /* 0x0000000a704c7c23 */ /* 0x000fe20008010054 */
[----:B------:R-:W-:Y:S01]  /*3910*/  F2FP.F16.F32.PACK_AB R74, R77, R74 ;  /* 0x0000004a4d4a723e */ /* 0x000fe200000000ff */
[----:B------:R-:W-:Y:S01]  /*3920*/  FMUL.FTZ R77, R69, UR23 ;  /* 0x00000017454d7c20 */ /* 0x000fe20008410000 */
[----:B------:R-:W-:Y:S01]  /*3930*/  F2FP.F16.F32.PACK_AB R78, R73, R78 ;  /* 0x0000004e494e723e */ /* 0x000fe200000000ff */
[----:B------:R-:W-:Y:S01]  /*3940*/  HADD2.F32 R73, -RZ, R16.H1_H1 ;  /* 0x30000010ff497230 */ /* 0x000fe20000004100 */
[----:B------:R-:W-:Y:S01]  /*3950*/  LOP3.LUT P0, RZ, R118, 0xff0000, RZ, 0xc0, !PT ;  /* 0x00ff000076ff7812 */ /* 0x000fe2000780c0ff */
[----:B------:R-:W-:Y:S01]  /*3960*/  FADD.FTZ R76, R111, -R76 ;  /* 0x8000004c6f4c7221 */ /* 0x000fe20000010000 */
[----:B------:R-:W-:-:S02]  /*3970*/  LOP3.LUT P1, RZ, R122, 0xff0000, RZ, 0xc0, !PT ;  /* 0x00ff00007aff7812 */ /* 0x000fc4000782c0ff */
[----:B------:R-:W-:Y:S01]  /*3980*/  LOP3.LUT P3, RZ, R122, 0xff000000, RZ, 0xc0, !PT ;  /* 0xff0000007aff7812 */ /* 0x000fe2000786c0ff */
[----:B------:R-:W-:Y:S01]  /*3990*/  FFMA.FTZ R81, R76, UR11, R73 ;  /* 0x0000000b4c517c23 */ /* 0x000fe20008010049 */
[----:B------:R-:W-:Y:S02]  /*39a0*/  LOP3.LUT P2, RZ, R118, 0xff000000, RZ, 0xc0, !PT ;  /* 0xff00000076ff7812 */ /* 0x000fe4000784c0ff */
[----:B------:R-:W-:Y:S01]  /*39b0*/  F2FP.F16.F32.PACK_AB R69, R68, R69 ;  /* 0x000000454445723e */ /* 0x000fe200000000ff */
[----:B------:R-:W-:Y:S01]  /*39c0*/  FMUL.FTZ R76, R81, UR23 ;  /* 0x00000017514c7c20 */ /* 0x000fe20008410000 */
[----:B------:R-:W-:Y:S02]  /*39d0*/  F2FP.F16.F32.PACK_AB R79, R82, R79 ;  /* 0x0000004f524f723e */ /* 0x000fe400000000ff */
[C---:B------:R-:W-:Y:S02]  /*39e0*/  FSEL R68, R77.reuse, RZ, P0 ;  /* 0x000000ff4d447208 */ /* 0x040fe40000000000 */
[----:B------:R-:W-:-:S02]  /*39f0*/  FSEL R77, R77, RZ, P1 ;  /* 0x000000ff4d4d7208 */ /* 0x000fc40000800000 */
[C---:B------:R-:W-:Y:S02]  /*3a00*/  FSEL R82, R80.reuse, RZ, P3 ;  /* 0x000000ff50527208 */ /* 0x040fe40001800000 */
[----:B------:R-:W-:Y:S02]  /*3a10*/  FSEL R83, R80, RZ, P2 ;  /* 0x000000ff50537208 */ /* 0x000fe40001000000 */
[----:B------:R-:W-:Y:S02]  /*3a20*/  F2FP.F16.F32.PACK_AB R73, R82, R77 ;  /* 0x0000004d5249723e */ /* 0x000fe400000000ff */
[----:B------:R-:W-:Y:S02]  /*3a30*/  F2FP.F16.F32.PACK_AB R77, R83, R68 ;  /* 0x00000044534d723e */ /* 0x000fe400000000ff */
[----:B------:R-:W-:Y:S01]  /*3a40*/  F2FP.F16.F32.PACK_AB R68, R81, R72 ;  /* 0x000000485144723e */ /* 0x000fe200000000ff */
[----:B------:R-:W-:Y:S01]  /*3a50*/  FMUL.FTZ R72, R72, UR23 ;  /* 0x0000001748487c20 */ /* 0x000fe20008410000 */
[----:B------:R-:W-:-:S02]  /*3a60*/  LOP3.LUT P2, RZ, R118, 0xff00, RZ, 0xc0, !PT ;  /* 0x0000ff0076ff7812 */ /* 0x000fc4000784c0ff */
        /* <DEDUP_REMOVED lines=8> */
[----:B------:R-:W-:-:S07]  /*3af0*/  F2FP.F16.F32.PACK_AB R76, R81, R76 ;  /* 0x0000004c514c723e */ /* 0x000fce00000000ff */
.L_x_1401:
        /* <DEDUP_REMOVED lines=14> */
.L_x_1397:
[----:B------:R-:W-:Y:S05]  /*3be0*/  BSYNC.RECONVERGENT B0 ;  /* 0x0000000000007941 */ /* 0x000fea0003800200 */
.L_x_1396:
        /* <DEDUP_REMOVED lines=13> */
[--C-:B------:R-:W-:Y:S02]  /*3cc0*/  HADD2.F32 R70, -RZ, R15.reuse.H0_H0 ;  /* 0x2000000fff467230 */ /* 0x100fe40000004100 */
[----:B------:R-:W-:Y:S01]  /*3cd0*/  FFMA.FTZ R72, R4, UR10, R84 ;  /* 0x0000000a04487c23 */ /* 0x000fe20008010054 */
[----:B------:R-:W-:Y:S02]  /*3ce0*/  HADD2.F32 R75, -RZ, R15.H1_H1 ;  /* 0x3000000fff4b7230 */ /* 0x000fe40000004100 */
[----:B------:R-:W-:Y:S01]  /*3cf0*/  FADD.FTZ R69, R6, -R69 ;  /* 0x8000004506457221 */ /* 0x000fe20000010000 */
[--C-:B------:R-:W-:Y:S02]  /*3d00*/  HADD2.F32 R77, -RZ, R14.reuse.H1_H1 ;  /* 0x3000000eff4d7230 */ /* 0x100fe40000004100 */
[----:B------:R-:W-:Y:S01]  /*3d10*/  FADD.FTZ R72, R5, -R72 ;  /* 0x8000004805487221 */ /* 0x000fe20000010000 */
[----:B------:R-:W-:Y:S01]  /*3d20*/  FFMA.FTZ R68, R11, UR10, R84 ;  /* 0x0000000a0b447c23 */ /* 0x000fe20008010054 */
[----:B------:R-:W-:Y:S01]  /*3d30*/  FFMA.FTZ R71, R69, UR11, R70 ;  /* 0x0000000b45477c23 */ /* 0x000fe20008010046 */
[--C-:B------:R-:W-:Y:S01]  /*3d40*/  FFMA.FTZ R69, R10, UR10, R84.reuse ;  /* 0x0000000a0a457c23 */ /* 0x100fe20008010054 */
[----:B------:R-:W-:Y:S01]  /*3d50*/  FFMA.FTZ R70, R72, UR11, R75 ;  /* 0x0000000b48467c23 */ /* 0x000fe2000801004b */
[----:B------:R-:W-:Y:S01]  /*3d60*/  FFMA.FTZ R75, R94, UR10, R84 ;  /* 0x0000000a5e4b7c23 */ /* 0x000fe20008010054 */
[----:B------:R-:W-:Y:S01]  /*3d70*/  FMUL.FTZ R74, R71, UR23 ;  /* 0x00000017474a7c20 */ /* 0x000fe20008410000 */
[----:B------:R-:W-:Y:S01]  /*3d80*/  FADD.FTZ R72, R8, -R69 ;  /* 0x8000004508487221 */ /* 0x000fe20000010000 */
[----:B------:R-:W-:Y:S01]  /*3d90*/  HADD2.F32 R73, -RZ, R14.H0_H0 ;  /* 0x2000000eff497230 */ /* 0x000fe20000004100 */
[----:B------:R-:W-:Y:S01]  /*3da0*/  LOP3.LUT P2, RZ, R117, 0xff0000, RZ, 0xc0, !PT ;  /* 0x00ff000075ff7812 */ /* 0x000fe2000784c0ff */
[----:B------:R-:W-:Y:S01]  /*3db0*/  FADD.FTZ R68, R9, -R68 ;  /* 0x8000004409447221 */ /* 0x000fe20000010000 */
[----:B------:R-:W-:Y:S01]  /*3dc0*/  FFMA.FTZ R76, R72, UR11, R77 ;  /* 0x0000000b484c7c23 */ /* 0x000fe2000801004d */
[----:B------:R-:W-:-:S02]  /*3dd0*/  HADD2.F32 R77, -RZ, R13.H1_H1 ;  /* 0x3000000dff4d7230 */ /* 0x000fc40000004100 */
[----:B------:R-:W-:Y:S01]  /*3de0*/  FADD.FTZ R72, R92, -R75 ;  /* 0x8000004b5c487221 */ /* 0x000fe20000010000 */
[----:B------:R-:W-:Y:S01]  /*3df0*/  LOP3.LUT P3, RZ, R121, 0xff0000, RZ, 0xc0, !PT ;  /* 0x00ff000079ff7812 */ /* 0x000fe2000786c0ff */
[----:B------:R-:W-:Y:S01]  /*3e00*/  FFMA.FTZ R73, R68, UR11, R73 ;  /* 0x0000000b44497c23 */ /* 0x000fe20008010049 */
[----:B------:R-:W-:Y:S01]  /*3e10*/  FSEL R79, R74, RZ, P2 ;  /* 0x000000ff4a4f7208 */ /* 0x000fe20001000000 */
[----:B------:R-:W-:Y:S01]  /*3e20*/  FFMA.FTZ R72, R72, UR11, R77 ;  /* 0x0000000b48487c23 */ /* 0x000fe2000801004d */
[----:B------:R-:W-:Y:S01]  /*3e30*/  ISETP.GE.U32.AND P2, PT, R116, RZ, PT ;  /* 0x000000ff7400720c */ /* 0x000fe20003f46070 */
[----:B------:R-:W-:Y:S01]  /*3e40*/  FFMA.FTZ R68, R97, UR10, R84 ;  /* 0x0000000a61447c23 */ /* 0x000fe20008010054 */
[----:B------:R-:W-:Y:S01]  /*3e50*/  FSEL R77, R74, RZ, P3 ;  /* 0x000000ff4a4d7208 */ /* 0x000fe20001800000 */
[----:B------:R-:W-:Y:S01]  /*3e60*/  FMUL.FTZ R78, R70, UR23 ;  /* 0x00000017464e7c20 */ /* 0x000fe20008410000 */
[----:B------:R-:W-:Y:S01]  /*3e70*/  ISETP.GE.U32.AND P3, PT, R120, RZ, PT ;  /* 0x000000ff7800720c */ /* 0x000fe20003f66070 */
[----:B------:R-:W-:Y:S01]  /*3e80*/  HADD2.F32 R69, -RZ, R13.H0_H0 ;  /* 0x2000000dff457230 */ /* 0x000fe20000004100 */
[----:B------:R-:W-:Y:S01]  /*3e90*/  ISETP.GE.U32.AND.EX P2, PT, R117, 0x1000000, PT, P2 ;  /* 0x010000007500780c */ /* 0x000fe20003f46120 */
[----:B------:R-:W-:Y:S01]  /*3ea0*/  FADD.FTZ R68, R93, -R68 ;  /* 0x800000445d447221 */ /* 0x000fe20000010000 */
[----:B------:R-:W-:Y:S01]  /*3eb0*/  ISETP.GE.U32.AND.EX P3, PT, R121, 0x1000000, PT, P3 ;  /* 0x010000007900780c */ /* 0x000fe20003f66130 */
[----:B------:R-:W-:Y:S01]  /*3ec0*/  FMUL.FTZ R74, R73, UR23 ;  /* 0x00000017494a7c20 */ /* 0x000fe20008410000 */
[----:B------:R-:W-:Y:S01]  /*3ed0*/  FSEL R80, R78, RZ, P2 ;  /* 0x000000ff4e507208 */ /* 0x000fe20001000000 */
[----:B------:R-:W-:Y:S01]  /*3ee0*/  FFMA.FTZ R69, R68, UR11, R69 ;  /* 0x0000000b44457c23 */ /* 0x000fe20008010045 */
[----:B------:R-:W-:Y:S01]  /*3ef0*/  LOP3.LUT P2, RZ, R117, 0xff, RZ, 0xc0, !PT ;  /* 0x000000ff75ff7812 */ /* 0x000fe2000784c0ff */
[----:B------:R-:W-:Y:S01]  /*3f00*/  FFMA.FTZ R68, R98, UR10, R84 ;  /* 0x0000000a62447c23 */ /* 0x000fe20008010054 */
[----:B------:R-:W-:Y:S01]  /*3f10*/  FSEL R82, R78, RZ, P3 ;  /* 0x000000ff4e527208 */ /* 0x000fe20001800000 */
[----:B------:R-:W-:Y:S01]  /*3f20*/  HADD2.F32 R75, -RZ, R12.H1_H1 ;  /* 0x3000000cff4b7230 */ /* 0x000fe20000004100 */
[----:B------:R-:W-:Y:S01]  /*3f30*/  LOP3.LUT P3, RZ, R121, 0xff, RZ, 0xc0, !PT ;  /* 0x000000ff79ff7812 */ /* 0x000fe2000786c0ff */
[----:B------:R-:W-:Y:S01]  /*3f40*/  FADD.FTZ R68, R95, -R68 ;  /* 0x800000445f447221 */ /* 0x000fe20000010000 */
[----:B------:R-:W-:Y:S01]  /*3f50*/  F2FP.F16.F32.PACK_AB R71, R70, R71 ;  /* 0x000000474647723e */ /* 0x000fe200000000ff */
[----:B------:R-:W-:Y:S01]  /*3f60*/  FMUL.FTZ R81, R72, UR23 ;  /* 0x0000001748517c20 */ /* 0x000fe20008410000 */
[----:B------:R-:W-:Y:S01]  /*3f70*/  FSEL R78, R74, RZ, P2 ;  /* 0x000000ff4a4e7208 */ /* 0x000fe20001000000 */
[----:B------:R-:W-:Y:S01]  /*3f80*/  FFMA.FTZ R68, R68, UR11, R75 ;  /* 0x0000000b44447c23 */ /* 0x000fe2000801004b */
[C---:B------:R-:W-:Y:S01]  /*3f90*/  F2FP.F16.F32.PACK_AB R70, R76.reuse, R73 ;  /* 0x000000494c46723e */ /* 0x040fe200000000ff */
[----:B------:R-:W-:Y:S01]  /*3fa0*/  FMUL.FTZ R76, R76, UR23 ;  /* 0x000000174c4c7c20 */ /* 0x000fe20008410000 */
[----:B------:R-:W-:-:S02]  /*3fb0*/  FSEL R74, R74, RZ, P3 ;  /* 0x000000ff4a4a7208 */ /* 0x000fc40001800000 */
[----:B------:R-:W-:Y:S02]  /*3fc0*/  LOP3.LUT P3, RZ, R117, 0xff00, RZ, 0xc0, !PT ;  /* 0x0000ff0075ff7812 */ /* 0x000fe4000786c0ff */
[----:B------:R-:W-:Y:S02]  /*3fd0*/  LOP3.LUT P2, RZ, R121, 0xff00, RZ, 0xc0, !PT ;  /* 0x0000ff0079ff7812 */ /* 0x000fe4000784c0ff */
[----:B------:R-:W-:Y:S02]  /*3fe0*/  F2FP.F16.F32.PACK_AB R75, R82, R77 ;  /* 0x0000004d524b723e */ /* 0x000fe400000000ff */
[C---:B------:R-:W-:Y:S02]  /*3ff0*/  FSEL R73, R76.reuse, RZ, P3 ;  /* 0x000000ff4c497208 */ /* 0x040fe40001800000 */
[----:B------:R-:W-:Y:S01]  /*4000*/  FSEL R77, R76, RZ, P2 ;  /* 0x000000ff4c4d7208 */ /* 0x000fe20001000000 */
[----:B------:R-:W-:Y:S01]  /*4010*/  FMUL.FTZ R76, R69, UR23 ;  /* 0x00000017454c7c20 */ /* 0x000fe20008410000 */
[----:B------:R-:W-:-:S02]  /*4020*/  LOP3.LUT P2, RZ, R116, 0xff0000, RZ, 0xc0, !PT ;  /* 0x00ff000074ff7812 */ /* 0x000fc4000784c0ff */
[----:B------:R-:W-:Y:S02]  /*4030*/  LOP3.LUT P3, RZ, R120, 0xff0000, RZ, 0xc0, !PT ;  /* 0x00ff000078ff7812 */ /* 0x000fe4000786c0ff */
[----:B------:R-:W-:Y:S01]  /*4040*/  F2FP.F16.F32.PACK_AB R78, R73, R78 ;  /* 0x0000004e494e723e */ /* 0x000fe200000000ff */
[----:B------:R-:W-:Y:S01]  /*4050*/  FFMA.FTZ R73, R3, UR10, R84 ;  /* 0x0000000a03497c23 */ /* 0x000fe20008010054 */
[----:B------:R-:W-:Y:S02]  /*4060*/  F2FP.F16.F32.PACK_AB R79, R80, R79 ;  /* 0x0000004f504f723e */ /* 0x000fe400000000ff */
[----:B------:R-:W-:Y:S01]  /*4070*/  F2FP.F16.F32.PACK_AB R74, R77, R74 ;  /* 0x0000004a4d4a723e */ /* 0x000fe200000000ff */
[----:B------:R-:W-:Y:S01]  /*4080*/  FADD.FTZ R73, R96, -R73 ;  /* 0x8000004960497221 */ /* 0x000fe20000010000 */
[----:B------:R-:W-:Y:S02]  /*4090*/  FSEL R77, R76, RZ, P2 ;  /* 0x000000ff4c4d7208 */ /* 0x000fe40001000000 */
[----:B------:R-:W-:Y:S01]  /*40a0*/  F2FP.F16.F32.PACK_AB R69, R72, R69 ;  /* 0x000000454845723e */ /* 0x000fe200000000ff */
[----:B------:R-:W-:Y:S01]  /*40b0*/  HADD2.F32 R72, -RZ, R12.H0_H0 ;  /* 0x2000000cff487230 */ /* 0x000fe20000004100 */
[----:B------:R-:W-:Y:S01]  /*40c0*/  FSEL R80, R76, RZ, P3 ;  /* 0x000000ff4c507208 */ /* 0x000fe20001800000 */
[----:B------:R-:W-:Y:S01]  /*40d0*/  FMUL.FTZ R76, R68, UR23 ;  /* 0x00000017444c7c20 */ /* 0x000fe20008410000 */
[----:B------:R-:W-:-:S02]  /*40e0*/  LOP3.LUT P2, RZ, R116, 0xff000000, RZ, 0xc0, !PT ;  /* 0xff00000074ff7812 */ /* 0x000fc4000784c0ff */
[----:B------:R-:W-:Y:S01]  /*40f0*/  LOP3.LUT P3, RZ, R120, 0xff000000, RZ, 0xc0, !PT ;  /* 0xff00000078ff7812 */ /* 0x000fe2000786c0ff */
[----:B------:R-:W-:Y:S01]  /*4100*/  FFMA.FTZ R73, R73, UR11, R72 ;  /* 0x0000000b49497c23 */ /* 0x000fe20008010048 */
        /* <DEDUP_REMOVED lines=10> */
[----:B------:R-:W-:Y:S02]  /*41b0*/  F2FP.F16.F32.PACK_AB R73, R85, R80 ;  /* 0x000000505549723e */ /* 0x000fe400000000ff */
[----:B------:R-:W-:-:S02]  /*41c0*/  FSEL R80, R72, RZ, P2 ;  /* 0x000000ff48507208 */ /* 0x000fc40001000000 */
[----:B------:R-:W-:Y:S02]  /*41d0*/  FSEL R76, R72, RZ, P3 ;  /* 0x000000ff484c7208 */ /* 0x000fe40001800000 */
[----:B------:R-:W-:Y:S02]  /*41e0*/  F2FP.F16.F32.PACK_AB R77, R82, R77 ;  /* 0x0000004d524d723e */ /* 0x000fe400000000ff */
[----:B------:R-:W-:Y:S02]  /*41f0*/  F2FP.F16.F32.PACK_AB R72, R83, R80 ;  /* 0x000000505348723e */ /* 0x000fe400000000ff */
[----:B------:R-:W-:Y:S01]  /*4200*/  F2FP.F16.F32.PACK_AB R76, R81, R76 ;  /* 0x0000004c514c723e */ /* 0x000fe200000000ff */
[----:B------:R-:W-:Y:S06]  /*4210*/  BRA `(.L_x_1411) ;  /* 0x0000001c00ac7947 */ /* 0x000fec0003800000 */
.L_x_1410:
[--C-:B0-----:R-:W-:Y:S01]  /*4220*/  FFMA.FTZ R76, R4, UR10, R84.reuse ;  /* 0x0000000a044c7c23 */ /* 0x101fe20008010054 */
[--C-:B------:R-:W-:Y:S01]  /*4230*/  FFMA.FTZ R73, R7, UR10, R84.reuse ;  /* 0x0000000a07497c23 */ /* 0x100fe20008010054 */
[--C-:B------:R-:W-:Y:S02]  /*4240*/  HADD2.F32 R81, -RZ, R15.reuse.H1_H1 ;  /* 0x3000000fff517230 */ /* 0x100fe40000004100 */
[----:B------:R-:W-:Y:S01]  /*4250*/  FFMA.FTZ R74, R11, UR10, R84 ;  /* 0x0000000a0b4a7c23 */ /* 0x000fe20008010054 */
[----:B------:R-:W-:Y:S01]  /*4260*/  FADD.FTZ R76, R5, -R76 ;  /* 0x8000004c054c7221 */ /* 0x000fe20000010000 */
[----:B------:R-:W-:Y:S02]  /*4270*/  HADD2.F32 R72, -RZ, R15.H0_H0 ;  /* 0x2000000fff487230 */ /* 0x000fe40000004100 */
[----:B------:R-:W-:Y:S01]  /*4280*/  FADD.FTZ R73, R6, -R73 ;  /* 0x8000004906497221 */ /* 0x000fe20000010000 */
[----:B------:R-:W-:Y:S01]  /*4290*/  FFMA.FTZ R77, R10, UR10, R84 ;  /* 0x0000000a0a4d7c23 */ /* 0x000fe20008010054 */
[----:B------:R-:W-:Y:S01]  /*42a0*/  FFMA.FTZ R81, R76, UR11, R81 ;  /* 0x0000000b4c517c23 */ /* 0x000fe20008010051 */
[----:B------:R-:W-:Y:S01]  /*42b0*/  ISETP.GE.U32.AND P2, PT, R120, RZ, PT ;  /* 0x000000ff7800720c */ /* 0x000fe20003f46070 */
[----:B------:R-:W-:Y:S01]  /*42c0*/  FFMA.FTZ R79, R73, UR11, R72 ;  /* 0x0000000b494f7c23 */ /* 0x000fe20008010048 */
[----:B------:R-:W-:-:S02]  /*42d0*/  HADD2.F32 R75, -RZ, R14.H0_H0 ;  /* 0x2000000eff4b7230 */ /* 0x000fc40000004100 */
[----:B------:R-:W-:Y:S01]  /*42e0*/  FFMA.FTZ R72, R97, UR10, R84 ;  /* 0x0000000a61487c23 */ /* 0x000fe20008010054 */
[----:B------:R-:W-:Y:S02]  /*42f0*/  HADD2.F32 R78, -RZ, R14.H1_H1 ;  /* 0x3000000eff4e7230 */ /* 0x000fe40000004100 */
[----:B------:R-:W-:Y:S01]  /*4300*/  FADD.FTZ R74, R9, -R74 ;  /* 0x8000004a094a7221 */ /* 0x000fe20000010000 */
[----:B------:R-:W-:Y:S01]  /*4310*/  FADD.FTZ R77, R8, -R77 ;  /* 0x8000004d084d7221 */ /* 0x000fe20000010000 */
[----:B------:R-:W-:Y:S01]  /*4320*/  FMUL.FTZ R81, R81, UR23 ;  /* 0x0000001751517c20 */ /* 0x000fe20008410000 */
[----:B------:R-:W-:Y:S01]  /*4330*/  ISETP.GE.U32.AND.EX P2, PT, R121, 0x1000000, PT, P2 ;  /* 0x010000007900780c */ /* 0x000fe20003f46120 */
[--C-:B------:R-:W-:Y:S02]  /*4340*/  HADD2.F32 R73, -RZ, R13.reuse.H0_H0 ;  /* 0x2000000dff497230 */ /* 0x100fe40000004100 */
[----:B------:R-:W-:Y:S01]  /*4350*/  FADD.FTZ R72, R93, -R72 ;  /* 0x800000485d487221 */ /* 0x000fe20000010000 */
[----:B------:R-:W-:Y:S01]  /*4360*/  FFMA.FTZ R76, R74, UR11, R75 ;  /* 0x0000000b4a4c7c23 */ /* 0x000fe2000801004b */
[----:B------:R-:W-:Y:S01]  /*4370*/  FFMA.FTZ R74, R77, UR11, R78 ;  /* 0x0000000b4d4a7c23 */ /* 0x000fe2000801004e */
[----:B------:R-:W-:Y:S01]  /*4380*/  FFMA.FTZ R75, R94, UR10, R84 ;  /* 0x0000000a5e4b7c23 */ /* 0x000fe20008010054 */
[----:B------:R-:W-:Y:S01]  /*4390*/  FMUL.FTZ R79, R79, UR23 ;  /* 0x000000174f4f7c20 */ /* 0x000fe20008410000 */
[----:B------:R-:W-:Y:S01]  /*43a0*/  LOP3.LUT P3, RZ, R121, 0xff0000, RZ, 0xc0, !PT ;  /* 0x00ff000079ff7812 */ /* 0x000fe2000786c0ff */
[----:B------:R-:W-:Y:S01]  /*43b0*/  FFMA.FTZ R73, R72, UR11, R73 ;  /* 0x0000000b48497c23 */ /* 0x000fe20008010049 */
[----:B------:R-:W-:Y:S01]  /*43c0*/  FSEL R78, R81, RZ, P2 ;  /* 0x000000ff514e7208 */ /* 0x000fe20001000000 */
[----:B------:R-:W-:Y:S01]  /*43d0*/  FADD.FTZ R72, R92, -R75 ;  /* 0x8000004b5c487221 */ /* 0x000fe20000010000 */
[----:B------:R-:W-:Y:S01]  /*43e0*/  ISETP.GE.U32.AND P2, PT, R116, RZ, PT ;  /* 0x000000ff7400720c */ /* 0x000fe20003f46070 */
[----:B------:R-:W-:Y:S01]  /*43f0*/  HADD2.F32 R77, -RZ, R13.H1_H1 ;  /* 0x3000000dff4d7230 */ /* 0x000fe20000004100 */
[----:B------:R-:W-:Y:S01]  /*4400*/  FSEL R75, R79, RZ, P3 ;  /* 0x000000ff4f4b7208 */ /* 0x000fe20001800000 */
[----:B------:R-:W-:Y:S01]  /*4410*/  FMUL.FTZ R80, R74, UR23 ;  /* 0x000000174a507c20 */ /* 0x000fe20008410000 */
[----:B------:R-:W-:-:S02]  /*4420*/  LOP3.LUT P3, RZ, R117, 0xff0000, RZ, 0xc0, !PT ;  /* 0x00ff000075ff7812 */ /* 0x000fc4000786c0ff */
[----:B------:R-:W-:Y:S01]  /*4430*/  ISETP.GE.U32.AND.EX P2, PT, R117, 0x1000000, PT, P2 ;  /* 0x010000007500780c */ /* 0x000fe20003f46120 */
[----:B------:R-:W-:Y:S01]  /*4440*/  FFMA.FTZ R72, R72, UR11, R77 ;  /* 0x0000000b48487c23 */ /* 0x000fe2000801004d */
[----:B------:R-:W-:Y:S01]  /*4450*/  F2FP.F16.F32.PACK_AB R75, R78, R75 ;  /* 0x0000004b4e4b723e */ /* 0x000fe200000000ff */
[----:B------:R-:W-:Y:S01]  /*4460*/  FMUL.FTZ R78, R76, UR23 ;  /* 0x000000174c4e7c20 */ /* 0x000fe20008410000 */
[----:B------:R-:W-:Y:S01]  /*4470*/  FSEL R79, R79, RZ, P3 ;  /* 0x000000ff4f4f7208 */ /* 0x000fe20001800000 */
[----:B------:R-:W-:Y:S01]  /*4480*/  FFMA.FTZ R76, R98, UR10, R84 ;  /* 0x0000000a624c7c23 */ /* 0x000fe20008010054 */
[----:B------:R-:W-:Y:S01]  /*4490*/  FSEL R82, R81, RZ, P2 ;  /* 0x000000ff51527208 */ /* 0x000fe20001000000 */
[----:B------:R-:W-:Y:S01]  /*44a0*/  HADD2.F32 R77, -RZ, R12.H1_H1 ;  /* 0x3000000cff4d7230 */ /* 0x000fe20000004100 */
[----:B------:R-:W-:Y:S01]  /*44b0*/  LOP3.LUT P3, RZ, R117, 0xff, RZ, 0xc0, !PT ;  /* 0x000000ff75ff7812 */ /* 0x000fe2000786c0ff */
[----:B------:R-:W-:Y:S01]  /*44c0*/  FADD.FTZ R76, R95, -R76 ;  /* 0x8000004c5f4c7221 */ /* 0x000fe20000010000 */
[----:B------:R-:W-:-:S02]  /*44d0*/  LOP3.LUT P2, RZ, R121, 0xff, RZ, 0xc0, !PT ;  /* 0x000000ff79ff7812 */ /* 0x000fc4000784c0ff */
[----:B------:R-:W-:Y:S01]  /*44e0*/  FSEL R81, R78, RZ, P3 ;  /* 0x000000ff4e517208 */ /* 0x000fe20001800000 */
[----:B------:R-:W-:Y:S01]  /*44f0*/  FFMA.FTZ R76, R76, UR11, R77 ;  /* 0x0000000b4c4c7c23 */ /* 0x000fe2000801004d */
[----:B------:R-:W-:Y:S02]  /*4500*/  FSEL R74, R78, RZ, P2 ;  /* 0x000000ff4e4a7208 */ /* 0x000fe40001000000 */
[----:B------:R-:W-:Y:S01]  /*4510*/  LOP3.LUT P3, RZ, R121, 0xff00, RZ, 0xc0, !PT ;  /* 0x0000ff0079ff7812 */ /* 0x000fe2000786c0ff */
[----:B------:R-:W-:Y:S01]  /*4520*/  FMUL.FTZ R76, R76, UR23 ;  /* 0x000000174c4c7c20 */ /* 0x000fe20008410000 */
[----:B------:R-:W-:Y:S02]  /*4530*/  LOP3.LUT P2, RZ, R117, 0xff00, RZ, 0xc0, !PT ;  /* 0x0000ff0075ff7812 */ /* 0x000fe4000784c0ff */
[C---:B------:R-:W-:Y:S02]  /*4540*/  FSEL R77, R80.reuse, RZ, P3 ;  /* 0x000000ff504d7208 */ /* 0x040fe40001800000 */
[----:B------:R-:W-:Y:S01]  /*4550*/  FSEL R78, R80, RZ, P2 ;  /* 0x000000ff504e7208 */ /* 0x000fe20001000000 */
[----:B------:R-:W-:Y:S01]  /*4560*/  FMUL.FTZ R80, R73, UR23 ;  /* 0x0000001749507c20 */ /* 0x000fe20008410000 */
[----:B------:R-:W-:Y:S01]  /*4570*/  LOP3.LUT P2, RZ, R116, 0xff0000, RZ, 0xc0, !PT ;  /* 0x00ff000074ff7812 */ /* 0x000fe2000784c0ff */
[----:B------:R-:W-:Y:S01]  /*4580*/  FFMA.FTZ R73, R3, UR10, R84 ;  /* 0x0000000a03497c23 */ /* 0x000fe20008010054 */
[----:B------:R-:W-:-:S02]  /*4590*/  LOP3.LUT P3, RZ, R120, 0xff0000, RZ, 0xc0, !PT ;  /* 0x00ff000078ff7812 */ /* 0x000fc4000786c0ff */
[----:B------:R-:W-:Y:S01]  /*45a0*/  F2FP.F16.F32.PACK_AB R78, R78, R81 ;  /* 0x000000514e4e723e */ /* 0x000fe200000000ff */
[----:B------:R-:W-:Y:S01]  /*45b0*/  FMUL.FTZ R81, R72, UR23 ;  /* 0x0000001748517c20 */ /* 0x000fe20008410000 */
[----:B------:R-:W-:Y:S01]  /*45c0*/  F2FP.F16.F32.PACK_AB R74, R77, R74 ;  /* 0x0000004a4d4a723e */ /* 0x000fe200000000ff */
[----:B------:R-:W-:Y:S01]  /*45d0*/  HADD2.F32 R72, -RZ, R12.H0_H0 ;  /* 0x2000000cff487230 */ /* 0x000fe20000004100 */
[----:B------:R-:W-:Y:S01]  /*45e0*/  FSEL R77, R80, RZ, P2 ;  /* 0x000000ff504d7208 */ /* 0x000fe20001000000 */
[----:B------:R-:W-:Y:S01]  /*45f0*/  FADD.FTZ R73, R96, -R73 ;  /* 0x8000004960497221 */ /* 0x000fe20000010000 */
[----:B------:R-:W-:Y:S02]  /*4600*/  FSEL R80, R80, RZ, P3 ;  /* 0x000000ff50507208 */ /* 0x000fe40001800000 */
[----:B------:R-:W-:Y:S01]  /*4610*/  LOP3.LUT P2, RZ, R116, 0xff000000, RZ, 0xc0, !PT ;  /* 0xff00000074ff7812 */ /* 0x000fe2000784c0ff */
[----:B------:R-:W-:Y:S01]  /*4620*/  FFMA.FTZ R72, R73, UR11, R72 ;  /* 0x0000000b49487c23 */ /* 0x000fe20008010048 */
        /* <DEDUP_REMOVED lines=16> */
[----:B------:R-:W-:Y:S01]  /*4730*/  F2FP.F16.F32.PACK_AB R76, R81, R76 ;  /* 0x0000004c514c723e */ /* 0x000fe200000000ff */
[----:B------:R-:W-:Y:S06]  /*4740*/  BRA `(.L_x_1411) ;  /* 0x0000001800607947 */ /* 0x000fec0003800000 */
.L_x_1409:
        /* <DEDUP_REMOVED lines=15> */
[--C-:B------:R-:W-:Y:S01]  /*4840*/  FFMA.FTZ R69, R10, UR10, R84.reuse ;  /* 0x0000000a0a457c23 */ /* 0x100fe20008010054 */
[C---:B------:R-:W-:Y:S01]  /*4850*/  FMUL.FTZ R73, R68.reuse, UR23 ;  /* 0x0000001744497c20 */ /* 0x040fe20008410000 */
[----:B------:R-:W-:Y:S01]  /*4860*/  FMUL.FTZ R72, R71, UR23 ;  /* 0x0000001747487c20 */ /* 0x000fe20008410000 */
[----:B------:R-:W-:Y:S01]  /*4870*/  F2FP.F16.F32.PACK_AB R71, R68, R71 ;  /* 0x000000474447723e */ /* 0x000fe200000000ff */
[----:B------:R-:W-:Y:S01]  /*4880*/  FADD.FTZ R69, R8, -R69 ;  /* 0x8000004508457221 */ /* 0x000fe20000010000 */
[----:B------:R-:W-:Y:S01]  /*4890*/  FMUL.FTZ R70, R70, UR11 ;  /* 0x0000000b46467c20 */ /* 0x000fe20008410000 */
[----:B------:R-:W-:Y:S01]  /*48a0*/  FSEL R68, R73, RZ, P2 ;  /* 0x000000ff49447208 */ /* 0x000fe20001000000 */
[----:B------:R-:W-:Y:S01]  /*48b0*/  FFMA.FTZ R83, R3, UR10, R84 ;  /* 0x0000000a03537c23 */ /* 0x000fe20008010054 */
[----:B------:R-:W-:Y:S01]  /*48c0*/  ISETP.GE.U32.AND P2, PT, R116, RZ, PT ;  /* 0x000000ff7400720c */ /* 0x000fe20003f46070 */
[----:B------:R-:W-:Y:S01]  /*48d0*/  FMUL.FTZ R69, R69, UR11 ;  /* 0x0000000b45457c20 */ /* 0x000fe20008410000 */
[----:B------:R-:W-:-:S02]  /*48e0*/  FSEL R75, R72, RZ, P3 ;  /* 0x000000ff484b7208 */ /* 0x000fc40001800000 */
[----:B------:R-:W-:Y:S02]  /*48f0*/  ISETP.GE.U32.AND.EX P2, PT, R117, 0x1000000, PT, P2 ;  /* 0x010000007500780c */ /* 0x000fe40003f46120 */
[----:B------:R-:W-:Y:S01]  /*4900*/  F2FP.F16.F32.PACK_AB R75, R68, R75 ;  /* 0x0000004b444b723e */ /* 0x000fe200000000ff */
[----:B------:R-:W-:Y:S01]  /*4910*/  FMUL.FTZ R68, R70, UR23 ;  /* 0x0000001746447c20 */ /* 0x000fe20008410000 */
[----:B------:R-:W-:Y:S02]  /*4920*/  FSEL R76, R73, RZ, P2 ;  /* 0x000000ff494c7208 */ /* 0x000fe40001000000 */
[C---:B------:R-:W-:Y:S02]  /*4930*/  LOP3.LUT P3, RZ, R117.reuse, 0xff0000, RZ, 0xc0, !PT ;  /* 0x00ff000075ff7812 */ /* 0x040fe4000786c0ff */
[----:B------:R-:W-:Y:S02]  /*4940*/  LOP3.LUT P2, RZ, R117, 0xff, RZ, 0xc0, !PT ;  /* 0x000000ff75ff7812 */ /* 0x000fe4000784c0ff */
[C---:B------:R-:W-:Y:S01]  /*4950*/  F2FP.F16.F32.PACK_AB R70, R69.reuse, R70 ;  /* 0x000000464546723e */ /* 0x040fe200000000ff */
[----:B------:R-:W-:Y:S01]  /*4960*/  FMUL.FTZ R69, R69, UR23 ;  /* 0x0000001745457c20 */ /* 0x000fe20008410000 */
[----:B------:R-:W-:Y:S01]  /*4970*/  FSEL R79, R72, RZ, P3 ;  /* 0x000000ff484f7208 */ /* 0x000fe20001800000 */
[----:B------:R-:W-:Y:S01]  /*4980*/  FFMA.FTZ R72, R97, UR10, R84 ;  /* 0x0000000a61487c23 */ /* 0x000fe20008010054 */
[----:B------:R-:W-:-:S02]  /*4990*/  FSEL R78, R68, RZ, P2 ;  /* 0x000000ff444e7208 */ /* 0x000fc40001000000 */
[----:B------:R-:W-:Y:S01]  /*49a0*/  LOP3.LUT P3, RZ, R121, 0xff, RZ, 0xc0, !PT ;  /* 0x000000ff79ff7812 */ /* 0x000fe2000786c0ff */
[----:B------:R-:W-:Y:S01]  /*49b0*/  FADD.FTZ R72, R93, -R72 ;  /* 0x800000485d487221 */ /* 0x000fe20000010000 */
[----:B------:R-:W-:Y:S02]  /*49c0*/  LOP3.LUT P2, RZ, R121, 0xff00, RZ, 0xc0, !PT ;  /* 0x0000ff0079ff7812 */ /* 0x000fe4000784c0ff */
[----:B------:R-:W-:Y:S02]  /*49d0*/  FSEL R74, R68, RZ, P3 ;  /* 0x000000ff444a7208 */ /* 0x000fe40001800000 */
[----:B------:R-:W-:Y:S02]  /*49e0*/  FSEL R77, R69, RZ, P2 ;  /* 0x000000ff454d7208 */ /* 0x000fe40001000000 */
[----:B------:R-:W-:Y:S02]  /*49f0*/  LOP3.LUT P3, RZ, R117, 0xff00, RZ, 0xc0, !PT ;  /* 0x0000ff0075ff7812 */ /* 0x000fe4000786c0ff */
[----:B------:R-:W-:Y:S01]  /*4a00*/  F2FP.F16.F32.PACK_AB R74, R77, R74 ;  /* 0x0000004a4d4a723e */ /* 0x000fe200000000ff */
[--C-:B------:R-:W-:Y:S01]  /*4a10*/  FFMA.FTZ R77, R94, UR10, R84.reuse ;  /* 0x0000000a5e4d7c23 */ /* 0x100fe20008010054 */
[----:B------:R-:W-:Y:S01]  /*4a20*/  FSEL R73, R69, RZ, P3 ;  /* 0x000000ff45497208 */ /* 0x000fe20001800000 */
[----:B------:R-:W-:Y:S01]  /*4a30*/  FMUL.FTZ R69, R72, UR11 ;  /* 0x0000000b48457c20 */ /* 0x000fe20008410000 */
[----:B------:R-:W-:Y:S01]  /*4a40*/  FFMA.FTZ R72, R98, UR10, R84 ;  /* 0x0000000a62487c23 */ /* 0x000fe20008010054 */
[----:B------:R-:W-:Y:S01]  /*4a50*/  FADD.FTZ R77, R92, -R77 ;  /* 0x8000004d5c4d7221 */ /* 0x000fe20000010000 */
[----:B------:R-:W-:Y:S01]  /*4a60*/  F2FP.F16.F32.PACK_AB R78, R73, R78 ;  /* 0x0000004e494e723e */ /* 0x000fe200000000ff */
[----:B------:R-:W-:Y:S01]  /*4a70*/  FMUL.FTZ R68, R69, UR23 ;  /* 0x0000001745447c20 */ /* 0x000fe20008410000 */
[----:B------:R-:W-:Y:S01]  /*4a80*/  FADD.FTZ R73, R95, -R72 ;  /* 0x800000485f497221 */ /* 0x000fe20000010000 */
[----:B------:R-:W-:Y:S01]  /*4a90*/  FMUL.FTZ R72, R77, UR11 ;  /* 0x0000000b4d487c20 */ /* 0x000fe20008410000 */
[----:B------:R-:W-:-:S02]  /*4aa0*/  LOP3.LUT P2, RZ, R116, 0xff0000, RZ, 0xc0, !PT ;  /* 0x00ff000074ff7812 */ /* 0x000fc4000784c0ff */
        /* <DEDUP_REMOVED lines=8> */
[----:B------:R-:W-:Y:S02]  /*4b30*/  LOP3.LUT P2, RZ, R116, 0xff000000, RZ, 0xc0, !PT ;  /* 0xff00000074ff7812 */ /* 0x000fe4000784c0ff */
[----:B------:R-:W-:-:S02]  /*4b40*/  LOP3.LUT P3, RZ, R120, 0xff000000, RZ, 0xc0, !PT ;  /* 0xff00000078ff7812 */ /* 0x000fc4000786c0ff */
[----:B------:R-:W-:Y:S01]  /*4b50*/  F2FP.F16.F32.PACK_AB R79, R76, R79 ;  /* 0x0000004f4c4f723e */ /* 0x000fe200000000ff */
[----:B------:R-:W-:Y:S01]  /*4b60*/  FMUL.FTZ R76, R73, UR23 ;  /* 0x00000017494c7c20 */ /* 0x000fe20008410000 */
        /* <DEDUP_REMOVED lines=17> */
.L_x_1412:
[--C-:B------:R-:W-:Y:S01]  /*4c80*/  FFMA.FTZ R72, R4, UR10, R84.reuse ;  /* 0x0000000a04487c23 */ /* 0x100fe20008010054 */
[----:B------:R-:W-:Y:S01]  /*4c90*/  FFMA.FTZ R73, R7, UR10, R84 ;  /* 0x0000000a07497c23 */ /* 0x000fe20008010054 */
[----:B------:R-:W-:Y:S02]  /*4ca0*/  ISETP.GE.U32.AND P2, PT, R120, RZ, PT ;  /* 0x000000ff7800720c */ /* 0x000fe40003f46070 */
[----:B------:R-:W-:Y:S01]  /*4cb0*/  FADD.FTZ R72, R5, -R72 ;  /* 0x8000004805487221 */ /* 0x000fe20000010000 */
[----:B------:R-:W-:Y:S01]  /*4cc0*/  FADD.FTZ R73, R6, -R73 ;  /* 0x8000004906497221 */ /* 0x000fe20000010000 */
[----:B------:R-:W-:Y:S02]  /*4cd0*/  LOP3.LUT P3, RZ, R121, 0xff0000, RZ, 0xc0, !PT ;  /* 0x00ff000079ff7812 */ /* 0x000fe4000786c0ff */
[----:B------:R-:W-:Y:S01]  /*4ce0*/  FMUL.FTZ R72, R72, UR11 ;  /* 0x0000000b48487c20 */ /* 0x000fe20008410000 */
[----:B------:R-:W-:Y:S01]  /*4cf0*/  FMUL.FTZ R73, R73, UR11 ;  /* 0x0000000b49497c20 */ /* 0x000fe20008410000 */
[----:B------:R-:W-:-:S02]  /*4d00*/  ISETP.GE.U32.AND.EX P2, PT, R121, 0x1000000, PT, P2 ;  /* 0x010000007900780c */ /* 0x000fc40003f46120 */
[----:B------:R-:W-:Y:S01]  /*4d10*/  FMUL.FTZ R77, R72, UR23 ;  /* 0x00000017484d7c20 */ /* 0x000fe20008410000 */
[--C-:B------:R-:W-:Y:S01]  /*4d20*/  FFMA.FTZ R72, R11, UR10, R84.reuse ;  /* 0x0000000a0b487c23 */ /* 0x100fe20008010054 */
[----:B------:R-:W-:Y:S01]  /*4d30*/  FMUL.FTZ R76, R73, UR23 ;  /* 0x00000017494c7c20 */ /* 0x000fe20008410000 */
[----:B------:R-:W-:Y:S02]  /*4d40*/  FFMA.FTZ R73, R10, UR10, R84 ;  /* 0x0000000a0a497c23 */ /* 0x000fe40008010054 */
[----:B------:R-:W-:Y:S01]  /*4d50*/  FADD.FTZ R72, R9, -R72 ;  /* 0x8000004809487221 */ /* 0x000fe20000010000 */
[----:B------:R-:W-:Y:S01]  /*4d60*/  FSEL R74, R77, RZ, P2 ;  /* 0x000000ff4d4a7208 */ /* 0x000fe20001000000 */
[----:B------:R-:W-:Y:S01]  /*4d70*/  FADD.FTZ R73, R8, -R73 ;  /* 0x8000004908497221 */ /* 0x000fe20000010000 */
[----:B------:R-:W-:Y:S01]  /*4d80*/  FSEL R75, R76, RZ, P3 ;  /* 0x000000ff4c4b7208 */ /* 0x000fe20001800000 */
[----:B------:R-:W-:Y:S01]  /*4d90*/  FMUL.FTZ R72, R72, UR11 ;  /* 0x0000000b48487c20 */ /* 0x000fe20008410000 */
[----:B------:R-:W-:-:S02]  /*4da0*/  ISETP.GE.U32.AND P2, PT, R116, RZ, PT ;  /* 0x000000ff7400720c */ /* 0x000fc40003f46070 */
[----:B------:R-:W-:Y:S02]  /*4db0*/  LOP3.LUT P3, RZ, R117, 0xff0000, RZ, 0xc0, !PT ;  /* 0x00ff000075ff7812 */ /* 0x000fe4000786c0ff */
[----:B------:R-:W-:Y:S01]  /*4dc0*/  F2FP.F16.F32.PACK_AB R75, R74, R75 ;  /* 0x0000004b4a4b723e */ /* 0x000fe200000000ff */
[----:B------:R-:W-:Y:S01]  /*4dd0*/  FMUL.FTZ R74, R73, UR11 ;  /* 0x0000000b494a7c20 */ /* 0x000fe20008410000 */
[C---:B------:R-:W-:Y:S01]  /*4de0*/  ISETP.GE.U32.AND.EX P2, PT, R117.reuse, 0x1000000, PT, P2 ;  /* 0x010000007500780c */ /* 0x040fe20003f46120 */
[----:B------:R-:W-:Y:S01]  /*4df0*/  FMUL.FTZ R73, R72, UR23 ;  /* 0x0000001748497c20 */ /* 0x000fe20008410000 */
[----:B------:R-:W-:Y:S01]  /*4e00*/  FSEL R79, R76, RZ, P3 ;  /* 0x000000ff4c4f7208 */ /* 0x000fe20001800000 */
[----:B------:R-:W-:Y:S01]  /*4e10*/  FMUL.FTZ R76, R74, UR23 ;  /* 0x000000174a4c7c20 */ /* 0x000fe20008410000 */
[----:B------:R-:W-:Y:S01]  /*4e20*/  LOP3.LUT P3, RZ, R117, 0xff, RZ, 0xc0, !PT ;  /* 0x000000ff75ff7812 */ /* 0x000fe2000786c0ff */
[--C-:B------:R-:W-:Y:S01]  /*4e30*/  FFMA.FTZ R72, R97, UR10, R84.reuse ;  /* 0x0000000a61487c23 */ /* 0x100fe20008010054 */
[----:B------:R-:W-:Y:S01]  /*4e40*/  FSEL R80, R77, RZ, P2 ;  /* 0x000000ff4d507208 */ /* 0x000fe20001000000 */
[----:B------:R-:W-:Y:S01]  /*4e50*/  FFMA.FTZ R77, R94, UR10, R84 ;  /* 0x0000000a5e4d7c23 */ /* 0x000fe20008010054 */
[----:B------:R-:W-:Y:S01]  /*4e60*/  LOP3.LUT P2, RZ, R121, 0xff, RZ, 0xc0, !PT ;  /* 0x000000ff79ff7812 */ /* 0x000fe2000784c0ff */
[----:B------:R-:W-:Y:S01]  /*4e70*/  FADD.FTZ R72, R93, -R72 ;  /* 0x800000485d487221 */ /* 0x000fe20000010000 */
[----:B------:R-:W-:Y:S01]  /*4e80*/  FSEL R78, R73, RZ, P3 ;  /* 0x000000ff494e7208 */ /* 0x000fe20001800000 */
[----:B------:R-:W-:Y:S01]  /*4e90*/  FADD.FTZ R77, R92, -R77 ;  /* 0x8000004d5c4d7221 */ /* 0x000fe20000010000 */
[----:B------:R-:W-:-:S02]  /*4ea0*/  LOP3.LUT P3, RZ, R121, 0xff00, RZ, 0xc0, !PT ;  /* 0x0000ff0079ff7812 */ /* 0x000fc4000786c0ff */
[----:B------:R-:W-:Y:S02]  /*4eb0*/  FSEL R74, R73, RZ, P2 ;  /* 0x000000ff494a7208 */ /* 0x000fe40001000000 */
[----:B------:R-:W-:Y:S02]  /*4ec0*/  FSEL R73, R76, RZ, P3 ;  /* 0x000000ff4c497208 */ /* 0x000fe40001800000 */
[----:B------:R-:W-:Y:S02]  /*4ed0*/  LOP3.LUT P2, RZ, R117, 0xff00, RZ, 0xc0, !PT ;  /* 0x0000ff0075ff7812 */ /* 0x000fe4000784c0ff */
[----:B------:R-:W-:Y:S01]  /*4ee0*/  F2FP.F16.F32.PACK_AB R74, R73, R74 ;  /* 0x0000004a494a723e */ /* 0x000fe200000000ff */
[----:B------:R-:W-:Y:S01]  /*4ef0*/  FMUL.FTZ R73, R72, UR11 ;  /* 0x0000000b48497c20 */ /* 0x000fe20008410000 */
[----:B------:R-:W-:Y:S01]  /*4f00*/  FFMA.FTZ R72, R98, UR10, R84 ;  /* 0x0000000a62487c23 */ /* 0x000fe20008010054 */
[----:B------:R-:W-:Y:S01]  /*4f10*/  F2FP.F16.F32.PACK_AB R79, R80, R79 ;  /* 0x0000004f504f723e */ /* 0x000fe200000000ff */
[----:B------:R-:W-:Y:S01]  /*4f20*/  FMUL.FTZ R80, R77, UR11 ;  /* 0x0000000b4d507c20 */ /* 0x000fe20008410000 */
[----:B------:R-:W-:Y:S01]  /*4f30*/  FSEL R81, R76, RZ, P2 ;  /* 0x000000ff4c517208 */ /* 0x000fe20001000000 */
[----:B------:R-:W-:Y:S01]  /*4f40*/  FMUL.FTZ R76, R73, UR23 ;  /* 0x00000017494c7c20 */ /* 0x000fe20008410000 */
[----:B------:R-:W-:Y:S01]  /*4f50*/  LOP3.LUT P2, RZ, R116, 0xff0000, RZ, 0xc0, !PT ;  /* 0x00ff000074ff7812 */ /* 0x000fe2000784c0ff */
[----:B------:R-:W-:Y:S01]  /*4f60*/  FADD.FTZ R72, R95, -R72 ;  /* 0x800000485f487221 */ /* 0x000fe20000010000 */
[----:B------:R-:W-:Y:S01]  /*4f70*/  LOP3.LUT P3, RZ, R120, 0xff0000, RZ, 0xc0, !PT ;  /* 0x00ff000078ff7812 */ /* 0x000fe2000786c0ff */
[----:B------:R-:W-:Y:S01]  /*4f80*/  FFMA.FTZ R73, R3, UR10, R84 ;  /* 0x0000000a03497c23 */ /* 0x000fe20008010054 */
[----:B------:R-:W-:Y:S01]  /*4f90*/  F2FP.F16.F32.PACK_AB R78, R81, R78 ;  /* 0x0000004e514e723e */ /* 0x000fe200000000ff */
        /* <DEDUP_REMOVED lines=18> */
[----:B------:R-:W-:Y:S02]  /*50c0*/  F2FP.F16.F32.PACK_AB R73, R85, R80 ;  /* 0x000000505549723e */ /* 0x000fe400000000ff */
[C---:B------:R-:W-:Y:S02]  /*50d0*/  FSEL R80, R72.reuse, RZ, P2 ;  /* 0x000000ff48507208 */ /* 0x040fe40001000000 */
[----:B------:R-:W-:Y:S02]  /*50e0*/  FSEL R76, R72, RZ, P3 ;  /* 0x000000ff484c7208 */ /* 0x000fe40001800000 */
[----:B------:R-:W-:Y:S02]  /*50f0*/  F2FP.F16.F32.PACK_AB R77, R82, R77 ;  /* 0x0000004d524d723e */ /* 0x000fe400000000ff */
[----:B------:R-:W-:-:S02]  /*5100*/  F2FP.F16.F32.PACK_AB R72, R83, R80 ;  /* 0x000000505348723e */ /* 0x000fc400000000ff */
[----:B------:R-:W-:Y:S01]  /*5110*/  F2FP.F16.F32.PACK_AB R76, R81, R76 ;  /* 0x0000004c514c723e */ /* 0x000fe200000000ff */
[----:B------:R-:W-:Y:S06]  /*5120*/  BRA `(.L_x_1411) ;  /* 0x0000000c00e87947 */ /* 0x000fec0003800000 */
.L_x_1408:
        /* <DEDUP_REMOVED lines=8> */
[--C-:B------:R-:W-:Y:S01]  /*51b0*/  FFMA.FTZ R68, R11, UR10, R84.reuse ;  /* 0x0000000a0b447c23 */ /* 0x100fe20008010054 */
[--C-:B------:R-:W-:Y:S01]  /*51c0*/  FFMA.FTZ R71, R10, UR10, R84.reuse ;  /* 0x0000000a0a477c23 */ /* 0x100fe20008010054 */
[----:B------:R-:W-:Y:S01]  /*51d0*/  FFMA.FTZ R79, R7, UR10, R84 ;  /* 0x0000000a074f7c23 */ /* 0x000fe20008010054 */
[--C-:B------:R-:W-:Y:S02]  /*51e0*/  HADD2.F32 R69, -RZ, R14.reuse.H0_H0 ;  /* 0x2000000eff457230 */ /* 0x100fe40000004100 */
[----:B------:R-:W-:Y:S01]  /*51f0*/  FADD.FTZ R78, R5, -R76 ;  /* 0x8000004c054e7221 */ /* 0x000fe20000010000 */
[----:B------:R-:W-:Y:S02]  /*5200*/  HADD2.F32 R77, -RZ, R14.H1_H1 ;  /* 0x3000000eff4d7230 */ /* 0x000fe40000004100 */
[----:B------:R-:W-:Y:S01]  /*5210*/  FADD.FTZ R68, R9, -R68 ;  /* 0x8000004409447221 */ /* 0x000fe20000010000 */
[----:B------:R-:W-:-:S02]  /*5220*/  HADD2.F32 R70, -RZ, R15.H0_H0 ;  /* 0x2000000fff467230 */ /* 0x000fc40000004100 */
[----:B------:R-:W-:Y:S01]  /*5230*/  FADD.FTZ R76, R8, -R71 ;  /* 0x80000047084c7221 */ /* 0x000fe20000010000 */
[----:B------:R-:W-:Y:S01]  /*5240*/  FADD.FTZ R79, R6, -R79 ;  /* 0x8000004f064f7221 */ /* 0x000fe20000010000 */
[----:B------:R-:W-:Y:S02]  /*5250*/  HADD2.F32 R81, -RZ, R15.H1_H1 ;  /* 0x3000000fff517230 */ /* 0x000fe40000004100 */
[----:B------:R-:W-:Y:S01]  /*5260*/  FFMA.FTZ R69, R68, UR11, R69 ;  /* 0x0000000b44457c23 */ /* 0x000fe20008010045 */
[----:B------:R-:W-:Y:S01]  /*5270*/  FFMA.FTZ R68, R76, UR11, R77 ;  /* 0x0000000b4c447c23 */ /* 0x000fe2000801004d */
[----:B------:R-:W-:Y:S01]  /*5280*/  FFMA.FTZ R71, R79, UR11, R70 ;  /* 0x0000000b4f477c23 */ /* 0x000fe20008010046 */
[--C-:B------:R-:W-:Y:S01]  /*5290*/  FFMA.FTZ R76, R97, UR10, R84.reuse ;  /* 0x0000000a614c7c23 */ /* 0x100fe20008010054 */
[----:B------:R-:W-:Y:S01]  /*52a0*/  FFMA.FTZ R79, R94, UR10, R84 ;  /* 0x0000000a5e4f7c23 */ /* 0x000fe20008010054 */
[----:B------:R-:W-:Y:S01]  /*52b0*/  FFMA.FTZ R70, R78, UR11, R81 ;  /* 0x0000000b4e467c23 */ /* 0x000fe20008010051 */
[----:B------:R-:W-:-:S02]  /*52c0*/  HADD2.F32 R81, -RZ, R13.H0_H0 ;  /* 0x2000000dff517230 */ /* 0x000fc40000004100 */
[----:B------:R-:W-:Y:S01]  /*52d0*/  FFMA.FTZ R77, R3, UR10, R84 ;  /* 0x0000000a034d7c23 */ /* 0x000fe20008010054 */
[----:B------:R-:W-:Y:S02]  /*52e0*/  HADD2.F32 R83, -RZ, R13.H1_H1 ;  /* 0x3000000dff537230 */ /* 0x000fe40000004100 */
[----:B------:R-:W-:Y:S01]  /*52f0*/  FADD.FTZ R78, R93, -R76 ;  /* 0x8000004c5d4e7221 */ /* 0x000fe20000010000 */
[----:B------:R-:W-:Y:S01]  /*5300*/  FADD.FTZ R80, R92, -R79 ;  /* 0x8000004f5c507221 */ /* 0x000fe20000010000 */
[--C-:B------:R-:W-:Y:S02]  /*5310*/  HADD2.F32 R79, -RZ, R12.reuse.H0_H0 ;  /* 0x2000000cff4f7230 */ /* 0x100fe40000004100 */
[----:B------:R-:W-:Y:S01]  /*5320*/  FADD.FTZ R76, R96, -R77 ;  /* 0x8000004d604c7221 */ /* 0x000fe20000010000 */
[----:B------:R-:W-:Y:S01]  /*5330*/  FFMA.FTZ R84, R98, UR10, R84 ;  /* 0x0000000a62547c23 */ /* 0x000fe20008010054 */
[----:B------:R-:W-:Y:S01]  /*5340*/  FFMA.FTZ R77, R78, UR11, R81 ;  /* 0x0000000b4e4d7c23 */ /* 0x000fe20008010051 */
[----:B------:R-:W-:Y:S01]  /*5350*/  ISETP.GE.U32.AND P2, PT, R116, RZ, PT ;  /* 0x000000ff7400720c */ /* 0x000fe20003f46070 */
[----:B------:R-:W-:Y:S01]  /*5360*/  FFMA.FTZ R78, R80, UR11, R83 ;  /* 0x0000000b504e7c23 */ /* 0x000fe20008010053 */
[----:B------:R-:W-:-:S02]  /*5370*/  HADD2.F32 R80, -RZ, R12.H1_H1 ;  /* 0x3000000cff507230 */ /* 0x000fc40000004100 */
[----:B------:R-:W-:Y:S01]  /*5380*/  FFMA.FTZ R76, R76, UR11, R79 ;  /* 0x0000000b4c4c7c23 */ /* 0x000fe2000801004f */
[----:B------:R-:W-:Y:S01]  /*5390*/  FADD.FTZ R81, R95, -R84 ;  /* 0x800000545f517221 */ /* 0x000fe20000010000 */
[C---:B------:R-:W-:Y:S01]  /*53a0*/  FMUL.FTZ R82, R70.reuse, UR23 ;  /* 0x0000001746527c20 */ /* 0x040fe20008410000 */
[----:B------:R-:W-:Y:S01]  /*53b0*/  FMUL.FTZ R79, R71, UR23 ;  /* 0x00000017474f7c20 */ /* 0x000fe20008410000 */
[----:B------:R-:W-:Y:S01]  /*53c0*/  ISETP.GE.U32.AND.EX P2, PT, R117, 0x1000000, PT, P2 ;  /* 0x010000007500780c */ /* 0x000fe20003f46120 */
[----:B------:R-:W-:Y:S01]  /*53d0*/  FFMA.FTZ R81, R81, UR11, R80 ;  /* 0x0000000b51517c23 */ /* 0x000fe20008010050 */
[----:B------:R-:W-:Y:S01]  /*53e0*/  LOP3.LUT P3, RZ, R117, 0xff0000, RZ, 0xc0, !PT ;  /* 0x00ff000075ff7812 */ /* 0x000fe2000786c0ff */
[----:B------:R-:W-:Y:S01]  /*53f0*/  FMUL.FTZ R80, R69, UR23 ;  /* 0x0000001745507c20 */ /* 0x000fe20008410000 */
[----:B------:R-:W-:Y:S02]  /*5400*/  F2FP.F16.F32.PACK_AB R71, R70, R71 ;  /* 0x000000474647723e */ /* 0x000fe400000000ff */
[C---:B------:R-:W-:Y:S01]  /*5410*/  F2FP.F16.F32.PACK_AB R70, R68.reuse, R69 ;  /* 0x000000454446723e */ /* 0x040fe200000000ff */
[----:B------:R-:W-:Y:S01]  /*5420*/  FMUL.FTZ R69, R68, UR23 ;  /* 0x0000001744457c20 */ /* 0x000fe20008410000 */
[----:B------:R-:W-:Y:S01]  /*5430*/  FSEL R82, R82, RZ, P2 ;  /* 0x000000ff52527208 */ /* 0x000fe20001000000 */
[----:B------:R-:W-:Y:S01]  /*5440*/  FMUL.FTZ R68, R77, UR23 ;  /* 0x000000174d447c20 */ /* 0x000fe20008410000 */
[----:B------:R-:W-:-:S02]  /*5450*/  FSEL R79, R79, RZ, P3 ;  /* 0x000000ff4f4f7208 */ /* 0x000fc40001800000 */
[C---:B------:R-:W-:Y:S02]  /*5460*/  LOP3.LUT P3, RZ, R117.reuse, 0xff, RZ, 0xc0, !PT ;  /* 0x000000ff75ff7812 */ /* 0x040fe4000786c0ff */
[----:B------:R-:W-:Y:S02]  /*5470*/  LOP3.LUT P2, RZ, R117, 0xff00, RZ, 0xc0, !PT ;  /* 0x0000ff0075ff7812 */ /* 0x000fe4000784c0ff */
[----:B------:R-:W-:Y:S02]  /*5480*/  F2FP.F16.F32.PACK_AB R79, R82, R79 ;  /* 0x0000004f524f723e */ /* 0x000fe400000000ff */
[----:B------:R-:W-:Y:S02]  /*5490*/  FSEL R82, R80, RZ, P3 ;  /* 0x000000ff50527208 */ /* 0x000fe40001800000 */
[----:B------:R-:W-:Y:S02]  /*54a0*/  FSEL R85, R69, RZ, P2 ;  /* 0x000000ff45557208 */ /* 0x000fe40001000000 */
[----:B------:R-:W-:-:S02]  /*54b0*/  LOP3.LUT P3, RZ, R116, 0xff0000, RZ, 0xc0, !PT ;  /* 0x00ff000074ff7812 */ /* 0x000fc4000786c0ff */
[C---:B------:R-:W-:Y:S01]  /*54c0*/  F2FP.F16.F32.PACK_AB R69, R78.reuse, R77 ;  /* 0x0000004d4e45723e */ /* 0x040fe200000000ff */
[----:B------:R-:W-:Y:S01]  /*54d0*/  FMUL.FTZ R78, R78, UR23 ;  /* 0x000000174e4e7c20 */ /* 0x000fe20008410000 */
[----:B------:R-:W-:Y:S01]  /*54e0*/  LOP3.LUT P2, RZ, R116, 0xff000000, RZ, 0xc0, !PT ;  /* 0xff00000074ff7812 */ /* 0x000fe2000784c0ff */
[----:B------:R-:W-:Y:S01]  /*54f0*/  FMUL.FTZ R77, R76, UR23 ;  /* 0x000000174c4d7c20 */ /* 0x000fe20008410000 */
[----:B------:R-:W-:Y:S02]  /*5500*/  FSEL R80, R68, RZ, P3 ;  /* 0x000000ff44507208 */ /* 0x000fe40001800000 */
[C---:B------:R-:W-:Y:S01]  /*5510*/  F2FP.F16.F32.PACK_AB R68, R81.reuse, R76 ;  /* 0x0000004c5144723e */ /* 0x040fe200000000ff */
[----:B------:R-:W-:Y:S01]  /*5520*/  FMUL.FTZ R81, R81, UR23 ;  /* 0x0000001751517c20 */ /* 0x000fe20008410000 */
[----:B------:R-:W-:Y:S02]  /*5530*/  FSEL R83, R78, RZ, P2 ;  /* 0x000000ff4e537208 */ /* 0x000fe40001000000 */
[----:B------:R-:W-:-:S02]  /*5540*/  LOP3.LUT P3, RZ, R116, 0xff, RZ, 0xc0, !PT ;  /* 0x000000ff74ff7812 */ /* 0x000fc4000786c0ff */
[----:B------:R-:W-:Y:S02]  /*5550*/  LOP3.LUT P2, RZ, R116, 0xff00, RZ, 0xc0, !PT ;  /* 0x0000ff0074ff7812 */ /* 0x000fe4000784c0ff */
[----:B------:R-:W-:Y:S02]  /*5560*/  FSEL R76, R77, RZ, P3 ;  /* 0x000000ff4d4c7208 */ /* 0x000fe40001800000 */
[----:B------:R-:W-:Y:S02]  /*5570*/  FSEL R81, R81, RZ, P2 ;  /* 0x000000ff51517208 */ /* 0x000fe40001000000 */
[----:B------:R-:W-:Y:S02]  /*5580*/  F2FP.F16.F32.PACK_AB R78, R85, R82 ;  /* 0x00000052554e723e */ /* 0x000fe400000000ff */
[----:B------:R-:W-:Y:S02]  /*5590*/  F2FP.F16.F32.PACK_AB R77, R83, R80 ;  /* 0x00000050534d723e */ /* 0x000fe400000000ff */
[----:B------:R-:W-:Y:S01]  /*55a0*/  F2FP.F16.F32.PACK_AB R76, R81, R76 ;  /* 0x0000004c514c723e */ /* 0x000fe200000000ff */
[----:B------:R-:W-:Y:S06]  /*55b0*/  BRA `(.L_x_1411) ;  /* 0x0000000800c47947 */ /* 0x000fec0003800000 */
.L_x_1414:
[--C-:B------:R-:W-:Y:S01]  /*55c0*/  FFMA.FTZ R77, R7, UR10, R84.reuse ;  /* 0x0000000a074d7c23 */ /* 0x100fe20008010054 */
[----:B------:R-:W-:Y:S01]  /*55d0*/  FFMA.FTZ R78, R4, UR10, R84 ;  /* 0x0000000a044e7c23 */ /* 0x000fe20008010054 */
[--C-:B------:R-:W-:Y:S01]  /*55e0*/  HADD2.F32 R76, -RZ, R15.reuse.H0_H0 ;  /* 0x2000000fff4c7230 */ /* 0x100fe20000004100 */
[----:B------:R-:W-:Y:S01]  /*55f0*/  ISETP.GE.U32.AND P2, PT, R116, RZ, PT ;  /* 0x000000ff7400720c */ /* 0x000fe20003f46070 */
[----:B------:R-:W-:Y:S01]  /*5600*/  FADD.FTZ R77, R6, -R77 ;  /* 0x8000004d064d7221 */ /* 0x000fe20000010000 */
[----:B------:R-:W-:Y:S02]  /*5610*/  HADD2.F32 R79, -RZ, R15.H1_H1 ;  /* 0x3000000fff4f7230 */ /* 0x000fe40000004100 */
[----:B------:R-:W-:Y:S01]  /*5620*/  FADD.FTZ R78, R5, -R78 ;  /* 0x8000004e054e7221 */ /* 0x000fe20000010000 */
[----:B------:R-:W-:Y:S01]  /*5630*/  LOP3.LUT P3, RZ, R117, 0xff0000, RZ, 0xc0, !PT ;  /* 0x00ff000075ff7812 */ /* 0x000fe2000786c0ff */
[----:B------:R-:W-:Y:S01]  /*5640*/  FFMA.FTZ R76, R77, UR11, R76 ;  /* 0x0000000b4d4c7c23 */ /* 0x000fe2000801004c */
[----:B------:R-:W-:Y:S01]  /*5650*/  ISETP.GE.U32.AND.EX P2, PT, R117, 0x1000000, PT, P2 ;  /* 0x010000007500780c */ /* 0x000fe20003f46120 */
[----:B------:R-:W-:Y:S01]  /*5660*/  FFMA.FTZ R78, R78, UR11, R79 ;  /* 0x0000000b4e4e7c23 */ /* 0x000fe2000801004f */
[----:B------:R-:W-:Y:S01]  /*5670*/  FFMA.FTZ R81, R10, UR10, R84 ;  /* 0x0000000a0a517c23 */ /* 0x000fe20008010054 */
[----:B------:R-:W-:Y:S01]  /*5680*/  FMUL.FTZ R76, R76, UR23 ;  /* 0x000000174c4c7c20 */ /* 0x000fe20008410000 */
[----:B------:R-:W-:-:S02]  /*5690*/  HADD2.F32 R77, -RZ, R14.H0_H0 ;  /* 0x2000000eff4d7230 */ /* 0x000fc40000004100 */
[----:B------:R-:W-:Y:S01]  /*56a0*/  FMUL.FTZ R78, R78, UR23 ;  /* 0x000000174e4e7c20 */ /* 0x000fe20008410000 */
[----:B------:R-:W-:Y:S02]  /*56b0*/  HADD2.F32 R83, -RZ, R14.H1_H1 ;  /* 0x3000000eff537230 */ /* 0x000fe40000004100 */
[----:B------:R-:W-:Y:S01]  /*56c0*/  FADD.FTZ R80, R8, -R81 ;  /* 0x8000005108507221 */ /* 0x000fe20000010000 */
[----:B------:R-:W-:Y:S01]  /*56d0*/  FSEL R79, R76, RZ, P3 ;  /* 0x000000ff4c4f7208 */ /* 0x000fe20001800000 */
[----:B------:R-:W-:Y:S01]  /*56e0*/  FFMA.FTZ R76, R11, UR10, R84 ;  /* 0x0000000a0b4c7c23 */ /* 0x000fe20008010054 */
[----:B------:R-:W-:Y:S01]  /*56f0*/  FSEL R78, R78, RZ, P2 ;  /* 0x000000ff4e4e7208 */ /* 0x000fe20001000000 */
[--C-:B------:R-:W-:Y:S01]  /*5700*/  HADD2.F32 R81, -RZ, R13.reuse.H0_H0 ;  /* 0x2000000dff517230 */ /* 0x100fe20000004100 */
[----:B------:R-:W-:Y:S01]  /*5710*/  LOP3.LUT P3, RZ, R117, 0xff, RZ, 0xc0, !PT ;  /* 0x000000ff75ff7812 */ /* 0x000fe2000786c0ff */
[----:B------:R-:W-:Y:S01]  /*5720*/  FADD.FTZ R76, R9, -R76 ;  /* 0x8000004c094c7221 */ /* 0x000fe20000010000 */
[----:B------:R-:W-:Y:S01]  /*5730*/  F2FP.F16.F32.PACK_AB R79, R78, R79 ;  /* 0x0000004f4e4f723e */ /* 0x000fe200000000ff */
[----:B------:R-:W-:Y:S01]  /*5740*/  FFMA.FTZ R78, R97, UR10, R84 ;  /* 0x0000000a614e7c23 */ /* 0x000fe20008010054 */
[----:B------:R-:W-:Y:S01]  /*5750*/  LOP3.LUT P2, RZ, R117, 0xff00, RZ, 0xc0, !PT ;  /* 0x0000ff0075ff7812 */ /* 0x000fe2000784c0ff */
[----:B------:R-:W-:Y:S01]  /*5760*/  FFMA.FTZ R76, R76, UR11, R77 ;  /* 0x0000000b4c4c7c23 */ /* 0x000fe2000801004d */
[----:B------:R-:W-:Y:S01]  /*5770*/  FFMA.FTZ R77, R80, UR11, R83 ;  /* 0x0000000b504d7c23 */ /* 0x000fe20008010053 */
[----:B------:R-:W-:Y:S01]  /*5780*/  FADD.FTZ R78, R93, -R78 ;  /* 0x8000004e5d4e7221 */ /* 0x000fe20000010000 */
[----:B------:R-:W-:Y:S01]  /*5790*/  FFMA.FTZ R83, R94, UR10, R84 ;  /* 0x0000000a5e537c23 */ /* 0x000fe20008010054 */
[----:B------:R-:W-:-:S02]  /*57a0*/  HADD2.F32 R80, -RZ, R13.H1_H1 ;  /* 0x3000000dff507230 */ /* 0x000fc40000004100 */
[----:B------:R-:W-:Y:S01]  /*57b0*/  FMUL.FTZ R76, R76, UR23 ;  /* 0x000000174c4c7c20 */ /* 0x000fe20008410000 */
[----:B------:R-:W-:Y:S01]  /*57c0*/  FFMA.FTZ R78, R78, UR11, R81 ;  /* 0x0000000b4e4e7c23 */ /* 0x000fe20008010051 */
[----:B------:R-:W-:Y:S01]  /*57d0*/  FADD.FTZ R83, R92, -R83 ;  /* 0x800000535c537221 */ /* 0x000fe20000010000 */
[--C-:B------:R-:W-:Y:S01]  /*57e0*/  FFMA.FTZ R81, R3, UR10, R84.reuse ;  /* 0x0000000a03517c23 */ /* 0x100fe20008010054 */
[----:B------:R-:W-:Y:S01]  /*57f0*/  FFMA.FTZ R84, R98, UR10, R84 ;  /* 0x0000000a62547c23 */ /* 0x000fe20008010054 */
[----:B------:R-:W-:Y:S01]  /*5800*/  FMUL.FTZ R77, R77, UR23 ;  /* 0x000000174d4d7c20 */ /* 0x000fe20008410000 */
[----:B------:R-:W-:Y:S01]  /*5810*/  FFMA.FTZ R82, R83, UR11, R80 ;  /* 0x0000000b53527c23 */ /* 0x000fe20008010050 */
[--C-:B------:R-:W-:Y:S02]  /*5820*/  HADD2.F32 R80, -RZ, R12.reuse.H0_H0 ;  /* 0x2000000cff507230 */ /* 0x100fe40000004100 */
[----:B------:R-:W-:Y:S01]  /*5830*/  FADD.FTZ R81, R96, -R81 ;  /* 0x8000005160517221 */ /* 0x000fe20000010000 */
[----:B------:R-:W-:-:S02]  /*5840*/  HADD2.F32 R83, -RZ, R12.H1_H1 ;  /* 0x3000000cff537230 */ /* 0x000fc40000004100 */
[----:B------:R-:W-:Y:S01]  /*5850*/  FADD.FTZ R84, R95, -R84 ;  /* 0x800000545f547221 */ /* 0x000fe20000010000 */
[----:B------:R-:W-:Y:S01]  /*5860*/  FMUL.FTZ R78, R78, UR23 ;  /* 0x000000174e4e7c20 */ /* 0x000fe20008410000 */
[----:B------:R-:W-:Y:S01]  /*5870*/  FFMA.FTZ R80, R81, UR11, R80 ;  /* 0x0000000b51507c23 */ /* 0x000fe20008010050 */
[----:B------:R-:W-:Y:S01]  /*5880*/  FSEL R81, R76, RZ, P3 ;  /* 0x000000ff4c517208 */ /* 0x000fe20001800000 */
[----:B------:R-:W-:Y:S01]  /*5890*/  FFMA.FTZ R83, R84, UR11, R83 ;  /* 0x0000000b54537c23 */ /* 0x000fe20008010053 */
        /* <DEDUP_REMOVED lines=14> */
[----:B------:R-:W-:Y:S01]  /*5980*/  F2FP.F16.F32.PACK_AB R76, R83, R76 ;  /* 0x0000004c534c723e */ /* 0x000fe200000000ff */
[----:B------:R-:W-:Y:S06]  /*5990*/  BRA `(.L_x_1411) ;  /* 0x0000000400cc7947 */ /* 0x000fec0003800000 */
.L_x_1413:
        /* <DEDUP_REMOVED lines=9> */
[----:B------:R-:W-:Y:S01]  /*5a30*/  FFMA.FTZ R68, R11, UR10, R84 ;  /* 0x0000000a0b447c23 */ /* 0x000fe20008010054 */
[----:B------:R-:W-:Y:S01]  /*5a40*/  ISETP.GE.U32.AND.EX P2, PT, R117, 0x1000000, PT, P2 ;  /* 0x010000007500780c */ /* 0x000fe20003f46120 */
[----:B------:R-:W-:Y:S01]  /*5a50*/  FMUL.FTZ R70, R70, UR11 ;  /* 0x0000000b46467c20 */ /* 0x000fe20008410000 */
[----:B------:R-:W-:Y:S01]  /*5a60*/  FMUL.FTZ R69, R69, UR11 ;  /* 0x0000000b45457c20 */ /* 0x000fe20008410000 */
[----:B------:R-:W-:Y:S01]  /*5a70*/  LOP3.LUT P3, RZ, R117, 0xff0000, RZ, 0xc0, !PT ;  /* 0x00ff000075ff7812 */ /* 0x000fe2000786c0ff */
[----:B------:R-:W-:Y:S01]  /*5a80*/  FADD.FTZ R68, R9, -R68 ;  /* 0x8000004409447221 */ /* 0x000fe20000010000 */
[C---:B------:R-:W-:Y:S01]  /*5a90*/  FMUL.FTZ R77, R70.reuse, UR23 ;  /* 0x00000017464d7c20 */ /* 0x040fe20008410000 */
[----:B------:R-:W-:Y:S01]  /*5aa0*/  FMUL.FTZ R76, R69, UR23 ;  /* 0x00000017454c7c20 */ /* 0x000fe20008410000 */
[----:B------:R-:W-:Y:S01]  /*5ab0*/  F2FP.F16.F32.PACK_AB R71, R70, R69 ;  /* 0x000000454647723e */ /* 0x000fe200000000ff */
[--C-:B------:R-:W-:Y:S01]  /*5ac0*/  FFMA.FTZ R69, R10, UR10, R84.reuse ;  /* 0x0000000a0a457c23 */ /* 0x100fe20008010054 */
[----:B------:R-:W-:Y:S01]  /*5ad0*/  FMUL.FTZ R70, R68, UR11 ;  /* 0x0000000b44467c20 */ /* 0x000fe20008410000 */
[----:B------:R-:W-:Y:S01]  /*5ae0*/  FSEL R77, R77, RZ, P2 ;  /* 0x000000ff4d4d7208 */ /* 0x000fe20001000000 */
[----:B------:R-:W-:Y:S01]  /*5af0*/  FFMA.FTZ R68, R97, UR10, R84 ;  /* 0x0000000a61447c23 */ /* 0x000fe20008010054 */
[----:B------:R-:W-:Y:S01]  /*5b00*/  FSEL R76, R76, RZ, P3 ;  /* 0x000000ff4c4c7208 */ /* 0x000fe20001800000 */
[----:B------:R-:W-:Y:S01]  /*5b10*/  FADD.FTZ R69, R8, -R69 ;  /* 0x8000004508457221 */ /* 0x000fe20000010000 */
[----:B------:R-:W-:Y:S01]  /*5b20*/  FMUL.FTZ R78, R70, UR23 ;  /* 0x00000017464e7c20 */ /* 0x000fe20008410000 */
[----:B------:R-:W-:Y:S01]  /*5b30*/  FADD.FTZ R68, R93, -R68 ;  /* 0x800000445d447221 */ /* 0x000fe20000010000 */
[----:B------:R-:W-:Y:S01]  /*5b40*/  F2FP.F16.F32.PACK_AB R79, R77, R76 ;  /* 0x0000004c4d4f723e */ /* 0x000fe200000000ff */
[--C-:B------:R-:W-:Y:S01]  /*5b50*/  FFMA.FTZ R77, R94, UR10, R84.reuse ;  /* 0x0000000a5e4d7c23 */ /* 0x100fe20008010054 */
[----:B------:R-:W-:Y:S01]  /*5b60*/  FMUL.FTZ R81, R69, UR11 ;  /* 0x0000000b45517c20 */ /* 0x000fe20008410000 */
[--C-:B------:R-:W-:Y:S01]  /*5b70*/  FFMA.FTZ R69, R3, UR10, R84.reuse ;  /* 0x0000000a03457c23 */ /* 0x100fe20008010054 */
[----:B------:R-:W-:Y:S01]  /*5b80*/  FFMA.FTZ R84, R98, UR10, R84 ;  /* 0x0000000a62547c23 */ /* 0x000fe20008010054 */
[----:B------:R-:W-:Y:S01]  /*5b90*/  FADD.FTZ R77, R92, -R77 ;  /* 0x8000004d5c4d7221 */ /* 0x000fe20000010000 */
[C---:B------:R-:W-:Y:S01]  /*5ba0*/  FMUL.FTZ R80, R81.reuse, UR23 ;  /* 0x0000001751507c20 */ /* 0x040fe20008410000 */
[----:B------:R-:W-:Y:S01]  /*5bb0*/  F2FP.F16.F32.PACK_AB R70, R81, R70 ;  /* 0x000000465146723e */ /* 0x000fe200000000ff */
        /* <DEDUP_REMOVED lines=16> */
[C---:B------:R-:W-:Y:S01]  /*5cc0*/  F2FP.F16.F32.PACK_AB R68, R77.reuse, R68 ;  /* 0x000000444d44723e */ /* 0x040fe200000000ff */
[----:B------:R-:W-:Y:S01]  /*5cd0*/  FMUL.FTZ R77, R77, UR23 ;  /* 0x000000174d4d7c20 */ /* 0x000fe20008410000 */
[----:B------:R-:W-:Y:S02]  /*5ce0*/  FSEL R80, R80, RZ, P3 ;  /* 0x000000ff50507208 */ /* 0x000fe40001800000 */
[----:B------:R-:W-:Y:S02]  /*5cf0*/  FSEL R83, R81, RZ, P2 ;  /* 0x000000ff51537208 */ /* 0x000fe40001000000 */
[C---:B------:R-:W-:Y:S02]  /*5d00*/  LOP3.LUT P3, RZ, R116.reuse, 0xff, RZ, 0xc0, !PT ;  /* 0x000000ff74ff7812 */ /* 0x040fe4000786c0ff */
[----:B------:R-:W-:Y:S02]  /*5d10*/  LOP3.LUT P2, RZ, R116, 0xff00, RZ, 0xc0, !PT ;  /* 0x0000ff0074ff7812 */ /* 0x000fe4000784c0ff */
[----:B------:R-:W-:-:S02]  /*5d20*/  FSEL R76, R76, RZ, P3 ;  /* 0x000000ff4c4c7208 */ /* 0x000fc40001800000 */
[----:B------:R-:W-:Y:S02]  /*5d30*/  FSEL R81, R77, RZ, P2 ;  /* 0x000000ff4d517208 */ /* 0x000fe40001000000 */
[----:B------:R-:W-:Y:S02]  /*5d40*/  F2FP.F16.F32.PACK_AB R78, R85, R78 ;  /* 0x0000004e554e723e */ /* 0x000fe400000000ff */
[----:B------:R-:W-:Y:S02]  /*5d50*/  F2FP.F16.F32.PACK_AB R77, R83, R80 ;  /* 0x00000050534d723e */ /* 0x000fe400000000ff */
[----:B------:R-:W-:Y:S01]  /*5d60*/  F2FP.F16.F32.PACK_AB R76, R81, R76 ;  /* 0x0000004c514c723e */ /* 0x000fe200000000ff */
[----:B------:R-:W-:Y:S06]  /*5d70*/  BRA `(.L_x_1411) ;  /* 0x0000000000d47947 */ /* 0x000fec0003800000 */
.L_x_1415:
[--C-:B------:R-:W-:Y:S01]  /*5d80*/  FFMA.FTZ R77, R7, UR10, R84.reuse ;  /* 0x0000000a074d7c23 */ /* 0x100fe20008010054 */
[--C-:B------:R-:W-:Y:S01]  /*5d90*/  FFMA.FTZ R76, R4, UR10, R84.reuse ;  /* 0x0000000a044c7c23 */ /* 0x100fe20008010054 */
[----:B------:R-:W-:Y:S01]  /*5da0*/  ISETP.GE.U32.AND P2, PT, R116, RZ, PT ;  /* 0x000000ff7400720c */ /* 0x000fe20003f46070 */
[----:B------:R-:W-:Y:S01]  /*5db0*/  FFMA.FTZ R81, R94, UR10, R84 ;  /* 0x0000000a5e517c23 */ /* 0x000fe20008010054 */
[----:B------:R-:W-:Y:S01]  /*5dc0*/  FADD.FTZ R77, R6, -R77 ;  /* 0x8000004d064d7221 */ /* 0x000fe20000010000 */
[----:B------:R-:W-:Y:S01]  /*5dd0*/  FADD.FTZ R78, R5, -R76 ;  /* 0x8000004c054e7221 */ /* 0x000fe20000010000 */
[----:B------:R-:W-:Y:S01]  /*5de0*/  FFMA.FTZ R76, R11, UR10, R84 ;  /* 0x0000000a0b4c7c23 */ /* 0x000fe20008010054 */
[----:B------:R-:W-:Y:S01]  /*5df0*/  LOP3.LUT P3, RZ, R117, 0xff0000, RZ, 0xc0, !PT ;  /* 0x00ff000075ff7812 */ /* 0x000fe2000786c0ff */
        /* <DEDUP_REMOVED lines=18> */
[--C-:B------:R-:W-:Y:S01]  /*5f20*/  FFMA.FTZ R76, R98, UR10, R84.reuse ;  /* 0x0000000a624c7c23 */ /* 0x100fe20008010054 */
[----:B------:R-:W-:Y:S01]  /*5f30*/  FFMA.FTZ R77, R3, UR10, R84 ;  /* 0x0000000a034d7c23 */ /* 0x000fe20008010054 */
[C---:B------:R-:W-:Y:S01]  /*5f40*/  LOP3.LUT P3, RZ, R117.reuse, 0xff, RZ, 0xc0, !PT ;  /* 0x000000ff75ff7812 */ /* 0x040fe2000786c0ff */
        /* <DEDUP_REMOVED lines=23> */
[----:B------:R-:W-:-:S07]  /*60c0*/  F2FP.F16.F32.PACK_AB R76, R81, R76 ;  /* 0x0000004c514c723e */ /* 0x000fce00000000ff */
.L_x_1411:
        /* <DEDUP_REMOVED lines=9> */
.L_x_1407:
[----:B------:R-:W-:Y:S05]  /*6160*/  BSYNC.RECONVERGENT B0 ;  /* 0x0000000000007941 */ /* 0x000fea0003800200 */
.L_x_1406:
[----:B------:R-:W-:Y:S01]  /*6170*/  UPLOP3.LUT UP1, UPT, UPT, UPT, UP1, 0x40, 0x4 ;  /* 0x000000000004789c */ /* 0x000fe20003f2e810 */
[----:B------:R-:W-:Y:S10]  /*6180*/  BRA.U !UP2, `(.L_x_1416) ;  /* 0xffffffa10ab47547 */ /* 0x000ff4000b83ffff */
.L_x_1389:
        /* <DEDUP_REMOVED lines=23> */
.L_x_1417:
        /* <DEDUP_REMOVED lines=16> */
.L_x_2848:


//--------------------- .text._ZN10layer_norm22ln_bwd_finalize_kernelINS_22Kernel_traits_finalizeILj4096Ef6__halfS2_S2_fjLb0ELj1024ELj4ENS_18Kernel_traits_baseILj4096EfS2_S2_S2_fjLj1024EEEEELb0ELb1EEEvNS_9BwdParamsE --------------------------
	.section	.text._ZN10layer_norm22ln_bwd_finalize_kernelINS_22Kernel_traits_finalizeILj4096Ef6__halfS2_S2_fjLb0ELj1024ELj4ENS_18Kernel_traits_baseILj4096EfS2_S2_S2_fjLj1024EEEEELb0ELb1EEEvNS_9BwdParamsE,"ax",@progbits
	.align	128
        .global         _ZN10layer_norm22ln_bwd_finalize_kernelINS_22Kernel_traits_finalizeILj4096Ef6__halfS2_S2_fjLb0ELj1024ELj4ENS_18Kernel_traits_baseILj4096EfS2_S2_S2_fjLj1024EEEEELb0ELb1EEEvNS_9BwdParamsE
        .type           _ZN10layer_norm22ln_bwd_finalize_kernelINS_22Kernel_traits_finalizeILj4096Ef6__halfS2_S2_fjLb0ELj1024ELj4ENS_18Kernel_traits_baseILj4096EfS2_S2_S2_fjLj1024EEEEELb0ELb1EEEvNS_9BwdParamsE,@function
        .size           _ZN10layer_norm22ln_bwd_finalize_kernelINS_22Kernel_traits_finalizeILj4096Ef6__halfS2_S2_fjLb0ELj1024ELj4ENS_18Kernel_traits_baseILj4096EfS2_S2_S2_fjLj1024EEEEELb0ELb1EEEvNS_9BwdParamsE,(.L_x_2849 - _ZN10layer_norm22ln_bwd_finalize_kernelINS_22Kernel_traits_finalizeILj4096Ef6__halfS2_S2_fjLb0ELj1024ELj4ENS_18Kernel_traits_baseILj4096EfS2_S2_S2_fjLj1024EEEEELb0ELb1EEEvNS_9BwdParamsE)
        .other          _ZN10layer_norm22ln_bwd_finalize_kernelINS_22Kernel_traits_finalizeILj4096Ef6__halfS2_S2_fjLb0ELj1024ELj4ENS_18Kernel_traits_baseILj4096EfS2_S2_S2_fjLj1024EEEEELb0ELb1EEEvNS_9BwdParamsE,@"STO_CUDA_ENTRY STV_DEFAULT"
_ZN10layer_norm22ln_bwd_finalize_kernelINS_22Kernel_traits_finalizeILj4096Ef6__halfS2_S2_fjLb0ELj1024ELj4ENS_18Kernel_traits_baseILj4096EfS2_S2_S2_fjLj1024EEEEELb0ELb1EEEvNS_9BwdParamsE:
.text._ZN10layer_norm22ln_bwd_finalize_kernelINS_22Kernel_traits_finalizeILj4096Ef6__halfS2_S2_fjLb0ELj1024ELj4ENS_18Kernel_traits_baseILj4096EfS2_S2_S2_fjLj1024EEEEELb0ELb1EEEvNS_9BwdParamsE:
        /* <DEDUP_REMOVED lines=77> */
.L_x_1422:
        /* <DEDUP_REMOVED lines=118> */
.L_x_1421:
[----:B------:R-:W-:Y:S05]  /*0c30*/  BSYNC.RECONVERGENT B1 ;  /* 0x0000000000017941 */ /* 0x000fea0003800200 */
.L_x_1420:
        /* <DEDUP_REMOVED lines=69> */
.L_x_1424:
[----:B------:R-:W-:Y:S05]  /*1090*/  BSYNC.RECONVERGENT B1 ;  /* 0x0000000000017941 */ /* 0x000fea0003800200 */
.L_x_1423:
        /* <DEDUP_REMOVED lines=38> */
.L_x_1426:
[----:B------:R-:W-:Y:S05]  /*1300*/  BSYNC.RECONVERGENT B1 ;  /* 0x0000000000017941 */ /* 0x000fea0003800200 */
.L_x_1425:
[----:B------:R-:W-:Y:S05]  /*1310*/  @!P1 BRA `(.L_x_1419) ;  /* 0x0000000000409947 */ /* 0x000fea0003800000 */
[----:B------:R-:W0:Y:S01]  /*1320*/  LDC R14, c[0x0][0x388] ;  /* 0x0000e200ff0e7b82 */ /* 0x000e220000000800 */
[----:B------:R-:W-:-:S07]  /*1330*/  IADD3 R12, PT, PT, -R54, RZ, RZ ;  /* 0x000000ff360c7210 */ /* 0x000fce0007ffe1ff */
[----:B------:R-:W1:Y:S08]  /*1340*/  LDC.64 R8, c[0x0][0x440] ;  /* 0x00011000ff087b82 */ /* 0x000e700000000a00 */
[----:B------:R-:W2:Y:S01]  /*1350*/  LDC.64 R10, c[0x0][0x448] ;  /* 0x00011200ff0a7b82 */ /* 0x000ea20000000a00 */
[----:B0-----:R-:W-:-:S05]  /*1360*/  IMAD R0, R3, R14, R0 ;  /* 0x0000000e03007224 */ /* 0x001fca00078e0200 */
[----:B------:R-:W-:-:S07]  /*1370*/  IADD3 R3, PT, PT, R57, R0, RZ ;  /* 0x0000000039037210 */ /* 0x000fce0007ffe0ff */
.L_x_1427:
        /* <DEDUP_REMOVED lines=10> */
.L_x_1419:
[----:B------:R-:W-:Y:S05]  /*1420*/  BSYNC.RECONVERGENT B0 ;  /* 0x0000000000007941 */ /* 0x000fea0003800200 */
.L_x_1418:
        /* <DEDUP_REMOVED lines=57> */
.L_x_1428:
        /* <DEDUP_REMOVED lines=12> */
.L_x_2849:


//--------------------- .text._ZN10layer_norm40ln_parallel_residual_bwd_finalize_kernelINS_22Kernel_traits_finalizeILj4096Ef6__halfS2_S2_fjLb0ELj1024ELj4ENS_18Kernel_traits_baseILj4096EfS2_S2_S2_fjLj1024EEEEELb1EEEvNS_9BwdParamsE --------------------------
	.section	.text._ZN10layer_norm40ln_parallel_residual_bwd_finalize_kernelINS_22Kernel_traits_finalizeILj4096Ef6__halfS2_S2_fjLb0ELj1024ELj4ENS_18Kernel_traits_baseILj4096EfS2_S2_S2_fjLj1024EEEEELb1EEEvNS_9BwdParamsE,"ax",@progbits
	.align	128
        .global         _ZN10layer_norm40ln_parallel_residual_bwd_finalize_kernelINS_22Kernel_traits_finalizeILj4096Ef6__halfS2_S2_fjLb0ELj1024ELj4ENS_18Kernel_traits_baseILj4096EfS2_S2_S2_fjLj1024EEEEELb1EEEvNS_9BwdParamsE
        .type           _ZN10layer_norm40ln_parallel_residual_bwd_finalize_kernelINS_22Kernel_traits_finalizeILj4096Ef6__halfS2_S2_fjLb0ELj1024ELj4ENS_18Kernel_traits_baseILj4096EfS2_S2_S2_fjLj1024EEEEELb1EEEvNS_9BwdParamsE,@function
        .size           _ZN10layer_norm40ln_parallel_residual_bwd_finalize_kernelINS_22Kernel_traits_finalizeILj4096Ef6__halfS2_S2_fjLb0ELj1024ELj4ENS_18Kernel_traits_baseILj4096EfS2_S2_S2_fjLj1024EEEEELb1EEEvNS_9BwdParamsE,(.L_x_2850 - _ZN10layer_norm40ln_parallel_residual_bwd_finalize_kernelINS_22Kernel_traits_finalizeILj4096Ef6__halfS2_S2_fjLb0ELj1024ELj4ENS_18Kernel_traits_baseILj4096EfS2_S2_S2_fjLj1024EEEEELb1EEEvNS_9BwdParamsE)
        .other          _ZN10layer_norm40ln_parallel_residual_bwd_finalize_kernelINS_22Kernel_traits_finalizeILj4096Ef6__halfS2_S2_fjLb0ELj1024ELj4ENS_18Kernel_traits_baseILj4096EfS2_S2_S2_fjLj1024EEEEELb1EEEvNS_9BwdParamsE,@"STO_CUDA_ENTRY STV_DEFAULT"
_ZN10layer_norm40ln_parallel_residual_bwd_finalize_kernelINS_22Kernel_traits_finalizeILj4096Ef6__halfS2_S2_fjLb0ELj1024ELj4ENS_18Kernel_traits_baseILj4096EfS2_S2_S2_fjLj1024EEEEELb1EEEvNS_9BwdParamsE:
.text._ZN10layer_norm40ln_parallel_residual_bwd_finalize_kernelINS_22Kernel_traits_finalizeILj4096Ef6__halfS2_S2_fjLb0ELj1024ELj4ENS_18Kernel_traits_baseILj4096EfS2_S2_S2_fjLj1024EEEEELb1EEEvNS_9BwdParamsE:
        /* <DEDUP_REMOVED lines=57> */
.L_x_1433:
        /* <DEDUP_REMOVED lines=112> */
.L_x_1432:
[----:B------:R-:W-:Y:S05]  /*0a90*/  BSYNC.RECONVERGENT B1 ;  /* 0x0000000000017941 */ /* 0x000fea0003800200 */
.L_x_1431:
        /* <DEDUP_REMOVED lines=67> */
.L_x_1435:
[----:B------:R-:W-:Y:S05]  /*0ed0*/  BSYNC.RECONVERGENT B1 ;  /* 0x0000000000017941 */ /* 0x000fea0003800200 */
.L_x_1434:
        /* <DEDUP_REMOVED lines=37> */
.L_x_1437:
[----:B------:R-:W-:Y:S05]  /*1130*/  BSYNC.RECONVERGENT B1 ;  /* 0x0000000000017941 */ /* 0x000fea0003800200 */
.L_x_1436:
        /* <DEDUP_REMOVED lines=19> */
.L_x_1430:
[----:B------:R-:W-:Y:S05]  /*1270*/  BSYNC.RECONVERGENT B0 ;  /* 0x0000000000007941 */ /* 0x000fea0003800200 */
.L_x_1429:
        /* <DEDUP_REMOVED lines=89> */
.L_x_1438:
        /* <DEDUP_REMOVED lines=15> */
.L_x_2850:


//--------------------- .text._ZN10layer_norm31ln_parallel_residual_bwd_kernelINS_13Kernel_traitsIf6__halfS2_S2_fjLj4096ELj1ELj1ELj8ELj16ENS_18Kernel_traits_baseILj4096EfS2_S2_S2_fjLj256EEEEELb1ELb1ELb1EEEvNS_9BwdParamsE --------------------------
	.section	.text._ZN10layer_norm31ln_parallel_residual_bwd_kernelINS_13Kernel_traitsIf6__halfS2_S2_fjLj4096ELj1ELj1ELj8ELj16ENS_18Kernel_traits_baseILj4096EfS2_S2_S2_fjLj256EEEEELb1ELb1ELb1EEEvNS_9BwdParamsE,"ax",@progbits
	.align	128
        .global         _ZN10layer_norm31ln_parallel_residual_bwd_kernelINS_13Kernel_traitsIf6__halfS2_S2_fjLj4096ELj1ELj1ELj8ELj16ENS_18Kernel_traits_baseILj4096EfS2_S2_S2_fjLj256EEEEELb1ELb1ELb1EEEvNS_9BwdParamsE
        .type           _ZN10layer_norm31ln_parallel_residual_bwd_kernelINS_13Kernel_traitsIf6__halfS2_S2_fjLj4096ELj1ELj1ELj8ELj16ENS_18Kernel_traits_baseILj4096EfS2_S2_S2_fjLj256EEEEELb1ELb1ELb1EEEvNS_9BwdParamsE,@function
        .size           _ZN10layer_norm31ln_parallel_residual_bwd_kernelINS_13Kernel_traitsIf6__halfS2_S2_fjLj4096ELj1ELj1ELj8ELj16ENS_18Kernel_traits_baseILj4096EfS2_S2_S2_fjLj256EEEEELb1ELb1ELb1EEEvNS_9BwdParamsE,(.L_x_2851 - _ZN10layer_norm31ln_parallel_residual_bwd_kernelINS_13Kernel_traitsIf6__halfS2_S2_fjLj4096ELj1ELj1ELj8ELj16ENS_18Kernel_traits_baseILj4096EfS2_S2_S2_fjLj256EEEEELb1ELb1ELb1EEEvNS_9BwdParamsE)
        .other          _ZN10layer_norm31ln_parallel_residual_bwd_kernelINS_13Kernel_traitsIf6__halfS2_S2_fjLj4096ELj1ELj1ELj8ELj16ENS_18Kernel_traits_baseILj4096EfS2_S2_S2_fjLj256EEEEELb1ELb1ELb1EEEvNS_9BwdParamsE,@"STO_CUDA_ENTRY STV_DEFAULT"
_ZN10layer_norm31ln_parallel_residual_bwd_kernelINS_13Kernel_traitsIf6__halfS2_S2_fjLj4096ELj1ELj1ELj8ELj16ENS_18Kernel_traits_baseILj4096EfS2_S2_S2_fjLj256EEEEELb1ELb1ELb1EEEvNS_9BwdParamsE:
.text._ZN10layer_norm31ln_parallel_residual_bwd_kernelINS_13Kernel_traitsIf6__halfS2_S2_fjLj4096ELj1ELj1ELj8ELj16ENS_18Kernel_traits_baseILj4096EfS2_S2_S2_fjLj256EEEEELb1ELb1ELb1EEEvNS_9BwdParamsE:
        /* <DEDUP_REMOVED lines=45> */
[----:B------:R-:W-:-:S02]  /*02d0*/  CS2R R4, SRZ ;  /* 0x0000000000047805 */ /* 0x000fc4000001ff00 */
[----:B------:R-:W-:Y:S01]  /*02e0*/  MOV R85, RZ ;  /* 0x000000ff00557202 */ /* 0x000fe20000000f00 */
[----:B------:R-:W0:Y:S01]  /*02f0*/  LDCU UR7, c[0x0][0x408] ;  /* 0x00008100ff0777ac */ /* 0x000e220008000800 */
[----:B--2---:R-:W5:Y:S01]  /*0300*/  LDG.E.128 R24, desc[UR10][R2.64] ;  /* 0x0000000a02187981 */ /* 0x004f62000c1e1d00 */
[----:B------:R-:W-:Y:S02]  /*0310*/  PLOP3.LUT P0, PT, PT, PT, UP0, 0x80, 0x8 ;  /* 0x000000000008781c */ /* 0x000fe40003f0f008 */
        /* <DEDUP_REMOVED lines=8> */
[----:B------:R-:W0:Y:S01]  /*03a0*/  LDCU.64 UR24, c[0x0][0x438] ;  /* 0x00008700ff1877ac */ /* 0x000e220008000a00 */
[----:B---3--:R-:W-:Y:S01]  /*03b0*/  CS2R R2, SRZ ;  /* 0x0000000000027805 */ /* 0x008fe2000001ff00 */
[----:B------:R-:W3:Y:S01]  /*03c0*/  LDCU.128 UR12, c[0x0][0x3c0] ;  /* 0x00007800ff0c77ac */ /* 0x000ee20008000c00 */
[----:B------:R-:W0:Y:S01]  /*03d0*/  LDCU.64 UR20, c[0x0][0x380] ;  /* 0x00007000ff1477ac */ /* 0x000e220008000a00 */
[----:B-1----:R-:W0:Y:S04]  /*03e0*/  LDCU.64 UR22, c[0x0][0x470] ;  /* 0x00008e00ff1677ac */ /* 0x002e280008000a00 */
.L_x_1458:
[----:B0-----:R-:W1:Y:S01]  /*03f0*/  LDC.64 R54, c[0x0][0x3a8] ;  /* 0x0000ea00ff367b82 */ /* 0x001e620000000a00 */
[----:B------:R-:W-:Y:S02]  /*0400*/  UIMAD UR5, UR4, UR18, URZ ;  /* 0x00000012040572a4 */ /* 0x000fe4000f8e02ff */
[----:B---3--:R-:W-:Y:S02]  /*0410*/  UIMAD.WIDE UR16, UR4, 0x4, UR14 ;  /* 0x00000004041078a5 */ /* 0x008fe4000f8e020e */
[----:B------:R-:W-:-:S03]  /*0420*/  USHF.R.S32.HI UR6, URZ, 0x1f, UR5 ;  /* 0x0000001fff067899 */ /* 0x000fc60008011405 */
[----:B------:R-:W3:Y:S01]  /*0430*/  LDC.64 R52, c[0x0][0x428] ;  /* 0x00010a00ff347b82 */ /* 0x000ee20000000a00 */
[----:B------:R-:W-:Y:S01]  /*0440*/  ULEA.HI UR6, UR6, UR5, URZ, 0x3 ;  /* 0x0000000506067291 */ /* 0x000fe2000f8f18ff */
[----:B------:R-:W-:Y:S02]  /*0450*/  MOV R86, UR16 ;  /* 0x0000001000567c02 */ /* 0x000fe40008000f00 */
[----:B------:R-:W-:-:S03]  /*0460*/  MOV R87, UR17 ;  /* 0x0000001100577c02 */ /* 0x000fc60008000f00 */
[----:B------:R-:W-:Y:S01]  /*0470*/  MOV R57, UR6 ;  /* 0x0000000600397c02 */ /* 0x000fe20008000f00 */
[----:B------:R-:W-:Y:S01]  /*0480*/  UIMAD.WIDE UR16, UR4, 0x4, UR12 ;  /* 0x00000004041078a5 */ /* 0x000fe2000f8e020c */
[----:B------:R2:W4:Y:S01]  /*0490*/  LDG.E R0, desc[UR10][R86.64] ;  /* 0x0000000a56007981 */ /* 0x000522000c1e1900 */
[----:B------:R-:W2:Y:S01]  /*04a0*/  LDC.64 R122, c[0x0][0x3b0] ;  /* 0x0000ec00ff7a7b82 */ /* 0x000ea20000000a00 */
[----:B------:R-:W-:-:S03]  /*04b0*/  LEA.HI.SX32 R84, R57, R60, 0x1d ;  /* 0x0000003c39547211 */ /* 0x000fc600078feaff */
[----:B------:R-:W-:Y:S02]  /*04c0*/  MOV R92, UR16 ;  /* 0x00000010005c7c02 */ /* 0x000fe40008000f00 */
[C---:B-1----:R-:W-:Y:S01]  /*04d0*/  IMAD.WIDE.U32 R56, R84.reuse, 0x10, R54 ;  /* 0x0000001054387825 */ /* 0x042fe200078e0036 */
[----:B------:R-:W-:Y:S01]  /*04e0*/  MOV R93, UR17 ;  /* 0x00000011005d7c02 */ /* 0x000fe20008000f00 */
[----:B------:R-:W1:Y:S01]  /*04f0*/  @P0 LDC.64 R90, c[0x0][0x438] ;  /* 0x00010e00ff5a0b82 */ /* 0x000e620000000a00 */
[----:B------:R-:W-:-:S03]  /*0500*/  IADD3 R83, PT, PT, R84, 0x100, RZ ;  /* 0x0000010054537810 */ /* 0x000fc60007ffe0ff */
[----:B------:R-:W4:Y:S01]  /*0510*/  LDG.E.128 R56, desc[UR10][R56.64] ;  /* 0x0000000a38387981 */ /* 0x000f22000c1e1d00 */
[----:B---3--:R-:W-:-:S03]  /*0520*/  IMAD.WIDE.U32 R60, R84, 0x10, R52 ;  /* 0x00000010543c7825 */ /* 0x008fc600078e0034 */
[----:B------:R-:W3:Y:S04]  /*0530*/  LDG.E R92, desc[UR10][R92.64] ;  /* 0x0000000a5c5c7981 */ /* 0x000ee8000c1e1900 */
[----:B------:R-:W3:Y:S01]  /*0540*/  LDG.E.128 R60, desc[UR10][R60.64] ;  /* 0x0000000a3c3c7981 */ /* 0x000ee2000c1e1d00 */
[----:B------:R-:W-:-:S06]  /*0550*/  IMAD.WIDE.U32 R64, R83, 0x10, R54 ;  /* 0x0000001053407825 */ /* 0x000fcc00078e0036 */
[----:B------:R-:W3:Y:S01]  /*0560*/  LDG.E.128 R64, desc[UR10][R64.64] ;  /* 0x0000000a40407981 */ /* 0x000ee2000c1e1d00 */
[----:B------:R-:W-:-:S06]  /*0570*/  IMAD.WIDE.U32 R52, R83, 0x10, R52 ;  /* 0x0000001053347825 */ /* 0x000fcc00078e0034 */
[----:B------:R-:W3:Y:S01]  /*0580*/  LDG.E.128 R52, desc[UR10][R52.64] ;  /* 0x0000000a34347981 */ /* 0x000ee2000c1e1d00 */
[----:B0-----:R-:W-:Y:S01]  /*0590*/  ISETP.NE.U32.AND P1, PT, RZ, UR22, PT ;  /* 0x00000016ff007c0c */ /* 0x001fe2000bf25070 */
[----:B--2---:R-:W-:-:S03]  /*05a0*/  IMAD.WIDE.U32 R124, R84, 0x8, R122 ;  /* 0x00000008547c7825 */ /* 0x004fc600078e007a */
[----:B------:R-:W-:Y:S01]  /*05b0*/  ISETP.NE.AND.EX P1, PT, RZ, UR23, PT, P1 ;  /* 0x00000017ff007c0c */ /* 0x000fe2000bf25310 */
[----:B------:R-:W-:Y:S02]  /*05c0*/  IMAD.WIDE.U32 R122, R83, 0x8, R122 ;  /* 0x00000008537a7825 */ /* 0x000fe400078e007a */
[----:B-----5:R-:W5:Y:S04]  /*05d0*/  LDG.E.64 R124, desc[UR10][R124.64] ;  /* 0x0000000a7c7c7981 */ /* 0x020f68000c1e1b00 */
[----:B------:R-:W5:Y:S06]  /*05e0*/  LDG.E.64 R122, desc[UR10][R122.64] ;  /* 0x0000000a7a7a7981 */ /* 0x000f6c000c1e1b00 */
[----:B------:R-:W0:Y:S08]  /*05f0*/  @P1 LDC.64 R88, c[0x0][0x3b8] ;  /* 0x0000ee00ff581b82 */ /* 0x000e300000000a00 */
[----:B------:R-:W2:Y:S01]  /*0600*/  @P1 LDC.64 R86, c[0x0][0x3b8] ;  /* 0x0000ee00ff561b82 */ /* 0x000ea20000000a00 */
[----:B-1----:R-:W-:-:S05]  /*0610*/  @P0 IMAD.WIDE.U32 R90, R84, 0x10, R90 ;  /* 0x00000010545a0825 */ /* 0x002fca00078e005a */
[----:B------:R-:W5:Y:S01]  /*0620*/  @P0 LDG.E.128 R20, desc[UR10][R90.64] ;  /* 0x0000000a5a140981 */ /* 0x000f62000c1e1d00 */
[----:B------:R-:W-:-:S04]  /*0630*/  ISETP.NE.U32.AND P0, PT, RZ, UR24, PT ;  /* 0x00000018ff007c0c */ /* 0x000fc8000bf05070 */
[----:B------:R-:W-:Y:S01]  /*0640*/  ISETP.NE.AND.EX P0, PT, RZ, UR25, PT, P0 ;  /* 0x00000019ff007c0c */ /* 0x000fe2000bf05300 */
[----:B0-----:R-:W-:-:S05]  /*0650*/  @P1 IMAD.WIDE.U32 R88, R84, 0x8, R88 ;  /* 0x0000000854581825 */ /* 0x001fca00078e0058 */
[----:B------:R-:W5:Y:S01]  /*0660*/  @P1 LDG.E.64 R120, desc[UR10][R88.64] ;  /* 0x0000000a58781981 */ /* 0x000f62000c1e1b00 */
[----:B--2---:R-:W-:-:S05]  /*0670*/  @P1 IMAD.WIDE.U32 R86, R83, 0x8, R86 ;  /* 0x0000000853561825 */ /* 0x004fca00078e0056 */
[----:B------:R0:W5:Y:S01]  /*0680*/  @P1 LDG.E.64 R74, desc[UR10][R86.64] ;  /* 0x0000000a564a1981 */ /* 0x000162000c1e1b00 */
[----:B----4-:R-:W-:Y:S01]  /*0690*/  R2UR UR16, R0 ;  /* 0x00000000001072ca */ /* 0x010fe200000e0000 */
[--C-:B------:R-:W-:Y:S02]  /*06a0*/  HADD2.F32 R0, -RZ, R56.reuse.H0_H0 ;  /* 0x20000038ff007230 */ /* 0x100fe40000004100 */
[----:B------:R-:W-:Y:S02]  /*06b0*/  HADD2.F32 R94, -RZ, R56.H1_H1 ;  /* 0x30000038ff5e7230 */ /* 0x000fe40000004100 */
[--C-:B------:R-:W-:Y:S02]  /*06c0*/  HADD2.F32 R95, -RZ, R57.reuse.H0_H0 ;  /* 0x20000039ff5f7230 */ /* 0x100fe40000004100 */
[----:B------:R-:W-:Y:S02]  /*06d0*/  HADD2.F32 R96, -RZ, R57.H1_H1 ;  /* 0x30000039ff607230 */ /* 0x000fe40000004100 */
[----:B---3--:R-:W-:-:S02]  /*06e0*/  HADD2.F32 R57, -RZ, R63.H0_H0 ;  /* 0x2000003fff397230 */ /* 0x008fc40000004100 */
        /* <DEDUP_REMOVED lines=153> */
.L_x_1441:
[----:B------:R-:W-:Y:S05]  /*1080*/  BSYNC.RECONVERGENT B0 ;  /* 0x0000000000007941 */ /* 0x000fea0003800200 */
.L_x_1440:
        /* <DEDUP_REMOVED lines=126> */
.L_x_1444:
        /* <DEDUP_REMOVED lines=58> */
.L_x_1443:
        /* <DEDUP_REMOVED lines=67> */
.L_x_1446:
        /* <DEDUP_REMOVED lines=66> */
.L_x_1442:
        /* <DEDUP_REMOVED lines=83> */
.L_x_1448:
        /* <DEDUP_REMOVED lines=79> */
.L_x_1447:
        /* <DEDUP_REMOVED lines=88> */
.L_x_1449:
        /* <DEDUP_REMOVED lines=86> */
.L_x_1445:
        /* <DEDUP_REMOVED lines=101> */
.L_x_1452:
        /* <DEDUP_REMOVED lines=83> */
.L_x_1451:
        /* <DEDUP_REMOVED lines=80> */
.L_x_1454:
        /* <DEDUP_REMOVED lines=75> */
.L_x_1450:
        /* <DEDUP_REMOVED lines=68> */
.L_x_1456:
        /* <DEDUP_REMOVED lines=62> */
.L_x_1455:
        /* <DEDUP_REMOVED lines=59> */
.L_x_1457:
        /* <DEDUP_REMOVED lines=53> */
.L_x_1453:
        /* <DEDUP_REMOVED lines=42> */
.L_x_1439:
        /* <DEDUP_REMOVED lines=17> */
.L_x_1459:
        /* <DEDUP_REMOVED lines=10> */
.L_x_2851:


//--------------------- .text._ZN10layer_norm31ln_parallel_residual_bwd_kernelINS_13Kernel_traitsI6__halfS2_fS2_fjLj4096ELj1ELj1ELj8ELj16ENS_18Kernel_traits_baseILj4096ES2_S2_fS2_fjLj256EEEEELb0ELb0ELb0EEEvNS_9BwdParamsE --------------------------
	.section	.text._ZN10layer_norm31ln_parallel_residual_bwd_kernelINS_13Kernel_traitsI6__halfS2_fS2_fjLj4096ELj1ELj1ELj8ELj16ENS_18Kernel_traits_baseILj4096ES2_S2_fS2_fjLj256EEEEELb0ELb0ELb0EEEvNS_9BwdParamsE,"ax",@progbits
	.align	128
        .global         _ZN10layer_norm31ln_parallel_residual_bwd_kernelINS_13Kernel_traitsI6__halfS2_fS2_fjLj4096ELj1ELj1ELj8ELj16ENS_18Kernel_traits_baseILj4096ES2_S2_fS2_fjLj256EEEEELb0ELb0ELb0EEEvNS_9BwdParamsE
        .type           _ZN10layer_norm31ln_parallel_residual_bwd_kernelINS_13Kernel_traitsI6__halfS2_fS2_fjLj4096ELj1ELj1ELj8ELj16ENS_18Kernel_traits_baseILj4096ES2_S2_fS2_fjLj256EEEEELb0ELb0ELb0EEEvNS_9BwdParamsE,@function
        .size           _ZN10layer_norm31ln_parallel_residual_bwd_kernelINS_13Kernel_traitsI6__halfS2_fS2_fjLj4096ELj1ELj1ELj8ELj16ENS_18Kernel_traits_baseILj4096ES2_S2_fS2_fjLj256EEEEELb0ELb0ELb0EEEvNS_9BwdParamsE,(.L_x_2852 - _ZN10layer_norm31ln_parallel_residual_bwd_kernelINS_13Kernel_traitsI6__halfS2_fS2_fjLj4096ELj1ELj1ELj8ELj16ENS_18Kernel_traits_baseILj4096ES2_S2_fS2_fjLj256EEEEELb0ELb0ELb0EEEvNS_9BwdParamsE)
        .other          _ZN10layer_norm31ln_parallel_residual_bwd_kernelINS_13Kernel_traitsI6__halfS2_fS2_fjLj4096ELj1ELj1ELj8ELj16ENS_18Kernel_traits_baseILj4096ES2_S2_fS2_fjLj256EEEEELb0ELb0ELb0EEEvNS_9BwdParamsE,@"STO_CUDA_ENTRY STV_DEFAULT"
_ZN10layer_norm31ln_parallel_residual_bwd_kernelINS_13Kernel_traitsI6__halfS2_fS2_fjLj4096ELj1ELj1ELj8ELj16ENS_18Kernel_traits_baseILj4096ES2_S2_fS2_fjLj256EEEEELb0ELb0ELb0EEEvNS_9BwdParamsE:
.text._ZN10layer_norm31ln_parallel_residual_bwd_kernelINS_13Kernel_traitsI6__halfS2_fS2_fjLj4096ELj1ELj1ELj8ELj16ENS_18Kernel_traits_baseILj4096ES2_S2_fS2_fjLj256EEEEELb0ELb0ELb0EEEvNS_9BwdParamsE:
        /* <DEDUP_REMOVED lines=102> */
.L_x_1487:
        /* <DEDUP_REMOVED lines=31> */
[----:B------:R-:W-:Y:S02]  /*0850*/  HADD2.F32 R152, -RZ, R92.H0_H0 ;  /* 0x2000005cff987230 */ /* 0x000fe40000004100 */
[--C-:B------:R-:W-:Y:S02]  /*0860*/  HADD2.F32 R3, -RZ, R144.reuse.H0_H0 ;  /* 0x20000090ff037230 */ /* 0x100fe40000004100 */
[----:B0-----:R-:W-:Y:S02]  /*0870*/  HADD2.F32 R123, -RZ, R144.H1_H1 ;  /* 0x30000090ff7b7230 */ /* 0x001fe40000004100 */
[----:B-1----:R-:W-:-:S05]  /*0880*/  @P0 IMAD.WIDE.U32 R124, R120, 0x20, R124 ;  /* 0x00000020787c0825 */ /* 0x002fca00078e007c */
[----:B------:R-:W5:Y:S04]  /*0890*/  @P0 LDG.E.128 R16, desc[UR12][R124.64] ;  /* 0x0000000c7c100981 */ /* 0x000f68000c1e1d00 */
[----:B------:R0:W5:Y:S02]  /*08a0*/  @P0 LDG.E.128 R12, desc[UR12][R124.64+0x10] ;  /* 0x0000100c7c0c0981 */ /* 0x000164000c1e1d00 */
[----:B0-----:R-:W-:Y:S02]  /*08b0*/  HADD2.F32 R125, -RZ, R145.H0_H0 ;  /* 0x20000091ff7d7230 */ /* 0x001fe40000004100 */
[--C-:B------:R-:W-:Y:S02]  /*08c0*/  HADD2.F32 R156, -RZ, R147.reuse.H0_H0 ;  /* 0x20000093ff9c7230 */ /* 0x100fe40000004100 */
[----:B------:R-:W-:Y:S01]  /*08d0*/  HADD2.F32 R157, -RZ, R147.H1_H1 ;  /* 0x30000093ff9d7230 */ /* 0x000fe20000004100 */
[----:B------:R-:W-:Y:S01]  /*08e0*/  IADD3 R161, PT, PT, R120, 0x100, RZ ;  /* 0x0000010078a17810 */ /* 0x000fe20007ffe0ff */
[----:B---3--:R-:W-:-:S05]  /*08f0*/  HADD2.F32 R153, -RZ, R108.H0_H0 ;  /* 0x2000006cff997230 */ /* 0x008fca0000004100 */
[----:B------:R-:W-:Y:S01]  /*0900*/  FMUL.FTZ R122, R152, R153 ;  /* 0x00000099987a7220 */ /* 0x000fe20000410000 */
[----:B------:R-:W-:Y:S02]  /*0910*/  HADD2.F32 R127, -RZ, R112.H0_H0 ;  /* 0x20000070ff7f7230 */ /* 0x000fe40000004100 */
[----:B----4-:R-:W-:-:S03]  /*0920*/  FADD.FTZ R128, -R155, R128 ;  /* 0x000000809b807221 */ /* 0x010fc60000010100 */
[----:B------:R-:W-:Y:S01]  /*0930*/  FFMA.FTZ R122, R3, R127, R122 ;  /* 0x0000007f037a7223 */ /* 0x000fe2000001007a */
[----:B-----5:R-:W-:Y:S01]  /*0940*/  FMUL.FTZ R3, R139, R128 ;  /* 0x000000808b037220 */ /* 0x020fe20000410000 */
[----:B------:R-:W-:Y:S02]  /*0950*/  HADD2.F32 R128, -RZ, R108.H1_H1 ;  /* 0x3000006cff807230 */ /* 0x000fe40000004100 */
[----:B------:R-:W-:Y:S01]  /*0960*/  FADD.FTZ R124, -R155, R129 ;  /* 0x000000819b7c7221 */ /* 0x000fe20000010100 */
[----:B------:R-:W-:Y:S02]  /*0970*/  HADD2.F32 R108, -RZ, R92.H1_H1 ;  /* 0x3000005cff6c7230 */ /* 0x000fe40000004100 */
[----:B------:R-:W-:Y:S02]  /*0980*/  HADD2.F32 R112, -RZ, R112.H1_H1 ;  /* 0x30000070ff707230 */ /* 0x000fe40000004100 */
[----:B------:R-:W-:Y:S01]  /*0990*/  FMUL.FTZ R124, R139, R124 ;  /* 0x0000007c8b7c7220 */ /* 0x000fe20000410000 */
[----:B------:R-:W-:Y:S01]  /*09a0*/  FMUL.FTZ R108, R108, R128 ;  /* 0x000000806c6c7220 */ /* 0x000fe20000410000 */
[----:B------:R-:W-:-:S02]  /*09b0*/  HADD2.F32 R129, -RZ, R109.H0_H0 ;  /* 0x2000006dff817230 */ /* 0x000fc40000004100 */
[----:B------:R-:W-:Y:S01]  /*09c0*/  FADD.FTZ R65, R65, R112 ;  /* 0x0000007041417221 */ /* 0x000fe20000010000 */
[-C--:B------:R-:W-:Y:S01]  /*09d0*/  FFMA.FTZ R81, R124, R112.reuse, R81 ;  /* 0x000000707c517223 */ /* 0x080fe20000010051 */
[----:B------:R-:W-:Y:S01]  /*09e0*/  FFMA.FTZ R123, R123, R112, R108 ;  /* 0x000000707b7b7223 */ /* 0x000fe2000001006c */
[----:B------:R-:W-:Y:S02]  /*09f0*/  HADD2.F32 R112, -RZ, R93.H0_H0 ;  /* 0x2000005dff707230 */ /* 0x000fe40000004100 */
[----:B------:R-:W-:Y:S02]  /*0a00*/  HADD2.F32 R108, -RZ, R113.H0_H0 ;  /* 0x20000071ff6c7230 */ /* 0x000fe40000004100 */
[----:B------:R-:W-:Y:S01]  /*0a10*/  FADD.FTZ R130, -R155, R130 ;  /* 0x000000829b827221 */ /* 0x000fe20000010100 */
[----:B------:R-:W-:Y:S01]  /*0a20*/  FMUL.FTZ R112, R112, R129 ;  /* 0x0000008170707220 */ /* 0x000fe20000410000 */
[----:B------:R-:W-:Y:S01]  /*0a30*/  FADD.FTZ R64, R64, R127 ;  /* 0x0000007f40407221 */ /* 0x000fe20000010000 */
[----:B------:R-:W-:-:S02]  /*0a40*/  FFMA.FTZ R80, R3, R127, R80 ;  /* 0x0000007f03507223 */ /* 0x000fc40000010050 */
[----:B------:R-:W-:Y:S01]  /*0a50*/  FFMA.FTZ R125, R125, R108, R112 ;  /* 0x0000006c7d7d7223 */ /* 0x000fe20000010070 */
[----:B------:R-:W-:Y:S02]  /*0a60*/  HADD2.F32 R112, -RZ, R109.H1_H1 ;  /* 0x3000006dff707230 */ /* 0x000fe40000004100 */
[----:B------:R-:W-:Y:S01]  /*0a70*/  FMUL.FTZ R127, R139, R130 ;  /* 0x000000828b7f7220 */ /* 0x000fe20000410000 */
[----:B------:R-:W-:Y:S02]  /*0a80*/  HADD2.F32 R109, -RZ, R93.H1_H1 ;  /* 0x3000005dff6d7230 */ /* 0x000fe40000004100 */
[----:B------:R-:W-:Y:S01]  /*0a90*/  FADD.FTZ R130, -R155, R131 ;  /* 0x000000839b827221 */ /* 0x000fe20000010100 */
[----:B------:R-:W-:Y:S01]  /*0aa0*/  FADD.FTZ R33, R33, R128 ;  /* 0x0000008021217221 */ /* 0x000fe20000010000 */
[----:B------:R-:W-:Y:S01]  /*0ab0*/  FFMA.FTZ R49, R124, R128, R49 ;  /* 0x000000807c317223 */ /* 0x000fe20000010031 */
[----:B------:R-:W-:Y:S02]  /*0ac0*/  HADD2.F32 R113, -RZ, R113.H1_H1 ;  /* 0x30000071ff717230 */ /* 0x000fe40000004100 */
[----:B------:R-:W-:Y:S01]  /*0ad0*/  FMUL.FTZ R109, R109, R112 ;  /* 0x000000706d6d7220 */ /* 0x000fe20000410000 */
[----:B------:R-:W-:-:S02]  /*0ae0*/  HADD2.F32 R128, -RZ, R145.H1_H1 ;  /* 0x30000091ff807230 */ /* 0x000fc40000004100 */
[----:B------:R-:W-:Y:S01]  /*0af0*/  FMUL.FTZ R130, R139, R130 ;  /* 0x000000828b827220 */ /* 0x000fe20000410000 */
[----:B------:R-:W-:Y:S02]  /*0b00*/  FADD.FTZ R67, R67, R113 ;  /* 0x0000007143437221 */ /* 0x000fe40000010000 */
[-C--:B------:R-:W-:Y:S01]  /*0b10*/  FFMA.FTZ R128, R128, R113.reuse, R109 ;  /* 0x0000007180807223 */ /* 0x080fe2000001006d */
[----:B------:R-:W-:Y:S01]  /*0b20*/  FFMA.FTZ R83, R130, R113, R83 ;  /* 0x0000007182537223 */ /* 0x000fe20000010053 */
[----:B------:R-:W-:Y:S02]  /*0b30*/  HADD2.F32 R109, -RZ, R94.H0_H0 ;  /* 0x2000005eff6d7230 */ /* 0x000fe40000004100 */
[----:B------:R-:W-:Y:S01]  /*0b40*/  FADD.FTZ R116, -R155, R116 ;  /* 0x000000749b747221 */ /* 0x000fe20000010100 */
[----:B------:R-:W-:Y:S02]  /*0b50*/  HADD2.F32 R113, -RZ, R110.H0_H0 ;  /* 0x2000006eff717230 */ /* 0x000fe40000004100 */
[----:B------:R-:W-:Y:S01]  /*0b60*/  FADD.FTZ R66, R66, R108 ;  /* 0x0000006c42427221 */ /* 0x000fe20000010000 */
[C---:B------:R-:W-:Y:S01]  /*0b70*/  FFMA.FTZ R82, R127.reuse, R108, R82 ;  /* 0x0000006c7f527223 */ /* 0x040fe20000010052 */
[----:B------:R-:W-:Y:S01]  /*0b80*/  FADD.FTZ R34, R34, R129 ;  /* 0x0000008122227221 */ /* 0x000fe20000010000 */
[----:B------:R-:W-:Y:S01]  /*0b90*/  FFMA.FTZ R50, R127, R129, R50 ;  /* 0x000000817f327223 */ /* 0x000fe20000010032 */
[----:B------:R-:W-:Y:S01]  /*0ba0*/  FADD.FTZ R35, R35, R112 ;  /* 0x0000007023237221 */ /* 0x000fe20000010000 */
[----:B------:R-:W-:Y:S01]  /*0bb0*/  FFMA.FTZ R51, R130, R112, R51 ;  /* 0x0000007082337223 */ /* 0x000fe20000010033 */
[----:B------:R-:W-:-:S02]  /*0bc0*/  HADD2.F32 R129, -RZ, R146.H0_H0 ;  /* 0x20000092ff817230 */ /* 0x000fc40000004100 */
[-C--:B------:R-:W-:Y:S01]  /*0bd0*/  FMUL.FTZ R112, R109, R113.reuse ;  /* 0x000000716d707220 */ /* 0x080fe20000410000 */
[----:B------:R-:W-:Y:S02]  /*0be0*/  HADD2.F32 R108, -RZ, R114.H0_H0 ;  /* 0x20000072ff6c7230 */ /* 0x000fe40000004100 */
[----:B------:R-:W-:Y:S01]  /*0bf0*/  FMUL.FTZ R131, R139, R116 ;  /* 0x000000748b837220 */ /* 0x000fe20000410000 */
[----:B------:R-:W-:Y:S02]  /*0c00*/  HADD2.F32 R110, -RZ, R110.H1_H1 ;  /* 0x3000006eff6e7230 */ /* 0x000fe40000004100 */
[----:B------:R-:W-:Y:S01]  /*0c10*/  FADD.FTZ R154, -R155, R117 ;  /* 0x000000759b9a7221 */ /* 0x000fe20000010100 */
[----:B------:R-:W-:Y:S02]  /*0c20*/  HADD2.F32 R109, -RZ, R94.H1_H1 ;  /* 0x3000005eff6d7230 */ /* 0x000fe40000004100 */
[-C--:B------:R-:W-:Y:S01]  /*0c30*/  FFMA.FTZ R129, R129, R108.reuse, R112 ;  /* 0x0000006c81817223 */ /* 0x080fe20000010070 */
[----:B------:R-:W-:Y:S01]  /*0c40*/  FADD.FTZ R60, R60, R108 ;  /* 0x0000006c3c3c7221 */ /* 0x000fe20000010000 */
[C---:B------:R-:W-:Y:S01]  /*0c50*/  FFMA.FTZ R76, R131.reuse, R108, R76 ;  /* 0x0000006c834c7223 */ /* 0x040fe2000001004c */
[----:B------:R-:W-:Y:S01]  /*0c60*/  FADD.FTZ R28, R28, R113 ;  /* 0x000000711c1c7221 */ /* 0x000fe20000010000 */
[----:B------:R-:W-:Y:S01]  /*0c70*/  FFMA.FTZ R44, R131, R113, R44 ;  /* 0x00000071832c7223 */ /* 0x000fe2000001002c */
[----:B------:R-:W-:-:S02]  /*0c80*/  HADD2.F32 R114, -RZ, R114.H1_H1 ;  /* 0x30000072ff727230 */ /* 0x000fc40000004100 */
[----:B------:R-:W-:Y:S01]  /*0c90*/  FMUL.FTZ R109, R109, R110 ;  /* 0x0000006e6d6d7220 */ /* 0x000fe20000410000 */
[----:B------:R-:W-:Y:S02]  /*0ca0*/  HADD2.F32 R152, -RZ, R146.H1_H1 ;  /* 0x30000092ff987230 */ /* 0x000fe40000004100 */
[----:B------:R-:W-:Y:S01]  /*0cb0*/  FMUL.FTZ R154, R139, R154 ;  /* 0x0000009a8b9a7220 */ /* 0x000fe20000410000 */
[----:B------:R-:W-:Y:S02]  /*0cc0*/  HADD2.F32 R108, -RZ, R95.H0_H0 ;  /* 0x2000005fff6c7230 */ /* 0x000fe40000004100 */
[----:B------:R-:W-:Y:S02]  /*0cd0*/  HADD2.F32 R113, -RZ, R111.H0_H0 ;  /* 0x2000006fff717230 */ /* 0x000fe40000004100 */
[----:B------:R-:W-:Y:S01]  /*0ce0*/  FADD.FTZ R118, -R155, R118 ;  /* 0x000000769b767221 */ /* 0x000fe20000010100 */
[-C--:B------:R-:W-:Y:S01]  /*0cf0*/  FFMA.FTZ R152, R152, R114.reuse, R109 ;  /* 0x0000007298987223 */ /* 0x080fe2000001006d */
[----:B------:R-:W-:Y:S01]  /*0d00*/  FADD.FTZ R61, R61, R114 ;  /* 0x000000723d3d7221 */ /* 0x000fe20000010000 */
[----:B------:R-:W-:Y:S01]  /*0d10*/  FFMA.FTZ R77, R154, R114, R77 ;  /* 0x000000729a4d7223 */ /* 0x000fe2000001004d */
[----:B------:R-:W-:Y:S01]  /*0d20*/  FMUL.FTZ R117, R108, R113 ;  /* 0x000000716c757220 */ /* 0x000fe20000410000 */
[----:B------:R-:W-:Y:S01]  /*0d30*/  FADD.FTZ R32, R32, R153 ;  /* 0x0000009920207221 */ /* 0x000fe20000010000 */
[----:B------:R-:W-:Y:S01]  /*0d40*/  FFMA.FTZ R48, R3, R153, R48 ;  /* 0x0000009903307223 */ /* 0x000fe20000010030 */
[----:B------:R-:W-:-:S02]  /*0d50*/  HADD2.F32 R109, -RZ, R115.H0_H0 ;  /* 0x20000073ff6d7230 */ /* 0x000fc40000004100 */
[----:B------:R-:W-:Y:S01]  /*0d60*/  FMUL.FTZ R153, R139, R118 ;  /* 0x000000768b997220 */ /* 0x000fe20000410000 */
[----:B------:R-:W-:Y:S02]  /*0d70*/  HADD2.F32 R114, -RZ, R111.H1_H1 ;  /* 0x3000006fff727230 */ /* 0x000fe40000004100 */
[----:B------:R-:W-:Y:S02]  /*0d80*/  HADD2.F32 R108, -RZ, R95.H1_H1 ;  /* 0x3000005fff6c7230 */ /* 0x000fe40000004100 */
[-C--:B------:R-:W-:Y:S01]  /*0d90*/  FFMA.FTZ R156, R156, R109.reuse, R117 ;  /* 0x0000006d9c9c7223 */ /* 0x080fe20000010075 */
[----:B------:R-:W-:Y:S01]  /*0da0*/  FADD.FTZ R62, R62, R109 ;  /* 0x0000006d3e3e7221 */ /* 0x000fe20000010000 */
[----:B------:R-:W-:Y:S01]  /*0db0*/  FFMA.FTZ R78, R153, R109, R78 ;  /* 0x0000006d994e7223 */ /* 0x000fe2000001004e */
[----:B------:R-:W-:Y:S01]  /*0dc0*/  FFMA.FTZ R109, R3, R122, RZ ;  /* 0x0000007a036d7223 */ /* 0x000fe200000100ff */
[----:B------:R-:W-:Y:S01]  /*0dd0*/  FMUL.FTZ R116, R108, R114 ;  /* 0x000000726c747220 */ /* 0x000fe20000410000 */
[----:B------:R-:W-:Y:S01]  /*0de0*/  FADD.FTZ R108, RZ, R122 ;  /* 0x0000007aff6c7221 */ /* 0x000fe20000010000 */
[----:B------:R-:W-:Y:S01]  /*0df0*/  FADD.FTZ R29, R29, R110 ;  /* 0x0000006e1d1d7221 */ /* 0x000fe20000010000 */
[----:B------:R-:W-:Y:S01]  /*0e00*/  FFMA.FTZ R45, R154, R110, R45 ;  /* 0x0000006e9a2d7223 */ /* 0x000fe2000001002d */
[----:B------:R-:W-:Y:S01]  /*0e10*/  FFMA.FTZ R110, R124, R123, R109 ;  /* 0x0000007b7c6e7223 */ /* 0x000fe2000001006d */
[----:B------:R-:W-:-:S03]  /*0e20*/  FADD.FTZ R108, R108, R123 ;  /* 0x0000007b6c6c7221 */ /* 0x000fc60000010000 */
[----:B------:R-:W-:Y:S01]  /*0e30*/  FFMA.FTZ R111, R127, R125, R110 ;  /* 0x0000007d7f6f7223 */ /* 0x000fe2000001006e */
[----:B------:R-:W-:-:S03]  /*0e40*/  FADD.FTZ R109, R108, R125 ;  /* 0x0000007d6c6d7221 */ /* 0x000fc60000010000 */
[----:B------:R-:W-:Y:S01]  /*0e50*/  FFMA.FTZ R110, R130, R128, R111 ;  /* 0x00000080826e7223 */ /* 0x000fe2000001006f */
[----:B------:R-:W-:-:S03]  /*0e60*/  FADD.FTZ R108, R109, R128 ;  /* 0x000000806d6c7221 */ /* 0x000fc60000010000 */
[----:B------:R-:W-:Y:S01]  /*0e70*/  FFMA.FTZ R111, R131, R129, R110 ;  /* 0x00000081836f7223 */ /* 0x000fe2000001006e */
[----:B------:R-:W-:Y:S01]  /*0e80*/  FADD.FTZ R109, R108, R129 ;  /* 0x000000816c6d7221 */ /* 0x000fe20000010000 */
[----:B------:R-:W-:Y:S02]  /*0e90*/  HADD2.F32 R112, -RZ, R115.H1_H1 ;  /* 0x30000073ff707230 */ /* 0x000fe40000004100 */
[----:B------:R-:W-:Y:S01]  /*0ea0*/  FADD.FTZ R158, -R155, R119 ;  /* 0x000000779b9e7221 */ /* 0x000fe20000010100 */
[----:B------:R-:W-:Y:S01]  /*0eb0*/  FFMA.FTZ R108, R154, R152, R111 ;  /* 0x000000989a6c7223 */ /* 0x000fe2000001006f */
        /* <DEDUP_REMOVED lines=13> */
.L_x_1462:
[----:B--23--:R-:W-:Y:S05]  /*0f90*/  BSYNC.RECONVERGENT B0 ;  /* 0x0000000000007941 */ /* 0x00cfea0003800200 */
.L_x_1461:
[----:B------:R-:W-:Y:S04]  /*0fa0*/  BSSY.RECONVERGENT B0, `(.L_x_1463) ;  /* 0x0000082000007945 */ /* 0x000fe80003800200 */
[----:B------:R-:W-:Y:S05]  /*0fb0*/  @!P1 BRA `(.L_x_1464) ;  /* 0x0000000800009947 */ /* 0x000fea0003800000 */
[----:B------:R-:W0:Y:S08]  /*0fc0*/  LDC.64 R140, c[0x0][0x3a8] ;  /* 0x0000ea00ff8c7b82 */ /* 0x000e300000000a00 */
[----:B------:R-:W1:Y:S08]  /*0fd0*/  LDC.64 R108, c[0x0][0x430] ;  /* 0x00010c00ff6c7b82 */ /* 0x000e700000000a00 */
[----:B------:R-:W2:Y:S01]  /*0fe0*/  LDC.64 R112, c[0x0][0x428] ;  /* 0x00010a00ff707b82 */ /* 0x000ea20000000a00 */
[----:B0-----:R-:W-:-:S05]  /*0ff0*/  IMAD.WIDE.U32 R140, R161, 0x20, R140 ;  /* 0x00000020a18c7825 */ /* 0x001fca00078e008c */
[----:B------:R-:W3:Y:S01]  /*1000*/  LDG.E.128 R116, desc[UR12][R140.64] ;  /* 0x0000000c8c747981 */ /* 0x000ee2000c1e1d00 */
[----:B-1----:R-:W-:-:S03]  /*1010*/  IMAD.WIDE.U32 R108, R161, 0x10, R108 ;  /* 0x00000010a16c7825 */ /* 0x002fc600078e006c */
[----:B------:R0:W4:Y:S04]  /*1020*/  LDG.E.128 R132, desc[UR12][R140.64+0x10] ;  /* 0x0000100c8c847981 */ /* 0x000128000c1e1d00 */
[----:B------:R-:W4:Y:S01]  /*1030*/  LDG.E.128 R108, desc[UR12][R108.64] ;  /* 0x0000000c6c6c7981 */ /* 0x000f22000c1e1d00 */
[----:B--2---:R-:W-:-:S06]  /*1040*/  IMAD.WIDE.U32 R112, R161, 0x10, R112 ;  /* 0x00000010a1707825 */ /* 0x004fcc00078e0070 */
[----:B------:R-:W2:Y:S01]  /*1050*/  LDG.E.128 R112, desc[UR12][R112.64] ;  /* 0x0000000c70707981 */ /* 0x000ea2000c1e1d00 */
[----:B------:R-:W-:-:S04]  /*1060*/  ISETP.NE.U32.AND P0, PT, RZ, UR14, PT ;  /* 0x0000000eff007c0c */ /* 0x000fc8000bf05070 */
[----:B------:R-:W-:-:S13]  /*1070*/  ISETP.NE.AND.EX P0, PT, RZ, UR15, PT, P0 ;  /* 0x0000000fff007c0c */ /* 0x000fda000bf05300 */
[----:B------:R-:W1:Y:S01]  /*1080*/  @P0 LDC.64 R136, c[0x0][0x438] ;  /* 0x00010e00ff880b82 */ /* 0x000e620000000a00 */
[----:B------:R-:W-:Y:S02]  /*1090*/  HADD2.F32 R126, -RZ, R88.H0_H0 ;  /* 0x20000058ff7e7230 */ /* 0x000fe40000004100 */
[----:B------:R-:W-:Y:S02]  /*10a0*/  HADD2.F32 R149, -RZ, R90.H1_H1 ;  /* 0x3000005aff957230 */ /* 0x000fe40000004100 */
[----:B-1----:R-:W-:-:S05]  /*10b0*/  @P0 IMAD.WIDE.U32 R136, R161, 0x20, R136 ;  /* 0x00000020a1880825 */ /* 0x002fca00078e0088 */
[----:B------:R-:W5:Y:S04]  /*10c0*/  @P0 LDG.E.128 R8, desc[UR12][R136.64] ;  /* 0x0000000c88080981 */ /* 0x000f68000c1e1d00 */
[----:B------:R1:W5:Y:S01]  /*10d0*/  @P0 LDG.E.128 R4, desc[UR12][R136.64+0x10] ;  /* 0x0000100c88040981 */ /* 0x000362000c1e1d00 */
[C---:B---3--:R-:W-:Y:S01]  /*10e0*/  FADD.FTZ R116, -R155.reuse, R116 ;  /* 0x000000749b747221 */ /* 0x048fe20000010100 */
[C---:B------:R-:W-:Y:S01]  /*10f0*/  FADD.FTZ R138, -R155.reuse, R117 ;  /* 0x000000759b8a7221 */ /* 0x040fe20000010100 */
[C---:B0-----:R-:W-:Y:S01]  /*1100*/  FADD.FTZ R140, -R155.reuse, R118 ;  /* 0x000000769b8c7221 */ /* 0x041fe20000010100 */
[----:B------:R-:W-:Y:S02]  /*1110*/  HADD2.F32 R117, -RZ, R84.H0_H0 ;  /* 0x20000054ff757230 */ /* 0x000fe40000004100 */
[----:B----4-:R-:W-:Y:S01]  /*1120*/  FADD.FTZ R150, -R155, R133 ;  /* 0x000000859b967221 */ /* 0x010fe20000010100 */
[----:B-----5:R-:W-:Y:S01]  /*1130*/  FMUL.FTZ R133, R139, R116 ;  /* 0x000000748b857220 */ /* 0x020fe20000410000 */
[----:B------:R-:W-:-:S02]  /*1140*/  HADD2.F32 R118, -RZ, R108.H0_H0 ;  /* 0x2000006cff767230 */ /* 0x000fc40000004100 */
[----:B------:R-:W-:Y:S02]  /*1150*/  HADD2.F32 R116, -RZ, R108.H1_H1 ;  /* 0x3000006cff747230 */ /* 0x000fe40000004100 */
[----:B------:R-:W-:Y:S01]  /*1160*/  FADD.FTZ R142, -R155, R119 ;  /* 0x000000779b8e7221 */ /* 0x000fe20000010100 */
[----:B------:R-:W-:Y:S02]  /*1170*/  HADD2.F32 R108, -RZ, R84.H1_H1 ;  /* 0x30000054ff6c7230 */ /* 0x000fe40000004100 */
[----:B------:R-:W-:Y:S01]  /*1180*/  FMUL.FTZ R119, R117, R118 ;  /* 0x0000007675777220 */ /* 0x000fe20000410000 */
[----:B------:R-:W-:Y:S01]  /*1190*/  FADD.FTZ R164, -R155, R135 ;  /* 0x000000879ba47221 */ /* 0x000fe20000010100 */
[----:B------:R-:W-:Y:S02]  /*11a0*/  HADD2.F32 R135, -RZ, R88.H1_H1 ;  /* 0x30000058ff877230 */ /* 0x000fe40000004100 */
[--C-:B--2---:R-:W-:Y:S02]  /*11b0*/  HADD2.F32 R117, -RZ, R112.reuse.H0_H0 ;  /* 0x20000070ff757230 */ /* 0x104fe40000004100 */
[----:B------:R-:W-:Y:S01]  /*11c0*/  FMUL.FTZ R108, R108, R116 ;  /* 0x000000746c6c7220 */ /* 0x000fe20000410000 */
[----:B------:R-:W-:-:S02]  /*11d0*/  HADD2.F32 R112, -RZ, R112.H1_H1 ;  /* 0x30000070ff707230 */ /* 0x000fc40000004100 */
[----:B------:R-:W-:Y:S01]  /*11e0*/  FADD.FTZ R148, -R155, R132 ;  /* 0x000000849b947221 */ /* 0x000fe20000010100 */
[----:B------:R-:W-:Y:S01]  /*11f0*/  FMUL.FTZ R132, R139, R138 ;  /* 0x0000008a8b847220 */ /* 0x000fe20000410000 */
[-C--:B------:R-:W-:Y:S01]  /*1200*/  FFMA.FTZ R126, R126, R117.reuse, R119 ;  /* 0x000000757e7e7223 */ /* 0x080fe20000010077 */
[----:B------:R-:W-:Y:S02]  /*1210*/  HADD2.F32 R119, -RZ, R109.H0_H0 ;  /* 0x2000006dff777230 */ /* 0x000fe40000004100 */
[-C--:B------:R-:W-:Y:S01]  /*1220*/  FFMA.FTZ R135, R135, R112.reuse, R108 ;  /* 0x0000007087877223 */ /* 0x080fe2000001006c */
        /* <DEDUP_REMOVED lines=9> */
[----:B------:R-:W-:Y:S02]  /*12c0*/  HADD2.F32 R112, -RZ, R109.H1_H1 ;  /* 0x3000006dff707230 */ /* 0x000fe40000004100 */
[----:B------:R-:W-:Y:S02]  /*12d0*/  HADD2.F32 R109, -RZ, R85.H1_H1 ;  /* 0x30000055ff6d7230 */ /* 0x000fe40000004100 */
[----:B------:R-:W-:Y:S01]  /*12e0*/  FFMA.FTZ R134, R134, R117, R141 ;  /* 0x0000007586867223 */ /* 0x000fe2000001008d */
[----:B------:R-:W-:Y:S01]  /*12f0*/  FADD.FTZ R25, R25, R116 ;  /* 0x0000007419197221 */ /* 0x000fe20000010000 */
[----:B------:R-:W-:Y:S01]  /*1300*/  FFMA.FTZ R41, R132, R116, R41 ;  /* 0x0000007484297223 */ /* 0x000fe20000010029 */
[----:B------:R-:W-:-:S02]  /*1310*/  HADD2.F32 R108, -RZ, R113.H1_H1 ;  /* 0x30000071ff6c7230 */ /* 0x000fc40000004100 */
[----:B------:R-:W-:Y:S01]  /*1320*/  FMUL.FTZ R116, R109, R112 ;  /* 0x000000706d747220 */ /* 0x000fe20000410000 */
[----:B------:R-:W-:Y:S02]  /*1330*/  HADD2.F32 R141, -RZ, R89.H1_H1 ;  /* 0x30000059ff8d7230 */ /* 0x000fe40000004100 */
[C---:B-1----:R-:W-:Y:S01]  /*1340*/  FMUL.FTZ R136, R139.reuse, R142 ;  /* 0x0000008e8b887220 */ /* 0x042fe20000410000 */
[----:B------:R-:W-:Y:S01]  /*1350*/  FMUL.FTZ R137, R139, R140 ;  /* 0x0000008c8b897220 */ /* 0x000fe20000410000 */
[----:B------:R-:W-:Y:S01]  /*1360*/  FADD.FTZ R59, R59, R108 ;  /* 0x0000006c3b3b7221 */ /* 0x000fe20000010000 */
[----:B------:R-:W-:Y:S02]  /*1370*/  HADD2.F32 R113, -RZ, R110.H0_H0 ;  /* 0x2000006eff717230 */ /* 0x000fe40000004100 */
[-C--:B------:R-:W-:Y:S01]  /*1380*/  FFMA.FTZ R141, R141, R108.reuse, R116 ;  /* 0x0000006c8d8d7223 */ /* 0x080fe20000010074 */
[----:B------:R-:W-:Y:S01]  /*1390*/  FFMA.FTZ R75, R136, R108, R75 ;  /* 0x0000006c884b7223 */ /* 0x000fe2000001004b */
[----:B------:R-:W-:-:S02]  /*13a0*/  HADD2.F32 R108, -RZ, R86.H0_H0 ;  /* 0x20000056ff6c7230 */ /* 0x000fc40000004100 */
[----:B------:R-:W-:Y:S01]  /*13b0*/  FADD.FTZ R58, R58, R117 ;  /* 0x000000753a3a7221 */ /* 0x000fe20000010000 */
[----:B------:R-:W-:Y:S01]  /*13c0*/  FFMA.FTZ R74, R137, R117, R74 ;  /* 0x00000075894a7223 */ /* 0x000fe2000001004a */
[----:B------:R-:W-:Y:S02]  /*13d0*/  HADD2.F32 R110, -RZ, R110.H1_H1 ;  /* 0x3000006eff6e7230 */ /* 0x000fe40000004100 */
[----:B------:R-:W-:Y:S01]  /*13e0*/  FMUL.FTZ R117, R108, R113 ;  /* 0x000000716c757220 */ /* 0x000fe20000410000 */
[----:B------:R-:W-:Y:S02]  /*13f0*/  HADD2.F32 R108, -RZ, R86.H1_H1 ;  /* 0x30000056ff6c7230 */ /* 0x000fe40000004100 */
[--C-:B------:R-:W-:Y:S02]  /*1400*/  HADD2.F32 R109, -RZ, R114.reuse.H0_H0 ;  /* 0x20000072ff6d7230 */ /* 0x100fe40000004100 */
[----:B------:R-:W-:Y:S01]  /*1410*/  FMUL.FTZ R143, R139, R148 ;  /* 0x000000948b8f7220 */ /* 0x000fe20000410000 */
[----:B------:R-:W-:-:S02]  /*1420*/  HADD2.F32 R114, -RZ, R114.H1_H1 ;  /* 0x30000072ff727230 */ /* 0x000fc40000004100 */
[----:B------:R-:W-:Y:S01]  /*1430*/  FMUL.FTZ R108, R108, R110 ;  /* 0x0000006e6c6c7220 */ /* 0x000fe20000410000 */
[----:B------:R-:W-:Y:S02]  /*1440*/  HADD2.F32 R138, -RZ, R90.H0_H0 ;  /* 0x2000005aff8a7230 */ /* 0x000fe40000004100 */
[----:B------:R-:W-:Y:S01]  /*1450*/  FADD.FTZ R20, R20, R113 ;  /* 0x0000007114147221 */ /* 0x000fe20000010000 */
[----:B------:R-:W-:Y:S01]  /*1460*/  FFMA.FTZ R36, R143, R113, R36 ;  /* 0x000000718f247223 */ /* 0x000fe20000010024 */
[----:B------:R-:W-:Y:S01]  /*1470*/  FFMA.FTZ R149, R149, R114, R108 ;  /* 0x0000007295957223 */ /* 0x000fe2000001006c */
[----:B------:R-:W-:Y:S02]  /*1480*/  HADD2.F32 R108, -RZ, R87.H0_H0 ;  /* 0x20000057ff6c7230 */ /* 0x000fe40000004100 */
[----:B------:R-:W-:Y:S02]  /*1490*/  HADD2.F32 R113, -RZ, R111.H0_H0 ;  /* 0x2000006fff717230 */ /* 0x000fe40000004100 */
[-C--:B------:R-:W-:Y:S01]  /*14a0*/  FFMA.FTZ R138, R138, R109.reuse, R117 ;  /* 0x0000006d8a8a7223 */ /* 0x080fe20000010075 */
[----:B------:R-:W-:Y:S01]  /*14b0*/  FADD.FTZ R52, R52, R109 ;  /* 0x0000006d34347221 */ /* 0x000fe20000010000 */
[----:B------:R-:W-:Y:S01]  /*14c0*/  FFMA.FTZ R68, R143, R109, R68 ;  /* 0x0000006d8f447223 */ /* 0x000fe20000010044 */
[----:B------:R-:W-:-:S02]  /*14d0*/  HADD2.F32 R142, -RZ, R91.H0_H0 ;  /* 0x2000005bff8e7230 */ /* 0x000fc40000004100 */
[----:B------:R-:W-:Y:S01]  /*14e0*/  FMUL.FTZ R117, R108, R113 ;  /* 0x000000716c757220 */ /* 0x000fe20000410000 */
[----:B------:R-:W-:Y:S02]  /*14f0*/  HADD2.F32 R109, -RZ, R115.H0_H0 ;  /* 0x20000073ff6d7230 */ /* 0x000fe40000004100 */
[C---:B------:R-:W-:Y:S01]  /*1500*/  FMUL.FTZ R151, R139.reuse, R162 ;  /* 0x000000a28b977220 */ /* 0x040fe20000410000 */
[----:B------:R-:W-:Y:S01]  /*1510*/  FMUL.FTZ R140, R139, R150 ;  /* 0x000000968b8c7220 */ /* 0x000fe20000410000 */
[----:B------:R-:W-:Y:S01]  /*1520*/  FADD.FTZ R108, R159, R126 ;  /* 0x0000007e9f6c7221 */ /* 0x000fe20000010000 */
[-C--:B------:R-:W-:Y:S01]  /*1530*/  FFMA.FTZ R142, R142, R109.reuse, R117 ;  /* 0x0000006d8e8e7223 */ /* 0x080fe20000010075 */
[----:B------:R-:W-:Y:S01]  /*1540*/  FADD.FTZ R54, R54, R109 ;  /* 0x0000006d36367221 */ /* 0x000fe20000010000 */
[----:B------:R-:W-:Y:S01]  /*1550*/  FFMA.FTZ R70, R151, R109, R70 ;  /* 0x0000006d97467223 */ /* 0x000fe20000010046 */
[----:B------:R-:W-:Y:S01]  /*1560*/  FFMA.FTZ R109, R133, R126, R160 ;  /* 0x0000007e856d7223 */ /* 0x000fe200000100a0 */
[----:B------:R-:W-:Y:S01]  /*1570*/  FADD.FTZ R53, R53, R114 ;  /* 0x0000007235357221 */ /* 0x000fe20000010000 */
[----:B------:R-:W-:Y:S01]  /*1580*/  FFMA.FTZ R69, R140, R114, R69 ;  /* 0x000000728c457223 */ /* 0x000fe20000010045 */
[----:B------:R-:W-:-:S02]  /*1590*/  HADD2.F32 R114, -RZ, R111.H1_H1 ;  /* 0x3000006fff727230 */ /* 0x000fc40000004100 */
[----:B------:R-:W-:Y:S01]  /*15a0*/  FADD.FTZ R111, R108, R135 ;  /* 0x000000876c6f7221 */ /* 0x000fe20000010000 */
[----:B------:R-:W-:Y:S01]  /*15b0*/  FFMA.FTZ R108, R132, R135, R109 ;  /* 0x00000087846c7223 */ /* 0x000fe2000001006d */
[----:B------:R-:W-:Y:S01]  /*15c0*/  FADD.FTZ R21, R21, R110 ;  /* 0x0000006e15157221 */ /* 0x000fe20000010000 */
[----:B------:R-:W-:Y:S01]  /*15d0*/  FFMA.FTZ R37, R140, R110, R37 ;  /* 0x0000006e8c257223 */ /* 0x000fe20000010025 */
[----:B------:R-:W-:Y:S01]  /*15e0*/  FADD.FTZ R110, R111, R134 ;  /* 0x000000866f6e7221 */ /* 0x000fe20000010000 */
[----:B------:R-:W-:Y:S01]  /*15f0*/  FFMA.FTZ R109, R137, R134, R108 ;  /* 0x00000086896d7223 */ /* 0x000fe2000001006c */
[----:B------:R-:W-:Y:S02]  /*1600*/  FADD.FTZ R27, R27, R112 ;  /* 0x000000701b1b7221 */ /* 0x000fe40000010000 */
[----:B------:R-:W-:Y:S01]  /*1610*/  FADD.FTZ R111, R110, R141 ;  /* 0x0000008d6e6f7221 */ /* 0x000fe20000010000 */
[C---:B------:R-:W-:Y:S01]  /*1620*/  FFMA.FTZ R108, R136.reuse, R141, R109 ;  /* 0x0000008d886c7223 */ /* 0x040fe2000001006d */
[----:B------:R-:W-:Y:S01]  /*1630*/  FFMA.FTZ R43, R136, R112, R43 ;  /* 0x00000070882b7223 */ /* 0x000fe2000001002b */
[----:B------:R-:W-:-:S02]  /*1640*/  HADD2.F32 R112, -RZ, R87.H1_H1 ;  /* 0x30000057ff707230 */ /* 0x000fc40000004100 */
[----:B------:R-:W-:Y:S01]  /*1650*/  FADD.FTZ R110, R111, R138 ;  /* 0x0000008a6f6e7221 */ /* 0x000fe20000010000 */
[----:B------:R-:W-:Y:S01]  /*1660*/  FFMA.FTZ R109, R143, R138, R108 ;  /* 0x0000008a8f6d7223 */ /* 0x000fe2000001006c */
[----:B------:R-:W-:Y:S01]  /*1670*/  FADD.FTZ R22, R22, R113 ;  /* 0x0000007116167221 */ /* 0x000fe20000010000 */
[----:B------:R-:W-:Y:S01]  /*1680*/  FFMA.FTZ R38, R151, R113, R38 ;  /* 0x0000007197267223 */ /* 0x000fe20000010026 */
[----:B------:R-:W-:Y:S02]  /*1690*/  HADD2.F32 R115, -RZ, R115.H1_H1 ;  /* 0x30000073ff737230 */ /* 0x000fe40000004100 */
[----:B------:R-:W-:Y:S01]  /*16a0*/  FMUL.FTZ R113, R112, R114 ;  /* 0x0000007270717220 */ /* 0x000fe20000410000 */
[----:B------:R-:W-:Y:S02]  /*16b0*/  HADD2.F32 R148, -RZ, R91.H1_H1 ;  /* 0x3000005bff947230 */ /* 0x000fe40000004100 */
        /* <DEDUP_REMOVED lines=16> */
.L_x_1464:
[----:B------:R-:W-:Y:S05]  /*17c0*/  BSYNC.RECONVERGENT B0 ;  /* 0x0000000000007941 */ /* 0x000fea0003800200 */
.L_x_1463:
        /* <DEDUP_REMOVED lines=32> */
.L_x_1466:
[----:B------:R-:W-:Y:S05]  /*19d0*/  BSYNC.RECONVERGENT B0 ;  /* 0x0000000000007941 */ /* 0x000fea0003800200 */
.L_x_1465:
        /* <DEDUP_REMOVED lines=19> */
[----:B------:R-:W-:Y:S01]  /*1b10*/  FADD.FTZ R160, R115, R112 ;  /* 0x0000007073a07221 */ /* 0x000fe20000010000 */
[----:B------:R-:W-:Y:S04]  /*1b20*/  LDS.128 R116, [UR10] ;  /* 0x0000000aff747984 */ /* 0x000fe80008000c00 */
[----:B------:R-:W1:Y:S01]  /*1b30*/  LDS.128 R112, [UR5] ;  /* 0x00000005ff707984 */ /* 0x000e620008000c00 */
[----:B0-----:R-:W-:Y:S01]  /*1b40*/  FADD.FTZ R159, R159, R108 ;  /* 0x0000006c9f9f7221 */ /* 0x001fe20000010000 */
[----:B------:R-:W-:Y:S02]  /*1b50*/  FADD.FTZ R160, R160, R109 ;  /* 0x0000006da0a07221 */ /* 0x000fe40000010000 */
[----:B------:R-:W0:Y:S01]  /*1b60*/  LDC.64 R108, c[0x0][0x380] ;  /* 0x0000e000ff6c7b82 */ /* 0x000e220000000a00 */
[----:B------:R-:W-:Y:S01]  /*1b70*/  FADD.FTZ R159, R110, R159 ;  /* 0x0000009f6e9f7221 */ /* 0x000fe20000010000 */
[----:B------:R-:W-:-:S06]  /*1b80*/  FADD.FTZ R160, R111, R160 ;  /* 0x000000a06fa07221 */ /* 0x000fcc0000010000 */
[----:B------:R-:W2:Y:S01]  /*1b90*/  LDC.U8 R110, c[0x0][0x410] ;  /* 0x00010400ff6e7b82 */ /* 0x000ea20000000000 */
[----:B0-----:R-:W-:-:S04]  /*1ba0*/  IADD3 R121, PT, PT, R121, R108, RZ ;  /* 0x0000006c79797210 */ /* 0x001fc80007ffe0ff */
[----:B------:R-:W-:Y:S02]  /*1bb0*/  ISETP.GE.AND P4, PT, R121, R109, PT ;  /* 0x0000006d7900720c */ /* 0x000fe40003f86270 */
[----:B--2---:R-:W-:Y:S01]  /*1bc0*/  ISETP.NE.AND P3, PT, R110, RZ, PT ;  /* 0x000000ff6e00720c */ /* 0x004fe20003f65270 */
[----:B-1----:R-:W-:Y:S01]  /*1bd0*/  FADD.FTZ R159, R159, R112 ;  /* 0x000000709f9f7221 */ /* 0x002fe20000010000 */
        /* <DEDUP_REMOVED lines=28> */
[--C-:B------:R-:W-:Y:S01]  /*1da0*/  FFMA.FTZ R162, R158, R112, R113.reuse ;  /* 0x000000709ea27223 */ /* 0x100fe20000010071 */
[----:B------:R-:W-:Y:S01]  /*1db0*/  FADD.FTZ R116, R129, -R116 ;  /* 0x8000007481747221 */ /* 0x000fe20000010000 */
[C---:B-----5:R-:W-:Y:S01]  /*1dc0*/  FMUL.FTZ R108, R139.reuse, R108 ;  /* 0x0000006c8b6c7220 */ /* 0x060fe20000410000 */
[----:B------:R-:W-:Y:S01]  /*1dd0*/  FMUL.FTZ R109, R139, R110 ;  /* 0x0000006e8b6d7220 */ /* 0x000fe20000410000 */
[----:B------:R-:W-:Y:S01]  /*1de0*/  FFMA.FTZ R110, R127, R112, R113 ;  /* 0x000000707f6e7223 */ /* 0x000fe20000010071 */
[----:B------:R-:W-:Y:S01]  /*1df0*/  FADD.FTZ R160, R156, -R111 ;  /* 0x8000006f9ca07221 */ /* 0x000fe20000010000 */
[----:B------:R-:W-:-:S02]  /*1e00*/  FADD.FTZ R162, R157, -R162 ;  /* 0x800000a29da27221 */ /* 0x000fc40000010000 */
[----:B------:R-:W-:Y:S01]  /*1e10*/  F2FP.F16.F32.PACK_AB R108, R109, R108 ;  /* 0x0000006c6d6c723e */ /* 0x000fe200000000ff */
[----:B------:R-:W-:Y:S01]  /*1e20*/  FFMA.FTZ R109, R130, R112, R113 ;  /* 0x00000070826d7223 */ /* 0x000fe20000010071 */
[----:B------:R-:W-:Y:S01]  /*1e30*/  FADD.FTZ R110, R125, -R110 ;  /* 0x8000006e7d6e7221 */ /* 0x000fe20000010000 */
[C---:B------:R-:W-:Y:S01]  /*1e40*/  FMUL.FTZ R160, R139.reuse, R160 ;  /* 0x000000a08ba07220 */ /* 0x040fe20000410000 */
[----:B------:R-:W-:Y:S01]  /*1e50*/  FMUL.FTZ R115, R139, R162 ;  /* 0x000000a28b737220 */ /* 0x000fe20000410000 */
[----:B------:R-:W-:Y:S01]  /*1e60*/  FADD.FTZ R114, R128, -R109 ;  /* 0x8000006d80727221 */ /* 0x000fe20000010000 */
[----:B------:R-:W-:-:S03]  /*1e70*/  FFMA.FTZ R109, R154, R112, R113 ;  /* 0x000000709a6d7223 */ /* 0x000fc60000010071 */
[C---:B------:R-:W-:Y:S01]  /*1e80*/  FMUL.FTZ R114, R139.reuse, R114 ;  /* 0x000000728b727220 */ /* 0x040fe20000410000 */
[----:B------:R-:W-:Y:S01]  /*1e90*/  FADD.FTZ R118, R152, -R109 ;  /* 0x8000006d98767221 */ /* 0x000fe20000010000 */
[C---:B------:R-:W-:Y:S01]  /*1ea0*/  FMUL.FTZ R109, R139.reuse, R110 ;  /* 0x0000006e8b6d7220 */ /* 0x040fe20000410000 */
[C---:B------:R-:W-:Y:S02]  /*1eb0*/  FMUL.FTZ R110, R139.reuse, R116 ;  /* 0x000000748b6e7220 */ /* 0x040fe40000410000 */
[----:B------:R-:W-:Y:S02]  /*1ec0*/  FMUL.FTZ R111, R139, R118 ;  /* 0x000000768b6f7220 */ /* 0x000fe40000410000 */
[----:B------:R-:W-:-:S03]  /*1ed0*/  F2FP.F16.F32.PACK_AB R109, R114, R109 ;  /* 0x0000006d726d723e */ /* 0x000fc600000000ff */
[----:B------:R-:W-:Y:S02]  /*1ee0*/  F2FP.F16.F32.PACK_AB R110, R111, R110 ;  /* 0x0000006e6f6e723e */ /* 0x000fe400000000ff */
[----:B------:R-:W-:Y:S01]  /*1ef0*/  F2FP.F16.F32.PACK_AB R111, R115, R160 ;  /* 0x000000a0736f723e */ /* 0x000fe200000000ff */
[----:B------:R-:W-:Y:S06]  /*1f00*/  BRA `(.L_x_1472) ;  /* 0x0000000c00a07947 */ /* 0x000fec0003800000 */
.L_x_1471:
        /* <DEDUP_REMOVED lines=25> */
[----:B------:R-:W-:-:S03]  /*20a0*/  F2FP.F16.F32.PACK_AB R109, R109, R108 ;  /* 0x0000006c6d6d723e */ /* 0x000fc600000000ff */
[----:B------:R-:W-:Y:S02]  /*20b0*/  F2FP.F16.F32.PACK_AB R108, R97, R96 ;  /* 0x00000060616c723e */ /* 0x000fe400000000ff */
[----:B------:R-:W-:Y:S02]  /*20c0*/  F2FP.F16.F32.PACK_AB R110, R99, R114 ;  /* 0x00000072636e723e */ /* 0x000fe400000000ff */
[----:B------:R-:W-:Y:S02]  /*20d0*/  MOV R99, R111 ;  /* 0x0000006f00637202 */ /* 0x000fe40000000f00 */
[----:B------:R-:W-:Y:S02]  /*20e0*/  MOV R98, R110 ;  /* 0x0000006e00627202 */ /* 0x000fe40000000f00 */
[----:B------:R-:W-:Y:S02]  /*20f0*/  MOV R97, R109 ;  /* 0x0000006d00617202 */ /* 0x000fe40000000f00 */
[----:B------:R-:W-:Y:S01]  /*2100*/  MOV R96, R108 ;  /* 0x0000006c00607202 */ /* 0x000fe20000000f00 */
[----:B------:R-:W-:Y:S06]  /*2110*/  BRA `(.L_x_1472) ;  /* 0x0000000c001c7947 */ /* 0x000fec0003800000 */
.L_x_1470:
        /* <DEDUP_REMOVED lines=32> */
.L_x_1473:
        /* <DEDUP_REMOVED lines=33> */
.L_x_1469:
        /* <DEDUP_REMOVED lines=16> */
[C---:B-----5:R-:W-:Y:S01]  /*2630*/  FFMA.FTZ R108, R139.reuse, R108, R16 ;  /* 0x0000006c8b6c7223 */ /* 0x060fe20000010010 */
[----:B------:R-:W-:Y:S01]  /*2640*/  FFMA.FTZ R109, R139, R110, R17 ;  /* 0x0000006e8b6d7223 */ /* 0x000fe20000010011 */
[-CC-:B------:R-:W-:Y:S01]  /*2650*/  FFMA.FTZ R110, R127, R112.reuse, R113.reuse ;  /* 0x000000707f6e7223 */ /* 0x180fe20000010071 */
[----:B------:R-:W-:-:S03]  /*2660*/  FFMA.FTZ R116, R158, R112, R113 ;  /* 0x000000709e747223 */ /* 0x000fc60000010071 */
[----:B------:R-:W-:Y:S01]  /*2670*/  F2FP.F16.F32.PACK_AB R108, R109, R108 ;  /* 0x0000006c6d6c723e */ /* 0x000fe200000000ff */
[----:B------:R-:W-:Y:S01]  /*2680*/  FADD.FTZ R109, R125, -R110 ;  /* 0x8000006e7d6d7221 */ /* 0x000fe20000010000 */
[----:B------:R-:W-:Y:S01]  /*2690*/  FADD.FTZ R110, R128, -R111 ;  /* 0x8000006f806e7221 */ /* 0x000fe20000010000 */
[----:B------:R-:W-:Y:S01]  /*26a0*/  FADD.FTZ R111, R129, -R114 ;  /* 0x80000072816f7221 */ /* 0x000fe20000010000 */
[----:B------:R-:W-:Y:S01]  /*26b0*/  FADD.FTZ R114, R152, -R115 ;  /* 0x8000007398727221 */ /* 0x000fe20000010000 */
[----:B------:R-:W-:Y:S01]  /*26c0*/  FADD.FTZ R115, R156, -R117 ;  /* 0x800000759c737221 */ /* 0x000fe20000010000 */
        /* <DEDUP_REMOVED lines=9> */
[----:B------:R-:W-:Y:S01]  /*2760*/  F2FP.F16.F32.PACK_AB R111, R116, R115 ;  /* 0x00000073746f723e */ /* 0x000fe200000000ff */
[----:B------:R-:W-:Y:S06]  /*2770*/  BRA `(.L_x_1472) ;  /* 0x0000000400847947 */ /* 0x000fec0003800000 */
.L_x_1475:
[-CC-:B------:R-:W-:Y:S01]  /*2780*/  FFMA.FTZ R97, R153, R112.reuse, R113.reuse ;  /* 0x0000007099617223 */ /* 0x180fe20000010071 */
[-CC-:B------:R-:W-:Y:S01]  /*2790*/  FFMA.FTZ R96, R158, R112.reuse, R113.reuse ;  /* 0x000000709e607223 */ /* 0x180fe20000010071 */
[-CC-:B------:R-:W-:Y:S01]  /*27a0*/  FFMA.FTZ R109, R130, R112.reuse, R113.reuse ;  /* 0x00000070826d7223 */ /* 0x180fe20000010071 */
[-C--:B------:R-:W-:Y:S01]  /*27b0*/  FFMA.FTZ R108, R131, R112.reuse, R113 ;  /* 0x00000070836c7223 */ /* 0x080fe20000010071 */
[----:B------:R-:W-:Y:S01]  /*27c0*/  FADD.FTZ R97, R156, -R97 ;  /* 0x800000619c617221 */ /* 0x000fe20000010000 */
[----:B------:R-:W-:Y:S01]  /*27d0*/  FADD.FTZ R96, R157, -R96 ;  /* 0x800000609d607221 */ /* 0x000fe20000010000 */
[----:B------:R-:W-:Y:S02]  /*27e0*/  FFMA.FTZ R115, R154, R112, R113 ;  /* 0x000000709a737223 */ /* 0x000fe40000010071 */
[C---:B-----5:R-:W-:Y:S01]  /*27f0*/  FFMA.FTZ R111, R139.reuse, R97, R14 ;  /* 0x000000618b6f7223 */ /* 0x060fe2000001000e */
[----:B------:R-:W-:Y:S01]  /*2800*/  FFMA.FTZ R98, R139, R96, R15 ;  /* 0x000000608b627223 */ /* 0x000fe2000001000f */
[-CC-:B------:R-:W-:Y:S01]  /*2810*/  FFMA.FTZ R97, R3, R112.reuse, R113.reuse ;  /* 0x0000007003617223 */ /* 0x180fe20000010071 */
[----:B------:R-:W-:-:S03]  /*2820*/  FFMA.FTZ R96, R124, R112, R113 ;  /* 0x000000707c607223 */ /* 0x000fc60000010071 */
[----:B------:R-:W-:Y:S01]  /*2830*/  F2FP.F16.F32.PACK_AB R111, R98, R111 ;  /* 0x0000006f626f723e */ /* 0x000fe200000000ff */
[----:B------:R-:W-:Y:S01]  /*2840*/  FFMA.FTZ R98, R127, R112, R113 ;  /* 0x000000707f627223 */ /* 0x000fe20000010071 */
[----:B------:R-:W-:Y:S01]  /*2850*/  FADD.FTZ R97, R122, -R97 ;  /* 0x800000617a617221 */ /* 0x000fe20000010000 */
[----:B------:R-:W-:Y:S02]  /*2860*/  FADD.FTZ R96, R123, -R96 ;  /* 0x800000607b607221 */ /* 0x000fe40000010000 */
        /* <DEDUP_REMOVED lines=9> */
[----:B------:R-:W-:-:S03]  /*2900*/  FFMA.FTZ R96, R139, R96, R17 ;  /* 0x000000608b607223 */ /* 0x000fc60000010011 */
        /* <DEDUP_REMOVED lines=8> */
.L_x_1474:
        /* <DEDUP_REMOVED lines=30> */
[----:B------:R-:W-:Y:S01]  /*2b70*/  F2FP.F16.F32.PACK_AB R108, R105, R104 ;  /* 0x00000068696c723e */ /* 0x000fe200000000ff */
[----:B------:R-:W-:Y:S06]  /*2b80*/  BRA `(.L_x_1472) ;  /* 0x0000000000807947 */ /* 0x000fec0003800000 */
.L_x_1476:
        /* <DEDUP_REMOVED lines=31> */
[----:B------:R-:W-:-:S07]  /*2d80*/  MOV R96, R108 ;  /* 0x0000006c00607202 */ /* 0x000fce0000000f00 */
.L_x_1472:
        /* <DEDUP_REMOVED lines=15> */
.L_x_1468:
[----:B------:R-:W-:Y:S05]  /*2e80*/  BSYNC.RECONVERGENT B0 ;  /* 0x0000000000007941 */ /* 0x000fea0003800200 */
.L_x_1467:
        /* <DEDUP_REMOVED lines=46> */
.L_x_1481:
        /* <DEDUP_REMOVED lines=29> */
.L_x_1480:
        /* <DEDUP_REMOVED lines=37> */
.L_x_1483:
        /* <DEDUP_REMOVED lines=29> */
.L_x_1479:
        /* <DEDUP_REMOVED lines=41> */
.L_x_1485:
        /* <DEDUP_REMOVED lines=29> */
.L_x_1484:
        /* <DEDUP_REMOVED lines=37> */
.L_x_1486:
        /* <DEDUP_REMOVED lines=28> */
.L_x_1482:
        /* <DEDUP_REMOVED lines=10> */
.L_x_1478:
[----:B------:R-:W-:Y:S05]  /*4070*/  BSYNC.RECONVERGENT B0 ;  /* 0x0000000000007941 */ /* 0x000fea0003800200 */
.L_x_1477:
[----:B------:R-:W-:Y:S01]  /*4080*/  UPLOP3.LUT UP1, UPT, UPT, UPT, UP1, 0x40, 0x4 ;  /* 0x000000000004789c */ /* 0x000fe20003f2e810 */
[----:B------:R-:W-:Y:S10]  /*4090*/  @!P4 BRA `(.L_x_1487) ;  /* 0xffffffc40070c947 */ /* 0x000ff4000383ffff */
.L_x_1460:
        /* <DEDUP_REMOVED lines=22> */
.L_x_1489:
[----:B------:R-:W-:Y:S05]  /*4200*/  BSYNC.RECONVERGENT B0 ;  /* 0x0000000000007941 */ /* 0x000fea0003800200 */
.L_x_1488:
        /* <DEDUP_REMOVED lines=18> */
.L_x_1490:
        /* <DEDUP_REMOVED lines=13> */
.L_x_2852:


//--------------------- .text._ZN10layer_norm31ln_parallel_residual_bwd_kernelINS_13Kernel_traitsI6__halfS2_fS2_fjLj4096ELj1ELj1ELj8ELj16ENS_18Kernel_traits_baseILj4096ES2_S2_fS2_fjLj256EEEEELb0ELb0ELb1EEEvNS_9BwdParamsE --------------------------
	.section	.text._ZN10layer_norm31ln_parallel_residual_bwd_kernelINS_13Kernel_traitsI6__halfS2_fS2_fjLj4096ELj1ELj1ELj8ELj16ENS_18Kernel_traits_baseILj4096ES2_S2_fS2_fjLj256EEEEELb0ELb0ELb1EEEvNS_9BwdParamsE,"ax",@progbits
	.align	128
        .global         _ZN10layer_norm31ln_parallel_residual_bwd_kernelINS_13Kernel_traitsI6__halfS2_fS2_fjLj4096ELj1ELj1ELj8ELj16ENS_18Kernel_traits_baseILj4096ES2_S2_fS2_fjLj256EEEEELb0ELb0ELb1EEEvNS_9BwdParamsE
        .type           _ZN10layer_norm31ln_parallel_residual_bwd_kernelINS_13Kernel_traitsI6__halfS2_fS2_fjLj4096ELj1ELj1ELj8ELj16ENS_18Kernel_traits_baseILj4096ES2_S2_fS2_fjLj256EEEEELb0ELb0ELb1EEEvNS_9BwdParamsE,@function
        .size           _ZN10layer_norm31ln_parallel_residual_bwd_kernelINS_13Kernel_traitsI6__halfS2_fS2_fjLj4096ELj1ELj1ELj8ELj16ENS_18Kernel_traits_baseILj4096ES2_S2_fS2_fjLj256EEEEELb0ELb0ELb1EEEvNS_9BwdParamsE,(.L_x_2853 - _ZN10layer_norm31ln_parallel_residual_bwd_kernelINS_13Kernel_traitsI6__halfS2_fS2_fjLj4096ELj1ELj1ELj8ELj16ENS_18Kernel_traits_baseILj4096ES2_S2_fS2_fjLj256EEEEELb0ELb0ELb1EEEvNS_9BwdParamsE)
        .other          _ZN10layer_norm31ln_parallel_residual_bwd_kernelINS_13Kernel_traitsI6__halfS2_fS2_fjLj4096ELj1ELj1ELj8ELj16ENS_18Kernel_traits_baseILj4096ES2_S2_fS2_fjLj256EEEEELb0ELb0ELb1EEEvNS_9BwdParamsE,@"STO_CUDA_ENTRY STV_DEFAULT"
_ZN10layer_norm31ln_parallel_residual_bwd_kernelINS_13Kernel_traitsI6__halfS2_fS2_fjLj4096ELj1ELj1ELj8ELj16ENS_18Kernel_traits_baseILj4096ES2_S2_fS2_fjLj256EEEEELb0ELb0ELb1EEEvNS_9BwdParamsE:
.text._ZN10layer_norm31ln_parallel_residual_bwd_kernelINS_13Kernel_traitsI6__halfS2_fS2_fjLj4096ELj1ELj1ELj8ELj16ENS_18Kernel_traits_baseILj4096ES2_S2_fS2_fjLj256EEEEELb0ELb0ELb1EEEvNS_9BwdParamsE:
        /* <DEDUP_REMOVED lines=120> */
.L_x_1510:
        /* <DEDUP_REMOVED lines=10> */
[C---:B------:R-:W-:Y:S01]  /*0820*/  IADD3 R133, PT, PT, R169.reuse, 0x100, RZ ;  /* 0x00000100a9857810 */ /* 0x040fe20007ffe0ff */
[--C-:B-1----:R-:W-:Y:S01]  /*0830*/  IMAD.WIDE.U32 R36, R169, 0x10, R52.reuse ;  /* 0x00000010a9247825 */ /* 0x102fe200078e0034 */
[----:B------:R-:W4:Y:S03]  /*0840*/  LDG.E R0, desc[UR12][R50.64] ;  /* 0x0000000c32007981 */ /* 0x000f26000c1e1900 */
[----:B------:R-:W-:Y:S02]  /*0850*/  IMAD.WIDE.U32 R52, R133, 0x10, R52 ;  /* 0x0000001085347825 */ /* 0x000fe400078e0034 */
[----:B------:R-:W4:Y:S02]  /*0860*/  LDG.E.128 R36, desc[UR12][R36.64] ;  /* 0x0000000c24247981 */ /* 0x000f24000c1e1d00 */
[----:B--2---:R-:W-:-:S02]  /*0870*/  IMAD.WIDE.U32 R64, R169, 0x20, R2 ;  /* 0x00000020a9407825 */ /* 0x004fc400078e0002 */
[----:B------:R-:W2:Y:S02]  /*0880*/  LDG.E.128 R52, desc[UR12][R52.64] ;  /* 0x0000000c34347981 */ /* 0x000ea4000c1e1d00 */
[----:B------:R-:W-:Y:S02]  /*0890*/  IMAD.WIDE.U32 R2, R133, 0x20, R2 ;  /* 0x0000002085027825 */ /* 0x000fe400078e0002 */
[----:B------:R-:W2:Y:S02]  /*08a0*/  LDG.E.128 R32, desc[UR12][R64.64] ;  /* 0x0000000c40207981 */ /* 0x000ea4000c1e1d00 */
[--C-:B---3--:R-:W-:Y:S02]  /*08b0*/  IMAD.WIDE.U32 R40, R169, 0x10, R56.reuse ;  /* 0x00000010a9287825 */ /* 0x108fe400078e0038 */
[----:B------:R-:W3:Y:S02]  /*08c0*/  LDG.E.128 R48, desc[UR12][R2.64] ;  /* 0x0000000c02307981 */ /* 0x000ee4000c1e1d00 */
[----:B------:R-:W-:-:S02]  /*08d0*/  IMAD.WIDE.U32 R56, R133, 0x10, R56 ;  /* 0x0000001085387825 */ /* 0x000fc400078e0038 */
[----:B------:R-:W3:Y:S02]  /*08e0*/  LDG.E.128 R40, desc[UR12][R40.64] ;  /* 0x0000000c28287981 */ /* 0x000ee4000c1e1d00 */
[----:B0-----:R-:W-:Y:S02]  /*08f0*/  IMAD.WIDE R68, R137, 0x4, R60 ;  /* 0x0000000489447825 */ /* 0x001fe400078e023c */
[----:B------:R-:W3:Y:S04]  /*0900*/  LDG.E.128 R56, desc[UR12][R56.64] ;  /* 0x0000000c38387981 */ /* 0x000ee8000c1e1d00 */
[----:B------:R-:W3:Y:S04]  /*0910*/  LDG.E R69, desc[UR12][R68.64] ;  /* 0x0000000c44457981 */ /* 0x000ee8000c1e1900 */
[----:B------:R0:W3:Y:S04]  /*0920*/  LDG.E.128 R44, desc[UR12][R64.64+0x10] ;  /* 0x0000100c402c7981 */ /* 0x0000e8000c1e1d00 */
[----:B------:R-:W3:Y:S01]  /*0930*/  LDG.E.128 R60, desc[UR12][R2.64+0x10] ;  /* 0x0000100c023c7981 */ /* 0x000ee2000c1e1d00 */
[----:B------:R-:W-:-:S04]  /*0940*/  ISETP.NE.U32.AND P1, PT, RZ, UR14, PT ;  /* 0x0000000eff007c0c */ /* 0x000fc8000bf25070 */
[----:B------:R-:W-:-:S13]  /*0950*/  ISETP.NE.AND.EX P1, PT, RZ, UR15, PT, P1 ;  /* 0x0000000fff007c0c */ /* 0x000fda000bf25310 */
[----:B0-----:R-:W0:Y:S01]  /*0960*/  @P1 LDC.64 R64, c[0x0][0x438] ;  /* 0x00010e00ff401b82 */ /* 0x001e220000000a00 */
[----:B------:R-:W-:-:S07]  /*0970*/  ISETP.NE.AND P2, PT, RZ, UR11, PT ;  /* 0x0000000bff007c0c */ /* 0x000fce000bf45270 */
[----:B------:R-:W1:Y:S01]  /*0980*/  @P1 LDC.64 R66, c[0x0][0x438] ;  /* 0x00010e00ff421b82 */ /* 0x000e620000000a00 */
[----:B0-----:R-:W-:-:S05]  /*0990*/  @P1 IMAD.WIDE.U32 R64, R133, 0x20, R64 ;  /* 0x0000002085401825 */ /* 0x001fca00078e0040 */
[----:B-----5:R-:W5:Y:S04]  /*09a0*/  @P1 LDG.E.128 R12, desc[UR12][R64.64] ;  /* 0x0000000c400c1981 */ /* 0x020f68000c1e1d00 */
[----:B------:R0:W5:Y:S01]  /*09b0*/  @P1 LDG.E.128 R16, desc[UR12][R64.64+0x10] ;  /* 0x0000100c40101981 */ /* 0x000162000c1e1d00 */
[----:B-1----:R-:W-:-:S05]  /*09c0*/  @P1 IMAD.WIDE.U32 R66, R169, 0x20, R66 ;  /* 0x00000020a9421825 */ /* 0x002fca00078e0042 */
[----:B------:R-:W5:Y:S04]  /*09d0*/  @P1 LDG.E.128 R4, desc[UR12][R66.64] ;  /* 0x0000000c42041981 */ /* 0x000f68000c1e1d00 */
[----:B------:R1:W5:Y:S01]  /*09e0*/  @P1 LDG.E.128 R8, desc[UR12][R66.64+0x10] ;  /* 0x0000100c42081981 */ /* 0x000362000c1e1d00 */
[----:B----4-:R-:W-:Y:S01]  /*09f0*/  FSEL R196, R0, RZ, !P2 ;  /* 0x000000ff00c47208 */ /* 0x010fe20005000000 */
[--C-:B0-----:R-:W-:Y:S02]  /*0a00*/  HADD2.F32 R64, -RZ, R39.reuse.H0_H0 ;  /* 0x20000027ff407230 */ /* 0x101fe40000004100 */
[----:B------:R-:W-:Y:S02]  /*0a10*/  HADD2.F32 R65, -RZ, R39.H1_H1 ;  /* 0x30000027ff417230 */ /* 0x000fe40000004100 */
[----:B--2---:R-:W-:-:S02]  /*0a20*/  HADD2.F32 R68, -RZ, R55.H1_H1 ;  /* 0x30000037ff447230 */ /* 0x004fc40000004100 */
[C---:B------:R-:W-:Y:S01]  /*0a30*/  FADD.FTZ R2, -R196.reuse, R33 ;  /* 0x00000021c4027221 */ /* 0x040fe20000010100 */
[C---:B------:R-:W-:Y:S01]  /*0a40*/  FADD.FTZ R0, -R196.reuse, R32 ;  /* 0x00000020c4007221 */ /* 0x040fe20000010100 */
[----:B---3--:R-:W-:Y:S01]  /*0a50*/  FADD.FTZ R188, -R196, R51 ;  /* 0x00000033c4bc7221 */ /* 0x008fe20000010100 */
[----:B------:R-:W-:Y:S02]  /*0a60*/  HADD2.F32 R51, -RZ, R55.H0_H0 ;  /* 0x20000037ff337230 */ /* 0x000fe40000004100 */
[----:B------:R-:W-:Y:S02]  /*0a70*/  HADD2.F32 R39, -RZ, R40.H0_H0 ;  /* 0x20000028ff277230 */ /* 0x000fe40000004100 */
[----:B------:R-:W-:Y:S02]  /*0a80*/  HADD2.F32 R32, -RZ, R36.H0_H0 ;  /* 0x20000024ff207230 */ /* 0x000fe40000004100 */
[--C-:B------:R-:W-:Y:S02]  /*0a90*/  HADD2.F32 R168, -RZ, R56.reuse.H0_H0 ;  /* 0x20000038ffa87230 */ /* 0x100fe40000004100 */
[----:B------:R-:W-:-:S02]  /*0aa0*/  HADD2.F32 R55, -RZ, R56.H1_H1 ;  /* 0x30000038ff377230 */ /* 0x000fc40000004100 */
[--C-:B------:R-:W-:Y:S02]  /*0ab0*/  HADD2.F32 R170, -RZ, R57.reuse.H0_H0 ;  /* 0x20000039ffaa7230 */ /* 0x100fe40000004100 */
[----:B------:R-:W-:Y:S02]  /*0ac0*/  HADD2.F32 R177, -RZ, R57.H1_H1 ;  /* 0x30000039ffb17230 */ /* 0x000fe40000004100 */
[--C-:B------:R-:W-:Y:S02]  /*0ad0*/  HADD2.F32 R56, -RZ, R58.reuse.H0_H0 ;  /* 0x2000003aff387230 */ /* 0x100fe40000004100 */
[----:B------:R-:W-:Y:S02]  /*0ae0*/  HADD2.F32 R57, -RZ, R58.H1_H1 ;  /* 0x3000003aff397230 */ /* 0x000fe40000004100 */
[----:B------:R-:W-:Y:S01]  /*0af0*/  FMUL.FTZ R58, R69, R2 ;  /* 0x00000002453a7220 */ /* 0x000fe20000410000 */
        /* <DEDUP_REMOVED lines=15> */
[----:B------:R-:W-:Y:S01]  /*0bf0*/  FADD.FTZ R196, -R196, R63 ;  /* 0x0000003fc4c47221 */ /* 0x000fe20000010100 */
[----:B------:R-:W-:Y:S02]  /*0c00*/  HADD2.F32 R40, -RZ, R41.H0_H0 ;  /* 0x20000029ff287230 */ /* 0x000fe40000004100 */
[----:B------:R-:W-:Y:S01]  /*0c10*/  FMUL.FTZ R181, R158, R171 ;  /* 0x000000ab9eb57220 */ /* 0x000fe20000410000 */
[----:B------:R-:W-:Y:S01]  /*0c20*/  FFMA.FTZ R63, R167, R32, R2 ;  /* 0x00000020a73f7223 */ /* 0x000fe20000010002 */
[--C-:B------:R-:W-:Y:S02]  /*0c30*/  HADD2.F32 R34, -RZ, R37.reuse.H0_H0 ;  /* 0x20000025ff227230 */ /* 0x100fe40000004100 */
[----:B------:R-:W-:Y:S01]  /*0c40*/  FMUL.FTZ R0, R69, R0 ;  /* 0x0000000045007220 */ /* 0x000fe20000410000 */
[----:B------:R-:W-:Y:S02]  /*0c50*/  HADD2.F32 R35, -RZ, R37.H1_H1 ;  /* 0x30000025ff237230 */ /* 0x000fe40000004100 */
[----:B------:R-:W-:-:S02]  /*0c60*/  HADD2.F32 R36, -RZ, R38.H0_H0 ;  /* 0x20000026ff247230 */ /* 0x000fc40000004100 */
[----:B------:R-:W-:Y:S02]  /*0c70*/  HADD2.F32 R37, -RZ, R38.H1_H1 ;  /* 0x30000026ff257230 */ /* 0x000fe40000004100 */
[----:B------:R-:W-:Y:S02]  /*0c80*/  HADD2.F32 R175, -RZ, R41.H1_H1 ;  /* 0x30000029ffaf7230 */ /* 0x000fe40000004100 */
[----:B------:R-:W-:Y:S01]  /*0c90*/  FFMA.FTZ R181, R166, R33, R181 ;  /* 0x00000021a6b57223 */ /* 0x000fe200000100b5 */
[--C-:B------:R-:W-:Y:S02]  /*0ca0*/  HADD2.F32 R38, -RZ, R42.reuse.H0_H0 ;  /* 0x2000002aff267230 */ /* 0x100fe40000004100 */
[----:B------:R-:W-:Y:S01]  /*0cb0*/  FADD.FTZ R2, RZ, R63 ;  /* 0x0000003fff027221 */ /* 0x000fe20000010000 */
[----:B------:R-:W-:Y:S02]  /*0cc0*/  HADD2.F32 R41, -RZ, R42.H1_H1 ;  /* 0x3000002aff297230 */ /* 0x000fe40000004100 */
[----:B------:R-:W-:Y:S01]  /*0cd0*/  FMUL.FTZ R42, R157, R40 ;  /* 0x000000289d2a7220 */ /* 0x000fe20000410000 */
[----:B------:R-:W-:Y:S01]  /*0ce0*/  FFMA.FTZ R3, R0, R63, RZ ;  /* 0x0000003f00037223 */ /* 0x000fe200000100ff */
[----:B------:R-:W-:Y:S01]  /*0cf0*/  FMUL.FTZ R185, R156, R175 ;  /* 0x000000af9cb97220 */ /* 0x000fe20000410000 */
[----:B------:R-:W-:Y:S01]  /*0d00*/  FADD.FTZ R2, R181, R2 ;  /* 0x00000002b5027221 */ /* 0x000fe20000010000 */
[----:B------:R-:W-:Y:S01]  /*0d10*/  FFMA.FTZ R183, R165, R34, R42 ;  /* 0x00000022a5b77223 */ /* 0x000fe2000001002a */
[----:B------:R-:W-:Y:S01]  /*0d20*/  FMUL.FTZ R60, R69, R172 ;  /* 0x000000ac453c7220 */ /* 0x000fe20000410000 */
[----:B------:R-:W-:Y:S01]  /*0d30*/  FFMA.FTZ R3, R58, R181, R3 ;  /* 0x000000b53a037223 */ /* 0x000fe20000010003 */
[----:B------:R-:W-:Y:S01]  /*0d40*/  FMUL.FTZ R46, R155, R38 ;  /* 0x000000269b2e7220 */ /* 0x000fe20000410000 */
[----:B------:R-:W-:Y:S01]  /*0d50*/  FFMA.FTZ R185, R164, R35, R185 ;  /* 0x00000023a4b97223 */ /* 0x000fe200000100b9 */
[----:B------:R-:W-:Y:S01]  /*0d60*/  FADD.FTZ R2, R183, R2 ;  /* 0x00000002b7027221 */ /* 0x000fe20000010000 */
[----:B------:R-:W-:Y:S01]  /*0d70*/  FMUL.FTZ R62, R69, R174 ;  /* 0x000000ae453e7220 */ /* 0x000fe20000410000 */
[----:B------:R-:W-:Y:S01]  /*0d80*/  FFMA.FTZ R3, R60, R183, R3 ;  /* 0x000000b73c037223 */ /* 0x000fe20000010003 */
[----:B-1----:R-:W-:-:S02]  /*0d90*/  HADD2.F32 R66, -RZ, R43.H0_H0 ;  /* 0x2000002bff427230 */ /* 0x002fc40000004100 */
[----:B------:R-:W-:Y:S01]  /*0da0*/  FMUL.FTZ R189, R154, R41 ;  /* 0x000000299abd7220 */ /* 0x000fe20000410000 */
[----:B------:R-:W-:Y:S01]  /*0db0*/  FFMA.FTZ R187, R163, R36, R46 ;  /* 0x00000024a3bb7223 */ /* 0x000fe2000001002e */
[----:B------:R-:W-:Y:S01]  /*0dc0*/  FADD.FTZ R2, R185, R2 ;  /* 0x00000002b9027221 */ /* 0x000fe20000010000 */
[----:B------:R-:W-:Y:S01]  /*0dd0*/  FMUL.FTZ R172, R69, R44 ;  /* 0x0000002c45ac7220 */ /* 0x000fe20000410000 */
[----:B------:R-:W-:Y:S01]  /*0de0*/  FFMA.FTZ R3, R62, R185, R3 ;  /* 0x000000b93e037223 */ /* 0x000fe20000010003 */
[----:B------:R-:W-:Y:S02]  /*0df0*/  HADD2.F32 R67, -RZ, R43.H1_H1 ;  /* 0x3000002bff437230 */ /* 0x000fe40000004100 */
        /* <DEDUP_REMOVED lines=10> */
[----:B------:R-:W-:-:S02]  /*0ea0*/  HADD2.F32 R45, -RZ, R52.H0_H0 ;  /* 0x20000034ff2d7230 */ /* 0x000fc40000004100 */
[----:B------:R-:W-:Y:S01]  /*0eb0*/  FMUL.FTZ R176, R69, R184 ;  /* 0x000000b845b07220 */ /* 0x000fe20000410000 */
[----:B------:R-:W-:Y:S01]  /*0ec0*/  FFMA.FTZ R193, R160, R65, R193 ;  /* 0x00000041a0c17223 */ /* 0x000fe200000100c1 */
[----:B------:R-:W-:Y:S01]  /*0ed0*/  FMUL.FTZ R184, R143, R168 ;  /* 0x000000a88fb87220 */ /* 0x000fe20000410000 */
        /* <DEDUP_REMOVED lines=9> */
[----:B------:R-:W-:-:S02]  /*0f70*/  HADD2.F32 R49, -RZ, R53.H0_H0 ;  /* 0x20000035ff317230 */ /* 0x000fc40000004100 */
[----:B------:R-:W-:Y:S01]  /*0f80*/  FMUL.FTZ R179, R69, R186 ;  /* 0x000000ba45b37220 */ /* 0x000fe20000410000 */
[----:B------:R-:W-:Y:S01]  /*0f90*/  FMUL.FTZ R186, R141, R170 ;  /* 0x000000aa8dba7220 */ /* 0x000fe20000410000 */
[----:B------:R-:W-:Y:S01]  /*0fa0*/  FFMA.FTZ R195, R150, R52, R195 ;  /* 0x0000003496c37223 */ /* 0x000fe200000100c3 */
[----:B------:R-:W-:Y:S01]  /*0fb0*/  FADD.FTZ R2, R184, R3 ;  /* 0x00000003b8027221 */ /* 0x000fe20000010000 */
[----:B------:R-:W-:Y:S01]  /*0fc0*/  FFMA.FTZ R3, R61, R184, R42 ;  /* 0x000000b83d037223 */ /* 0x000fe2000001002a */
[----:B------:R-:W-:Y:S02]  /*0fd0*/  HADD2.F32 R50, -RZ, R53.H1_H1 ;  /* 0x30000035ff327230 */ /* 0x000fe40000004100 */
[----:B------:R-:W-:Y:S01]  /*0fe0*/  FMUL.FTZ R197, R140, R177 ;  /* 0x000000b18cc57220 */ /* 0x000fe20000410000 */
[----:B------:R-:W-:Y:S01]  /*0ff0*/  FFMA.FTZ R186, R149, R49, R186 ;  /* 0x0000003195ba7223 */ /* 0x000fe200000100ba */
[----:B------:R-:W-:Y:S01]  /*1000*/  FADD.FTZ R43, R2, R195 ;  /* 0x000000c3022b7221 */ /* 0x000fe20000010000 */
        /* <DEDUP_REMOVED lines=9> */
[--C-:B------:R-:W-:Y:S02]  /*10a0*/  HADD2.F32 R173, -RZ, R59.reuse.H0_H0 ;  /* 0x2000003bffad7230 */ /* 0x100fe40000004100 */
[----:B------:R-:W-:Y:S01]  /*10b0*/  FFMA.FTZ R188, R147, R53, R188 ;  /* 0x0000003593bc7223 */ /* 0x000fe200000100bc */
[----:B------:R-:W-:Y:S01]  /*10c0*/  FADD.FTZ R43, R42, R197 ;  /* 0x000000c52a2b7221 */ /* 0x000fe20000010000 */
[----:B------:R-:W-:Y:S01]  /*10d0*/  FMUL.FTZ R199, R69, R190 ;  /* 0x000000be45c77220 */ /* 0x000fe20000410000 */
[----:B------:R-:W-:Y:S01]  /*10e0*/  FFMA.FTZ R2, R182, R197, R3 ;  /* 0x000000c5b6027223 */ /* 0x000fe20000010003 */
[----:B------:R-:W-:-:S02]  /*10f0*/  HADD2.F32 R59, -RZ, R59.H1_H1 ;  /* 0x3000003bff3b7230 */ /* 0x000fc40000004100 */
        /* <DEDUP_REMOVED lines=11> */
[----:B------:R-:W-:Y:S01]  /*11b0*/  FADD.FTZ R42, R43, R192 ;  /* 0x000000c02b2a7221 */ /* 0x000fe20000010000 */
[----:B------:R-:W-:Y:S01]  /*11c0*/  FMUL.FTZ R194, R69, R196 ;  /* 0x000000c445c27220 */ /* 0x000fe20000410000 */
[----:B------:R-:W-:-:S02]  /*11d0*/  FFMA.FTZ R3, R203, R192, R2 ;  /* 0x000000c0cb037223 */ /* 0x000fc40000010002 */
[----:B------:R-:W-:Y:S02]  /*11e0*/  FADD.FTZ R42, R42, R205 ;  /* 0x000000cd2a2a7221 */ /* 0x000fe40000010000 */
[----:B------:R-:W-:-:S03]  /*11f0*/  FFMA.FTZ R3, R194, R205, R3 ;  /* 0x000000cdc2037223 */ /* 0x000fc60000010003 */
        /* <DEDUP_REMOVED lines=32> */
.L_x_1493:
[----:B------:R-:W-:Y:S05]  /*1400*/  BSYNC.RECONVERGENT B0 ;  /* 0x0000000000007941 */ /* 0x000fea0003800200 */
.L_x_1492:
        /* <DEDUP_REMOVED lines=29> */
[----:B0-----:R-:W0:Y:S01]  /*15e0*/  LDC.64 R2, c[0x0][0x380] ;  /* 0x0000e000ff027b82 */ /* 0x001e220000000a00 */
[----:B------:R-:W-:Y:S01]  /*15f0*/  @!UP1 UIADD3 UR5, UPT, UPT, UR4, 0x4000, URZ ;  /* 0x0000400004059890 */ /* 0x000fe2000fffe0ff */
[----:B------:R-:W-:Y:S01]  /*1600*/  FADD.FTZ R126, R171, R126 ;  /* 0x0000007eab7e7221 */ /* 0x000fe20000010000 */
[----:B------:R-:W-:Y:S01]  /*1610*/  UIADD3 UR10, UPT, UPT, UR4, 0x4050, URZ ;  /* 0x00004050040a7890 */ /* 0x000fe2000fffe0ff */
[----:B------:R-:W-:Y:S01]  /*1620*/  FFMA.FTZ R127, R58, R171, R127 ;  /* 0x000000ab3a7f7223 */ /* 0x000fe2000001007f */
[----:B------:R-:W-:Y:S01]  /*1630*/  @!UP1 UIADD3 UR10, UPT, UPT, UR4, 0x4010, URZ ;  /* 0x00004010040a9890 */ /* 0x000fe2000fffe0ff */
[----:B------:R-:W-:Y:S01]  /*1640*/  FADD.FTZ R118, R175, R118 ;  /* 0x00000076af767221 */ /* 0x000fe20000010000 */
[----:B------:R-:W-:Y:S01]  /*1650*/  UISETP.NE.U32.AND UP0, UPT, UR14, URZ, UPT ;  /* 0x000000ff0e00728c */ /* 0x000fe2000bf05070 */
[----:B------:R-:W-:Y:S01]  /*1660*/  FFMA.FTZ R119, R62, R175, R119 ;  /* 0x000000af3e777223 */ /* 0x000fe20000010077 */
[----:B------:R-:W-:Y:S01]  /*1670*/  FADD.FTZ R108, R64, R108 ;  /* 0x0000006c406c7221 */ /* 0x000fe20000010000 */
        /* <DEDUP_REMOVED lines=8> */
[----:B------:R-:W-:Y:S01]  /*1700*/  FFMA.FTZ R106, R180, R65, R106 ;  /* 0x00000041b46a7223 */ /* 0x000fe2000001006a */
[----:B------:R-:W-:Y:S01]  /*1710*/  UISETP.NE.AND.EX UP0, UPT, UR15, URZ, UPT, UP0 ;  /* 0x000000ff0f00728c */ /* 0x000fe2000bf05300 */
[----:B------:R-:W-:Y:S01]  /*1720*/  FADD.FTZ R105, R66, R105 ;  /* 0x0000006942697221 */ /* 0x000fe20000010000 */
[----:B------:R-:W-:Y:S01]  /*1730*/  FFMA.FTZ R107, R178, R66, R107 ;  /* 0x00000042b26b7223 */ /* 0x000fe2000001006b */
[----:B------:R-:W3:Y:S01]  /*1740*/  LDS.128 R40, [UR5] ;  /* 0x00000005ff287984 */ /* 0x000ee20008000c00 */
[----:B------:R-:W-:Y:S01]  /*1750*/  FADD.FTZ R70, R67, R70 ;  /* 0x0000004643467221 */ /* 0x000fe20000010000 */
[----:B0-----:R-:W-:Y:S01]  /*1760*/  IADD3 R137, PT, PT, R137, R2, RZ ;  /* 0x0000000289897210 */ /* 0x001fe20007ffe0ff */
[----:B------:R-:W-:Y:S01]  /*1770*/  FFMA.FTZ R103, R180, R67, R103 ;  /* 0x00000043b4677223 */ /* 0x000fe20000010067 */
[----:B------:R-:W0:Y:S01]  /*1780*/  LDS.128 R44, [UR10] ;  /* 0x0000000aff2c7984 */ /* 0x000e220008000c00 */
        /* <DEDUP_REMOVED lines=41> */
[----:B0-----:R-:W-:Y:S01]  /*1a20*/  FADD.FTZ R49, R49, R44 ;  /* 0x0000002c31317221 */ /* 0x001fe20000010000 */
        /* <DEDUP_REMOVED lines=44> */
.L_x_1496:
        /* <DEDUP_REMOVED lines=33> */
.L_x_1495:
        /* <DEDUP_REMOVED lines=32> */
.L_x_1498:
        /* <DEDUP_REMOVED lines=33> */
.L_x_1494:
        /* <DEDUP_REMOVED lines=37> */
.L_x_1500:
        /* <DEDUP_REMOVED lines=33> */
.L_x_1499:
        /* <DEDUP_REMOVED lines=32> */
.L_x_1501:
        /* <DEDUP_REMOVED lines=32> */
.L_x_1497:
        /* <DEDUP_REMOVED lines=50> */
.L_x_1504:
        /* <DEDUP_REMOVED lines=29> */
.L_x_1503:
        /* <DEDUP_REMOVED lines=34> */
.L_x_1506:
        /* <DEDUP_REMOVED lines=29> */
.L_x_1502:
        /* <DEDUP_REMOVED lines=35> */
.L_x_1508:
        /* <DEDUP_REMOVED lines=29> */
.L_x_1507:
        /* <DEDUP_REMOVED lines=34> */
.L_x_1509:
        /* <DEDUP_REMOVED lines=28> */
.L_x_1505:
        /* <DEDUP_REMOVED lines=72> */
.L_x_1491:
        /* <DEDUP_REMOVED lines=29> */
.L_x_1511:
        /* <DEDUP_REMOVED lines=16> */
.L_x_2853:


//--------------------- .text._ZN10layer_norm31ln_parallel_residual_bwd_kernelINS_13Kernel_traitsI6__halfS2_fS2_fjLj4096ELj1ELj1ELj8ELj16ENS_18Kernel_traits_baseILj4096ES2_S2_fS2_fjLj256EEEEELb0ELb1ELb0EEEvNS_9BwdParamsE --------------------------
	.section	.text._ZN10layer_norm31ln_parallel_residual_bwd_kernelINS_13Kernel_traitsI6__halfS2_fS2_fjLj4096ELj1ELj1ELj8ELj16ENS_18Kernel_traits_baseILj4096ES2_S2_fS2_fjLj256EEEEELb0ELb1ELb0EEEvNS_9BwdParamsE,"ax",@progbits
	.align	128
        .global         _ZN10layer_norm31ln_parallel_residual_bwd_kernelINS_13Kernel_traitsI6__halfS2_fS2_fjLj4096ELj1ELj1ELj8ELj16ENS_18Kernel_traits_baseILj4096ES2_S2_fS2_fjLj256EEEEELb0ELb1ELb0EEEvNS_9BwdParamsE
        .type           _ZN10layer_norm31ln_parallel_residual_bwd_kernelINS_13Kernel_traitsI6__halfS2_fS2_fjLj4096ELj1ELj1ELj8ELj16ENS_18Kernel_traits_baseILj4096ES2_S2_fS2_fjLj256EEEEELb0ELb1ELb0EEEvNS_9BwdParamsE,@function
        .size           _ZN10layer_norm31ln_parallel_residual_bwd_kernelINS_13Kernel_traitsI6__halfS2_fS2_fjLj4096ELj1ELj1ELj8ELj16ENS_18Kernel_traits_baseILj4096ES2_S2_fS2_fjLj256EEEEELb0ELb1ELb0EEEvNS_9BwdParamsE,(.L_x_2854 - _ZN10layer_norm31ln_parallel_residual_bwd_kernelINS_13Kernel_traitsI6__halfS2_fS2_fjLj4096ELj1ELj1ELj8ELj16ENS_18Kernel_traits_baseILj4096ES2_S2_fS2_fjLj256EEEEELb0ELb1ELb0EEEvNS_9BwdParamsE)
        .other          _ZN10layer_norm31ln_parallel_residual_bwd_kernelINS_13Kernel_traitsI6__halfS2_fS2_fjLj4096ELj1ELj1ELj8ELj16ENS_18Kernel_traits_baseILj4096ES2_S2_fS2_fjLj256EEEEELb0ELb1ELb0EEEvNS_9BwdParamsE,@"STO_CUDA_ENTRY STV_DEFAULT"
_ZN10layer_norm31ln_parallel_residual_bwd_kernelINS_13Kernel_traitsI6__halfS2_fS2_fjLj4096ELj1ELj1ELj8ELj16ENS_18Kernel_traits_baseILj4096ES2_S2_fS2_fjLj256EEEEELb0ELb1ELb0EEEvNS_9BwdParamsE:
.text._ZN10layer_norm31ln_parallel_residual_bwd_kernelINS_13Kernel_traitsI6__halfS2_fS2_fjLj4096ELj1ELj1ELj8ELj16ENS_18Kernel_traits_baseILj4096ES2_S2_fS2_fjLj256EEEEELb0ELb1ELb0EEEvNS_9BwdParamsE:
        /* <DEDUP_REMOVED lines=67> */
.L_x_1539:
        /* <DEDUP_REMOVED lines=33> */
[----:B-----5:R-:W-:Y:S02]  /*0640*/  HADD2.F32 R117, -RZ, R60.H0_H0 ;  /* 0x2000003cff757230 */ /* 0x020fe40000004100 */
[--C-:B------:R-:W-:Y:S02]  /*0650*/  HADD2.F32 R113, -RZ, R61.reuse.H0_H0 ;  /* 0x2000003dff717230 */ /* 0x100fe40000004100 */
[----:B------:R-:W-:-:S02]  /*0660*/  HADD2.F32 R111, -RZ, R61.H1_H1 ;  /* 0x3000003dff6f7230 */ /* 0x000fc40000004100 */
[----:B------:R-:W-:Y:S02]  /*0670*/  HADD2.F32 R114, -RZ, R60.H1_H1 ;  /* 0x3000003cff727230 */ /* 0x000fe40000004100 */
[----:B--2---:R-:W-:Y:S02]  /*0680*/  HADD2.F32 R105, -RZ, R62.H1_H1 ;  /* 0x3000003eff697230 */ /* 0x004fe40000004100 */
[C---:B---3--:R-:W-:Y:S01]  /*0690*/  FADD.FTZ R119, -R92.reuse, R80 ;  /* 0x000000505c777221 */ /* 0x048fe20000010100 */
[C---:B------:R-:W-:Y:S01]  /*06a0*/  FADD.FTZ R115, -R92.reuse, R82 ;  /* 0x000000525c737221 */ /* 0x040fe20000010100 */
[C---:B------:R-:W-:Y:S02]  /*06b0*/  FADD.FTZ R112, -R92.reuse, R83 ;  /* 0x000000535c707221 */ /* 0x040fe40000010100 */
[----:B------:R-:W-:Y:S01]  /*06c0*/  FMUL.FTZ R119, R119, UR20 ;  /* 0x0000001477777c20 */ /* 0x000fe20008410000 */
[----:B----4-:R-:W-:Y:S01]  /*06d0*/  FADD.FTZ R88, -R92, R88 ;  /* 0x000000585c587221 */ /* 0x010fe20000010100 */
[----:B------:R-:W-:-:S02]  /*06e0*/  HADD2.F32 R82, -RZ, R84.H0_H0 ;  /* 0x20000054ff527230 */ /* 0x000fc40000004100 */
[----:B------:R-:W-:Y:S01]  /*06f0*/  FMUL.FTZ R115, R115, UR20 ;  /* 0x0000001473737c20 */ /* 0x000fe20008410000 */
[--C-:B------:R-:W-:Y:S02]  /*0700*/  HADD2.F32 R83, -RZ, R85.reuse.H0_H0 ;  /* 0x20000055ff537230 */ /* 0x100fe40000004100 */
[----:B------:R-:W-:Y:S01]  /*0710*/  FMUL.FTZ R112, R112, UR20 ;  /* 0x0000001470707c20 */ /* 0x000fe20008410000 */
[----:B------:R-:W-:Y:S02]  /*0720*/  HADD2.F32 R104, -RZ, R85.H1_H1 ;  /* 0x30000055ff687230 */ /* 0x000fe40000004100 */
[-C--:B------:R-:W-:Y:S01]  /*0730*/  FMUL.FTZ R117, R117, R82.reuse ;  /* 0x0000005275757220 */ /* 0x080fe20000410000 */
[----:B------:R-:W-:Y:S01]  /*0740*/  FADD.FTZ R40, R40, R82 ;  /* 0x0000005228287221 */ /* 0x000fe20000010000 */
[----:B------:R-:W-:Y:S01]  /*0750*/  FFMA.FTZ R56, R119, R82, R56 ;  /* 0x0000005277387223 */ /* 0x000fe20000010038 */
[----:B------:R-:W-:Y:S02]  /*0760*/  HADD2.F32 R84, -RZ, R84.H1_H1 ;  /* 0x30000054ff547230 */ /* 0x000fe40000004100 */
[----:B------:R-:W-:Y:S01]  /*0770*/  FADD.FTZ R116, -R92, R81 ;  /* 0x000000515c747221 */ /* 0x000fe20000010100 */
[----:B------:R-:W-:-:S02]  /*0780*/  HADD2.F32 R85, -RZ, R86.H0_H0 ;  /* 0x20000056ff557230 */ /* 0x000fc40000004100 */
[----:B------:R-:W-:Y:S01]  /*0790*/  FMUL.FTZ R103, R88, UR20 ;  /* 0x0000001458677c20 */ /* 0x000fe20008410000 */
[----:B------:R-:W-:Y:S02]  /*07a0*/  HADD2.F32 R82, -RZ, R62.H0_H0 ;  /* 0x2000003eff527230 */ /* 0x000fe40000004100 */
[-C--:B------:R-:W-:Y:S01]  /*07b0*/  FMUL.FTZ R113, R113, R83.reuse ;  /* 0x0000005371717220 */ /* 0x080fe20000410000 */
[----:B------:R-:W-:Y:S01]  /*07c0*/  FADD.FTZ R42, R42, R83 ;  /* 0x000000532a2a7221 */ /* 0x000fe20000010000 */
[----:B------:R-:W-:Y:S01]  /*07d0*/  FFMA.FTZ R58, R115, R83, R58 ;  /* 0x00000053733a7223 */ /* 0x000fe2000001003a */
[-C--:B------:R-:W-:Y:S01]  /*07e0*/  FMUL.FTZ R111, R111, R104.reuse ;  /* 0x000000686f6f7220 */ /* 0x080fe20000410000 */
[----:B------:R-:W-:Y:S01]  /*07f0*/  FADD.FTZ R43, R43, R104 ;  /* 0x000000682b2b7221 */ /* 0x000fe20000010000 */
[----:B------:R-:W-:Y:S01]  /*0800*/  FFMA.FTZ R59, R112, R104, R59 ;  /* 0x00000068703b7223 */ /* 0x000fe2000001003b */
[----:B------:R-:W-:Y:S01]  /*0810*/  FMUL.FTZ R116, R116, UR20 ;  /* 0x0000001474747c20 */ /* 0x000fe20008410000 */
[-C--:B------:R-:W-:Y:S01]  /*0820*/  FMUL.FTZ R114, R114, R84.reuse ;  /* 0x0000005472727220 */ /* 0x080fe20000410000 */
[-C--:B------:R-:W-:Y:S01]  /*0830*/  FMUL.FTZ R104, R82, R85.reuse ;  /* 0x0000005552687220 */ /* 0x080fe20000410000 */
[----:B------:R-:W-:Y:S01]  /*0840*/  FADD.FTZ R36, R36, R85 ;  /* 0x0000005524247221 */ /* 0x000fe20000010000 */
[----:B------:R-:W-:Y:S01]  /*0850*/  FFMA.FTZ R52, R103, R85, R52 ;  /* 0x0000005567347223 */ /* 0x000fe20000010034 */
[----:B------:R-:W-:Y:S01]  /*0860*/  FADD.FTZ R83, RZ, R117 ;  /* 0x00000075ff537221 */ /* 0x000fe20000010000 */
[----:B------:R-:W-:Y:S01]  /*0870*/  FFMA.FTZ R85, R119, R117, RZ ;  /* 0x0000007577557223 */ /* 0x000fe200000100ff */
[----:B------:R-:W-:Y:S01]  /*0880*/  FADD.FTZ R41, R41, R84 ;  /* 0x0000005429297221 */ /* 0x000fe20000010000 */
[C---:B------:R-:W-:Y:S01]  /*0890*/  FFMA.FTZ R57, R116.reuse, R84, R57 ;  /* 0x0000005474397223 */ /* 0x040fe20000010039 */
[----:B------:R-:W-:Y:S01]  /*08a0*/  FADD.FTZ R82, R83, R114 ;  /* 0x0000007253527221 */ /* 0x000fe20000010000 */
[----:B------:R-:W-:-:S03]  /*08b0*/  FFMA.FTZ R84, R116, R114, R85 ;  /* 0x0000007274547223 */ /* 0x000fc60000010055 */
[----:B------:R-:W-:Y:S01]  /*08c0*/  FADD.FTZ R82, R82, R113 ;  /* 0x0000007152527221 */ /* 0x000fe20000010000 */
[----:B------:R-:W-:Y:S01]  /*08d0*/  FFMA.FTZ R83, R115, R113, R84 ;  /* 0x0000007173537223 */ /* 0x000fe20000010054 */
[----:B------:R-:W-:Y:S02]  /*08e0*/  HADD2.F32 R86, -RZ, R86.H1_H1 ;  /* 0x30000056ff567230 */ /* 0x000fe40000004100 */
[----:B------:R-:W-:Y:S01]  /*08f0*/  FADD.FTZ R89, -R92, R89 ;  /* 0x000000595c597221 */ /* 0x000fe20000010100 */
[----:B------:R-:W-:Y:S01]  /*0900*/  FADD.FTZ R85, R82, R111 ;  /* 0x0000006f52557221 */ /* 0x000fe20000010000 */
[----:B------:R-:W-:Y:S01]  /*0910*/  FFMA.FTZ R82, R112, R111, R83 ;  /* 0x0000006f70527223 */ /* 0x000fe20000010053 */
[----:B------:R-:W-:Y:S02]  /*0920*/  HADD2.F32 R81, -RZ, R87.H0_H0 ;  /* 0x20000057ff517230 */ /* 0x000fe40000004100 */
[----:B------:R-:W-:Y:S01]  /*0930*/  FADD.FTZ R90, -R92, R90 ;  /* 0x0000005a5c5a7221 */ /* 0x000fe20000010100 */
[----:B------:R-:W-:-:S02]  /*0940*/  HADD2.F32 R88, -RZ, R63.H0_H0 ;  /* 0x2000003fff587230 */ /* 0x000fc40000004100 */
[----:B------:R-:W-:Y:S01]  /*0950*/  FMUL.FTZ R105, R105, R86 ;  /* 0x0000005669697220 */ /* 0x000fe20000410000 */
[----:B------:R-:W-:Y:S01]  /*0960*/  FMUL.FTZ R106, R89, UR20 ;  /* 0x00000014596a7c20 */ /* 0x000fe20008410000 */
[----:B------:R-:W-:Y:S01]  /*0970*/  FADD.FTZ R84, R85, R104 ;  /* 0x0000006855547221 */ /* 0x000fe20000010000 */
[----:B------:R-:W-:Y:S01]  /*0980*/  FFMA.FTZ R83, R103, R104, R82 ;  /* 0x0000006867537223 */ /* 0x000fe20000010052 */
[----:B------:R-:W-:Y:S02]  /*0990*/  HADD2.F32 R80, -RZ, R87.H1_H1 ;  /* 0x30000057ff507230 */ /* 0x000fe40000004100 */
[----:B------:R-:W-:Y:S01]  /*09a0*/  FMUL.FTZ R109, R90, UR20 ;  /* 0x000000145a6d7c20 */ /* 0x000fe20008410000 */
[----:B------:R-:W-:Y:S02]  /*09b0*/  HADD2.F32 R87, -RZ, R63.H1_H1 ;  /* 0x3000003fff577230 */ /* 0x000fe40000004100 */
[----:B------:R-:W-:Y:S01]  /*09c0*/  FADD.FTZ R91, -R92, R91 ;  /* 0x0000005b5c5b7221 */ /* 0x000fe20000010100 */
        /* <DEDUP_REMOVED lines=16> */
.L_x_1514:
[----:B-1--4-:R-:W-:Y:S05]  /*0ad0*/  BSYNC.RECONVERGENT B0 ;  /* 0x0000000000007941 */ /* 0x012fea0003800200 */
.L_x_1513:
[----:B------:R-:W-:Y:S04]  /*0ae0*/  BSSY.RECONVERGENT B0, `(.L_x_1515) ;  /* 0x0000057000007945 */ /* 0x000fe80003800200 */
[----:B------:R-:W-:Y:S05]  /*0af0*/  @!P4 BRA `(.L_x_1516) ;  /* 0x000000040054c947 */ /* 0x000fea0003800000 */
[----:B------:R-:W0:Y:S08]  /*0b00*/  LDC.64 R90, c[0x0][0x3a8] ;  /* 0x0000ea00ff5a7b82 */ /* 0x000e300000000a00 */
[----:B------:R-:W1:Y:S01]  /*0b10*/  LDC.64 R80, c[0x0][0x428] ;  /* 0x00010a00ff507b82 */ /* 0x000e620000000a00 */
[----:B0-----:R-:W-:-:S05]  /*0b20*/  IMAD.WIDE.U32 R90, R89, 0x20, R90 ;  /* 0x00000020595a7825 */ /* 0x001fca00078e005a */
[----:B------:R-:W2:Y:S01]  /*0b30*/  LDG.E.128 R4, desc[UR18][R90.64] ;  /* 0x000000125a047981 */ /* 0x000ea2000c1e1d00 */
[----:B-1----:R-:W-:-:S03]  /*0b40*/  IMAD.WIDE.U32 R80, R89, 0x10, R80 ;  /* 0x0000001059507825 */ /* 0x002fc600078e0050 */
[----:B------:R0:W3:Y:S04]  /*0b50*/  LDG.E.128 R8, desc[UR18][R90.64+0x10] ;  /* 0x000010125a087981 */ /* 0x0000e8000c1e1d00 */
[----:B------:R-:W4:Y:S01]  /*0b60*/  LDG.E.128 R80, desc[UR18][R80.64] ;  /* 0x0000001250507981 */ /* 0x000f22000c1e1d00 */
[----:B------:R-:W-:-:S04]  /*0b70*/  ISETP.NE.U32.AND P0, PT, RZ, UR24, PT ;  /* 0x00000018ff007c0c */ /* 0x000fc8000bf05070 */
[----:B------:R-:W-:-:S13]  /*0b80*/  ISETP.NE.AND.EX P0, PT, RZ, UR25, PT, P0 ;  /* 0x00000019ff007c0c */ /* 0x000fda000bf05300 */
[----:B------:R-:W1:Y:S01]  /*0b90*/  @P0 LDC.64 R84, c[0x0][0x438] ;  /* 0x00010e00ff540b82 */ /* 0x000e620000000a00 */
[--C-:B-----5:R-:W-:Y:S02]  /*0ba0*/  HADD2.F32 R96, -RZ, R66.reuse.H0_H0 ;  /* 0x20000042ff607230 */ /* 0x120fe40000004100 */
[----:B------:R-:W-:Y:S02]  /*0bb0*/  HADD2.F32 R97, -RZ, R66.H1_H1 ;  /* 0x30000042ff617230 */ /* 0x000fe40000004100 */
[----:B-1----:R-:W-:-:S05]  /*0bc0*/  @P0 IMAD.WIDE.U32 R84, R89, 0x20, R84 ;  /* 0x0000002059540825 */ /* 0x002fca00078e0054 */
[----:B------:R-:W5:Y:S04]  /*0bd0*/  @P0 LDG.E.128 R16, desc[UR18][R84.64] ;  /* 0x0000001254100981 */ /* 0x000f68000c1e1d00 */
[----:B------:R1:W5:Y:S01]  /*0be0*/  @P0 LDG.E.128 R12, desc[UR18][R84.64+0x10] ;  /* 0x00001012540c0981 */ /* 0x000362000c1e1d00 */
[--C-:B------:R-:W-:Y:S02]  /*0bf0*/  HADD2.F32 R100, -RZ, R67.reuse.H0_H0 ;  /* 0x20000043ff647230 */ /* 0x100fe40000004100 */
[----:B------:R-:W-:Y:S02]  /*0c00*/  HADD2.F32 R101, -RZ, R67.H1_H1 ;  /* 0x30000043ff657230 */ /* 0x000fe40000004100 */
[C---:B--2---:R-:W-:Y:S01]  /*0c10*/  FADD.FTZ R3, -R92.reuse, R4 ;  /* 0x000000045c037221 */ /* 0x044fe20000010100 */
[C---:B------:R-:W-:Y:S01]  /*0c20*/  FADD.FTZ R88, -R92.reuse, R5 ;  /* 0x000000055c587221 */ /* 0x040fe20000010100 */
[----:B0-----:R-:W-:Y:S01]  /*0c30*/  FADD.FTZ R90, -R92, R7 ;  /* 0x000000075c5a7221 */ /* 0x001fe20000010100 */
[----:B------:R-:W-:-:S02]  /*0c40*/  HADD2.F32 R4, -RZ, R64.H0_H0 ;  /* 0x20000040ff047230 */ /* 0x000fc40000004100 */
[C---:B---3--:R-:W-:Y:S01]  /*0c50*/  FADD.FTZ R91, -R92.reuse, R8 ;  /* 0x000000085c5b7221 */ /* 0x048fe20000010100 */
[----:B------:R-:W-:Y:S01]  /*0c60*/  FMUL.FTZ R3, R3, UR20 ;  /* 0x0000001403037c20 */ /* 0x000fe20008410000 */
[----:B------:R-:W-:Y:S02]  /*0c70*/  HADD2.F32 R7, -RZ, R64.H1_H1 ;  /* 0x30000040ff077230 */ /* 0x000fe40000004100 */
[C---:B------:R-:W-:Y:S01]  /*0c80*/  FADD.FTZ R89, -R92.reuse, R6 ;  /* 0x000000065c597221 */ /* 0x040fe20000010100 */
[C---:B------:R-:W-:Y:S01]  /*0c90*/  FADD.FTZ R98, -R92.reuse, R9 ;  /* 0x000000095c627221 */ /* 0x040fe20000010100 */
[--C-:B----4-:R-:W-:Y:S02]  /*0ca0*/  HADD2.F32 R5, -RZ, R80.reuse.H0_H0 ;  /* 0x20000050ff057230 */ /* 0x110fe40000004100 */
[----:B------:R-:W-:Y:S01]  /*0cb0*/  FADD.FTZ R99, -R92, R10 ;  /* 0x0000000a5c637221 */ /* 0x000fe20000010100 */
[----:B------:R-:W-:Y:S02]  /*0cc0*/  HADD2.F32 R8, -RZ, R80.H1_H1 ;  /* 0x30000050ff087230 */ /* 0x000fe40000004100 */
[----:B------:R-:W-:Y:S01]  /*0cd0*/  FMUL.FTZ R6, R88, UR20 ;  /* 0x0000001458067c20 */ /* 0x000fe20008410000 */
[----:B------:R-:W-:-:S02]  /*0ce0*/  HADD2.F32 R10, -RZ, R81.H0_H0 ;  /* 0x20000051ff0a7230 */ /* 0x000fc40000004100 */
[-C--:B------:R-:W-:Y:S01]  /*0cf0*/  FMUL.FTZ R4, R4, R5.reuse ;  /* 0x0000000504047220 */ /* 0x080fe20000410000 */
[----:B------:R-:W-:Y:S01]  /*0d00*/  FADD.FTZ R32, R32, R5 ;  /* 0x0000000520207221 */ /* 0x000fe20000010000 */
[----:B------:R-:W-:Y:S01]  /*0d10*/  FFMA.FTZ R48, R3, R5, R48 ;  /* 0x0000000503307223 */ /* 0x000fe20000010030 */
[----:B------:R-:W-:Y:S02]  /*0d20*/  HADD2.F32 R9, -RZ, R65.H0_H0 ;  /* 0x20000041ff097230 */ /* 0x000fe40000004100 */
[-C--:B------:R-:W-:Y:S01]  /*0d30*/  FMUL.FTZ R5, R7, R8.reuse ;  /* 0x0000000807057220 */ /* 0x080fe20000410000 */
[----:B------:R-:W-:Y:S01]  /*0d40*/  FMUL.FTZ R7, R89, UR20 ;  /* 0x0000001459077c20 */ /* 0x000fe20008410000 */
[----:B------:R-:W-:Y:S01]  /*0d50*/  FADD.FTZ R102, -R92, R11 ;  /* 0x0000000b5c667221 */ /* 0x000fe20000010100 */
[----:B-1----:R-:W-:Y:S02]  /*0d60*/  HADD2.F32 R84, -RZ, R81.H1_H1 ;  /* 0x30000051ff547230 */ /* 0x002fe40000004100 */
[----:B------:R-:W-:Y:S01]  /*0d70*/  FADD.FTZ R33, R33, R8 ;  /* 0x0000000821217221 */ /* 0x000fe20000010000 */
[----:B------:R-:W-:Y:S01]  /*0d80*/  FFMA.FTZ R49, R6, R8, R49 ;  /* 0x0000000806317223 */ /* 0x000fe20000010031 */
[----:B------:R-:W-:-:S02]  /*0d90*/  HADD2.F32 R11, -RZ, R65.H1_H1 ;  /* 0x30000041ff0b7230 */ /* 0x000fc40000004100 */
[-C--:B------:R-:W-:Y:S01]  /*0da0*/  FMUL.FTZ R8, R9, R10.reuse ;  /* 0x0000000a09087220 */ /* 0x080fe20000410000 */
[----:B------:R-:W-:Y:S01]  /*0db0*/  FADD.FTZ R34, R34, R10 ;  /* 0x0000000a22227221 */ /* 0x000fe20000010000 */
[----:B------:R-:W-:Y:S01]  /*0dc0*/  FFMA.FTZ R50, R7, R10, R50 ;  /* 0x0000000a07327223 */ /* 0x000fe20000010032 */
[----:B------:R-:W-:Y:S01]  /*0dd0*/  FMUL.FTZ R10, R90, UR20 ;  /* 0x000000145a0a7c20 */ /* 0x000fe20008410000 */
[----:B------:R-:W-:Y:S02]  /*0de0*/  HADD2.F32 R85, -RZ, R82.H0_H0 ;  /* 0x20000052ff557230 */ /* 0x000fe40000004100 */
[-C--:B------:R-:W-:Y:S01]  /*0df0*/  FMUL.FTZ R9, R11, R84.reuse ;  /* 0x000000540b097220 */ /* 0x080fe20000410000 */
[----:B------:R-:W-:Y:S01]  /*0e00*/  FADD.FTZ R35, R35, R84 ;  /* 0x0000005423237221 */ /* 0x000fe20000010000 */
[----:B------:R-:W-:Y:S01]  /*0e10*/  FFMA.FTZ R51, R10, R84, R51 ;  /* 0x000000540a337223 */ /* 0x000fe20000010033 */
[----:B------:R-:W-:Y:S01]  /*0e20*/  FMUL.FTZ R11, R91, UR20 ;  /* 0x000000145b0b7c20 */ /* 0x000fe20008410000 */
[----:B------:R-:W-:-:S02]  /*0e30*/  HADD2.F32 R81, -RZ, R83.H0_H0 ;  /* 0x20000053ff517230 */ /* 0x000fc40000004100 */
[----:B------:R-:W-:Y:S01]  /*0e40*/  FADD.FTZ R84, R87, R4 ;  /* 0x0000000457547221 */ /* 0x000fe20000010000 */
[----:B------:R-:W-:Y:S02]  /*0e50*/  HADD2.F32 R80, -RZ, R83.H1_H1 ;  /* 0x30000053ff507230 */ /* 0x000fe40000004100 */
[----:B------:R-:W-:Y:S01]  /*0e60*/  FFMA.FTZ R83, R3, R4, R86 ;  /* 0x0000000403537223 */ /* 0x000fe20000010056 */
[----:B------:R-:W-:Y:S02]  /*0e70*/  HADD2.F32 R82, -RZ, R82.H1_H1 ;  /* 0x30000052ff527230 */ /* 0x000fe40000004100 */
[-C--:B------:R-:W-:Y:S01]  /*0e80*/  FMUL.FTZ R96, R96, R85.reuse ;  /* 0x0000005560607220 */ /* 0x080fe20000410000 */
[----:B------:R-:W-:Y:S01]  /*0e90*/  FADD.FTZ R28, R28, R85 ;  /* 0x000000551c1c7221 */ /* 0x000fe20000010000 */
[----:B------:R-:W-:Y:S01]  /*0ea0*/  FFMA.FTZ R44, R11, R85, R44 ;  /* 0x000000550b2c7223 */ /* 0x000fe2000001002c */
[----:B------:R-:W-:Y:S01]  /*0eb0*/  FMUL.FTZ R98, R98, UR20 ;  /* 0x0000001462627c20 */ /* 0x000fe20008410000 */
[----:B------:R-:W-:Y:S01]  /*0ec0*/  FADD.FTZ R85, R84, R5 ;  /* 0x0000000554557221 */ /* 0x000fe20000010000 */
[----:B------:R-:W-:Y:S01]  /*0ed0*/  FFMA.FTZ R84, R6, R5, R83 ;  /* 0x0000000506547223 */ /* 0x000fe20000010053 */
[-C--:B------:R-:W-:Y:S01]  /*0ee0*/  FMUL.FTZ R97, R97, R82.reuse ;  /* 0x0000005261617220 */ /* 0x080fe20000410000 */
[----:B------:R-:W-:Y:S01]  /*0ef0*/  FADD.FTZ R29, R29, R82 ;  /* 0x000000521d1d7221 */ /* 0x000fe20000010000 */
[----:B------:R-:W-:Y:S01]  /*0f00*/  FFMA.FTZ R45, R98, R82, R45 ;  /* 0x00000052622d7223 */ /* 0x000fe2000001002d */
[----:B------:R-:W-:Y:S01]  /*0f10*/  FADD.FTZ R82, R85, R8 ;  /* 0x0000000855527221 */ /* 0x000fe20000010000 */
[----:B------:R-:W-:Y:S01]  /*0f20*/  FFMA.FTZ R83, R7, R8, R84 ;  /* 0x0000000807537223 */ /* 0x000fe20000010054 */
        /* <DEDUP_REMOVED lines=15> */
[----:B------:R-:W-:-:S03]  /*1020*/  FFMA.FTZ R82, R99, R100, R82 ;  /* 0x0000006463527223 */ /* 0x000fc60000010052 */
[----:B------:R-:W-:Y:S01]  /*1030*/  FADD.FTZ R87, R84, R101 ;  /* 0x0000006554577221 */ /* 0x000fe20000010000 */
[----:B------:R-:W-:-:S07]  /*1040*/  FFMA.FTZ R86, R102, R101, R82 ;  /* 0x0000006566567223 */ /* 0x000fce0000010052 */
.L_x_1516:
[----:B------:R-:W-:Y:S05]  /*1050*/  BSYNC.RECONVERGENT B0 ;  /* 0x0000000000007941 */ /* 0x000fea0003800200 */
.L_x_1515:
        /* <DEDUP_REMOVED lines=32> */
.L_x_1518:
[----:B------:R-:W-:Y:S05]  /*1260*/  BSYNC.RECONVERGENT B0 ;  /* 0x0000000000007941 */ /* 0x000fea0003800200 */
.L_x_1517:
        /* <DEDUP_REMOVED lines=84> */
.L_x_1523:
        /* <DEDUP_REMOVED lines=33> */
.L_x_1522:
        /* <DEDUP_REMOVED lines=32> */
[----:B------:R-:W-:Y:S01]  /*1bc0*/  F2FP.F16.F32.PACK_AB R80, R77, R76 ;  /* 0x0000004c4d50723e */ /* 0x000fe200000000ff */
[----:B------:R-:W-:Y:S06]  /*1bd0*/  BRA `(.L_x_1524) ;  /* 0x0000000800ac7947 */ /* 0x000fec0003800000 */
.L_x_1525:
        /* <DEDUP_REMOVED lines=33> */
.L_x_1521:
        /* <DEDUP_REMOVED lines=39> */
.L_x_1527:
        /* <DEDUP_REMOVED lines=33> */
.L_x_1526:
        /* <DEDUP_REMOVED lines=29> */
[----:B------:R-:W-:Y:S02]  /*2440*/  F2FP.F16.F32.PACK_AB R83, R75, R74 ;  /* 0x0000004a4b53723e */ /* 0x000fe400000000ff */
[----:B------:R-:W-:Y:S02]  /*2450*/  F2FP.F16.F32.PACK_AB R82, R73, R72 ;  /* 0x000000484952723e */ /* 0x000fe400000000ff */
[----:B------:R-:W-:Y:S02]  /*2460*/  F2FP.F16.F32.PACK_AB R81, R79, R78 ;  /* 0x0000004e4f51723e */ /* 0x000fe400000000ff */
[----:B------:R-:W-:Y:S01]  /*2470*/  F2FP.F16.F32.PACK_AB R80, R77, R76 ;  /* 0x0000004c4d50723e */ /* 0x000fe200000000ff */
[----:B------:R-:W-:Y:S06]  /*2480*/  BRA `(.L_x_1524) ;  /* 0x0000000000807947 */ /* 0x000fec0003800000 */
.L_x_1528:
        /* <DEDUP_REMOVED lines=32> */
.L_x_1524:
        /* <DEDUP_REMOVED lines=15> */
.L_x_1520:
[----:B------:R-:W-:Y:S05]  /*2780*/  BSYNC.RECONVERGENT B0 ;  /* 0x0000000000007941 */ /* 0x000fea0003800200 */
.L_x_1519:
        /* <DEDUP_REMOVED lines=46> */
.L_x_1533:
        /* <DEDUP_REMOVED lines=29> */
.L_x_1532:
        /* <DEDUP_REMOVED lines=37> */
.L_x_1535:
        /* <DEDUP_REMOVED lines=29> */
.L_x_1531:
        /* <DEDUP_REMOVED lines=41> */
.L_x_1537:
        /* <DEDUP_REMOVED lines=29> */
.L_x_1536:
        /* <DEDUP_REMOVED lines=37> */
.L_x_1538:
        /* <DEDUP_REMOVED lines=28> */
.L_x_1534:
        /* <DEDUP_REMOVED lines=10> */
.L_x_1530:
[----:B------:R-:W-:Y:S05]  /*3970*/  BSYNC.RECONVERGENT B0 ;  /* 0x0000000000007941 */ /* 0x000fea0003800200 */
.L_x_1529:
[----:B------:R-:W-:Y:S01]  /*3980*/  UPLOP3.LUT UP1, UPT, UPT, UPT, UP1, 0x40, 0x4 ;  /* 0x000000000004789c */ /* 0x000fe20003f2e810 */
[----:B------:R-:W-:Y:S10]  /*3990*/  BRA.U !UP2, `(.L_x_1539) ;  /* 0xffffffc90aa47547 */ /* 0x000ff4000b83ffff */
.L_x_1512:
        /* <DEDUP_REMOVED lines=23> */
.L_x_1540:
        /* <DEDUP_REMOVED lines=15> */
.L_x_2854:


//--------------------- .text._ZN10layer_norm31ln_parallel_residual_bwd_kernelINS_13Kernel_traitsI6__halfS2_fS2_fjLj4096ELj1ELj1ELj8ELj16ENS_18Kernel_traits_baseILj4096ES2_S2_fS2_fjLj256EEEEELb0ELb1ELb1EEEvNS_9BwdParamsE --------------------------
	.section	.text._ZN10layer_norm31ln_parallel_residual_bwd_kernelINS_13Kernel_traitsI6__halfS2_fS2_fjLj4096ELj1ELj1ELj8ELj16ENS_18Kernel_traits_baseILj4096ES2_S2_fS2_fjLj256EEEEELb0ELb1ELb1EEEvNS_9BwdParamsE,"ax",@progbits
	.align	128
        .global         _ZN10layer_norm31ln_parallel_residual_bwd_kernelINS_13Kernel_traitsI6__halfS2_fS2_fjLj4096ELj1ELj1ELj8ELj16ENS_18Kernel_traits_baseILj4096ES2_S2_fS2_fjLj256EEEEELb0ELb1ELb1EEEvNS_9BwdParamsE
        .type           _ZN10layer_norm31ln_parallel_residual_bwd_kernelINS_13Kernel_traitsI6__halfS2_fS2_fjLj4096ELj1ELj1ELj8ELj16ENS_18Kernel_traits_baseILj4096ES2_S2_fS2_fjLj256EEEEELb0ELb1ELb1EEEvNS_9BwdParamsE,@function
        .size           _ZN10layer_norm31ln_parallel_residual_bwd_kernelINS_13Kernel_traitsI6__halfS2_fS2_fjLj4096ELj1ELj1ELj8ELj16ENS_18Kernel_traits_baseILj4096ES2_S2_fS2_fjLj256EEEEELb0ELb1ELb1EEEvNS_9BwdParamsE,(.L_x_2855 - _ZN10layer_norm31ln_parallel_residual_bwd_kernelINS_13Kernel_traitsI6__halfS2_fS2_fjLj4096ELj1ELj1ELj8ELj16ENS_18Kernel_traits_baseILj4096ES2_S2_fS2_fjLj256EEEEELb0ELb1ELb1EEEvNS_9BwdParamsE)
        .other          _ZN10layer_norm31ln_parallel_residual_bwd_kernelINS_13Kernel_traitsI6__halfS2_fS2_fjLj4096ELj1ELj1ELj8ELj16ENS_18Kernel_traits_baseILj4096ES2_S2_fS2_fjLj256EEEEELb0ELb1ELb1EEEvNS_9BwdParamsE,@"STO_CUDA_ENTRY STV_DEFAULT"
_ZN10layer_norm31ln_parallel_residual_bwd_kernelINS_13Kernel_traitsI6__halfS2_fS2_fjLj4096ELj1ELj1ELj8ELj16ENS_18Kernel_traits_baseILj4096ES2_S2_fS2_fjLj256EEEEELb0ELb1ELb1EEEvNS_9BwdParamsE:
.text._ZN10layer_norm31ln_parallel_residual_bwd_kernelINS_13Kernel_traitsI6__halfS2_fS2_fjLj4096ELj1ELj1ELj8ELj16ENS_18Kernel_traits_baseILj4096ES2_S2_fS2_fjLj256EEEEELb0ELb1ELb1EEEvNS_9BwdParamsE:
        /* <DEDUP_REMOVED lines=34> */
[----:B------:R-:W-:Y:S01]  /*0220*/  UPLOP3.LUT UP1, UPT, UPT, UPT, UPT, 0x40, 0x4 ;  /* 0x000000000004789c */ /* 0x000fe20003f2e870 */
[----:B------:R-:W3:Y:S01]  /*0230*/  LDCU UR13, c[0x0][0x388] ;  /* 0x00007100ff0d77ac */ /* 0x000ee20008000800 */
[----:B------:R-:W4:Y:S01]  /*0240*/  LDCU UR14, c[0x0][0x400] ;  /* 0x00008000ff0e77ac */ /* 0x000f220008000800 */
[----:B------:R-:W0:Y:S02]  /*0250*/  LDCU.64 UR6, c[0x0][0x470] ;  /* 0x00008e00ff0677ac */ /* 0x000e240008000a00 */
[----:B0-----:R-:W-:Y:S01]  /*0260*/  IMAD.WIDE.U32 R2, R0, 0x10, R2 ;  /* 0x0000001000027825 */ /* 0x001fe200078e0002 */
[----:B------:R-:W0:Y:S04]  /*0270*/  LDCU.64 UR8, c[0x0][0x478] ;  /* 0x00008f00ff0877ac */ /* 0x000e280008000a00 */
[----:B--2---:R-:W2:Y:S04]  /*0280*/  LDG.E.128 R8, desc[UR10][R2.64] ;  /* 0x0000000a02087981 */ /* 0x004ea8000c1e1d00 */
[----:B------:R5:W3:Y:S01]  /*0290*/  LDG.E.128 R4, desc[UR10][R2.64+0x1000] ;  /* 0x0010000a02047981 */ /* 0x000ae2000c1e1d00 */
[----:B-1----:R-:W-:Y:S01]  /*02a0*/  UISETP.NE.U32.AND UP0, UPT, UR4, URZ, UPT ;  /* 0x000000ff0400728c */ /* 0x002fe2000bf05070 */
[----:B------:R-:W-:Y:S01]  /*02b0*/  CS2R R74, SRZ ;  /* 0x00000000004a7805 */ /* 0x000fe2000001ff00 */
[----:B------:R-:W1:Y:S01]  /*02c0*/  LDCU.U8 UR4, c[0x0][0x410] ;  /* 0x00008200ff0477ac */ /* 0x000e620008000000 */
[----:B------:R-:W-:-:S02]  /*02d0*/  CS2R R76, SRZ ;  /* 0x00000000004c7805 */ /* 0x000fc4000001ff00 */
[----:B------:R-:W-:Y:S01]  /*02e0*/  MOV R99, RZ ;  /* 0x000000ff00637202 */ /* 0x000fe20000000f00 */
[----:B------:R-:W-:Y:S01]  /*02f0*/  UISETP.NE.AND.EX UP0, UPT, UR5, URZ, UPT, UP0 ;  /* 0x000000ff0500728c */ /* 0x000fe2000bf05300 */
[----:B------:R-:W-:Y:S02]  /*0300*/  MOV R100, UR12 ;  /* 0x0000000c00647c02 */ /* 0x000fe40008000f00 */
[----:B-----5:R-:W-:-:S03]  /*0310*/  CS2R R2, SRZ ;  /* 0x0000000000027805 */ /* 0x020fc6000001ff00 */
[----:B------:R-:W-:Y:S01]  /*0320*/  PLOP3.LUT P0, PT, PT, PT, UP0, 0x80, 0x8 ;  /* 0x000000000008781c */ /* 0x000fe20003f0f008 */
[----:B-1----:R-:W-:-:S06]  /*0330*/  UISETP.NE.AND UP2, UPT, UR4, URZ, UPT ;  /* 0x000000ff0400728c */ /* 0x002fcc000bf45270 */
[----:B------:R-:W-:Y:S01]  /*0340*/  PLOP3.LUT P3, PT, PT, PT, UP2, 0x80, 0x8 ;  /* 0x000000000008781c */ /* 0x000fe20003f6f028 */
[--C-:B--2---:R-:W-:Y:S02]  /*0350*/  HADD2.F32 R107, -RZ, R8.reuse.H0_H0 ;  /* 0x20000008ff6b7230 */ /* 0x104fe40000004100 */
[----:B------:R-:W-:Y:S02]  /*0360*/  HADD2.F32 R106, -RZ, R8.H1_H1 ;  /* 0x30000008ff6a7230 */ /* 0x000fe40000004100 */
[--C-:B------:R-:W-:Y:S02]  /*0370*/  HADD2.F32 R105, -RZ, R9.reuse.H0_H0 ;  /* 0x20000009ff697230 */ /* 0x100fe40000004100 */
[----:B------:R-:W-:Y:S01]  /*0380*/  HADD2.F32 R104, -RZ, R9.H1_H1 ;  /* 0x30000009ff687230 */ /* 0x000fe20000004100 */
[----:B------:R-:W-:Y:S01]  /*0390*/  CS2R R8, SRZ ;  /* 0x0000000000087805 */ /* 0x000fe2000001ff00 */
[--C-:B------:R-:W-:Y:S02]  /*03a0*/  HADD2.F32 R103, -RZ, R10.reuse.H0_H0 ;  /* 0x2000000aff677230 */ /* 0x100fe40000004100 */
[----:B------:R-:W-:-:S02]  /*03b0*/  HADD2.F32 R102, -RZ, R10.H1_H1 ;  /* 0x3000000aff667230 */ /* 0x000fc40000004100 */
[--C-:B------:R-:W-:Y:S02]  /*03c0*/  HADD2.F32 R85, -RZ, R11.reuse.H0_H0 ;  /* 0x2000000bff557230 */ /* 0x100fe40000004100 */
[----:B------:R-:W-:Y:S01]  /*03d0*/  HADD2.F32 R88, -RZ, R11.H1_H1 ;  /* 0x3000000bff587230 */ /* 0x000fe20000004100 */
[----:B------:R-:W-:Y:S01]  /*03e0*/  CS2R R10, SRZ ;  /* 0x00000000000a7805 */ /* 0x000fe2000001ff00 */
[--C-:B---3--:R-:W-:Y:S02]  /*03f0*/  HADD2.F32 R89, -RZ, R4.reuse.H0_H0 ;  /* 0x20000004ff597230 */ /* 0x108fe40000004100 */
        /* <DEDUP_REMOVED lines=8> */
[----:B0---4-:R-:W-:-:S07]  /*0480*/  CS2R R6, SRZ ;  /* 0x0000000000067805 */ /* 0x011fce000001ff00 */
.L_x_1560:
        /* <DEDUP_REMOVED lines=9> */
[----:B------:R-:W4:Y:S01]  /*0520*/  LDG.E R112, desc[UR10][R70.64] ;  /* 0x0000000a46707981 */ /* 0x000f22000c1e1900 */
[C---:B-1----:R-:W-:Y:S01]  /*0530*/  IMAD.WIDE.U32 R116, R101.reuse, 0x20, R114 ;  /* 0x0000002065747825 */ /* 0x042fe200078e0072 */
[----:B------:R-:W0:Y:S04]  /*0540*/  @P0 LDC.64 R90, c[0x0][0x438] ;  /* 0x00010e00ff5a0b82 */ /* 0x000e280000000a00 */
[----:B------:R-:W4:Y:S01]  /*0550*/  LDG.E.128 R48, desc[UR10][R116.64] ;  /* 0x0000000a74307981 */ /* 0x000f22000c1e1d00 */
[C---:B--2---:R-:W-:Y:S01]  /*0560*/  IMAD.WIDE.U32 R52, R101.reuse, 0x10, R68 ;  /* 0x0000001065347825 */ /* 0x044fe200078e0044 */
[----:B------:R-:W-:Y:S02]  /*0570*/  IADD3 R113, PT, PT, R101, 0x100, RZ ;  /* 0x0000010065717810 */ /* 0x000fe40007ffe0ff */
[----:B------:R-:W2:Y:S01]  /*0580*/  LDG.E.128 R56, desc[UR10][R116.64+0x10] ;  /* 0x0000100a74387981 */ /* 0x000ea2000c1e1d00 */
[----:B------:R-:W1:Y:S03]  /*0590*/  LDC.64 R86, c[0x0][0x438] ;  /* 0x00010e00ff567b82 */ /* 0x000e660000000a00 */
[----:B------:R-:W2:Y:S01]  /*05a0*/  LDG.E.128 R52, desc[UR10][R52.64] ;  /* 0x0000000a34347981 */ /* 0x000ea2000c1e1d00 */
[----:B---3--:R-:W-:-:S06]  /*05b0*/  IMAD.WIDE R108, R100, 0x4, R108 ;  /* 0x00000004646c7825 */ /* 0x008fcc00078e026c */
[----:B------:R3:W3:Y:S01]  /*05c0*/  LDG.E R109, desc[UR10][R108.64] ;  /* 0x0000000a6c6d7981 */ /* 0x0006e2000c1e1900 */
[----:B------:R-:W-:-:S06]  /*05d0*/  IMAD.WIDE.U32 R68, R113, 0x10, R68 ;  /* 0x0000001071447825 */ /* 0x000fcc00078e0044 */
[----:B------:R-:W3:Y:S01]  /*05e0*/  LDG.E.128 R68, desc[UR10][R68.64] ;  /* 0x0000000a44447981 */ /* 0x000ee2000c1e1d00 */
[----:B------:R-:W-:-:S05]  /*05f0*/  IMAD.WIDE.U32 R114, R113, 0x20, R114 ;  /* 0x0000002071727825 */ /* 0x000fca00078e0072 */
[----:B------:R-:W3:Y:S04]  /*0600*/  LDG.E.128 R60, desc[UR10][R114.64] ;  /* 0x0000000a723c7981 */ /* 0x000ee8000c1e1d00 */
[----:B------:R3:W3:Y:S01]  /*0610*/  LDG.E.128 R64, desc[UR10][R114.64+0x10] ;  /* 0x0000100a72407981 */ /* 0x0006e2000c1e1d00 */
[----:B0-----:R-:W-:Y:S02]  /*0620*/  @P0 IMAD.WIDE.U32 R110, R101, 0x20, R90 ;  /* 0x00000020656e0825 */ /* 0x001fe400078e005a */
[----:B------:R-:W0:Y:S01]  /*0630*/  LDC.64 R90, c[0x0][0x380] ;  /* 0x0000e000ff5a7b82 */ /* 0x000e220000000a00 */
[----:B-1----:R-:W-:Y:S02]  /*0640*/  ISETP.NE.U32.AND P1, PT, R86, RZ, PT ;  /* 0x000000ff5600720c */ /* 0x002fe40003f25070 */
[----:B-----5:R-:W5:Y:S04]  /*0650*/  @P0 LDG.E.128 R20, desc[UR10][R110.64] ;  /* 0x0000000a6e140981 */ /* 0x020f68000c1e1d00 */
[----:B------:R1:W5:Y:S01]  /*0660*/  @P0 LDG.E.128 R24, desc[UR10][R110.64+0x10] ;  /* 0x0000100a6e180981 */ /* 0x000362000c1e1d00 */
[----:B------:R-:W-:-:S13]  /*0670*/  ISETP.NE.AND.EX P0, PT, R87, RZ, PT, P1 ;  /* 0x000000ff5700720c */ /* 0x000fda0003f05310 */
        /* <DEDUP_REMOVED lines=8> */
[C---:B------:R-:W-:Y:S01]  /*0700*/  FADD.FTZ R120, -R90.reuse, R49 ;  /* 0x000000315a787221 */ /* 0x040fe20000010100 */
[C---:B------:R-:W-:Y:S01]  /*0710*/  FADD.FTZ R118, -R90.reuse, R50 ;  /* 0x000000325a767221 */ /* 0x040fe20000010100 */
[--C-:B--2---:R-:W-:Y:S02]  /*0720*/  HADD2.F32 R119, -RZ, R52.reuse.H0_H0 ;  /* 0x20000034ff777230 */ /* 0x104fe40000004100 */
[----:B---3--:R-:W-:Y:S01]  /*0730*/  FADD.FTZ R108, -R90, R57 ;  /* 0x000000395a6c7221 */ /* 0x008fe20000010100 */
[----:B------:R-:W-:Y:S02]  /*0740*/  HADD2.F32 R117, -RZ, R52.H1_H1 ;  /* 0x30000034ff757230 */ /* 0x000fe40000004100 */
[C---:B------:R-:W-:Y:S01]  /*0750*/  FMUL.FTZ R122, R109.reuse, R122 ;  /* 0x0000007a6d7a7220 */ /* 0x040fe20000410000 */
[----:B------:R-:W-:Y:S01]  /*0760*/  FMUL.FTZ R120, R109, R120 ;  /* 0x000000786d787220 */ /* 0x000fe20000410000 */
[----:B------:R-:W-:-:S02]  /*0770*/  FADD.FTZ R84, R119, R84 ;  /* 0x0000005477547221 */ /* 0x000fc40000010000 */
[-C--:B------:R-:W-:Y:S01]  /*0780*/  FFMA.FTZ R99, R122, R119.reuse, R99 ;  /* 0x000000777a637223 */ /* 0x080fe20000010063 */
[----:B------:R-:W-:Y:S01]  /*0790*/  FMUL.FTZ R119, R107, R119 ;  /* 0x000000776b777220 */ /* 0x000fe20000410000 */
[----:B------:R-:W-:Y:S02]  /*07a0*/  HADD2.F32 R115, -RZ, R53.H0_H0 ;  /* 0x20000035ff737230 */ /* 0x000fe40000004100 */
[----:B------:R-:W-:Y:S01]  /*07b0*/  FMUL.FTZ R118, R109, R118 ;  /* 0x000000766d767220 */ /* 0x000fe20000410000 */
[----:B------:R-:W-:Y:S01]  /*07c0*/  FADD.FTZ R82, R117, R82 ;  /* 0x0000005275527221 */ /* 0x000fe20000010000 */
[-C--:B------:R-:W-:Y:S01]  /*07d0*/  FFMA.FTZ R83, R120, R117.reuse, R83 ;  /* 0x0000007578537223 */ /* 0x080fe20000010053 */
[----:B------:R-:W-:Y:S01]  /*07e0*/  FMUL.FTZ R91, R109, R108 ;  /* 0x0000006c6d5b7220 */ /* 0x000fe20000410000 */
[----:B------:R-:W-:Y:S01]  /*07f0*/  FMUL.FTZ R117, R106, R117 ;  /* 0x000000756a757220 */ /* 0x000fe20000410000 */
[----:B------:R-:W-:Y:S01]  /*0800*/  FADD.FTZ R108, RZ, R119 ;  /* 0x00000077ff6c7221 */ /* 0x000fe20000010000 */
[----:B------:R-:W-:-:S02]  /*0810*/  HADD2.F32 R49, -RZ, R54.H1_H1 ;  /* 0x30000036ff317230 */ /* 0x000fc40000004100 */
[C---:B------:R-:W-:Y:S01]  /*0820*/  FADD.FTZ R116, -R90.reuse, R51 ;  /* 0x000000335a747221 */ /* 0x040fe20000010100 */
[----:B------:R-:W-:Y:S02]  /*0830*/  HADD2.F32 R53, -RZ, R53.H1_H1 ;  /* 0x30000035ff357230 */ /* 0x000fe40000004100 */
[----:B------:R-:W-:Y:S01]  /*0840*/  FADD.FTZ R112, -R90, R56 ;  /* 0x000000385a707221 */ /* 0x000fe20000010100 */
[----:B------:R-:W-:Y:S01]  /*0850*/  FADD.FTZ R80, R115, R80 ;  /* 0x0000005073507221 */ /* 0x000fe20000010000 */
[-C--:B------:R-:W-:Y:S01]  /*0860*/  FFMA.FTZ R81, R118, R115.reuse, R81 ;  /* 0x0000007376517223 */ /* 0x080fe20000010051 */
[----:B------:R-:W-:Y:S01]  /*0870*/  FMUL.FTZ R115, R105, R115 ;  /* 0x0000007369737220 */ /* 0x000fe20000410000 */
[----:B------:R-:W-:Y:S01]  /*0880*/  FADD.FTZ R108, R117, R108 ;  /* 0x0000006c756c7221 */ /* 0x000fe20000010000 */
[----:B------:R-:W-:Y:S02]  /*0890*/  HADD2.F32 R110, -RZ, R54.H0_H0 ;  /* 0x20000036ff6e7230 */ /* 0x000fe40000004100 */
[----:B------:R-:W-:Y:S01]  /*08a0*/  FADD.FTZ R56, -R90, R59 ;  /* 0x0000003b5a387221 */ /* 0x000fe20000010100 */
[----:B0-----:R-:W-:-:S02]  /*08b0*/  HADD2.F32 R124, -RZ, R68.H0_H0 ;  /* 0x20000044ff7c7230 */ /* 0x001fc40000004100 */
[C---:B------:R-:W-:Y:S01]  /*08c0*/  FMUL.FTZ R116, R109.reuse, R116 ;  /* 0x000000746d747220 */ /* 0x040fe20000410000 */
[----:B------:R-:W-:Y:S02]  /*08d0*/  HADD2.F32 R51, -RZ, R68.H1_H1 ;  /* 0x30000044ff337230 */ /* 0x000fe40000004100 */
[----:B------:R-:W-:Y:S01]  /*08e0*/  FMUL.FTZ R112, R109, R112 ;  /* 0x000000706d707220 */ /* 0x000fe20000410000 */
[----:B------:R-:W-:Y:S01]  /*08f0*/  FADD.FTZ R12, R49, R12 ;  /* 0x0000000c310c7221 */ /* 0x000fe20000010000 */
[-C--:B------:R-:W-:Y:S01]  /*0900*/  FFMA.FTZ R76, R91, R49.reuse, R76 ;  /* 0x000000315b4c7223 */ /* 0x080fe2000001004c */
[----:B------:R-:W-:Y:S01]  /*0910*/  FMUL.FTZ R68, R102, R49 ;  /* 0x0000003166447220 */ /* 0x000fe20000410000 */
[----:B------:R-:W-:Y:S01]  /*0920*/  FMUL.FTZ R114, R104, R53 ;  /* 0x0000003568727220 */ /* 0x000fe20000410000 */
[----:B------:R-:W-:Y:S01]  /*0930*/  FADD.FTZ R49, R115, R108 ;  /* 0x0000006c73317221 */ /* 0x000fe20000010000 */
[--C-:B------:R-:W-:Y:S02]  /*0940*/  HADD2.F32 R52, -RZ, R55.reuse.H0_H0 ;  /* 0x20000037ff347230 */ /* 0x100fe40000004100 */
[----:B------:R-:W-:Y:S01]  /*0950*/  FADD.FTZ R78, R53, R78 ;  /* 0x0000004e354e7221 */ /* 0x000fe20000010000 */
[----:B------:R-:W-:-:S02]  /*0960*/  HADD2.F32 R55, -RZ, R55.H1_H1 ;  /* 0x30000037ff377230 */ /* 0x000fc40000004100 */
[----:B------:R-:W-:Y:S01]  /*0970*/  FFMA.FTZ R79, R116, R53, R79 ;  /* 0x00000035744f7223 */ /* 0x000fe2000001004f */
[----:B------:R-:W-:Y:S01]  /*0980*/  FADD.FTZ R13, R110, R13 ;  /* 0x0000000d6e0d7221 */ /* 0x000fe20000010000 */
[----:B------:R-:W-:Y:S01]  /*0990*/  FFMA.FTZ R77, R112, R110, R77 ;  /* 0x0000006e704d7223 */ /* 0x000fe2000001004d */
[----:B------:R-:W-:Y:S01]  /*09a0*/  FMUL.FTZ R111, R109, R56 ;  /* 0x000000386d6f7220 */ /* 0x000fe20000410000 */
[----:B------:R-:W-:Y:S01]  /*09b0*/  FMUL.FTZ R110, R103, R110 ;  /* 0x0000006e676e7220 */ /* 0x000fe20000410000 */
[----:B------:R-:W-:Y:S01]  /*09c0*/  FADD.FTZ R53, R114, R49 ;  /* 0x0000003172357221 */ /* 0x000fe20000010000 */
[----:B------:R-:W-:Y:S01]  /*09d0*/  FADD.FTZ R10, R55, R10 ;  /* 0x0000000a370a7221 */ /* 0x000fe20000010000 */
[-C--:B------:R-:W-:Y:S01]  /*09e0*/  FFMA.FTZ R74, R111, R55.reuse, R74 ;  /* 0x000000376f4a7223 */ /* 0x080fe2000001004a */
[----:B------:R-:W-:Y:S01]  /*09f0*/  FMUL.FTZ R108, R88, R55 ;  /* 0x00000037586c7220 */ /* 0x000fe20000410000 */
[----:B------:R-:W-:Y:S01]  /*0a00*/  FADD.FTZ R55, R110, R53 ;  /* 0x000000356e377221 */ /* 0x000fe20000010000 */
[----:B------:R-:W-:Y:S01]  /*0a10*/  FMUL.FTZ R113, R85, R52 ;  /* 0x0000003455717220 */ /* 0x000fe20000410000 */
[----:B------:R-:W-:-:S02]  /*0a20*/  FADD.FTZ R58, -R90, R58 ;  /* 0x0000003a5a3a7221 */ /* 0x000fc40000010100 */
[----:B------:R-:W-:Y:S01]  /*0a30*/  FADD.FTZ R56, R68, R55 ;  /* 0x0000003744387221 */ /* 0x000fe20000010000 */
[----:B------:R-:W-:Y:S01]  /*0a40*/  FFMA.FTZ R49, R122, R119, RZ ;  /* 0x000000777a317223 */ /* 0x000fe200000100ff */
        /* <DEDUP_REMOVED lines=9> */
[----:B------:R-:W-:Y:S01]  /*0ae0*/  FMUL.FTZ R90, R109, R58 ;  /* 0x0000003a6d5a7220 */ /* 0x000fe20000410000 */
[----:B------:R-:W-:Y:S01]  /*0af0*/  FFMA.FTZ R49, R120, R117, R49 ;  /* 0x0000007578317223 */ /* 0x000fe20000010031 */
[----:B------:R-:W-:Y:S01]  /*0b00*/  FMUL.FTZ R55, R89, R124 ;  /* 0x0000007c59377220 */ /* 0x000fe20000410000 */
[----:B------:R-:W-:Y:S01]  /*0b10*/  FADD.FTZ R58, R108, R57 ;  /* 0x000000396c3a7221 */ /* 0x000fe20000010000 */
[----:B------:R-:W-:Y:S01]  /*0b20*/  FADD.FTZ R11, R52, R11 ;  /* 0x0000000b340b7221 */ /* 0x000fe20000010000 */
[----:B------:R-:W-:Y:S01]  /*0b30*/  FFMA.FTZ R75, R90, R52, R75 ;  /* 0x000000345a4b7223 */ /* 0x000fe2000001004b */
[C---:B------:R-:W-:Y:S01]  /*0b40*/  FMUL.FTZ R52, R109.reuse, R60 ;  /* 0x0000003c6d347220 */ /* 0x040fe20000410000 */
[----:B------:R-:W-:Y:S01]  /*0b50*/  FMUL.FTZ R53, R109, R54 ;  /* 0x000000366d357220 */ /* 0x000fe20000410000 */
[----:B------:R-:W-:-:S02]  /*0b60*/  HADD2.F32 R60, -RZ, R69.H0_H0 ;  /* 0x20000045ff3c7230 */ /* 0x000fc40000004100 */
[----:B------:R-:W-:Y:S01]  /*0b70*/  FFMA.FTZ R49, R118, R115, R49 ;  /* 0x0000007376317223 */ /* 0x000fe20000010031 */
[-C--:B------:R-:W-:Y:S01]  /*0b80*/  FMUL.FTZ R56, R92, R51.reuse ;  /* 0x000000335c387220 */ /* 0x080fe20000410000 */
[----:B------:R-:W-:Y:S01]  /*0b90*/  FADD.FTZ R59, R55, R58 ;  /* 0x0000003a373b7221 */ /* 0x000fe20000010000 */
[----:B------:R-:W-:Y:S01]  /*0ba0*/  FADD.FTZ R8, R51, R8 ;  /* 0x0000000833087221 */ /* 0x000fe20000010000 */
[----:B------:R-:W-:Y:S01]  /*0bb0*/  FFMA.FTZ R72, R53, R51, R72 ;  /* 0x0000003335487223 */ /* 0x000fe20000010048 */
[----:B------:R-:W-:Y:S01]  /*0bc0*/  FMUL.FTZ R54, R109, R62 ;  /* 0x0000003e6d367220 */ /* 0x000fe20000410000 */
[----:B------:R-:W-:Y:S01]  /*0bd0*/  FFMA.FTZ R51, R116, R114, R49 ;  /* 0x0000007274337223 */ /* 0x000fe20000010031 */
[-C--:B------:R-:W-:Y:S01]  /*0be0*/  FMUL.FTZ R57, R93, R60.reuse ;  /* 0x0000003c5d397220 */ /* 0x080fe20000410000 */
[----:B------:R-:W-:Y:S01]  /*0bf0*/  FADD.FTZ R58, R59, R56 ;  /* 0x000000383b3a7221 */ /* 0x000fe20000010000 */
[----:B------:R-:W-:Y:S02]  /*0c00*/  HADD2.F32 R49, -RZ, R69.H1_H1 ;  /* 0x30000045ff317230 */ /* 0x000fe40000004100 */
[----:B------:R-:W-:Y:S01]  /*0c10*/  FADD.FTZ R7, R60, R7 ;  /* 0x000000073c077221 */ /* 0x000fe20000010000 */
[----:B------:R-:W-:Y:S01]  /*0c20*/  FFMA.FTZ R19, R54, R60, R19 ;  /* 0x0000003c36137223 */ /* 0x000fe20000010013 */
[----:B------:R-:W-:Y:S01]  /*0c30*/  FADD.FTZ R9, R124, R9 ;  /* 0x000000097c097221 */ /* 0x000fe20000010000 */
[----:B------:R-:W-:Y:S01]  /*0c40*/  FFMA.FTZ R73, R52, R124, R73 ;  /* 0x0000007c34497223 */ /* 0x000fe20000010049 */
[----:B------:R-:W-:Y:S01]  /*0c50*/  FFMA.FTZ R60, R112, R110, R51 ;  /* 0x0000006e703c7223 */ /* 0x000fe20000010033 */
[----:B------:R-:W-:Y:S01]  /*0c60*/  FADD.FTZ R59, R58, R57 ;  /* 0x000000393a3b7221 */ /* 0x000fe20000010000 */
[----:B------:R-:W-:-:S02]  /*0c70*/  HADD2.F32 R124, -RZ, R70.H0_H0 ;  /* 0x20000046ff7c7230 */ /* 0x000fc40000004100 */
[----:B------:R-:W-:Y:S01]  /*0c80*/  FMUL.FTZ R58, R94, R49 ;  /* 0x000000315e3a7220 */ /* 0x000fe20000410000 */
[----:B------:R-:W-:Y:S01]  /*0c90*/  FFMA.FTZ R51, R91, R68, R60 ;  /* 0x000000445b337223 */ /* 0x000fe2000001003c */
[----:B------:R-:W-:Y:S02]  /*0ca0*/  HADD2.F32 R69, -RZ, R70.H1_H1 ;  /* 0x30000046ff457230 */ /* 0x000fe40000004100 */
[----:B------:R-:W-:Y:S01]  /*0cb0*/  FADD.FTZ R60, R59, R58 ;  /* 0x0000003a3b3c7221 */ /* 0x000fe20000010000 */
[----:B------:R-:W-:Y:S01]  /*0cc0*/  FMUL.FTZ R59, R95, R124 ;  /* 0x0000007c5f3b7220 */ /* 0x000fe20000410000 */
[----:B------:R-:W-:Y:S01]  /*0cd0*/  FFMA.FTZ R62, R90, R113, R51 ;  /* 0x000000715a3e7223 */ /* 0x000fe20000010033 */
[--C-:B------:R-:W-:Y:S02]  /*0ce0*/  HADD2.F32 R70, -RZ, R71.reuse.H0_H0 ;  /* 0x20000047ff467230 */ /* 0x100fe40000004100 */
[----:B------:R-:W-:Y:S01]  /*0cf0*/  FADD.FTZ R51, R60, R59 ;  /* 0x0000003b3c337221 */ /* 0x000fe20000010000 */
[----:B------:R-:W-:Y:S01]  /*0d00*/  FMUL.FTZ R60, R96, R69 ;  /* 0x00000045603c7220 */ /* 0x000fe20000410000 */
[----:B------:R-:W-:Y:S01]  /*0d10*/  FFMA.FTZ R65, R111, R108, R62 ;  /* 0x0000006c6f417223 */ /* 0x000fe2000001003e */
[----:B------:R-:W-:-:S02]  /*0d20*/  HADD2.F32 R71, -RZ, R71.H1_H1 ;  /* 0x30000047ff477230 */ /* 0x000fc40000004100 */
[----:B------:R-:W-:Y:S01]  /*0d30*/  FMUL.FTZ R61, R97, R70 ;  /* 0x00000046613d7220 */ /* 0x000fe20000410000 */
[----:B------:R-:W-:Y:S01]  /*0d40*/  FADD.FTZ R62, R51, R60 ;  /* 0x0000003c333e7221 */ /* 0x000fe20000010000 */
[----:B------:R-:W-:-:S03]  /*0d50*/  FFMA.FTZ R51, R52, R55, R65 ;  /* 0x0000003734337223 */ /* 0x000fc60000010041 */
[----:B------:R-:W-:Y:S01]  /*0d60*/  FADD.FTZ R67, R62, R61 ;  /* 0x0000003d3e437221 */ /* 0x000fe20000010000 */
[----:B------:R-:W-:Y:S01]  /*0d70*/  FMUL.FTZ R62, R98, R71 ;  /* 0x00000047623e7220 */ /* 0x000fe20000410000 */
[----:B------:R-:W-:Y:S01]  /*0d80*/  FFMA.FTZ R65, R53, R56, R51 ;  /* 0x0000003835417223 */ /* 0x000fe20000010033 */
[----:B------:R-:W-:Y:S02]  /*0d90*/  FMUL.FTZ R63, R109, R63 ;  /* 0x0000003f6d3f7220 */ /* 0x000fe40000410000 */
[----:B------:R-:W-:Y:S01]  /*0da0*/  FADD.FTZ R51, R67, R62 ;  /* 0x0000003e43337221 */ /* 0x000fe20000010000 */
[----:B------:R-:W-:Y:S01]  /*0db0*/  FADD.FTZ R6, R49, R6 ;  /* 0x0000000631067221 */ /* 0x000fe20000010000 */
[----:B------:R-:W-:Y:S01]  /*0dc0*/  FFMA.FTZ R18, R63, R49, R18 ;  /* 0x000000313f127223 */ /* 0x000fe20000010012 */
[----:B------:R-:W-:Y:S02]  /*0dd0*/  FFMA.FTZ R65, R54, R57, R65 ;  /* 0x0000003936417223 */ /* 0x000fe40000010041 */
        /* <DEDUP_REMOVED lines=23> */
[----:B------:R-:W0:Y:S01]  /*0f50*/  SHFL.DOWN PT, R48, R123, 0x2, 0x1f ;  /* 0x08401f007b307f89 */ /* 0x000e2200000e0000 */
[----:B------:R-:W-:Y:S01]  /*0f60*/  LOP3.LUT P1, RZ, R0, 0x1f, RZ, 0xc0, !PT ;  /* 0x0000001f00ff7812 */ /* 0x000fe2000782c0ff */
[----:B0-----:R-:W-:Y:S02]  /*0f70*/  FADD.FTZ R50, R123, R48 ;  /* 0x000000307b327221 */ /* 0x001fe40000010000 */
[----:B------:R-:W0:Y:S04]  /*0f80*/  SHFL.DOWN PT, R48, R125, 0x1, 0x1f ;  /* 0x08201f007d307f89 */ /* 0x000e2800000e0000 */
[----:B------:R-:W1:Y:S01]  /*0f90*/  SHFL.DOWN PT, R49, R50, 0x1, 0x1f ;  /* 0x08201f0032317f89 */ /* 0x000e6200000e0000 */
[----:B------:R-:W-:Y:S01]  /*0fa0*/  BSSY.RECONVERGENT B0, `(.L_x_1542) ;  /* 0x000000d000007945 */ /* 0x000fe20003800200 */
[----:B0-----:R-:W-:Y:S01]  /*0fb0*/  FADD.FTZ R48, R125, R48 ;  /* 0x000000307d307221 */ /* 0x001fe20000010000 */
[----:B-1----:R-:W-:-:S03]  /*0fc0*/  FADD.FTZ R49, R50, R49 ;  /* 0x0000003132317221 */ /* 0x002fc60000010000 */
        /* <DEDUP_REMOVED lines=10> */
.L_x_1543:
[----:B------:R-:W-:Y:S05]  /*1070*/  BSYNC.RECONVERGENT B0 ;  /* 0x0000000000007941 */ /* 0x000fea0003800200 */
.L_x_1542:
        /* <DEDUP_REMOVED lines=85> */
.L_x_1546:
        /* <DEDUP_REMOVED lines=33> */
.L_x_1545:
        /* <DEDUP_REMOVED lines=32> */
.L_x_1548:
        /* <DEDUP_REMOVED lines=33> */
.L_x_1544:
        /* <DEDUP_REMOVED lines=37> */
.L_x_1550:
        /* <DEDUP_REMOVED lines=33> */
.L_x_1549:
        /* <DEDUP_REMOVED lines=32> */
.L_x_1551:
        /* <DEDUP_REMOVED lines=32> */
.L_x_1547:
        /* <DEDUP_REMOVED lines=50> */
.L_x_1554:
        /* <DEDUP_REMOVED lines=29> */
.L_x_1553:
        /* <DEDUP_REMOVED lines=34> */
.L_x_1556:
        /* <DEDUP_REMOVED lines=29> */
.L_x_1552:
        /* <DEDUP_REMOVED lines=35> */
.L_x_1558:
        /* <DEDUP_REMOVED lines=29> */
.L_x_1557:
        /* <DEDUP_REMOVED lines=34> */
.L_x_1559:
        /* <DEDUP_REMOVED lines=28> */
.L_x_1555:
        /* <DEDUP_REMOVED lines=44> */
.L_x_1541:
        /* <DEDUP_REMOVED lines=16> */
.L_x_1561:
        /* <DEDUP_REMOVED lines=11> */
.L_x_2855:


//--------------------- .text._ZN10layer_norm31ln_parallel_residual_bwd_kernelINS_13Kernel_traitsI6__halfS2_fS2_fjLj4096ELj1ELj1ELj8ELj16ENS_18Kernel_traits_baseILj4096ES2_S2_fS2_fjLj256EEEEELb1ELb0ELb0EEEvNS_9BwdParamsE --------------------------
	.section	.text._ZN10layer_norm31ln_parallel_residual_bwd_kernelINS_13Kernel_traitsI6__halfS2_fS2_fjLj4096ELj1ELj1ELj8ELj16ENS_18Kernel_traits_baseILj4096ES2_S2_fS2_fjLj256EEEEELb1ELb0ELb0EEEvNS_9BwdParamsE,"ax",@progbits
	.align	128
        .global         _ZN10layer_norm31ln_parallel_residual_bwd_kernelINS_13Kernel_traitsI6__halfS2_fS2_fjLj4096ELj1ELj1ELj8ELj16ENS_18Kernel_traits_baseILj4096ES2_S2_fS2_fjLj256EEEEELb1ELb0ELb0EEEvNS_9BwdParamsE
        .type           _ZN10layer_norm31ln_parallel_residual_bwd_kernelINS_13Kernel_traitsI6__halfS2_fS2_fjLj4096ELj1ELj1ELj8ELj16ENS_18Kernel_traits_baseILj4096ES2_S2_fS2_fjLj256EEEEELb1ELb0ELb0EEEvNS_9BwdParamsE,@function
        .size           _ZN10layer_norm31ln_parallel_residual_bwd_kernelINS_13Kernel_traitsI6__halfS2_fS2_fjLj4096ELj1ELj1ELj8ELj16ENS_18Kernel_traits_baseILj4096ES2_S2_fS2_fjLj256EEEEELb1ELb0ELb0EEEvNS_9BwdParamsE,(.L_x_2856 - _ZN10layer_norm31ln_parallel_residual_bwd_kernelINS_13Kernel_traitsI6__halfS2_fS2_fjLj4096ELj1ELj1ELj8ELj16ENS_18Kernel_traits_baseILj4096ES2_S2_fS2_fjLj256EEEEELb1ELb0ELb0EEEvNS_9BwdParamsE)
        .other          _ZN10layer_norm31ln_parallel_residual_bwd_kernelINS_13Kernel_traitsI6__halfS2_fS2_fjLj4096ELj1ELj1ELj8ELj16ENS_18Kernel_traits_baseILj4096ES2_S2_fS2_fjLj256EEEEELb1ELb0ELb0EEEvNS_9BwdParamsE,@"STO_CUDA_ENTRY STV_DEFAULT"
_ZN10layer_norm31ln_parallel_residual_bwd_kernelINS_13Kernel_traitsI6__halfS2_fS2_fjLj4096ELj1ELj1ELj8ELj16ENS_18Kernel_traits_baseILj4096ES2_S2_fS2_fjLj256EEEEELb1ELb0ELb0EEEvNS_9BwdParamsE:
.text._ZN10layer_norm31ln_parallel_residual_bwd_kernelINS_13Kernel_traitsI6__halfS2_fS2_fjLj4096ELj1ELj1ELj8ELj16ENS_18Kernel_traits_baseILj4096ES2_S2_fS2_fjLj256EEEEELb1ELb0ELb0EEEvNS_9BwdParamsE:
        /* <DEDUP_REMOVED lines=103> */
.L_x_1589:
[----:B0--3--:R-:W0:Y:S08]  /*0670*/  LDC.64 R108, c[0x0][0x3c0] ;  /* 0x0000f000ff6c7b82 */ /* 0x009e300000000a00 */
[----:B------:R-:W1:Y:S08]  /*0680*/  LDC.64 R110, c[0x0][0x3c8] ;  /* 0x0000f200ff6e7b82 */ /* 0x000e700000000a00 */
[----:B------:R-:W2:Y:S01]  /*0690*/  LDC R2, c[0x0][0x388] ;  /* 0x0000e200ff027b82 */ /* 0x000ea20000000800 */
[----:B0-----:R-:W-:-:S07]  /*06a0*/  IMAD.WIDE R108, R131, 0x4, R108 ;  /* 0x00000004836c7825 */ /* 0x001fce00078e026c */
[----:B------:R-:W0:Y:S01]  /*06b0*/  LDC.64 R114, c[0x0][0x380] ;  /* 0x0000e000ff727b82 */ /* 0x000e220000000a00 */
[----:B------:R-:W3:Y:S01]  /*06c0*/  LDG.E R108, desc[UR8][R108.64] ;  /* 0x000000086c6c7981 */ /* 0x000ee2000c1e1900 */
[----:B------:R-:W-:Y:S01]  /*06d0*/  ISETP.GE.U32.AND P3, PT, R0, 0x200, PT ;  /* 0x000002000000780c */ /* 0x000fe20003f66070 */
[----:B-1----:R-:W-:-:S05]  /*06e0*/  IMAD.WIDE R110, R131, 0x4, R110 ;  /* 0x00000004836e7825 */ /* 0x002fca00078e026e */
[----:B-----5:R1:W5:Y:S01]  /*06f0*/  LDG.E R137, desc[UR8][R110.64] ;  /* 0x000000086e897981 */ /* 0x020362000c1e1900 */
[C---:B--2---:R-:W-:Y:S01]  /*0700*/  IMAD R113, R131.reuse, R2, RZ ;  /* 0x0000000283717224 */ /* 0x044fe200078e02ff */
[----:B0-----:R-:W-:-:S04]  /*0710*/  IADD3 R131, PT, PT, R131, R114, RZ ;  /* 0x0000007283837210 */ /* 0x001fc80007ffe0ff */
[----:B------:R-:W-:Y:S01]  /*0720*/  SHF.R.S32.HI R114, RZ, 0x1f, R113 ;  /* 0x0000001fff727819 */ /* 0x000fe20000011471 */
[----:B------:R-:W-:Y:S01]  /*0730*/  BSSY.RECONVERGENT B0, `(.L_x_1563) ;  /* 0x0000091000007945 */ /* 0x000fe20003800200 */
[----:B------:R-:W-:Y:S02]  /*0740*/  ISETP.GE.AND P1, PT, R131, R115, PT ;  /* 0x000000738300720c */ /* 0x000fe40003f26270 */
[----:B------:R-:W-:-:S04]  /*0750*/  LEA.HI R113, R114, R113, RZ, 0x3 ;  /* 0x0000007172717211 */ /* 0x000fc800078f18ff */
[----:B------:R-:W-:Y:S02]  /*0760*/  LEA.HI.SX32 R134, R113, R112, 0x1d ;  /* 0x0000007071867211 */ /* 0x000fe400078feaff */
[----:B------:R-:W-:Y:S02]  /*0770*/  CS2R R166, SRZ ;  /* 0x0000000000a67805 */ /* 0x000fe4000001ff00 */
        /* <DEDUP_REMOVED lines=11> */
[----:B--2---:R-:W-:-:S05]  /*0830*/  IMAD.WIDE.U32 R124, R134, 0x20, R124 ;  /* 0x00000020867c7825 */ /* 0x004fca00078e007c */
[----:B------:R-:W2:Y:S04]  /*0840*/  LDG.E.128 R120, desc[UR8][R124.64] ;  /* 0x000000087c787981 */ /* 0x000ea8000c1e1d00 */
[----:B------:R0:W2:Y:S02]  /*0850*/  LDG.E.128 R116, desc[UR8][R124.64+0x10] ;  /* 0x000010087c747981 */ /* 0x0000a4000c1e1d00 */
        /* <DEDUP_REMOVED lines=8> */
[----:B------:R-:W-:Y:S02]  /*08e0*/  HADD2.F32 R3, -RZ, R84.H0_H0 ;  /* 0x20000054ff037230 */ /* 0x000fe40000004100 */
[----:B------:R-:W-:-:S02]  /*08f0*/  HADD2.F32 R146, -RZ, R148.H0_H0 ;  /* 0x20000094ff927230 */ /* 0x000fc40000004100 */
[----:B0-----:R-:W-:-:S05]  /*0900*/  @P0 IMAD.WIDE.U32 R152, R134, 0x20, R152 ;  /* 0x0000002086980825 */ /* 0x001fca00078e0098 */
[----:B------:R-:W5:Y:S04]  /*0910*/  @P0 LDG.E.128 R8, desc[UR8][R152.64] ;  /* 0x0000000898080981 */ /* 0x000f68000c1e1d00 */
[----:B------:R0:W5:Y:S01]  /*0920*/  @P0 LDG.E.128 R4, desc[UR8][R152.64+0x10] ;  /* 0x0000100898040981 */ /* 0x000162000c1e1d00 */
[----:B-1----:R-:W-:-:S05]  /*0930*/  @P2 IMAD.WIDE.U32 R156, R134, 0x8, R156 ;  /* 0x00000008869c2825 */ /* 0x002fca00078e009c */
[----:B------:R1:W5:Y:S01]  /*0940*/  @P2 LDG.E.64 R126, desc[UR8][R156.64] ;  /* 0x000000089c7e2981 */ /* 0x000362000c1e1b00 */
[----:B------:R-:W-:Y:S01]  /*0950*/  IADD3 R169, PT, PT, R134, 0x100, RZ ;  /* 0x0000010086a97810 */ /* 0x000fe20007ffe0ff */
[--C-:B---3--:R-:W-:Y:S02]  /*0960*/  HADD2.F32 R161, -RZ, R108.reuse.H0_H0 ;  /* 0x2000006cffa17230 */ /* 0x108fe40000004100 */
[----:B0-----:R-:W-:-:S03]  /*0970*/  HADD2.F32 R152, -RZ, R108.H1_H1 ;  /* 0x3000006cff987230 */ /* 0x001fc60000004100 */
[----:B------:R-:W-:Y:S01]  /*0980*/  FMUL.FTZ R163, R3, R161 ;  /* 0x000000a103a37220 */ /* 0x000fe20000410000 */
[----:B------:R-:W-:Y:S02]  /*0990*/  HADD2.F32 R155, -RZ, R112.H0_H0 ;  /* 0x20000070ff9b7230 */ /* 0x000fe40000004100 */
[----:B------:R-:W-:Y:S02]  /*09a0*/  HADD2.F32 R108, -RZ, R84.H1_H1 ;  /* 0x30000054ff6c7230 */ /* 0x000fe40000004100 */
[----:B--2---:R-:W-:Y:S01]  /*09b0*/  FADD.FTZ R120, -R159, R120 ;  /* 0x000000789f787221 */ /* 0x004fe20000010100 */
[----:B------:R-:W-:-:S03]  /*09c0*/  HADD2.F32 R112, -RZ, R112.H1_H1 ;  /* 0x30000070ff707230 */ /* 0x000fc60000004100 */
[----:B-----5:R-:W-:Y:S01]  /*09d0*/  FMUL.FTZ R3, R137, R120 ;  /* 0x0000007889037220 */ /* 0x020fe20000410000 */
[----:B------:R-:W-:Y:S01]  /*09e0*/  FFMA.FTZ R120, R146, R155, R163 ;  /* 0x0000009b92787223 */ /* 0x000fe200000100a3 */
[----:B------:R-:W-:Y:S01]  /*09f0*/  FADD.FTZ R146, -R159, R121 ;  /* 0x000000799f927221 */ /* 0x000fe20000010100 */
[----:B------:R-:W-:Y:S02]  /*0a00*/  HADD2.F32 R121, -RZ, R148.H1_H1 ;  /* 0x30000094ff797230 */ /* 0x000fe40000004100 */
[----:B------:R-:W-:Y:S01]  /*0a10*/  FMUL.FTZ R108, R108, R152 ;  /* 0x000000986c6c7220 */ /* 0x000fe20000410000 */
[----:B-1----:R-:W-:-:S03]  /*0a20*/  HADD2.F32 R157, -RZ, R109.H0_H0 ;  /* 0x2000006dff9d7230 */ /* 0x002fc60000004100 */
[----:B------:R-:W-:Y:S01]  /*0a30*/  FFMA.FTZ R121, R121, R112, R108 ;  /* 0x0000007079797223 */ /* 0x000fe2000001006c */
[----:B------:R-:W-:Y:S02]  /*0a40*/  HADD2.F32 R108, -RZ, R85.H0_H0 ;  /* 0x20000055ff6c7230 */ /* 0x000fe40000004100 */
        /* <DEDUP_REMOVED lines=8> */
[----:B------:R-:W-:Y:S01]  /*0ad0*/  FADD.FTZ R122, -R159, R122 ;  /* 0x0000007a9f7a7221 */ /* 0x000fe20000010100 */
[----:B------:R-:W-:-:S02]  /*0ae0*/  HADD2.F32 R108, -RZ, R149.H0_H0 ;  /* 0x20000095ff6c7230 */ /* 0x000fc40000004100 */
[----:B------:R-:W-:Y:S02]  /*0af0*/  HADD2.F32 R155, -RZ, R113.H0_H0 ;  /* 0x20000071ff9b7230 */ /* 0x000fe40000004100 */
[----:B------:R-:W-:Y:S01]  /*0b00*/  FADD.FTZ R25, R25, R152 ;  /* 0x0000009819197221 */ /* 0x000fe20000010000 */
[----:B------:R-:W-:Y:S02]  /*0b10*/  HADD2.F32 R112, -RZ, R109.H1_H1 ;  /* 0x3000006dff707230 */ /* 0x000fe40000004100 */
[----:B------:R-:W-:Y:S01]  /*0b20*/  FFMA.FTZ R41, R146, R152, R41 ;  /* 0x0000009892297223 */ /* 0x000fe20000010029 */
[----:B------:R-:W-:Y:S02]  /*0b30*/  HADD2.F32 R109, -RZ, R85.H1_H1 ;  /* 0x30000055ff6d7230 */ /* 0x000fe40000004100 */
[----:B------:R-:W-:Y:S01]  /*0b40*/  FADD.FTZ R152, -R159, R123 ;  /* 0x0000007b9f987221 */ /* 0x000fe20000010100 */
[----:B------:R-:W-:Y:S01]  /*0b50*/  FMUL.FTZ R153, R137, R122 ;  /* 0x0000007a89997220 */ /* 0x000fe20000410000 */
[----:B------:R-:W-:Y:S01]  /*0b60*/  FFMA.FTZ R122, R108, R155, R161 ;  /* 0x0000009b6c7a7223 */ /* 0x000fe200000100a1 */
[----:B------:R-:W-:-:S02]  /*0b70*/  HADD2.F32 R108, -RZ, R113.H1_H1 ;  /* 0x30000071ff6c7230 */ /* 0x000fc40000004100 */
[----:B------:R-:W-:Y:S01]  /*0b80*/  FMUL.FTZ R156, R109, R112 ;  /* 0x000000706d9c7220 */ /* 0x000fe20000410000 */
[----:B------:R-:W-:Y:S02]  /*0b90*/  HADD2.F32 R123, -RZ, R149.H1_H1 ;  /* 0x30000095ff7b7230 */ /* 0x000fe40000004100 */
[----:B------:R-:W-:Y:S01]  /*0ba0*/  FMUL.FTZ R152, R137, R152 ;  /* 0x0000009889987220 */ /* 0x000fe20000410000 */
[----:B------:R-:W-:Y:S02]  /*0bb0*/  HADD2.F32 R113, -RZ, R110.H0_H0 ;  /* 0x2000006eff717230 */ /* 0x000fe40000004100 */
[----:B------:R-:W-:Y:S01]  /*0bc0*/  FADD.FTZ R59, R59, R108 ;  /* 0x0000006c3b3b7221 */ /* 0x000fe20000010000 */
[-C--:B------:R-:W-:Y:S01]  /*0bd0*/  FFMA.FTZ R123, R123, R108.reuse, R156 ;  /* 0x0000006c7b7b7223 */ /* 0x080fe2000001009c */
[----:B------:R-:W-:Y:S01]  /*0be0*/  FFMA.FTZ R75, R152, R108, R75 ;  /* 0x0000006c984b7223 */ /* 0x000fe2000001004b */
[----:B------:R-:W-:Y:S02]  /*0bf0*/  HADD2.F32 R108, -RZ, R86.H0_H0 ;  /* 0x20000056ff6c7230 */ /* 0x000fe40000004100 */
[----:B------:R-:W-:Y:S01]  /*0c00*/  FADD.FTZ R26, R26, R157 ;  /* 0x0000009d1a1a7221 */ /* 0x000fe20000010000 */
[----:B------:R-:W-:Y:S01]  /*0c10*/  FFMA.FTZ R42, R153, R157, R42 ;  /* 0x0000009d992a7223 */ /* 0x000fe2000001002a */
[----:B------:R-:W-:Y:S01]  /*0c20*/  FADD.FTZ R116, -R159, R116 ;  /* 0x000000749f747221 */ /* 0x000fe20000010100 */
[----:B------:R-:W-:-:S02]  /*0c30*/  HADD2.F32 R109, -RZ, R114.H0_H0 ;  /* 0x20000072ff6d7230 */ /* 0x000fc40000004100 */
[----:B------:R-:W-:Y:S01]  /*0c40*/  FMUL.FTZ R157, R108, R113 ;  /* 0x000000716c9d7220 */ /* 0x000fe20000410000 */
[----:B------:R-:W-:Y:S02]  /*0c50*/  HADD2.F32 R108, -RZ, R150.H0_H0 ;  /* 0x20000096ff6c7230 */ /* 0x000fe40000004100 */
[----:B------:R-:W-:Y:S01]  /*0c60*/  FADD.FTZ R58, R58, R155 ;  /* 0x0000009b3a3a7221 */ /* 0x000fe20000010000 */
[----:B------:R-:W-:Y:S01]  /*0c70*/  FFMA.FTZ R74, R153, R155, R74 ;  /* 0x0000009b994a7223 */ /* 0x000fe2000001004a */
[----:B------:R-:W-:Y:S01]  /*0c80*/  FMUL.FTZ R155, R137, R116 ;  /* 0x00000074899b7220 */ /* 0x000fe20000410000 */
[----:B------:R-:W-:Y:S02]  /*0c90*/  HADD2.F32 R110, -RZ, R110.H1_H1 ;  /* 0x3000006eff6e7230 */ /* 0x000fe40000004100 */
[----:B------:R-:W-:Y:S01]  /*0ca0*/  FFMA.FTZ R116, R108, R109, R157 ;  /* 0x0000006d6c747223 */ /* 0x000fe2000001009d */
[----:B------:R-:W-:Y:S02]  /*0cb0*/  HADD2.F32 R108, -RZ, R86.H1_H1 ;  /* 0x30000056ff6c7230 */ /* 0x000fe40000004100 */
[----:B------:R-:W-:Y:S01]  /*0cc0*/  FADD.FTZ R156, -R159, R117 ;  /* 0x000000759f9c7221 */ /* 0x000fe20000010100 */
[----:B------:R-:W-:-:S02]  /*0cd0*/  HADD2.F32 R114, -RZ, R114.H1_H1 ;  /* 0x30000072ff727230 */ /* 0x000fc40000004100 */
[----:B------:R-:W-:Y:S02]  /*0ce0*/  HADD2.F32 R117, -RZ, R150.H1_H1 ;  /* 0x30000096ff757230 */ /* 0x000fe40000004100 */
[----:B------:R-:W-:Y:S01]  /*0cf0*/  FMUL.FTZ R108, R108, R110 ;  /* 0x0000006e6c6c7220 */ /* 0x000fe20000410000 */
[----:B------:R-:W-:Y:S01]  /*0d00*/  FADD.FTZ R20, R20, R113 ;  /* 0x0000007114147221 */ /* 0x000fe20000010000 */
[----:B------:R-:W-:Y:S01]  /*0d10*/  FFMA.FTZ R36, R155, R113, R36 ;  /* 0x000000719b247223 */ /* 0x000fe20000010024 */
[----:B------:R-:W-:Y:S02]  /*0d20*/  HADD2.F32 R113, -RZ, R111.H0_H0 ;  /* 0x2000006fff717230 */ /* 0x000fe40000004100 */
[----:B------:R-:W-:Y:S01]  /*0d30*/  FFMA.FTZ R117, R117, R114, R108 ;  /* 0x0000007275757223 */ /* 0x000fe2000001006c */
[----:B------:R-:W-:Y:S02]  /*0d40*/  HADD2.F32 R108, -RZ, R87.H0_H0 ;  /* 0x20000057ff6c7230 */ /* 0x000fe40000004100 */
[----:B------:R-:W-:Y:S01]  /*0d50*/  FADD.FTZ R118, -R159, R118 ;  /* 0x000000769f767221 */ /* 0x000fe20000010100 */
        /* <DEDUP_REMOVED lines=8> */
[----:B------:R-:W-:Y:S01]  /*0de0*/  FADD.FTZ R54, R54, R109 ;  /* 0x0000006d36367221 */ /* 0x000fe20000010000 */
[----:B------:R-:W-:Y:S01]  /*0df0*/  FFMA.FTZ R37, R156, R110, R37 ;  /* 0x0000006e9c257223 */ /* 0x000fe20000010025 */
[-C--:B------:R-:W-:Y:S01]  /*0e00*/  FFMA.FTZ R118, R108, R109.reuse, R161 ;  /* 0x0000006d6c767223 */ /* 0x080fe200000100a1 */
[----:B------:R-:W-:Y:S01]  /*0e10*/  FFMA.FTZ R70, R157, R109, R70 ;  /* 0x0000006d9d467223 */ /* 0x000fe20000010046 */
[----:B------:R-:W-:-:S02]  /*0e20*/  HADD2.F32 R110, -RZ, R111.H1_H1 ;  /* 0x3000006fff6e7230 */ /* 0x000fc40000004100 */
[----:B------:R-:W-:Y:S01]  /*0e30*/  FADD.FTZ R158, -R159, R119 ;  /* 0x000000779f9e7221 */ /* 0x000fe20000010100 */
[----:B------:R-:W-:Y:S02]  /*0e40*/  HADD2.F32 R109, -RZ, R87.H1_H1 ;  /* 0x30000057ff6d7230 */ /* 0x000fe40000004100 */
[----:B------:R-:W-:Y:S01]  /*0e50*/  FADD.FTZ R27, R27, R112 ;  /* 0x000000701b1b7221 */ /* 0x000fe20000010000 */
[----:B------:R-:W-:Y:S01]  /*0e60*/  FFMA.FTZ R43, R152, R112, R43 ;  /* 0x00000070982b7223 */ /* 0x000fe2000001002b */
[----:B------:R-:W-:Y:S02]  /*0e70*/  HADD2.F32 R108, -RZ, R115.H1_H1 ;  /* 0x30000073ff6c7230 */ /* 0x000fe40000004100 */
[----:B------:R-:W-:Y:S01]  /*0e80*/  FMUL.FTZ R158, R137, R158 ;  /* 0x0000009e899e7220 */ /* 0x000fe20000410000 */
[----:B------:R-:W-:Y:S02]  /*0e90*/  HADD2.F32 R119, -RZ, R151.H1_H1 ;  /* 0x30000097ff777230 */ /* 0x000fe40000004100 */
[----:B------:R-:W-:Y:S01]  /*0ea0*/  FMUL.FTZ R112, R109, R110 ;  /* 0x0000006e6d707220 */ /* 0x000fe20000410000 */
[----:B------:R-:W-:Y:S01]  /*0eb0*/  FADD.FTZ R55, R55, R108 ;  /* 0x0000006c37377221 */ /* 0x000fe20000010000 */
[----:B------:R-:W-:-:S02]  /*0ec0*/  FFMA.FTZ R71, R158, R108, R71 ;  /* 0x0000006c9e477223 */ /* 0x000fc40000010047 */
[----:B------:R-:W-:Y:S01]  /*0ed0*/  FFMA.FTZ R119, R119, R108, R112 ;  /* 0x0000006c77777223 */ /* 0x000fe20000010070 */
[----:B------:R-:W-:Y:S01]  /*0ee0*/  FADD.FTZ R108, RZ, R120 ;  /* 0x00000078ff6c7221 */ /* 0x000fe20000010000 */
[----:B------:R-:W-:-:S03]  /*0ef0*/  FFMA.FTZ R109, R3, R120, RZ ;  /* 0x00000078036d7223 */ /* 0x000fc600000100ff */
        /* <DEDUP_REMOVED lines=20> */
.L_x_1564:
[----:B----4-:R-:W-:Y:S05]  /*1040*/  BSYNC.RECONVERGENT B0 ;  /* 0x0000000000007941 */ /* 0x010fea0003800200 */
.L_x_1563:
        /* <DEDUP_REMOVED lines=9> */
[----:B------:R-:W-:Y:S02]  /*10e0*/  HADD2.F32 R130, -RZ, R76.H0_H0 ;  /* 0x2000004cff827230 */ /* 0x000fe40000004100 */
[----:B--2---:R-:W-:-:S04]  /*10f0*/  IMAD.WIDE.U32 R128, R169, 0x20, R128 ;  /* 0x00000020a9807825 */ /* 0x004fc800078e0080 */
[----:B------:R-:W-:Y:S01]  /*1100*/  HADD2.F32 R132, -RZ, R77.H0_H0 ;  /* 0x2000004dff847230 */ /* 0x000fe20000004100 */
[----:B------:R-:W2:Y:S04]  /*1110*/  LDG.E.128 R140, desc[UR8][R128.64] ;  /* 0x00000008808c7981 */ /* 0x000ea8000c1e1d00 */
[----:B------:R0:W2:Y:S01]  /*1120*/  LDG.E.128 R160, desc[UR8][R128.64+0x10] ;  /* 0x0000100880a07981 */ /* 0x0000a2000c1e1d00 */
[----:B------:R-:W-:-:S04]  /*1130*/  ISETP.NE.U32.AND P0, PT, RZ, UR14, PT ;  /* 0x0000000eff007c0c */ /* 0x000fc8000bf05070 */
[----:B------:R-:W-:-:S13]  /*1140*/  ISETP.NE.AND.EX P0, PT, RZ, UR15, PT, P0 ;  /* 0x0000000fff007c0c */ /* 0x000fda000bf05300 */
[----:B0-----:R-:W0:Y:S02]  /*1150*/  @P0 LDC.64 R128, c[0x0][0x438] ;  /* 0x00010e00ff800b82 */ /* 0x001e240000000a00 */
[----:B0-----:R-:W-:-:S05]  /*1160*/  @P0 IMAD.WIDE.U32 R128, R169, 0x20, R128 ;  /* 0x00000020a9800825 */ /* 0x001fca00078e0080 */
[----:B------:R-:W5:Y:S04]  /*1170*/  @P0 LDG.E.128 R88, desc[UR8][R128.64] ;  /* 0x0000000880580981 */ /* 0x000f68000c1e1d00 */
[----:B------:R0:W5:Y:S01]  /*1180*/  @P0 LDG.E.128 R92, desc[UR8][R128.64+0x10] ;  /* 0x00001008805c0981 */ /* 0x000162000c1e1d00 */
[--C-:B---3--:R-:W-:Y:S02]  /*1190*/  HADD2.F32 R145, -RZ, R108.reuse.H0_H0 ;  /* 0x2000006cff917230 */ /* 0x108fe40000004100 */
[----:B------:R-:W-:Y:S02]  /*11a0*/  HADD2.F32 R138, -RZ, R108.H1_H1 ;  /* 0x3000006cff8a7230 */ /* 0x000fe40000004100 */
[----:B------:R-:W-:Y:S02]  /*11b0*/  HADD2.F32 R171, -RZ, R109.H0_H0 ;  /* 0x2000006dffab7230 */ /* 0x000fe40000004100 */
[----:B------:R-:W-:Y:S01]  /*11c0*/  FMUL.FTZ R133, R130, R145 ;  /* 0x0000009182857220 */ /* 0x000fe20000410000 */
[----:B------:R-:W-:-:S02]  /*11d0*/  HADD2.F32 R130, -RZ, R80.H0_H0 ;  /* 0x20000050ff827230 */ /* 0x000fc40000004100 */
[----:B----4-:R-:W-:Y:S02]  /*11e0*/  HADD2.F32 R139, -RZ, R112.H0_H0 ;  /* 0x20000070ff8b7230 */ /* 0x010fe40000004100 */
[----:B------:R-:W-:Y:S01]  /*11f0*/  FMUL.FTZ R135, R132, R171 ;  /* 0x000000ab84877220 */ /* 0x000fe20000410000 */
[----:B------:R-:W-:Y:S02]  /*1200*/  HADD2.F32 R108, -RZ, R76.H1_H1 ;  /* 0x3000004cff6c7230 */ /* 0x000fe40000004100 */
[----:B------:R-:W-:Y:S02]  /*1210*/  HADD2.F32 R112, -RZ, R112.H1_H1 ;  /* 0x30000070ff707230 */ /* 0x000fe40000004100 */
[----:B------:R-:W-:Y:S01]  /*1220*/  FFMA.FTZ R130, R130, R139, R133 ;  /* 0x0000008b82827223 */ /* 0x000fe20000010085 */
[----:B------:R-:W-:Y:S02]  /*1230*/  HADD2.F32 R132, -RZ, R80.H1_H1 ;  /* 0x30000050ff847230 */ /* 0x000fe40000004100 */
[----:B------:R-:W-:Y:S01]  /*1240*/  FMUL.FTZ R133, R108, R138 ;  /* 0x0000008a6c857220 */ /* 0x000fe20000410000 */
[----:B------:R-:W-:-:S02]  /*1250*/  HADD2.F32 R108, -RZ, R81.H0_H0 ;  /* 0x20000051ff6c7230 */ /* 0x000fc40000004100 */
[----:B--2---:R-:W-:Y:S01]  /*1260*/  FADD.FTZ R136, -R159, R141 ;  /* 0x0000008d9f887221 */ /* 0x004fe20000010100 */
[--C-:B------:R-:W-:Y:S02]  /*1270*/  HADD2.F32 R147, -RZ, R113.reuse.H0_H0 ;  /* 0x20000071ff937230 */ /* 0x100fe40000004100 */
[----:B------:R-:W-:Y:S01]  /*1280*/  FFMA.FTZ R132, R132, R112, R133 ;  /* 0x0000007084847223 */ /* 0x000fe20000010085 */
[----:B-----5:R-:W-:Y:S02]  /*1290*/  FMUL.FTZ R136, R137, R136 ;  /* 0x0000008889887220 */ /* 0x020fe40000410000 */
[----:B------:R-:W-:Y:S01]  /*12a0*/  FFMA.FTZ R133, R108, R147, R135 ;  /* 0x000000936c857223 */ /* 0x000fe20000010087 */
[C---:B------:R-:W-:Y:S01]  /*12b0*/  FADD.FTZ R108, -R159.reuse, R143 ;  /* 0x0000008f9f6c7221 */ /* 0x040fe20000010100 */
[----:B------:R-:W-:Y:S01]  /*12c0*/  FADD.FTZ R140, -R159, R140 ;  /* 0x0000008c9f8c7221 */ /* 0x000fe20000010100 */
[----:B------:R-:W-:Y:S01]  /*12d0*/  FADD.FTZ R49, R49, R112 ;  /* 0x0000007031317221 */ /* 0x000fe20000010000 */
[C---:B------:R-:W-:Y:S01]  /*12e0*/  FFMA.FTZ R65, R136.reuse, R112, R65 ;  /* 0x0000007088417223 */ /* 0x040fe20000010041 */
[----:B------:R-:W-:Y:S01]  /*12f0*/  FADD.FTZ R17, R17, R138 ;  /* 0x0000008a11117221 */ /* 0x000fe20000010000 */
[----:B------:R-:W-:Y:S01]  /*1300*/  FFMA.FTZ R33, R136, R138, R33 ;  /* 0x0000008a88217223 */ /* 0x000fe20000010021 */
[----:B------:R-:W-:-:S02]  /*1310*/  HADD2.F32 R112, -RZ, R113.H1_H1 ;  /* 0x30000071ff707230 */ /* 0x000fc40000004100 */
[C---:B------:R-:W-:Y:S01]  /*1320*/  FMUL.FTZ R138, R137.reuse, R108 ;  /* 0x0000006c898a7220 */ /* 0x040fe20000410000 */
[----:B------:R-:W-:Y:S02]  /*1330*/  HADD2.F32 R108, -RZ, R78.H0_H0 ;  /* 0x2000004eff6c7230 */ /* 0x000fe40000004100 */
[----:B------:R-:W-:Y:S01]  /*1340*/  FMUL.FTZ R135, R137, R140 ;  /* 0x0000008c89877220 */ /* 0x000fe20000410000 */
[--C-:B------:R-:W-:Y:S02]  /*1350*/  HADD2.F32 R113, -RZ, R110.reuse.H0_H0 ;  /* 0x2000006eff717230 */ /* 0x100fe40000004100 */
[----:B------:R-:W-:Y:S02]  /*1360*/  HADD2.F32 R140, -RZ, R109.H1_H1 ;  /* 0x3000006dff8c7230 */ /* 0x000fe40000004100 */
[----:B------:R-:W-:Y:S02]  /*1370*/  HADD2.F32 R109, -RZ, R77.H1_H1 ;  /* 0x3000004dff6d7230 */ /* 0x000fe40000004100 */
[----:B0-----:R-:W-:Y:S01]  /*1380*/  FMUL.FTZ R129, R108, R113 ;  /* 0x000000716c817220 */ /* 0x001fe20000410000 */
[----:B------:R-:W-:-:S02]  /*1390*/  HADD2.F32 R110, -RZ, R110.H1_H1 ;  /* 0x3000006eff6e7230 */ /* 0x000fc40000004100 */
[----:B------:R-:W-:Y:S01]  /*13a0*/  FADD.FTZ R160, -R159, R160 ;  /* 0x000000a09fa07221 */ /* 0x000fe20000010100 */
[----:B------:R-:W-:Y:S02]  /*13b0*/  HADD2.F32 R108, -RZ, R78.H1_H1 ;  /* 0x3000004eff6c7230 */ /* 0x000fe40000004100 */
[----:B------:R-:W-:Y:S01]  /*13c0*/  FMUL.FTZ R128, R109, R140 ;  /* 0x0000008c6d807220 */ /* 0x000fe20000410000 */
[----:B------:R-:W-:Y:S01]  /*13d0*/  FADD.FTZ R16, R16, R145 ;  /* 0x0000009110107221 */ /* 0x000fe20000010000 */
[----:B------:R-:W-:Y:S01]  /*13e0*/  FFMA.FTZ R32, R135, R145, R32 ;  /* 0x0000009187207223 */ /* 0x000fe20000010020 */
[--C-:B------:R-:W-:Y:S02]  /*13f0*/  HADD2.F32 R109, -RZ, R114.reuse.H0_H0 ;  /* 0x20000072ff6d7230 */ /* 0x100fe40000004100 */
[----:B------:R-:W-:Y:S01]  /*1400*/  FMUL.FTZ R143, R137, R160 ;  /* 0x000000a0898f7220 */ /* 0x000fe20000410000 */
[----:B------:R-:W-:Y:S02]  /*1410*/  HADD2.F32 R114, -RZ, R114.H1_H1 ;  /* 0x30000072ff727230 */ /* 0x000fe40000004100 */
[----:B------:R-:W-:Y:S01]  /*1420*/  FMUL.FTZ R108, R108, R110 ;  /* 0x0000006e6c6c7220 */ /* 0x000fe20000410000 */
[----:B------:R-:W-:-:S02]  /*1430*/  HADD2.F32 R145, -RZ, R82.H1_H1 ;  /* 0x30000052ff917230 */ /* 0x000fc40000004100 */
[----:B------:R-:W-:Y:S01]  /*1440*/  FADD.FTZ R19, R19, R140 ;  /* 0x0000008c13137221 */ /* 0x000fe20000010000 */
[----:B------:R-:W-:Y:S01]  /*1450*/  FFMA.FTZ R35, R138, R140, R35 ;  /* 0x0000008c8a237223 */ /* 0x000fe20000010023 */
[----:B------:R-:W-:Y:S01]  /*1460*/  FADD.FTZ R142, -R159, R142 ;  /* 0x0000008e9f8e7221 */ /* 0x000fe20000010100 */
[----:B------:R-:W-:Y:S02]  /*1470*/  HADD2.F32 R140, -RZ, R82.H0_H0 ;  /* 0x20000052ff8c7230 */ /* 0x000fe40000004100 */
[----:B------:R-:W-:Y:S01]  /*1480*/  FADD.FTZ R12, R12, R113 ;  /* 0x000000710c0c7221 */ /* 0x000fe20000010000 */
[----:B------:R-:W-:Y:S01]  /*1490*/  FFMA.FTZ R28, R143, R113, R28 ;  /* 0x000000718f1c7223 */ /* 0x000fe2000001001c */
[----:B------:R-:W-:Y:S01]  /*14a0*/  FFMA.FTZ R145, R145, R114, R108 ;  /* 0x0000007291917223 */ /* 0x000fe2000001006c */
[----:B------:R-:W-:Y:S01]  /*14b0*/  FADD.FTZ R144, -R159, R161 ;  /* 0x000000a19f907221 */ /* 0x000fe20000010100 */
[----:B------:R-:W-:Y:S02]  /*14c0*/  HADD2.F32 R108, -RZ, R79.H0_H0 ;  /* 0x2000004fff6c7230 */ /* 0x000fe40000004100 */
[----:B------:R-:W-:-:S02]  /*14d0*/  HADD2.F32 R113, -RZ, R111.H0_H0 ;  /* 0x2000006fff717230 */ /* 0x000fc40000004100 */
[----:B------:R-:W-:Y:S01]  /*14e0*/  FADD.FTZ R48, R48, R139 ;  /* 0x0000008b30307221 */ /* 0x000fe20000010000 */
[----:B------:R-:W-:Y:S01]  /*14f0*/  FFMA.FTZ R64, R135, R139, R64 ;  /* 0x0000008b87407223 */ /* 0x000fe20000010040 */
[----:B------:R-:W-:Y:S01]  /*1500*/  FMUL.FTZ R139, R137, R142 ;  /* 0x0000008e898b7220 */ /* 0x000fe20000410000 */
[-C--:B------:R-:W-:Y:S01]  /*1510*/  FFMA.FTZ R140, R140, R109.reuse, R129 ;  /* 0x0000006d8c8c7223 */ /* 0x080fe20000010081 */
[----:B------:R-:W-:Y:S01]  /*1520*/  FADD.FTZ R44, R44, R109 ;  /* 0x0000006d2c2c7221 */ /* 0x000fe20000010000 */
[----:B------:R-:W-:Y:S01]  /*1530*/  FFMA.FTZ R60, R143, R109, R60 ;  /* 0x0000006d8f3c7223 */ /* 0x000fe2000001003c */
[----:B------:R-:W-:Y:S01]  /*1540*/  FMUL.FTZ R142, R137, R144 ;  /* 0x00000090898e7220 */ /* 0x000fe20000410000 */
[----:B------:R-:W-:Y:S02]  /*1550*/  HADD2.F32 R141, -RZ, R81.H1_H1 ;  /* 0x30000051ff8d7230 */ /* 0x000fe40000004100 */
[----:B------:R-:W-:Y:S01]  /*1560*/  FMUL.FTZ R129, R108, R113 ;  /* 0x000000716c817220 */ /* 0x000fe20000410000 */
[----:B------:R-:W-:-:S02]  /*1570*/  HADD2.F32 R144, -RZ, R83.H0_H0 ;  /* 0x20000053ff907230 */ /* 0x000fc40000004100 */
[----:B------:R-:W-:Y:S02]  /*1580*/  HADD2.F32 R109, -RZ, R115.H0_H0 ;  /* 0x20000073ff6d7230 */ /* 0x000fe40000004100 */
[----:B------:R-:W-:-:S03]  /*1590*/  FFMA.FTZ R141, R141, R112, R128 ;  /* 0x000000708d8d7223 */ /* 0x000fc60000010080 */
[----:B------:R-:W-:Y:S02]  /*15a0*/  FFMA.FTZ R144, R144, R109, R129 ;  /* 0x0000006d90907223 */ /* 0x000fe40000010081 */
[----:B------:R-:W0:Y:S02]  /*15b0*/  LDC.64 R128, c[0x0][0x3b0] ;  /* 0x0000ec00ff807b82 */ /* 0x000e240000000a00 */
[----:B0-----:R-:W-:-:S06]  /*15c0*/  IMAD.WIDE.U32 R128, R169, 0x8, R128 ;  /* 0x00000008a9807825 */ /* 0x001fcc00078e0080 */
[----:B------:R-:W5:Y:S01]  /*15d0*/  LDG.E.64 R128, desc[UR8][R128.64] ;  /* 0x0000000880807981 */ /* 0x000f62000c1e1b00 */
[----:B------:R-:W-:Y:S01]  /*15e0*/  ISETP.NE.U32.AND P0, PT, RZ, UR10, PT ;  /* 0x0000000aff007c0c */ /* 0x000fe2000bf05070 */
[----:B------:R-:W-:Y:S01]  /*15f0*/  FADD.FTZ R162, -R159, R162 ;  /* 0x000000a29fa27221 */ /* 0x000fe20000010100 */
[----:B------:R-:W-:Y:S01]  /*1600*/  FADD.FTZ R50, R50, R147 ;  /* 0x0000009332327221 */ /* 0x000fe20000010000 */
[----:B------:R-:W-:Y:S01]  /*1610*/  FFMA.FTZ R66, R139, R147, R66 ;  /* 0x000000938b427223 */ /* 0x000fe20000010042 */
[----:B------:R-:W-:Y:S01]  /*1620*/  ISETP.NE.AND.EX P0, PT, RZ, UR11, PT, P0 ;  /* 0x0000000bff007c0c */ /* 0x000fe2000bf05300 */
[----:B------:R-:W-:Y:S01]  /*1630*/  FADD.FTZ R13, R13, R110 ;  /* 0x0000006e0d0d7221 */ /* 0x000fe20000010000 */
[----:B------:R-:W-:Y:S01]  /*1640*/  FFMA.FTZ R29, R142, R110, R29 ;  /* 0x0000006e8e1d7223 */ /* 0x000fe2000001001d */
[----:B------:R-:W-:Y:S01]  /*1650*/  FMUL.FTZ R147, R137, R162 ;  /* 0x000000a289937220 */ /* 0x000fe20000410000 */
[----:B------:R-:W-:Y:S02]  /*1660*/  HADD2.F32 R110, -RZ, R111.H1_H1 ;  /* 0x3000006fff6e7230 */ /* 0x000fe40000004100 */
[----:B------:R-:W-:-:S02]  /*1670*/  HADD2.F32 R108, -RZ, R79.H1_H1 ;  /* 0x3000004fff6c7230 */ /* 0x000fc40000004100 */
[----:B------:R-:W-:Y:S01]  /*1680*/  FADD.FTZ R46, R46, R109 ;  /* 0x0000006d2e2e7221 */ /* 0x000fe20000010000 */
[----:B------:R-:W-:Y:S01]  /*1690*/  FFMA.FTZ R62, R147, R109, R62 ;  /* 0x0000006d933e7223 */ /* 0x000fe2000001003e */
[----:B------:R-:W-:Y:S02]  /*16a0*/  HADD2.F32 R115, -RZ, R115.H1_H1 ;  /* 0x30000073ff737230 */ /* 0x000fe40000004100 */
[----:B------:R-:W-:Y:S01]  /*16b0*/  FMUL.FTZ R109, R108, R110 ;  /* 0x0000006e6c6d7220 */ /* 0x000fe20000410000 */
[----:B------:R-:W-:-:S05]  /*16c0*/  HADD2.F32 R154, -RZ, R83.H1_H1 ;  /* 0x30000053ff9a7230 */ /* 0x000fca0000004100 */
[----:B------:R-:W-:Y:S02]  /*16d0*/  FFMA.FTZ R154, R154, R115, R109 ;  /* 0x000000739a9a7223 */ /* 0x000fe4000001006d */
[----:B------:R-:W0:Y:S01]  /*16e0*/  @P0 LDC.64 R108, c[0x0][0x3b8] ;  /* 0x0000ee00ff6c0b82 */ /* 0x000e220000000a00 */
[----:B------:R-:W-:Y:S01]  /*16f0*/  FADD.FTZ R168, -R159, R163 ;  /* 0x000000a39fa87221 */ /* 0x000fe20000010100 */
[----:B------:R-:W-:Y:S01]  /*1700*/  FADD.FTZ R167, R167, R130 ;  /* 0x00000082a7a77221 */ /* 0x000fe20000010000 */
[----:B------:R-:W-:Y:S02]  /*1710*/  FFMA.FTZ R111, R135, R130, R166 ;  /* 0x00000082876f7223 */ /* 0x000fe400000100a6 */
[----:B------:R-:W-:Y:S01]  /*1720*/  FMUL.FTZ R160, R137, R168 ;  /* 0x000000a889a07220 */ /* 0x000fe20000410000 */
[----:B------:R-:W-:Y:S01]  /*1730*/  FADD.FTZ R51, R51, R112 ;  /* 0x0000007033337221 */ /* 0x000fe20000010000 */
[----:B------:R-:W-:Y:S01]  /*1740*/  FFMA.FTZ R67, R138, R112, R67 ;  /* 0x000000708a437223 */ /* 0x000fe20000010043 */
[----:B------:R-:W-:Y:S01]  /*1750*/  FADD.FTZ R15, R15, R110 ;  /* 0x0000006e0f0f7221 */ /* 0x000fe20000010000 */
[----:B------:R-:W-:Y:S01]  /*1760*/  FFMA.FTZ R31, R160, R110, R31 ;  /* 0x0000006ea01f7223 */ /* 0x000fe2000001001f */
[----:B------:R-:W-:Y:S01]  /*1770*/  FADD.FTZ R110, R167, R132 ;  /* 0x00000084a76e7221 */ /* 0x000fe20000010000 */
[----:B------:R-:W-:-:S03]  /*1780*/  FFMA.FTZ R112, R136, R132, R111 ;  /* 0x0000008488707223 */ /* 0x000fc6000001006f */
[----:B------:R-:W-:Y:S01]  /*1790*/  FADD.FTZ R110, R110, R133 ;  /* 0x000000856e6e7221 */ /* 0x000fe20000010000 */
[----:B0-----:R-:W-:-:S05]  /*17a0*/  @P0 IMAD.WIDE.U32 R108, R169, 0x8, R108 ;  /* 0x00000008a96c0825 */ /* 0x001fca00078e006c */
[----:B------:R0:W5:Y:S01]  /*17b0*/  @P0 LDG.E.64 R164, desc[UR8][R108.64] ;  /* 0x000000086ca40981 */ /* 0x000162000c1e1b00 */
[----:B------:R-:W-:Y:S01]  /*17c0*/  FADD.FTZ R111, R110, R141 ;  /* 0x0000008d6e6f7221 */ /* 0x000fe20000010000 */
[----:B0-----:R-:W-:-:S04]  /*17d0*/  FFMA.FTZ R109, R139, R133, R112 ;  /* 0x000000858b6d7223 */ /* 0x001fc80000010070 */
        /* <DEDUP_REMOVED lines=17> */
.L_x_1566:
[----:B------:R-:W-:Y:S05]  /*18f0*/  BSYNC.RECONVERGENT B0 ;  /* 0x0000000000007941 */ /* 0x000fea0003800200 */
.L_x_1565:
[----:B------:R-:W0:Y:S01]  /*1900*/  SHFL.DOWN PT, R108, R167, 0x10, 0x1f ;  /* 0x0a001f00a76c7f89 */ /* 0x000e2200000e0000 */
[----:B------:R-:W-:Y:S03]  /*1910*/  BSSY.RECONVERGENT B0, `(.L_x_1567) ;  /* 0x000001f000007945 */ /* 0x000fe60003800200 */
        /* <DEDUP_REMOVED lines=9> */
[----:B0-----:R-:W-:Y:S02]  /*19b0*/  FADD.FTZ R114, R111, R112 ;  /* 0x000000706f727221 */ /* 0x001fe40000010000 */
[----:B------:R-:W0:Y:S01]  /*19c0*/  S2R R112, SR_TID.X ;  /* 0x0000000000707919 */ /* 0x000e220000002100 */
[----:B-1----:R-:W-:Y:S02]  /*19d0*/  FADD.FTZ R113, R110, R113 ;  /* 0x000000716e717221 */ /* 0x002fe40000010000 */
[----:B------:R-:W1:Y:S04]  /*19e0*/  SHFL.DOWN PT, R115, R114, 0x2, 0x1f ;  /* 0x08401f0072737f89 */ /* 0x000e6800000e0000 */
[----:B------:R-:W2:Y:S01]  /*19f0*/  SHFL.DOWN PT, R162, R113, 0x2, 0x1f ;  /* 0x08401f0071a27f89 */ /* 0x000ea200000e0000 */
[----:B-1----:R-:W-:Y:S01]  /*1a00*/  FADD.FTZ R115, R114, R115 ;  /* 0x0000007372737221 */ /* 0x002fe20000010000 */
[----:B--2---:R-:W-:-:S04]  /*1a10*/  FADD.FTZ R162, R113, R162 ;  /* 0x000000a271a27221 */ /* 0x004fc80000010000 */
[----:B------:R-:W1:Y:S01]  /*1a20*/  SHFL.DOWN PT, R108, R115, 0x1, 0x1f ;  /* 0x08201f00736c7f89 */ /* 0x000e6200000e0000 */
[----:B0-----:R-:W-:-:S03]  /*1a30*/  LOP3.LUT P0, RZ, R112, 0x1f, RZ, 0xc0, !PT ;  /* 0x0000001f70ff7812 */ /* 0x001fc6000780c0ff */
[----:B------:R-:W0:Y:S01]  /*1a40*/  SHFL.DOWN PT, R109, R162, 0x1, 0x1f ;  /* 0x08201f00a26d7f89 */ /* 0x000e2200000e0000 */
        /* <DEDUP_REMOVED lines=11> */
.L_x_1568:
[----:B------:R-:W-:Y:S05]  /*1b00*/  BSYNC.RECONVERGENT B0 ;  /* 0x0000000000007941 */ /* 0x000fea0003800200 */
.L_x_1567:
[----:B------:R-:W1:Y:S08]  /*1b10*/  S2UR UR5, SR_CgaCtaId ;  /* 0x00000000000579c3 */ /* 0x000e700000008800 */
[----:B------:R-:W-:Y:S01]  /*1b20*/  BAR.SYNC.DEFER_BLOCKING 0x0 ;  /* 0x0000000000007b1d */ /* 0x000fe20000010000 */
[----:B------:R-:W-:-:S05]  /*1b30*/  ISETP.GE.U32.AND P4, PT, R0, 0x100, PT ;  /* 0x000001000000780c */ /* 0x000fca0003f86070 */
[----:B------:R-:W-:Y:S01]  /*1b40*/  UMOV UR4, 0x400 ;  /* 0x0000040000047882 */ /* 0x000fe20000000000 */
[----:B------:R-:W-:Y:S01]  /*1b50*/  BSSY.RECONVERGENT B0, `(.L_x_1569) ;  /* 0x0000253000007945 */ /* 0x000fe20003800200 */
        /* <DEDUP_REMOVED lines=34> */
[----:B------:R-:W-:Y:S08]  /*1d80*/  @!P4 BRA `(.L_x_1570) ;  /* 0x0000002000bcc947 */ /* 0x000ff00003800000 */
        /* <DEDUP_REMOVED lines=14> */
[----:B------:R-:W-:Y:S01]  /*1e70*/  LOP3.LUT P5, RZ, R125, 0xff0000, RZ, 0xc0, !PT ;  /* 0x00ff00007dff7812 */ /* 0x000fe200078ac0ff */
[----:B------:R-:W-:Y:S01]  /*1e80*/  FADD.FTZ R162, R118, -R109 ;  /* 0x8000006d76a27221 */ /* 0x000fe20000010000 */
[-C--:B------:R-:W-:Y:S01]  /*1e90*/  FFMA.FTZ R109, R155, R113.reuse, R114 ;  /* 0x000000719b6d7223 */ /* 0x080fe20000010072 */
[----:B------:R-:W-:Y:S01]  /*1ea0*/  FADD.FTZ R166, R119, -R108 ;  /* 0x8000006c77a67221 */ /* 0x000fe20000010000 */
[----:B------:R-:W-:Y:S01]  /*1eb0*/  FADD.FTZ R110, R117, -R110 ;  /* 0x8000006e756e7221 */ /* 0x000fe20000010000 */
[----:B-----5:R-:W-:Y:S01]  /*1ec0*/  FMUL.FTZ R162, R137, R162 ;  /* 0x000000a289a27220 */ /* 0x020fe20000410000 */
[----:B------:R-:W-:Y:S01]  /*1ed0*/  FADD.FTZ R108, R116, -R109 ;  /* 0x8000006d746c7221 */ /* 0x000fe20000010000 */
[----:B------:R-:W-:Y:S01]  /*1ee0*/  LOP3.LUT P6, RZ, R125, 0xff, RZ, 0xc0, !PT ;  /* 0x000000ff7dff7812 */ /* 0x000fe200078cc0ff */
[C---:B------:R-:W-:Y:S01]  /*1ef0*/  FMUL.FTZ R110, R137.reuse, R110 ;  /* 0x0000006e896e7220 */ /* 0x040fe20000410000 */
[----:B------:R-:W-:Y:S01]  /*1f00*/  FMUL.FTZ R162, R162, UR13 ;  /* 0x0000000da2a27c20 */ /* 0x000fe20008410000 */
[C---:B------:R-:W-:Y:S01]  /*1f10*/  FMUL.FTZ R108, R137.reuse, R108 ;  /* 0x0000006c896c7220 */ /* 0x040fe20000410000 */
[----:B------:R-:W-:Y:S01]  /*1f20*/  FMUL.FTZ R166, R137, R166 ;  /* 0x000000a689a67220 */ /* 0x000fe20000410000 */
[----:B------:R-:W-:Y:S01]  /*1f30*/  FMUL.FTZ R110, R110, UR13 ;  /* 0x0000000d6e6e7c20 */ /* 0x000fe20008410000 */
[----:B------:R-:W-:Y:S01]  /*1f40*/  ISETP.GE.U32.AND P0, PT, R124, RZ, PT ;  /* 0x000000ff7c00720c */ /* 0x000fe20003f06070 */
[----:B------:R-:W-:Y:S01]  /*1f50*/  FMUL.FTZ R108, R108, UR13 ;  /* 0x0000000d6c6c7c20 */ /* 0x000fe20008410000 */
[----:B------:R-:W-:Y:S01]  /*1f60*/  FSEL R111, R162, RZ, P5 ;  /* 0x000000ffa26f7208 */ /* 0x000fe20002800000 */
[-C--:B------:R-:W-:Y:S01]  /*1f70*/  FFMA.FTZ R162, R152, R113.reuse, R114 ;  /* 0x0000007198a27223 */ /* 0x080fe20000010072 */
[----:B------:R-:W-:Y:S01]  /*1f80*/  LOP3.LUT P5, RZ, R125, 0xff00, RZ, 0xc0, !PT ;  /* 0x0000ff007dff7812 */ /* 0x000fe200078ac0ff */
[----:B------:R-:W-:Y:S01]  /*1f90*/  FMUL.FTZ R166, R166, UR13 ;  /* 0x0000000da6a67c20 */ /* 0x000fe20008410000 */
[----:B------:R-:W-:Y:S01]  /*1fa0*/  FSEL R108, R108, RZ, P6 ;  /* 0x000000ff6c6c7208 */ /* 0x000fe20003000000 */
[----:B------:R-:W-:Y:S01]  /*1fb0*/  FADD.FTZ R162, R123, -R162 ;  /* 0x800000a27ba27221 */ /* 0x000fe20000010000 */
[----:B------:R-:W-:Y:S01]  /*1fc0*/  FSEL R109, R110, RZ, P5 ;  /* 0x000000ff6e6d7208 */ /* 0x000fe20002800000 */
[-CC-:B------:R-:W-:Y:S01]  /*1fd0*/  FFMA.FTZ R115, R3, R113.reuse, R114.reuse ;  /* 0x0000007103737223 */ /* 0x180fe20000010072 */
[----:B------:R-:W-:Y:S01]  /*1fe0*/  ISETP.GE.U32.AND.EX P0, PT, R125, 0x1000000, PT, P0 ;  /* 0x010000007d00780c */ /* 0x000fe20003f06100 */
[----:B------:R-:W-:Y:S01]  /*1ff0*/  FMUL.FTZ R162, R137, R162 ;  /* 0x000000a289a27220 */ /* 0x000fe20000410000 */
[----:B------:R-:W-:Y:S01]  /*2000*/  F2FP.F16.F32.PACK_AB R110, R109, R108 ;  /* 0x0000006c6d6e723e */ /* 0x000fe200000000ff */
[----:B------:R-:W-:Y:S01]  /*2010*/  FFMA.FTZ R109, R153, R113, R114 ;  /* 0x00000071996d7223 */ /* 0x000fe20000010072 */
[----:B------:R-:W-:Y:S01]  /*2020*/  FSEL R166, R166, RZ, P0 ;  /* 0x000000ffa6a67208 */ /* 0x000fe20000000000 */
[----:B------:R-:W-:Y:S01]  /*2030*/  FMUL.FTZ R162, R162, UR13 ;  /* 0x0000000da2a27c20 */ /* 0x000fe20008410000 */
[----:B------:R-:W-:Y:S01]  /*2040*/  LOP3.LUT P0, RZ, R124, 0xff0000, RZ, 0xc0, !PT ;  /* 0x00ff00007cff7812 */ /* 0x000fe2000780c0ff */
[----:B------:R-:W-:Y:S01]  /*2050*/  FADD.FTZ R108, R122, -R109 ;  /* 0x8000006d7a6c7221 */ /* 0x000fe20000010000 */
[----:B------:R-:W-:-:S02]  /*2060*/  LOP3.LUT P5, RZ, R124, 0xff000000, RZ, 0xc0, !PT ;  /* 0xff0000007cff7812 */ /* 0x000fc400078ac0ff */
[----:B------:R-:W-:Y:S01]  /*2070*/  F2FP.F16.F32.PACK_AB R111, R166, R111 ;  /* 0x0000006fa66f723e */ /* 0x000fe200000000ff */
[----:B------:R-:W-:Y:S01]  /*2080*/  FMUL.FTZ R108, R137, R108 ;  /* 0x0000006c896c7220 */ /* 0x000fe20000410000 */
[----:B------:R-:W-:Y:S02]  /*2090*/  FSEL R109, R162, RZ, P5 ;  /* 0x000000ffa26d7208 */ /* 0x000fe40002800000 */
[----:B------:R-:W-:Y:S01]  /*20a0*/  LOP3.LUT P5, RZ, R124, 0xff00, RZ, 0xc0, !PT ;  /* 0x0000ff007cff7812 */ /* 0x000fe200078ac0ff */
[----:B------:R-:W-:-:S05]  /*20b0*/  FMUL.FTZ R108, R108, UR13 ;  /* 0x0000000d6c6c7c20 */ /* 0x000fca0008410000 */
[----:B------:R-:W-:Y:S02]  /*20c0*/  FSEL R108, R108, RZ, P0 ;  /* 0x000000ff6c6c7208 */ /* 0x000fe40000000000 */
[----:B------:R-:W-:Y:S02]  /*20d0*/  LOP3.LUT P0, RZ, R124, 0xff, RZ, 0xc0, !PT ;  /* 0x000000ff7cff7812 */ /* 0x000fe4000780c0ff */
[----:B------:R-:W-:Y:S01]  /*20e0*/  F2FP.F16.F32.PACK_AB R109, R109, R108 ;  /* 0x0000006c6d6d723e */ /* 0x000fe200000000ff */
[----:B------:R-:W-:-:S04]  /*20f0*/  FFMA.FTZ R108, R146, R113, R114 ;  /* 0x00000071926c7223 */ /* 0x000fc80000010072 */
[----:B------:R-:W-:Y:S01]  /*2100*/  FADD.FTZ R162, R121, -R108 ;  /* 0x8000006c79a27221 */ /* 0x000fe20000010000 */
[----:B------:R-:W-:-:S03]  /*2110*/  FADD.FTZ R108, R120, -R115 ;  /* 0x80000073786c7221 */ /* 0x000fc60000010000 */
[C---:B------:R-:W-:Y:S01]  /*2120*/  FMUL.FTZ R162, R137.reuse, R162 ;  /* 0x000000a289a27220 */ /* 0x040fe20000410000 */
[----:B------:R-:W-:-:S03]  /*2130*/  FMUL.FTZ R108, R137, R108 ;  /* 0x0000006c896c7220 */ /* 0x000fc60000410000 */
[----:B------:R-:W-:Y:S01]  /*2140*/  FMUL.FTZ R162, R162, UR13 ;  /* 0x0000000da2a27c20 */ /* 0x000fe20008410000 */
[----:B------:R-:W-:-:S04]  /*2150*/  FMUL.FTZ R108, R108, UR13 ;  /* 0x0000000d6c6c7c20 */ /* 0x000fc80008410000 */
[----:B------:R-:W-:Y:S02]  /*2160*/  FSEL R115, R162, RZ, P5 ;  /* 0x000000ffa2737208 */ /* 0x000fe40002800000 */
[----:B------:R-:W-:-:S04]  /*2170*/  FSEL R108, R108, RZ, P0 ;  /* 0x000000ff6c6c7208 */ /* 0x000fc80000000000 */
[----:B------:R-:W-:Y:S01]  /*2180*/  F2FP.F16.F32.PACK_AB R108, R115, R108 ;  /* 0x0000006c736c723e */ /* 0x000fe200000000ff */
[----:B------:R-:W-:Y:S06]  /*2190*/  BRA `(.L_x_1574) ;  /* 0x0000001c007c7947 */ /* 0x000fec0003800000 */
.L_x_1573:
        /* <DEDUP_REMOVED lines=8> */
[C---:B-----5:R-:W-:Y:S01]  /*2220*/  FMUL.FTZ R98, R137.reuse, R98 ;  /* 0x0000006289627220 */ /* 0x060fe20000410000 */
[----:B------:R-:W-:Y:S01]  /*2230*/  FADD.FTZ R96, R116, -R97 ;  /* 0x8000006174607221 */ /* 0x000fe20000010000 */
[----:B------:R-:W-:Y:S01]  /*2240*/  ISETP.GE.U32.AND P0, PT, R124, RZ, PT ;  /* 0x000000ff7c00720c */ /* 0x000fe20003f06070 */
[C---:B------:R-:W-:Y:S01]  /*2250*/  FMUL.FTZ R97, R137.reuse, R100 ;  /* 0x0000006489617220 */ /* 0x040fe20000410000 */
[----:B------:R-:W-:Y:S01]  /*2260*/  FMUL.FTZ R99, R98, UR13 ;  /* 0x0000000d62637c20 */ /* 0x000fe20008410000 */
[----:B------:R-:W-:Y:S01]  /*2270*/  FMUL.FTZ R96, R137, R96 ;  /* 0x0000006089607220 */ /* 0x000fe20000410000 */
[----:B------:R-:W-:Y:S01]  /*2280*/  LOP3.LUT P6, RZ, R125, 0xff, RZ, 0xc0, !PT ;  /* 0x000000ff7dff7812 */ /* 0x000fe200078cc0ff */
[----:B------:R-:W-:Y:S01]  /*2290*/  FMUL.FTZ R101, R97, UR13 ;  /* 0x0000000d61657c20 */ /* 0x000fe20008410000 */
[----:B------:R-:W-:Y:S01]  /*22a0*/  ISETP.GE.U32.AND.EX P0, PT, R125, 0x1000000, PT, P0 ;  /* 0x010000007d00780c */ /* 0x000fe20003f06100 */
[----:B------:R-:W-:Y:S01]  /*22b0*/  FMUL.FTZ R100, R96, UR13 ;  /* 0x0000000d60647c20 */ /* 0x000fe20008410000 */
[----:B------:R-:W-:Y:S01]  /*22c0*/  FSEL R111, R99, RZ, P5 ;  /* 0x000000ff636f7208 */ /* 0x000fe20002800000 */
[----:B------:R-:W-:Y:S01]  /*22d0*/  FMUL.FTZ R99, R137, R102 ;  /* 0x0000006689637220 */ /* 0x000fe20000410000 */
[----:B------:R-:W-:Y:S01]  /*22e0*/  LOP3.LUT P5, RZ, R125, 0xff00, RZ, 0xc0, !PT ;  /* 0x0000ff007dff7812 */ /* 0x000fe200078ac0ff */
[----:B------:R-:W-:Y:S01]  /*22f0*/  FFMA.FTZ R108, R152, R113, R114 ;  /* 0x00000071986c7223 */ /* 0x000fe20000010072 */
[----:B------:R-:W-:Y:S01]  /*2300*/  FSEL R100, R100, RZ, P6 ;  /* 0x000000ff64647208 */ /* 0x000fe20003000000 */
[----:B------:R-:W-:Y:S01]  /*2310*/  FMUL.FTZ R102, R99, UR13 ;  /* 0x0000000d63667c20 */ /* 0x000fe20008410000 */
[----:B------:R-:W-:Y:S01]  /*2320*/  FSEL R101, R101, RZ, P5 ;  /* 0x000000ff65657208 */ /* 0x000fe20002800000 */
[----:B------:R-:W-:Y:S01]  /*2330*/  FADD.FTZ R166, R123, -R108 ;  /* 0x8000006c7ba67221 */ /* 0x000fe20000010000 */
[----:B------:R-:W-:-:S02]  /*2340*/  LOP3.LUT P6, RZ, R124, 0xff, RZ, 0xc0, !PT ;  /* 0x000000ff7cff7812 */ /* 0x000fc400078cc0ff */
[----:B------:R-:W-:Y:S01]  /*2350*/  FSEL R102, R102, RZ, P0 ;  /* 0x000000ff66667208 */ /* 0x000fe20000000000 */
[----:B------:R-:W-:Y:S01]  /*2360*/  FMUL.FTZ R103, R137, R166 ;  /* 0x000000a689677220 */ /* 0x000fe20000410000 */
[----:B------:R-:W-:Y:S01]  /*2370*/  F2FP.F16.F32.PACK_AB R110, R101, R100 ;  /* 0x00000064656e723e */ /* 0x000fe200000000ff */
[--C-:B------:R-:W-:Y:S01]  /*2380*/  FFMA.FTZ R101, R3, R113, R114.reuse ;  /* 0x0000007103657223 */ /* 0x100fe20000010072 */
[----:B------:R-:W-:Y:S01]  /*2390*/  F2FP.F16.F32.PACK_AB R111, R102, R111 ;  /* 0x0000006f666f723e */ /* 0x000fe200000000ff */
[-CC-:B------:R-:W-:Y:S01]  /*23a0*/  FFMA.FTZ R102, R146, R113.reuse, R114.reuse ;  /* 0x0000007192667223 */ /* 0x180fe20000010072 */
[----:B------:R-:W-:Y:S01]  /*23b0*/  LOP3.LUT P5, RZ, R124, 0xff0000, RZ, 0xc0, !PT ;  /* 0x00ff00007cff7812 */ /* 0x000fe200078ac0ff */
[----:B------:R-:W-:Y:S01]  /*23c0*/  FADD.FTZ R100, R120, -R101 ;  /* 0x8000006578647221 */ /* 0x000fe20000010000 */
[----:B------:R-:W-:Y:S01]  /*23d0*/  FFMA.FTZ R101, R153, R113, R114 ;  /* 0x0000007199657223 */ /* 0x000fe20000010072 */
[----:B------:R-:W-:Y:S01]  /*23e0*/  FADD.FTZ R102, R121, -R102 ;  /* 0x8000006679667221 */ /* 0x000fe20000010000 */
[----:B------:R-:W-:Y:S01]  /*23f0*/  FMUL.FTZ R161, R103, UR13 ;  /* 0x0000000d67a17c20 */ /* 0x000fe20008410000 */
[C---:B------:R-:W-:Y:S01]  /*2400*/  FMUL.FTZ R100, R137.reuse, R100 ;  /* 0x0000006489647220 */ /* 0x040fe20000410000 */
[----:B------:R-:W-:Y:S01]  /*2410*/  FADD.FTZ R162, R122, -R101 ;  /* 0x800000657aa27221 */ /* 0x000fe20000010000 */
[C---:B------:R-:W-:Y:S01]  /*2420*/  FMUL.FTZ R101, R137.reuse, R102 ;  /* 0x0000006689657220 */ /* 0x040fe20000410000 */
[----:B------:R-:W-:Y:S01]  /*2430*/  LOP3.LUT P0, RZ, R124, 0xff00, RZ, 0xc0, !PT ;  /* 0x0000ff007cff7812 */ /* 0x000fe2000780c0ff */
[----:B------:R-:W-:Y:S01]  /*2440*/  FMUL.FTZ R108, R100, UR13 ;  /* 0x0000000d646c7c20 */ /* 0x000fe20008410000 */
[----:B------:R-:W-:Y:S01]  /*2450*/  FMUL.FTZ R102, R137, R162 ;  /* 0x000000a289667220 */ /* 0x000fe20000410000 */
[----:B------:R-:W-:-:S03]  /*2460*/  FMUL.FTZ R109, R101, UR13 ;  /* 0x0000000d656d7c20 */ /* 0x000fc60008410000 */
[----:B------:R-:W-:Y:S01]  /*2470*/  FMUL.FTZ R115, R102, UR13 ;  /* 0x0000000d66737c20 */ /* 0x000fe20008410000 */
[----:B------:R-:W-:Y:S02]  /*2480*/  FSEL R108, R108, RZ, P6 ;  /* 0x000000ff6c6c7208 */ /* 0x000fe40003000000 */
[----:B------:R-:W-:Y:S02]  /*2490*/  LOP3.LUT P6, RZ, R124, 0xff000000, RZ, 0xc0, !PT ;  /* 0xff0000007cff7812 */ /* 0x000fe400078cc0ff */
[----:B------:R-:W-:Y:S02]  /*24a0*/  FSEL R159, R115, RZ, P5 ;  /* 0x000000ff739f7208 */ /* 0x000fe40002800000 */
[----:B------:R-:W-:Y:S02]  /*24b0*/  FSEL R162, R161, RZ, P6 ;  /* 0x000000ffa1a27208 */ /* 0x000fe40003000000 */
[----:B------:R-:W-:Y:S02]  /*24c0*/  FSEL R115, R109, RZ, P0 ;  /* 0x000000ff6d737208 */ /* 0x000fe40000000000 */
[----:B------:R-:W-:-:S02]  /*24d0*/  F2FP.F16.F32.PACK_AB R109, R162, R159 ;  /* 0x0000009fa26d723e */ /* 0x000fc400000000ff */
[----:B------:R-:W-:Y:S01]  /*24e0*/  F2FP.F16.F32.PACK_AB R108, R115, R108 ;  /* 0x0000006c736c723e */ /* 0x000fe200000000ff */
[----:B------:R-:W-:Y:S06]  /*24f0*/  BRA `(.L_x_1574) ;  /* 0x0000001800a47947 */ /* 0x000fec0003800000 */
.L_x_1572:
        /* <DEDUP_REMOVED lines=10> */
[----:B------:R-:W-:Y:S01]  /*25a0*/  FFMA.FTZ R109, R155, R113, R114 ;  /* 0x000000719b6d7223 */ /* 0x000fe20000010072 */
[----:B------:R-:W-:Y:S01]  /*25b0*/  FADD.FTZ R166, R119, -R162 ;  /* 0x800000a277a67221 */ /* 0x000fe20000010000 */
[----:B------:R-:W-:Y:S01]  /*25c0*/  FADD.FTZ R162, R117, -R108 ;  /* 0x8000006c75a27221 */ /* 0x000fe20000010000 */
[C---:B-----5:R-:W-:Y:S01]  /*25d0*/  FFMA.FTZ R110, R137.reuse, R110, R6 ;  /* 0x0000006e896e7223 */ /* 0x060fe20000010006 */
[----:B------:R-:W-:Y:S01]  /*25e0*/  FADD.FTZ R109, R116, -R109 ;  /* 0x8000006d746d7221 */ /* 0x000fe20000010000 */
[C---:B------:R-:W-:Y:S01]  /*25f0*/  FFMA.FTZ R111, R137.reuse, R166, R7 ;  /* 0x000000a6896f7223 */ /* 0x040fe20000010007 */
[----:B------:R-:W-:Y:S01]  /*2600*/  ISETP.GE.U32.AND P0, PT, R124, RZ, PT ;  /* 0x000000ff7c00720c */ /* 0x000fe20003f06070 */
[----:B------:R-:W-:Y:S01]  /*2610*/  FMUL.FTZ R110, R110, UR13 ;  /* 0x0000000d6e6e7c20 */ /* 0x000fe20008410000 */
[C---:B------:R-:W-:Y:S01]  /*2620*/  FFMA.FTZ R108, R137.reuse, R109, R4 ;  /* 0x0000006d896c7223 */ /* 0x040fe20000010004 */
[----:B------:R-:W-:Y:S01]  /*2630*/  FFMA.FTZ R109, R137, R162, R5 ;  /* 0x000000a2896d7223 */ /* 0x000fe20000010005 */
[----:B------:R-:W-:Y:S01]  /*2640*/  FMUL.FTZ R111, R111, UR13 ;  /* 0x0000000d6f6f7c20 */ /* 0x000fe20008410000 */
[----:B------:R-:W-:Y:S01]  /*2650*/  ISETP.GE.U32.AND.EX P0, PT, R125, 0x1000000, PT, P0 ;  /* 0x010000007d00780c */ /* 0x000fe20003f06100 */
[----:B------:R-:W-:Y:S01]  /*2660*/  FMUL.FTZ R108, R108, UR13 ;  /* 0x0000000d6c6c7c20 */ /* 0x000fe20008410000 */
[----:B------:R-:W-:Y:S01]  /*2670*/  FMUL.FTZ R109, R109, UR13 ;  /* 0x0000000d6d6d7c20 */ /* 0x000fe20008410000 */
[----:B------:R-:W-:Y:S01]  /*2680*/  FSEL R110, R110, RZ, P5 ;  /* 0x000000ff6e6e7208 */ /* 0x000fe20002800000 */
[-CC-:B------:R-:W-:Y:S01]  /*2690*/  FFMA.FTZ R162, R152, R113.reuse, R114.reuse ;  /* 0x0000007198a27223 */ /* 0x180fe20000010072 */
[----:B------:R-:W-:Y:S01]  /*26a0*/  LOP3.LUT P6, RZ, R125, 0xff, RZ, 0xc0, !PT ;  /* 0x000000ff7dff7812 */ /* 0x000fe200078cc0ff */
[----:B------:R-:W-:Y:S01]  /*26b0*/  FFMA.FTZ R115, R3, R113, R114 ;  /* 0x0000007103737223 */ /* 0x000fe20000010072 */
[----:B------:R-:W-:Y:S01]  /*26c0*/  LOP3.LUT P5, RZ, R125, 0xff00, RZ, 0xc0, !PT ;  /* 0x0000ff007dff7812 */ /* 0x000fe200078ac0ff */
[----:B------:R-:W-:Y:S01]  /*26d0*/  FADD.FTZ R162, R123, -R162 ;  /* 0x800000a27ba27221 */ /* 0x000fe20000010000 */
[----:B------:R-:W-:Y:S01]  /*26e0*/  FSEL R111, R111, RZ, P0 ;  /* 0x000000ff6f6f7208 */ /* 0x000fe20000000000 */
[----:B------:R-:W-:Y:S01]  /*26f0*/  FADD.FTZ R159, R120, -R115 ;  /* 0x80000073789f7221 */ /* 0x000fe20000010000 */
[----:B------:R-:W-:-:S02]  /*2700*/  FSEL R108, R108, RZ, P6 ;  /* 0x000000ff6c6c7208 */ /* 0x000fc40003000000 */
[----:B------:R-:W-:Y:S02]  /*2710*/  FSEL R109, R109, RZ, P5 ;  /* 0x000000ff6d6d7208 */ /* 0x000fe40002800000 */
[----:B------:R-:W-:Y:S02]  /*2720*/  F2FP.F16.F32.PACK_AB R111, R111, R110 ;  /* 0x0000006e6f6f723e */ /* 0x000fe400000000ff */
[----:B------:R-:W-:Y:S01]  /*2730*/  F2FP.F16.F32.PACK_AB R110, R109, R108 ;  /* 0x0000006c6d6e723e */ /* 0x000fe200000000ff */
[----:B------:R-:W-:Y:S01]  /*2740*/  FFMA.FTZ R109, R153, R113, R114 ;  /* 0x00000071996d7223 */ /* 0x000fe20000010072 */
[C---:B------:R-:W-:Y:S02]  /*2750*/  LOP3.LUT P0, RZ, R124.reuse, 0xff0000, RZ, 0xc0, !PT ;  /* 0x00ff00007cff7812 */ /* 0x040fe4000780c0ff */
[----:B------:R-:W-:Y:S01]  /*2760*/  LOP3.LUT P5, RZ, R124, 0xff000000, RZ, 0xc0, !PT ;  /* 0xff0000007cff7812 */ /* 0x000fe200078ac0ff */
[----:B------:R-:W-:Y:S01]  /*2770*/  FADD.FTZ R108, R122, -R109 ;  /* 0x8000006d7a6c7221 */ /* 0x000fe20000010000 */
[----:B------:R-:W-:-:S03]  /*2780*/  FFMA.FTZ R109, R137, R162, R11 ;  /* 0x000000a2896d7223 */ /* 0x000fc6000001000b */
[----:B------:R-:W-:Y:S01]  /*2790*/  FFMA.FTZ R108, R137, R108, R10 ;  /* 0x0000006c896c7223 */ /* 0x000fe2000001000a */
[----:B------:R-:W-:-:S03]  /*27a0*/  FMUL.FTZ R109, R109, UR13 ;  /* 0x0000000d6d6d7c20 */ /* 0x000fc60008410000 */
[----:B------:R-:W-:Y:S02]  /*27b0*/  FMUL.FTZ R108, R108, UR13 ;  /* 0x0000000d6c6c7c20 */ /* 0x000fe40008410000 */
[----:B------:R-:W-:Y:S02]  /*27c0*/  FSEL R109, R109, RZ, P5 ;  /* 0x000000ff6d6d7208 */ /* 0x000fe40002800000 */
[----:B------:R-:W-:Y:S02]  /*27d0*/  LOP3.LUT P5, RZ, R124, 0xff00, RZ, 0xc0, !PT ;  /* 0x0000ff007cff7812 */ /* 0x000fe400078ac0ff */
[----:B------:R-:W-:Y:S02]  /*27e0*/  FSEL R108, R108, RZ, P0 ;  /* 0x000000ff6c6c7208 */ /* 0x000fe40000000000 */
[----:B------:R-:W-:Y:S02]  /*27f0*/  LOP3.LUT P0, RZ, R124, 0xff, RZ, 0xc0, !PT ;  /* 0x000000ff7cff7812 */ /* 0x000fe4000780c0ff */
[----:B------:R-:W-:Y:S01]  /*2800*/  F2FP.F16.F32.PACK_AB R109, R109, R108 ;  /* 0x0000006c6d6d723e */ /* 0x000fe200000000ff */
[----:B------:R-:W-:-:S04]  /*2810*/  FFMA.FTZ R108, R146, R113, R114 ;  /* 0x00000071926c7223 */ /* 0x000fc80000010072 */
[----:B------:R-:W-:-:S04]  /*2820*/  FADD.FTZ R108, R121, -R108 ;  /* 0x8000006c796c7221 */ /* 0x000fc80000010000 */
[C---:B------:R-:W-:Y:S01]  /*2830*/  FFMA.FTZ R115, R137.reuse, R108, R9 ;  /* 0x0000006c89737223 */ /* 0x040fe20000010009 */
[----:B------:R-:W-:-:S03]  /*2840*/  FFMA.FTZ R108, R137, R159, R8 ;  /* 0x0000009f896c7223 */ /* 0x000fc60000010008 */
[----:B------:R-:W-:Y:S01]  /*2850*/  FMUL.FTZ R115, R115, UR13 ;  /* 0x0000000d73737c20 */ /* 0x000fe20008410000 */
[----:B------:R-:W-:-:S04]  /*2860*/  FMUL.FTZ R108, R108, UR13 ;  /* 0x0000000d6c6c7c20 */ /* 0x000fc80008410000 */
[----:B------:R-:W-:Y:S02]  /*2870*/  FSEL R115, R115, RZ, P5 ;  /* 0x000000ff73737208 */ /* 0x000fe40002800000 */
[----:B------:R-:W-:-:S04]  /*2880*/  FSEL R108, R108, RZ, P0 ;  /* 0x000000ff6c6c7208 */ /* 0x000fc80000000000 */
[----:B------:R-:W-:Y:S01]  /*2890*/  F2FP.F16.F32.PACK_AB R108, R115, R108 ;  /* 0x0000006c736c723e */ /* 0x000fe200000000ff */
[----:B------:R-:W-:Y:S06]  /*28a0*/  BRA `(.L_x_1574) ;  /* 0x0000001400b87947 */ /* 0x000fec0003800000 */
.L_x_1575:
        /* <DEDUP_REMOVED lines=8> */
[----:B-----5:R-:W-:Y:S01]  /*2930*/  FFMA.FTZ R98, R137, R97, R6 ;  /* 0x0000006189627223 */ /* 0x020fe20000010006 */
[-CC-:B------:R-:W-:Y:S01]  /*2940*/  FFMA.FTZ R97, R155, R113.reuse, R114.reuse ;  /* 0x000000719b617223 */ /* 0x180fe20000010072 */
[----:B------:R-:W-:Y:S01]  /*2950*/  ISETP.GE.U32.AND P0, PT, R124, RZ, PT ;  /* 0x000000ff7c00720c */ /* 0x000fe20003f06070 */
[----:B------:R-:W-:Y:S01]  /*2960*/  FFMA.FTZ R108, R152, R113, R114 ;  /* 0x00000071986c7223 */ /* 0x000fe20000010072 */
[----:B------:R-:W-:Y:S01]  /*2970*/  FMUL.FTZ R99, R98, UR13 ;  /* 0x0000000d62637c20 */ /* 0x000fe20008410000 */
[----:B------:R-:W-:Y:S01]  /*2980*/  FADD.FTZ R97, R116, -R97 ;  /* 0x8000006174617221 */ /* 0x000fe20000010000 */
[----:B------:R-:W-:Y:S01]  /*2990*/  ISETP.GE.U32.AND.EX P0, PT, R125, 0x1000000, PT, P0 ;  /* 0x010000007d00780c */ /* 0x000fe20003f06100 */
[----:B------:R-:W-:-:S02]  /*29a0*/  FADD.FTZ R162, R123, -R108 ;  /* 0x8000006c7ba27221 */ /* 0x000fc40000010000 */
[C---:B------:R-:W-:Y:S01]  /*29b0*/  FFMA.FTZ R96, R137.reuse, R97, R4 ;  /* 0x0000006189607223 */ /* 0x040fe20000010004 */
[----:B------:R-:W-:Y:S01]  /*29c0*/  FFMA.FTZ R97, R137, R100, R5 ;  /* 0x0000006489617223 */ /* 0x000fe20000010005 */
[----:B------:R-:W-:Y:S01]  /*29d0*/  FSEL R111, R99, RZ, P5 ;  /* 0x000000ff636f7208 */ /* 0x000fe20002800000 */
[----:B------:R-:W-:Y:S01]  /*29e0*/  FFMA.FTZ R99, R137, R102, R7 ;  /* 0x0000006689637223 */ /* 0x000fe20000010007 */
[----:B------:R-:W-:Y:S01]  /*29f0*/  FMUL.FTZ R100, R96, UR13 ;  /* 0x0000000d60647c20 */ /* 0x000fe20008410000 */
[----:B------:R-:W-:Y:S01]  /*2a00*/  FMUL.FTZ R101, R97, UR13 ;  /* 0x0000000d61657c20 */ /* 0x000fe20008410000 */
[----:B------:R-:W-:Y:S01]  /*2a10*/  LOP3.LUT P5, RZ, R125, 0xff00, RZ, 0xc0, !PT ;  /* 0x0000ff007dff7812 */ /* 0x000fe200078ac0ff */
[----:B------:R-:W-:Y:S02]  /*2a20*/  FMUL.FTZ R102, R99, UR13 ;  /* 0x0000000d63667c20 */ /* 0x000fe40008410000 */
[----:B------:R-:W-:Y:S02]  /*2a30*/  FSEL R100, R100, RZ, P6 ;  /* 0x000000ff64647208 */ /* 0x000fe40003000000 */
[----:B------:R-:W-:-:S02]  /*2a40*/  FSEL R101, R101, RZ, P5 ;  /* 0x000000ff65657208 */ /* 0x000fc40002800000 */
[----:B------:R-:W-:Y:S02]  /*2a50*/  FSEL R102, R102, RZ, P0 ;  /* 0x000000ff66667208 */ /* 0x000fe40000000000 */
[----:B------:R-:W-:Y:S01]  /*2a60*/  F2FP.F16.F32.PACK_AB R110, R101, R100 ;  /* 0x00000064656e723e */ /* 0x000fe200000000ff */
[--C-:B------:R-:W-:Y:S01]  /*2a70*/  FFMA.FTZ R101, R3, R113, R114.reuse ;  /* 0x0000007103657223 */ /* 0x100fe20000010072 */
[----:B------:R-:W-:Y:S01]  /*2a80*/  F2FP.F16.F32.PACK_AB R111, R102, R111 ;  /* 0x0000006f666f723e */ /* 0x000fe200000000ff */
[----:B------:R-:W-:Y:S01]  /*2a90*/  FFMA.FTZ R102, R146, R113, R114 ;  /* 0x0000007192667223 */ /* 0x000fe20000010072 */
[----:B------:R-:W-:Y:S01]  /*2aa0*/  LOP3.LUT P6, RZ, R124, 0xff, RZ, 0xc0, !PT ;  /* 0x000000ff7cff7812 */ /* 0x000fe200078cc0ff */
[----:B------:R-:W-:Y:S01]  /*2ab0*/  FADD.FTZ R101, R120, -R101 ;  /* 0x8000006578657221 */ /* 0x000fe20000010000 */
[C---:B------:R-:W-:Y:S01]  /*2ac0*/  LOP3.LUT P5, RZ, R124.reuse, 0xff0000, RZ, 0xc0, !PT ;  /* 0x00ff00007cff7812 */ /* 0x040fe200078ac0ff */
[----:B------:R-:W-:Y:S01]  /*2ad0*/  FADD.FTZ R102, R121, -R102 ;  /* 0x8000006679667221 */ /* 0x000fe20000010000 */
[----:B------:R-:W-:Y:S01]  /*2ae0*/  LOP3.LUT P0, RZ, R124, 0xff00, RZ, 0xc0, !PT ;  /* 0x0000ff007cff7812 */ /* 0x000fe2000780c0ff */
[----:B------:R-:W-:Y:S01]  /*2af0*/  FFMA.FTZ R100, R137, R101, R8 ;  /* 0x0000006589647223 */ /* 0x000fe20000010008 */
[----:B------:R-:W-:-:S03]  /*2b00*/  FFMA.FTZ R101, R153, R113, R114 ;  /* 0x0000007199657223 */ /* 0x000fc60000010072 */
[----:B------:R-:W-:Y:S01]  /*2b10*/  FMUL.FTZ R108, R100, UR13 ;  /* 0x0000000d646c7c20 */ /* 0x000fe20008410000 */
[----:B------:R-:W-:Y:S01]  /*2b20*/  FADD.FTZ R103, R122, -R101 ;  /* 0x800000657a677221 */ /* 0x000fe20000010000 */
[----:B------:R-:W-:-:S03]  /*2b30*/  FFMA.FTZ R101, R137, R102, R9 ;  /* 0x0000006689657223 */ /* 0x000fc60000010009 */
[C---:B------:R-:W-:Y:S01]  /*2b40*/  FFMA.FTZ R102, R137.reuse, R103, R10 ;  /* 0x0000006789667223 */ /* 0x040fe2000001000a */
[----:B------:R-:W-:Y:S01]  /*2b50*/  FFMA.FTZ R103, R137, R162, R11 ;  /* 0x000000a289677223 */ /* 0x000fe2000001000b */
[----:B------:R-:W-:Y:S01]  /*2b60*/  FSEL R108, R108, RZ, P6 ;  /* 0x000000ff6c6c7208 */ /* 0x000fe20003000000 */
[----:B------:R-:W-:Y:S01]  /*2b70*/  FMUL.FTZ R109, R101, UR13 ;  /* 0x0000000d656d7c20 */ /* 0x000fe20008410000 */
[----:B------:R-:W-:Y:S01]  /*2b80*/  FMUL.FTZ R115, R102, UR13 ;  /* 0x0000000d66737c20 */ /* 0x000fe20008410000 */
[----:B------:R-:W-:Y:S01]  /*2b90*/  FMUL.FTZ R161, R103, UR13 ;  /* 0x0000000d67a17c20 */ /* 0x000fe20008410000 */
[----:B------:R-:W-:-:S03]  /*2ba0*/  LOP3.LUT P6, RZ, R124, 0xff000000, RZ, 0xc0, !PT ;  /* 0xff0000007cff7812 */ /* 0x000fc600078cc0ff */
[----:B------:R-:W-:Y:S02]  /*2bb0*/  FSEL R159, R115, RZ, P5 ;  /* 0x000000ff739f7208 */ /* 0x000fe40002800000 */
[----:B------:R-:W-:Y:S02]  /*2bc0*/  FSEL R162, R161, RZ, P6 ;  /* 0x000000ffa1a27208 */ /* 0x000fe40003000000 */
[----:B------:R-:W-:Y:S02]  /*2bd0*/  FSEL R115, R109, RZ, P0 ;  /* 0x000000ff6d737208 */ /* 0x000fe40000000000 */
[----:B------:R-:W-:Y:S02]  /*2be0*/  F2FP.F16.F32.PACK_AB R109, R162, R159 ;  /* 0x0000009fa26d723e */ /* 0x000fe400000000ff */
[----:B------:R-:W-:Y:S01]  /*2bf0*/  F2FP.F16.F32.PACK_AB R108, R115, R108 ;  /* 0x0000006c736c723e */ /* 0x000fe200000000ff */
[----:B------:R-:W-:Y:S06]  /*2c00*/  BRA `(.L_x_1574) ;  /* 0x0000001000e07947 */ /* 0x000fec0003800000 */
.L_x_1571:
        /* <DEDUP_REMOVED lines=14> */
[----:B------:R-:W-:Y:S01]  /*2cf0*/  ISETP.GE.U32.AND P5, PT, R126, RZ, PT ;  /* 0x000000ff7e00720c */ /* 0x000fe20003fa6070 */
[----:B------:R-:W-:Y:S01]  /*2d00*/  FFMA.FTZ R105, R155, R113, R114 ;  /* 0x000000719b697223 */ /* 0x000fe20000010072 */
[C---:B-----5:R-:W-:Y:S01]  /*2d10*/  FMUL.FTZ R104, R137.reuse, R104 ;  /* 0x0000006889687220 */ /* 0x060fe20000410000 */
[----:B------:R-:W-:Y:S01]  /*2d20*/  FMUL.FTZ R106, R137, R106 ;  /* 0x0000006a896a7220 */ /* 0x000fe20000410000 */
[----:B------:R-:W-:-:S02]  /*2d30*/  ISETP.GE.U32.AND P0, PT, R124, RZ, PT ;  /* 0x000000ff7c00720c */ /* 0x000fc40003f06070 */
[----:B------:R-:W-:Y:S01]  /*2d40*/  FMUL.FTZ R104, R104, UR13 ;  /* 0x0000000d68687c20 */ /* 0x000fe20008410000 */
[----:B------:R-:W-:Y:S01]  /*2d50*/  FMUL.FTZ R106, R106, UR13 ;  /* 0x0000000d6a6a7c20 */ /* 0x000fe20008410000 */
[----:B------:R-:W-:Y:S02]  /*2d60*/  ISETP.GE.U32.AND.EX P5, PT, R127, 0x1000000, PT, P5 ;  /* 0x010000007f00780c */ /* 0x000fe40003fa6150 */
[----:B------:R-:W-:Y:S02]  /*2d70*/  ISETP.GE.U32.AND.EX P0, PT, R125, 0x1000000, PT, P0 ;  /* 0x010000007d00780c */ /* 0x000fe40003f06100 */
[----:B------:R-:W-:Y:S02]  /*2d80*/  FSEL R111, R104, RZ, P6 ;  /* 0x000000ff686f7208 */ /* 0x000fe40003000000 */
[----:B------:R-:W-:-:S04]  /*2d90*/  LOP3.LUT P6, RZ, R127, 0xff0000, RZ, 0xc0, !PT ;  /* 0x00ff00007fff7812 */ /* 0x000fc800078cc0ff */
[----:B------:R-:W-:Y:S02]  /*2da0*/  FSEL R107, R104, RZ, P6 ;  /* 0x000000ff686b7208 */ /* 0x000fe40003000000 */
[C---:B------:R-:W-:Y:S02]  /*2db0*/  FSEL R104, R106.reuse, RZ, P5 ;  /* 0x000000ff6a687208 */ /* 0x040fe40002800000 */
[----:B------:R-:W-:Y:S02]  /*2dc0*/  FSEL R106, R106, RZ, P0 ;  /* 0x000000ff6a6a7208 */ /* 0x000fe40000000000 */
[----:B------:R-:W-:Y:S01]  /*2dd0*/  F2FP.F16.F32.PACK_AB R107, R104, R107 ;  /* 0x0000006b686b723e */ /* 0x000fe200000000ff */
[----:B------:R-:W-:Y:S01]  /*2de0*/  FADD.FTZ R104, R116, -R105 ;  /* 0x8000006974687221 */ /* 0x000fe20000010000 */
[----:B------:R-:W-:Y:S01]  /*2df0*/  F2FP.F16.F32.PACK_AB R111, R106, R111 ;  /* 0x0000006f6a6f723e */ /* 0x000fe200000000ff */
[----:B------:R-:W-:Y:S01]  /*2e00*/  FFMA.FTZ R106, R156, R113, R114 ;  /* 0x000000719c6a7223 */ /* 0x000fe20000010072 */
[----:B------:R-:W-:Y:S01]  /*2e10*/  LOP3.LUT P6, RZ, R125, 0xff, RZ, 0xc0, !PT ;  /* 0x000000ff7dff7812 */ /* 0x000fe200078cc0ff */
[----:B------:R-:W-:Y:S01]  /*2e20*/  FMUL.FTZ R104, R137, R104 ;  /* 0x0000006889687220 */ /* 0x000fe20000410000 */
[----:B------:R-:W-:Y:S01]  /*2e30*/  LOP3.LUT P5, RZ, R127, 0xff, RZ, 0xc0, !PT ;  /* 0x000000ff7fff7812 */ /* 0x000fe200078ac0ff */
[----:B------:R-:W-:Y:S01]  /*2e40*/  FADD.FTZ R106, R117, -R106 ;  /* 0x8000006a756a7221 */ /* 0x000fe20000010000 */
[----:B------:R-:W-:Y:S01]  /*2e50*/  LOP3.LUT P0, RZ, R127, 0xff00, RZ, 0xc0, !PT ;  /* 0x0000ff007fff7812 */ /* 0x000fe2000780c0ff */
[----:B------:R-:W-:-:S02]  /*2e60*/  FMUL.FTZ R104, R104, UR13 ;  /* 0x0000000d68687c20 */ /* 0x000fc40008410000 */
[----:B------:R-:W-:-:S03]  /*2e70*/  FMUL.FTZ R106, R137, R106 ;  /* 0x0000006a896a7220 */ /* 0x000fc60000410000 */
[----:B------:R-:W-:Y:S01]  /*2e80*/  FSEL R110, R104, RZ, P6 ;  /* 0x000000ff686e7208 */ /* 0x000fe20003000000 */
[----:B------:R-:W-:Y:S01]  /*2e90*/  FMUL.FTZ R108, R106, UR13 ;  /* 0x0000000d6a6c7c20 */ /* 0x000fe20008410000 */
[----:B------:R-:W-:Y:S02]  /*2ea0*/  FSEL R106, R104, RZ, P5 ;  /* 0x000000ff686a7208 */ /* 0x000fe40002800000 */
[----:B------:R-:W-:Y:S02]  /*2eb0*/  LOP3.LUT P6, RZ, R125, 0xff00, RZ, 0xc0, !PT ;  /* 0x0000ff007dff7812 */ /* 0x000fe400078cc0ff */
[C---:B------:R-:W-:Y:S02]  /*2ec0*/  FSEL R105, R108.reuse, RZ, P0 ;  /* 0x000000ff6c697208 */ /* 0x040fe40000000000 */
[----:B------:R-:W-:Y:S01]  /*2ed0*/  FSEL R109, R108, RZ, P6 ;  /* 0x000000ff6c6d7208 */ /* 0x000fe20003000000 */
[-CC-:B------:R-:W-:Y:S01]  /*2ee0*/  FFMA.FTZ R108, R152, R113.reuse, R114.reuse ;  /* 0x00000071986c7223 */ /* 0x180fe20000010072 */
[----:B------:R-:W-:Y:S01]  /*2ef0*/  F2FP.F16.F32.PACK_AB R106, R105, R106 ;  /* 0x0000006a696a723e */ /* 0x000fe200000000ff */
[----:B------:R-:W-:Y:S01]  /*2f00*/  FFMA.FTZ R105, R153, R113, R114 ;  /* 0x0000007199697223 */ /* 0x000fe20000010072 */
[----:B------:R-:W-:Y:S01]  /*2f10*/  LOP3.LUT P6, RZ, R124, 0xff0000, RZ, 0xc0, !PT ;  /* 0x00ff00007cff7812 */ /* 0x000fe200078cc0ff */
[----:B------:R-:W-:Y:S01]  /*2f20*/  FADD.FTZ R108, R123, -R108 ;  /* 0x8000006c7b6c7221 */ /* 0x000fe20000010000 */
[----:B------:R-:W-:Y:S01]  /*2f30*/  LOP3.LUT P5, RZ, R126, 0xff0000, RZ, 0xc0, !PT ;  /* 0x00ff00007eff7812 */ /* 0x000fe200078ac0ff */
[----:B------:R-:W-:Y:S01]  /*2f40*/  FADD.FTZ R104, R122, -R105 ;  /* 0x800000697a687221 */ /* 0x000fe20000010000 */
[----:B------:R-:W-:Y:S01]  /*2f50*/  LOP3.LUT P0, RZ, R126, 0xff000000, RZ, 0xc0, !PT ;  /* 0xff0000007eff7812 */ /* 0x000fe2000780c0ff */
[----:B------:R-:W-:Y:S01]  /*2f60*/  FMUL.FTZ R108, R137, R108 ;  /* 0x0000006c896c7220 */ /* 0x000fe20000410000 */
[----:B------:R-:W-:Y:S01]  /*2f70*/  F2FP.F16.F32.PACK_AB R110, R109, R110 ;  /* 0x0000006e6d6e723e */ /* 0x000fe200000000ff */
[----:B------:R-:W-:-:S02]  /*2f80*/  FMUL.FTZ R104, R137, R104 ;  /* 0x0000006889687220 */ /* 0x000fc40000410000 */
[----:B------:R-:W-:Y:S02]  /*2f90*/  FMUL.FTZ R108, R108, UR13 ;  /* 0x0000000d6c6c7c20 */ /* 0x000fe40008410000 */
[----:B------:R-:W-:-:S05]  /*2fa0*/  FMUL.FTZ R104, R104, UR13 ;  /* 0x0000000d68687c20 */ /* 0x000fca0008410000 */
[C---:B------:R-:W-:Y:S02]  /*2fb0*/  FSEL R109, R104.reuse, RZ, P6 ;  /* 0x000000ff686d7208 */ /* 0x040fe40003000000 */
[----:B------:R-:W-:Y:S02]  /*2fc0*/  FSEL R105, R104, RZ, P5 ;  /* 0x000000ff68697208 */ /* 0x000fe40002800000 */
[----:B------:R-:W-:Y:S02]  /*2fd0*/  LOP3.LUT P6, RZ, R124, 0xff000000, RZ, 0xc0, !PT ;  /* 0xff0000007cff7812 */ /* 0x000fe400078cc0ff */
[C---:B------:R-:W-:Y:S02]  /*2fe0*/  FSEL R104, R108.reuse, RZ, P0 ;  /* 0x000000ff6c687208 */ /* 0x040fe40000000000 */
[----:B------:R-:W-:Y:S02]  /*2ff0*/  FSEL R108, R108, RZ, P6 ;  /* 0x000000ff6c6c7208 */ /* 0x000fe40003000000 */
[----:B------:R-:W-:Y:S01]  /*3000*/  F2FP.F16.F32.PACK_AB R105, R104, R105 ;  /* 0x000000696869723e */ /* 0x000fe200000000ff */
[----:B------:R-:W-:Y:S01]  /*3010*/  FFMA.FTZ R104, R146, R113, R114 ;  /* 0x0000007192687223 */ /* 0x000fe20000010072 */
[----:B------:R-:W-:-:S02]  /*3020*/  F2FP.F16.F32.PACK_AB R109, R108, R109 ;  /* 0x0000006d6c6d723e */ /* 0x000fc400000000ff */
[----:B------:R-:W-:Y:S01]  /*3030*/  LOP3.LUT P6, RZ, R124, 0xff00, RZ, 0xc0, !PT ;  /* 0x0000ff007cff7812 */ /* 0x000fe200078cc0ff */
[----:B------:R-:W-:Y:S01]  /*3040*/  FADD.FTZ R108, R121, -R104 ;  /* 0x80000068796c7221 */ /* 0x000fe20000010000 */
[----:B------:R-:W-:Y:S01]  /*3050*/  FADD.FTZ R104, R120, -R115 ;  /* 0x8000007378687221 */ /* 0x000fe20000010000 */
[C---:B------:R-:W-:Y:S02]  /*3060*/  LOP3.LUT P5, RZ, R126.reuse, 0xff, RZ, 0xc0, !PT ;  /* 0x000000ff7eff7812 */ /* 0x040fe400078ac0ff */
[C---:B------:R-:W-:Y:S01]  /*3070*/  FMUL.FTZ R108, R137.reuse, R108 ;  /* 0x0000006c896c7220 */ /* 0x040fe20000410000 */
[----:B------:R-:W-:Y:S01]  /*3080*/  FMUL.FTZ R104, R137, R104 ;  /* 0x0000006889687220 */ /* 0x000fe20000410000 */
[----:B------:R-:W-:Y:S02]  /*3090*/  LOP3.LUT P0, RZ, R126, 0xff00, RZ, 0xc0, !PT ;  /* 0x0000ff007eff7812 */ /* 0x000fe4000780c0ff */
[----:B------:R-:W-:Y:S01]  /*30a0*/  FMUL.FTZ R115, R108, UR13 ;  /* 0x0000000d6c737c20 */ /* 0x000fe20008410000 */
[----:B------:R-:W-:-:S04]  /*30b0*/  FMUL.FTZ R108, R104, UR13 ;  /* 0x0000000d686c7c20 */ /* 0x000fc80008410000 */
[C---:B------:R-:W-:Y:S02]  /*30c0*/  FSEL R159, R115.reuse, RZ, P6 ;  /* 0x000000ff739f7208 */ /* 0x040fe40003000000 */
[----:B------:R-:W-:Y:S02]  /*30d0*/  LOP3.LUT P6, RZ, R124, 0xff, RZ, 0xc0, !PT ;  /* 0x000000ff7cff7812 */ /* 0x000fe400078cc0ff */
[C---:B------:R-:W-:Y:S02]  /*30e0*/  FSEL R104, R108.reuse, RZ, P5 ;  /* 0x000000ff6c687208 */ /* 0x040fe40002800000 */
[----:B------:R-:W-:Y:S02]  /*30f0*/  FSEL R115, R115, RZ, P0 ;  /* 0x000000ff73737208 */ /* 0x000fe40000000000 */
[----:B------:R-:W-:Y:S02]  /*3100*/  FSEL R108, R108, RZ, P6 ;  /* 0x000000ff6c6c7208 */ /* 0x000fe40003000000 */
[----:B------:R-:W-:-:S02]  /*3110*/  F2FP.F16.F32.PACK_AB R104, R115, R104 ;  /* 0x000000687368723e */ /* 0x000fc400000000ff */
[----:B------:R-:W-:Y:S01]  /*3120*/  F2FP.F16.F32.PACK_AB R108, R159, R108 ;  /* 0x0000006c9f6c723e */ /* 0x000fe200000000ff */
[----:B------:R-:W-:Y:S06]  /*3130*/  BRA `(.L_x_1574) ;  /* 0x0000000c00947947 */ /* 0x000fec0003800000 */
.L_x_1577:
[-CC-:B------:R-:W-:Y:S01]  /*3140*/  FFMA.FTZ R97, R157, R113.reuse, R114.reuse ;  /* 0x000000719d617223 */ /* 0x180fe20000010072 */
[----:B------:R-:W-:Y:S01]  /*3150*/  FFMA.FTZ R96, R158, R113, R114 ;  /* 0x000000719e607223 */ /* 0x000fe20000010072 */
[----:B------:R-:W-:Y:S02]  /*3160*/  ISETP.GE.U32.AND P0, PT, R126, RZ, PT ;  /* 0x000000ff7e00720c */ /* 0x000fe40003f06070 */
[----:B------:R-:W-:Y:S01]  /*3170*/  FADD.FTZ R98, R118, -R97 ;  /* 0x8000006176627221 */ /* 0x000fe20000010000 */
[----:B------:R-:W-:Y:S01]  /*3180*/  FADD.FTZ R96, R119, -R96 ;  /* 0x8000006077607221 */ /* 0x000fe20000010000 */
[----:B------:R-:W-:Y:S02]  /*3190*/  LOP3.LUT P5, RZ, R127, 0xff0000, RZ, 0xc0, !PT ;  /* 0x00ff00007fff7812 */ /* 0x000fe400078ac0ff */
[C---:B-----5:R-:W-:Y:S01]  /*31a0*/  FMUL.FTZ R98, R137.reuse, R98 ;  /* 0x0000006289627220 */ /* 0x060fe20000410000 */
[----:B------:R-:W-:Y:S01]  /*31b0*/  FMUL.FTZ R99, R137, R96 ;  /* 0x0000006089637220 */ /* 0x000fe20000410000 */
[----:B------:R-:W-:-:S02]  /*31c0*/  ISETP.GE.U32.AND.EX P6, PT, R127, 0x1000000, PT, P0 ;  /* 0x010000007f00780c */ /* 0x000fc40003fc6100 */
[----:B------:R-:W-:Y:S01]  /*31d0*/  FMUL.FTZ R96, R98, UR13 ;  /* 0x0000000d62607c20 */ /* 0x000fe20008410000 */
[----:B------:R-:W-:Y:S01]  /*31e0*/  ISETP.GE.U32.AND P0, PT, R124, RZ, PT ;  /* 0x000000ff7c00720c */ /* 0x000fe20003f06070 */
[----:B------:R-:W-:-:S03]  /*31f0*/  FMUL.FTZ R97, R99, UR13 ;  /* 0x0000000d63617c20 */ /* 0x000fc60008410000 */
[C---:B------:R-:W-:Y:S02]  /*3200*/  FSEL R107, R96.reuse, RZ, P5 ;  /* 0x000000ff606b7208 */ /* 0x040fe40002800000 */
[C---:B------:R-:W-:Y:S02]  /*3210*/  LOP3.LUT P5, RZ, R125.reuse, 0xff0000, RZ, 0xc0, !PT ;  /* 0x00ff00007dff7812 */ /* 0x040fe400078ac0ff */
[----:B------:R-:W-:Y:S02]  /*3220*/  ISETP.GE.U32.AND.EX P0, PT, R125, 0x1000000, PT, P0 ;  /* 0x010000007d00780c */ /* 0x000fe40003f06100 */
[C---:B------:R-:W-:Y:S02]  /*3230*/  FSEL R100, R97.reuse, RZ, P6 ;  /* 0x000000ff61647208 */ /* 0x040fe40003000000 */
[----:B------:R-:W-:Y:S02]  /*3240*/  FSEL R111, R96, RZ, P5 ;  /* 0x000000ff606f7208 */ /* 0x000fe40002800000 */
[----:B------:R-:W-:Y:S01]  /*3250*/  FSEL R96, R97, RZ, P0 ;  /* 0x000000ff61607208 */ /* 0x000fe20000000000 */
[--C-:B------:R-:W-:Y:S01]  /*3260*/  FFMA.FTZ R97, R155, R113, R114.reuse ;  /* 0x000000719b617223 */ /* 0x100fe20000010072 */
[----:B------:R-:W-:Y:S01]  /*3270*/  F2FP.F16.F32.PACK_AB R107, R100, R107 ;  /* 0x0000006b646b723e */ /* 0x000fe200000000ff */
[----:B------:R-:W-:Y:S01]  /*3280*/  FFMA.FTZ R100, R156, R113, R114 ;  /* 0x000000719c647223 */ /* 0x000fe20000010072 */
[----:B------:R-:W-:Y:S01]  /*3290*/  F2FP.F16.F32.PACK_AB R111, R96, R111 ;  /* 0x0000006f606f723e */ /* 0x000fe200000000ff */
[----:B------:R-:W-:Y:S01]  /*32a0*/  FADD.FTZ R96, R116, -R97 ;  /* 0x8000006174607221 */ /* 0x000fe20000010000 */
[----:B------:R-:W-:Y:S01]  /*32b0*/  LOP3.LUT P6, RZ, R125, 0xff, RZ, 0xc0, !PT ;  /* 0x000000ff7dff7812 */ /* 0x000fe200078cc0ff */
[----:B------:R-:W-:Y:S01]  /*32c0*/  FADD.FTZ R100, R117, -R100 ;  /* 0x8000006475647221 */ /* 0x000fe20000010000 */
[----:B------:R-:W-:Y:S01]  /*32d0*/  LOP3.LUT P0, RZ, R127, 0xff00, RZ, 0xc0, !PT ;  /* 0x0000ff007fff7812 */ /* 0x000fe2000780c0ff */
[----:B------:R-:W-:Y:S01]  /*32e0*/  FMUL.FTZ R96, R137, R96 ;  /* 0x0000006089607220 */ /* 0x000fe20000410000 */
[----:B------:R-:W-:Y:S01]  /*32f0*/  LOP3.LUT P5, RZ, R127, 0xff, RZ, 0xc0, !PT ;  /* 0x000000ff7fff7812 */ /* 0x000fe200078ac0ff */
[----:B------:R-:W-:-:S02]  /*3300*/  FMUL.FTZ R97, R137, R100 ;  /* 0x0000006489617220 */ /* 0x000fc40000410000 */
[----:B------:R-:W-:Y:S02]  /*3310*/  FMUL.FTZ R100, R96, UR13 ;  /* 0x0000000d60647c20 */ /* 0x000fe40008410000 */
[----:B------:R-:W-:-:S03]  /*3320*/  FMUL.FTZ R101, R97, UR13 ;  /* 0x0000000d61657c20 */ /* 0x000fc60008410000 */
[C---:B------:R-:W-:Y:S02]  /*3330*/  FSEL R110, R100.reuse, RZ, P6 ;  /* 0x000000ff646e7208 */ /* 0x040fe40003000000 */
[----:B------:R-:W-:Y:S02]  /*3340*/  LOP3.LUT P6, RZ, R125, 0xff00, RZ, 0xc0, !PT ;  /* 0x0000ff007dff7812 */ /* 0x000fe400078cc0ff */
[C---:B------:R-:W-:Y:S02]  /*3350*/  FSEL R103, R101.reuse, RZ, P0 ;  /* 0x000000ff65677208 */ /* 0x040fe40000000000 */
[----:B------:R-:W-:Y:S02]  /*3360*/  FSEL R101, R101, RZ, P6 ;  /* 0x000000ff65657208 */ /* 0x000fe40003000000 */
[----:B------:R-:W-:Y:S01]  /*3370*/  FSEL R106, R100, RZ, P5 ;  /* 0x000000ff646a7208 */ /* 0x000fe20002800000 */
[-CC-:B------:R-:W-:Y:S01]  /*3380*/  FFMA.FTZ R100, R152, R113.reuse, R114.reuse ;  /* 0x0000007198647223 */ /* 0x180fe20000010072 */
[----:B------:R-:W-:Y:S01]  /*3390*/  F2FP.F16.F32.PACK_AB R110, R101, R110 ;  /* 0x0000006e656e723e */ /* 0x000fe200000000ff */
[----:B------:R-:W-:Y:S01]  /*33a0*/  FFMA.FTZ R101, R153, R113, R114 ;  /* 0x0000007199657223 */ /* 0x000fe20000010072 */
[----:B------:R-:W-:Y:S01]  /*33b0*/  F2FP.F16.F32.PACK_AB R106, R103, R106 ;  /* 0x0000006a676a723e */ /* 0x000fe200000000ff */
[----:B------:R-:W-:Y:S01]  /*33c0*/  FADD.FTZ R100, R123, -R100 ;  /* 0x800000647b647221 */ /* 0x000fe20000010000 */
[----:B------:R-:W-:Y:S01]  /*33d0*/  LOP3.LUT P6, RZ, R124, 0xff0000, RZ, 0xc0, !PT ;  /* 0x00ff00007cff7812 */ /* 0x000fe200078cc0ff */
[----:B------:R-:W-:Y:S01]  /*33e0*/  FADD.FTZ R102, R122, -R101 ;  /* 0x800000657a667221 */ /* 0x000fe20000010000 */
[C---:B------:R-:W-:Y:S01]  /*33f0*/  LOP3.LUT P5, RZ, R126.reuse, 0xff0000, RZ, 0xc0, !PT ;  /* 0x00ff00007eff7812 */ /* 0x040fe200078ac0ff */
[C---:B------:R-:W-:Y:S01]  /*3400*/  FMUL.FTZ R103, R137.reuse, R100 ;  /* 0x0000006489677220 */ /* 0x040fe20000410000 */
[----:B------:R-:W-:Y:S01]  /*3410*/  LOP3.LUT P0, RZ, R126, 0xff000000, RZ, 0xc0, !PT ;  /* 0xff0000007eff7812 */ /* 0x000fe2000780c0ff */
[----:B------:R-:W-:-:S02]  /*3420*/  FMUL.FTZ R102, R137, R102 ;  /* 0x0000006689667220 */ /* 0x000fc40000410000 */
[----:B------:R-:W-:Y:S02]  /*3430*/  FMUL.FTZ R101, R103, UR13 ;  /* 0x0000000d67657c20 */ /* 0x000fe40008410000 */
[----:B------:R-:W-:-:S03]  /*3440*/  FMUL.FTZ R100, R102, UR13 ;  /* 0x0000000d66647c20 */ /* 0x000fc60008410000 */
[C---:B------:R-:W-:Y:S02]  /*3450*/  FSEL R104, R101.reuse, RZ, P0 ;  /* 0x000000ff65687208 */ /* 0x040fe40000000000 */
[----:B------:R-:W-:Y:S02]  /*3460*/  FSEL R109, R100, RZ, P6 ;  /* 0x000000ff646d7208 */ /* 0x000fe40003000000 */
[----:B------:R-:W-:Y:S02]  /*3470*/  LOP3.LUT P6, RZ, R124, 0xff000000, RZ, 0xc0, !PT ;  /* 0xff0000007cff7812 */ /* 0x000fe400078cc0ff */
[----:B------:R-:W-:Y:S02]  /*3480*/  FSEL R105, R100, RZ, P5 ;  /* 0x000000ff64697208 */ /* 0x000fe40002800000 */
[----:B------:R-:W-:Y:S01]  /*3490*/  FSEL R100, R101, RZ, P6 ;  /* 0x000000ff65647208 */ /* 0x000fe20003000000 */
[----:B------:R-:W-:Y:S01]  /*34a0*/  FFMA.FTZ R101, R3, R113, R114 ;  /* 0x0000007103657223 */ /* 0x000fe20000010072 */
[----:B------:R-:W-:-:S02]  /*34b0*/  F2FP.F16.F32.PACK_AB R105, R104, R105 ;  /* 0x000000696869723e */ /* 0x000fc400000000ff */
[----:B------:R-:W-:Y:S01]  /*34c0*/  F2FP.F16.F32.PACK_AB R109, R100, R109 ;  /* 0x0000006d646d723e */ /* 0x000fe200000000ff */
[----:B------:R-:W-:Y:S01]  /*34d0*/  FFMA.FTZ R100, R146, R113, R114 ;  /* 0x0000007192647223 */ /* 0x000fe20000010072 */
[----:B------:R-:W-:Y:S02]  /*34e0*/  LOP3.LUT P6, RZ, R124, 0xff00, RZ, 0xc0, !PT ;  /* 0x0000ff007cff7812 */ /* 0x000fe400078cc0ff */
[----:B------:R-:W-:Y:S01]  /*34f0*/  LOP3.LUT P0, RZ, R126, 0xff00, RZ, 0xc0, !PT ;  /* 0x0000ff007eff7812 */ /* 0x000fe2000780c0ff */
[----:B------:R-:W-:Y:S01]  /*3500*/  FADD.FTZ R104, R121, -R100 ;  /* 0x8000006479687221 */ /* 0x000fe20000010000 */
[----:B------:R-:W-:Y:S01]  /*3510*/  FADD.FTZ R100, R120, -R101 ;  /* 0x8000006578647221 */ /* 0x000fe20000010000 */
[----:B------:R-:W-:Y:S02]  /*3520*/  LOP3.LUT P5, RZ, R126, 0xff, RZ, 0xc0, !PT ;  /* 0x000000ff7eff7812 */ /* 0x000fe400078ac0ff */
[C---:B------:R-:W-:Y:S01]  /*3530*/  FMUL.FTZ R101, R137.reuse, R104 ;  /* 0x0000006889657220 */ /* 0x040fe20000410000 */
[----:B------:R-:W-:-:S03]  /*3540*/  FMUL.FTZ R100, R137, R100 ;  /* 0x0000006489647220 */ /* 0x000fc60000410000 */
[----:B------:R-:W-:Y:S01]  /*3550*/  FMUL.FTZ R108, R101, UR13 ;  /* 0x0000000d656c7c20 */ /* 0x000fe20008410000 */
[----:B------:R-:W-:-:S04]  /*3560*/  FMUL.FTZ R104, R100, UR13 ;  /* 0x0000000d64687c20 */ /* 0x000fc80008410000 */
[----:B------:R-:W-:Y:S02]  /*3570*/  FSEL R159, R108, RZ, P6 ;  /* 0x000000ff6c9f7208 */ /* 0x000fe40003000000 */
[----:B------:R-:W-:Y:S02]  /*3580*/  LOP3.LUT P6, RZ, R124, 0xff, RZ, 0xc0, !PT ;  /* 0x000000ff7cff7812 */ /* 0x000fe400078cc0ff */
[----:B------:R-:W-:Y:S02]  /*3590*/  FSEL R162, R108, RZ, P0 ;  /* 0x000000ff6ca27208 */ /* 0x000fe40000000000 */
[C---:B------:R-:W-:Y:S02]  /*35a0*/  FSEL R115, R104.reuse, RZ, P5 ;  /* 0x000000ff68737208 */ /* 0x040fe40002800000 */
[----:B------:R-:W-:Y:S02]  /*35b0*/  FSEL R108, R104, RZ, P6 ;  /* 0x000000ff686c7208 */ /* 0x000fe40003000000 */
[----:B------:R-:W-:-:S02]  /*35c0*/  F2FP.F16.F32.PACK_AB R104, R162, R115 ;  /* 0x00000073a268723e */ /* 0x000fc400000000ff */
[----:B------:R-:W-:Y:S01]  /*35d0*/  F2FP.F16.F32.PACK_AB R108, R159, R108 ;  /* 0x0000006c9f6c723e */ /* 0x000fe200000000ff */
[----:B------:R-:W-:Y:S06]  /*35e0*/  BRA `(.L_x_1574) ;  /* 0x0000000800687947 */ /* 0x000fec0003800000 */
.L_x_1576:
        /* <DEDUP_REMOVED lines=15> */
[----:B------:R-:W-:Y:S01]  /*36e0*/  ISETP.GE.U32.AND.EX P5, PT, R127, 0x1000000, PT, P5 ;  /* 0x010000007f00780c */ /* 0x000fe20003fa6150 */
[----:B------:R-:W-:Y:S01]  /*36f0*/  FFMA.FTZ R115, R137, R115, R8 ;  /* 0x0000007389737223 */ /* 0x000fe20000010008 */
[----:B------:R-:W-:Y:S01]  /*3700*/  FMUL.FTZ R105, R105, UR13 ;  /* 0x0000000d69697c20 */ /* 0x000fe20008410000 */
[----:B------:R-:W-:Y:S01]  /*3710*/  FMUL.FTZ R106, R104, UR13 ;  /* 0x0000000d686a7c20 */ /* 0x000fe20008410000 */
[----:B------:R-:W-:-:S03]  /*3720*/  ISETP.GE.U32.AND P0, PT, R124, RZ, PT ;  /* 0x000000ff7c00720c */ /* 0x000fc60003f06070 */
[----:B------:R-:W-:Y:S02]  /*3730*/  FSEL R111, R105, RZ, P6 ;  /* 0x000000ff696f7208 */ /* 0x000fe40003000000 */
[----:B------:R-:W-:Y:S02]  /*3740*/  LOP3.LUT P6, RZ, R127, 0xff0000, RZ, 0xc0, !PT ;  /* 0x00ff00007fff7812 */ /* 0x000fe400078cc0ff */
[----:B------:R-:W-:Y:S02]  /*3750*/  FSEL R104, R106, RZ, P5 ;  /* 0x000000ff6a687208 */ /* 0x000fe40002800000 */
[----:B------:R-:W-:Y:S01]  /*3760*/  FSEL R107, R105, RZ, P6 ;  /* 0x000000ff696b7208 */ /* 0x000fe20003000000 */
[--C-:B------:R-:W-:Y:S01]  /*3770*/  FFMA.FTZ R105, R155, R113, R114.reuse ;  /* 0x000000719b697223 */ /* 0x100fe20000010072 */
[----:B------:R-:W-:Y:S02]  /*3780*/  ISETP.GE.U32.AND.EX P0, PT, R125, 0x1000000, PT, P0 ;  /* 0x010000007d00780c */ /* 0x000fe40003f06100 */
[----:B------:R-:W-:Y:S01]  /*3790*/  F2FP.F16.F32.PACK_AB R107, R104, R107 ;  /* 0x0000006b686b723e */ /* 0x000fe200000000ff */
[----:B------:R-:W-:Y:S01]  /*37a0*/  FFMA.FTZ R104, R156, R113, R114 ;  /* 0x000000719c687223 */ /* 0x000fe20000010072 */
[----:B------:R-:W-:Y:S01]  /*37b0*/  FADD.FTZ R105, R116, -R105 ;  /* 0x8000006974697221 */ /* 0x000fe20000010000 */
[----:B------:R-:W-:-:S02]  /*37c0*/  FSEL R106, R106, RZ, P0 ;  /* 0x000000ff6a6a7208 */ /* 0x000fc40000000000 */
[----:B------:R-:W-:Y:S01]  /*37d0*/  FADD.FTZ R104, R117, -R104 ;  /* 0x8000006875687221 */ /* 0x000fe20000010000 */
[----:B------:R-:W-:Y:S01]  /*37e0*/  FFMA.FTZ R105, R137, R105, R4 ;  /* 0x0000006989697223 */ /* 0x000fe20000010004 */
[----:B------:R-:W-:Y:S02]  /*37f0*/  LOP3.LUT P6, RZ, R125, 0xff, RZ, 0xc0, !PT ;  /* 0x000000ff7dff7812 */ /* 0x000fe400078cc0ff */
[----:B------:R-:W-:Y:S01]  /*3800*/  FFMA.FTZ R104, R137, R104, R5 ;  /* 0x0000006889687223 */ /* 0x000fe20000010005 */
[----:B------:R-:W-:Y:S01]  /*3810*/  FMUL.FTZ R105, R105, UR13 ;  /* 0x0000000d69697c20 */ /* 0x000fe20008410000 */
[C---:B------:R-:W-:Y:S02]  /*3820*/  LOP3.LUT P5, RZ, R127.reuse, 0xff, RZ, 0xc0, !PT ;  /* 0x000000ff7fff7812 */ /* 0x040fe400078ac0ff */
[----:B------:R-:W-:Y:S01]  /*3830*/  FMUL.FTZ R104, R104, UR13 ;  /* 0x0000000d68687c20 */ /* 0x000fe20008410000 */
[----:B------:R-:W-:Y:S02]  /*3840*/  LOP3.LUT P0, RZ, R127, 0xff00, RZ, 0xc0, !PT ;  /* 0x0000ff007fff7812 */ /* 0x000fe4000780c0ff */
[----:B------:R-:W-:-:S02]  /*3850*/  F2FP.F16.F32.PACK_AB R111, R106, R111 ;  /* 0x0000006f6a6f723e */ /* 0x000fc400000000ff */
[C---:B------:R-:W-:Y:S02]  /*3860*/  FSEL R110, R105.reuse, RZ, P6 ;  /* 0x000000ff696e7208 */ /* 0x040fe40003000000 */
[----:B------:R-:W-:Y:S02]  /*3870*/  FSEL R106, R105, RZ, P5 ;  /* 0x000000ff696a7208 */ /* 0x000fe40002800000 */
[C---:B------:R-:W-:Y:S02]  /*3880*/  FSEL R105, R104.reuse, RZ, P0 ;  /* 0x000000ff68697208 */ /* 0x040fe40000000000 */
[----:B------:R-:W-:Y:S02]  /*3890*/  LOP3.LUT P6, RZ, R125, 0xff00, RZ, 0xc0, !PT ;  /* 0x0000ff007dff7812 */ /* 0x000fe400078cc0ff */
[----:B------:R-:W-:Y:S01]  /*38a0*/  F2FP.F16.F32.PACK_AB R106, R105, R106 ;  /* 0x0000006a696a723e */ /* 0x000fe200000000ff */
[-CC-:B------:R-:W-:Y:S01]  /*38b0*/  FFMA.FTZ R105, R153, R113.reuse, R114.reuse ;  /* 0x0000007199697223 */ /* 0x180fe20000010072 */
[----:B------:R-:W-:Y:S01]  /*38c0*/  FSEL R109, R104, RZ, P6 ;  /* 0x000000ff686d7208 */ /* 0x000fe20003000000 */
[----:B------:R-:W-:Y:S01]  /*38d0*/  FFMA.FTZ R104, R152, R113, R114 ;  /* 0x0000007198687223 */ /* 0x000fe20000010072 */
[----:B------:R-:W-:Y:S01]  /*38e0*/  LOP3.LUT P6, RZ, R124, 0xff0000, RZ, 0xc0, !PT ;  /* 0x00ff00007cff7812 */ /* 0x000fe200078cc0ff */
[----:B------:R-:W-:Y:S01]  /*38f0*/  FADD.FTZ R105, R122, -R105 ;  /* 0x800000697a697221 */ /* 0x000fe20000010000 */
[C---:B------:R-:W-:Y:S01]  /*3900*/  LOP3.LUT P5, RZ, R126.reuse, 0xff0000, RZ, 0xc0, !PT ;  /* 0x00ff00007eff7812 */ /* 0x040fe200078ac0ff */
[----:B------:R-:W-:Y:S01]  /*3910*/  FADD.FTZ R104, R123, -R104 ;  /* 0x800000687b687221 */ /* 0x000fe20000010000 */
[----:B------:R-:W-:Y:S01]  /*3920*/  LOP3.LUT P0, RZ, R126, 0xff000000, RZ, 0xc0, !PT ;  /* 0xff0000007eff7812 */ /* 0x000fe2000780c0ff */
[----:B------:R-:W-:Y:S01]  /*3930*/  FFMA.FTZ R105, R137, R105, R10 ;  /* 0x0000006989697223 */ /* 0x000fe2000001000a */
[----:B------:R-:W-:Y:S01]  /*3940*/  F2FP.F16.F32.PACK_AB R110, R109, R110 ;  /* 0x0000006e6d6e723e */ /* 0x000fe200000000ff */
[----:B------:R-:W-:-:S02]  /*3950*/  FFMA.FTZ R104, R137, R104, R11 ;  /* 0x0000006889687223 */ /* 0x000fc4000001000b */
[----:B------:R-:W-:Y:S02]  /*3960*/  FMUL.FTZ R105, R105, UR13 ;  /* 0x0000000d69697c20 */ /* 0x000fe40008410000 */
[----:B------:R-:W-:-:S03]  /*3970*/  FMUL.FTZ R108, R104, UR13 ;  /* 0x0000000d686c7c20 */ /* 0x000fc60008410000 */
[C---:B------:R-:W-:Y:S02]  /*3980*/  FSEL R109, R105.reuse, RZ, P6 ;  /* 0x000000ff696d7208 */ /* 0x040fe40003000000 */
[----:B------:R-:W-:Y:S02]  /*3990*/  FSEL R105, R105, RZ, P5 ;  /* 0x000000ff69697208 */ /* 0x000fe40002800000 */
[----:B------:R-:W-:Y:S02]  /*39a0*/  FSEL R104, R108, RZ, P0 ;  /* 0x000000ff6c687208 */ /* 0x000fe40000000000 */
[----:B------:R-:W-:Y:S02]  /*39b0*/  LOP3.LUT P6, RZ, R124, 0xff000000, RZ, 0xc0, !PT ;  /* 0xff0000007cff7812 */ /* 0x000fe400078cc0ff */
[----:B------:R-:W-:Y:S01]  /*39c0*/  F2FP.F16.F32.PACK_AB R105, R104, R105 ;  /* 0x000000696869723e */ /* 0x000fe200000000ff */
[----:B------:R-:W-:Y:S01]  /*39d0*/  FFMA.FTZ R104, R146, R113, R114 ;  /* 0x0000007192687223 */ /* 0x000fe20000010072 */
[----:B------:R-:W-:-:S02]  /*39e0*/  FSEL R108, R108, RZ, P6 ;  /* 0x000000ff6c6c7208 */ /* 0x000fc40003000000 */
[----:B------:R-:W-:Y:S01]  /*39f0*/  LOP3.LUT P6, RZ, R124, 0xff00, RZ, 0xc0, !PT ;  /* 0x0000ff007cff7812 */ /* 0x000fe200078cc0ff */
[----:B------:R-:W-:Y:S01]  /*3a00*/  FADD.FTZ R104, R121, -R104 ;  /* 0x8000006879687221 */ /* 0x000fe20000010000 */
[----:B------:R-:W-:Y:S01]  /*3a10*/  F2FP.F16.F32.PACK_AB R109, R108, R109 ;  /* 0x0000006d6c6d723e */ /* 0x000fe200000000ff */
[----:B------:R-:W-:Y:S01]  /*3a20*/  FMUL.FTZ R108, R115, UR13 ;  /* 0x0000000d736c7c20 */ /* 0x000fe20008410000 */
[C---:B------:R-:W-:Y:S01]  /*3a30*/  LOP3.LUT P0, RZ, R126.reuse, 0xff00, RZ, 0xc0, !PT ;  /* 0x0000ff007eff7812 */ /* 0x040fe2000780c0ff */
[----:B------:R-:W-:Y:S01]  /*3a40*/  FFMA.FTZ R104, R137, R104, R9 ;  /* 0x0000006889687223 */ /* 0x000fe20000010009 */
[----:B------:R-:W-:-:S03]  /*3a50*/  LOP3.LUT P5, RZ, R126, 0xff, RZ, 0xc0, !PT ;  /* 0x000000ff7eff7812 */ /* 0x000fc600078ac0ff */
[----:B------:R-:W-:-:S05]  /*3a60*/  FMUL.FTZ R104, R104, UR13 ;  /* 0x0000000d68687c20 */ /* 0x000fca0008410000 */
        /* <DEDUP_REMOVED lines=8> */
.L_x_1578:
[-CC-:B------:R-:W-:Y:S01]  /*3af0*/  FFMA.FTZ R97, R157, R113.reuse, R114.reuse ;  /* 0x000000719d617223 */ /* 0x180fe20000010072 */
[----:B------:R-:W-:Y:S01]  /*3b00*/  FFMA.FTZ R96, R158, R113, R114 ;  /* 0x000000719e607223 */ /* 0x000fe20000010072 */
[----:B------:R-:W-:Y:S02]  /*3b10*/  ISETP.GE.U32.AND P0, PT, R126, RZ, PT ;  /* 0x000000ff7e00720c */ /* 0x000fe40003f06070 */
[----:B------:R-:W-:Y:S01]  /*3b20*/  FADD.FTZ R97, R118, -R97 ;  /* 0x8000006176617221 */ /* 0x000fe20000010000 */
[----:B------:R-:W-:Y:S01]  /*3b30*/  FADD.FTZ R96, R119, -R96 ;  /* 0x8000006077607221 */ /* 0x000fe20000010000 */
[----:B------:R-:W-:Y:S02]  /*3b40*/  LOP3.LUT P5, RZ, R127, 0xff0000, RZ, 0xc0, !PT ;  /* 0x00ff00007fff7812 */ /* 0x000fe400078ac0ff */
[C---:B-----5:R-:W-:Y:S01]  /*3b50*/  FFMA.FTZ R98, R137.reuse, R97, R6 ;  /* 0x0000006189627223 */ /* 0x060fe20000010006 */
[----:B------:R-:W-:Y:S01]  /*3b60*/  FFMA.FTZ R99, R137, R96, R7 ;  /* 0x0000006089637223 */ /* 0x000fe20000010007 */
[----:B------:R-:W-:-:S02]  /*3b70*/  ISETP.GE.U32.AND.EX P6, PT, R127, 0x1000000, PT, P0 ;  /* 0x010000007f00780c */ /* 0x000fc40003fc6100 */
[----:B------:R-:W-:Y:S01]  /*3b80*/  FMUL.FTZ R96, R98, UR13 ;  /* 0x0000000d62607c20 */ /* 0x000fe20008410000 */
[----:B------:R-:W-:Y:S01]  /*3b90*/  ISETP.GE.U32.AND P0, PT, R124, RZ, PT ;  /* 0x000000ff7c00720c */ /* 0x000fe20003f06070 */
[----:B------:R-:W-:-:S03]  /*3ba0*/  FMUL.FTZ R97, R99, UR13 ;  /* 0x0000000d63617c20 */ /* 0x000fc60008410000 */
[C---:B------:R-:W-:Y:S02]  /*3bb0*/  FSEL R107, R96.reuse, RZ, P5 ;  /* 0x000000ff606b7208 */ /* 0x040fe40002800000 */
[C---:B------:R-:W-:Y:S02]  /*3bc0*/  LOP3.LUT P5, RZ, R125.reuse, 0xff0000, RZ, 0xc0, !PT ;  /* 0x00ff00007dff7812 */ /* 0x040fe400078ac0ff */
[----:B------:R-:W-:Y:S02]  /*3bd0*/  ISETP.GE.U32.AND.EX P0, PT, R125, 0x1000000, PT, P0 ;  /* 0x010000007d00780c */ /* 0x000fe40003f06100 */
[----:B------:R-:W-:Y:S02]  /*3be0*/  FSEL R111, R96, RZ, P5 ;  /* 0x000000ff606f7208 */ /* 0x000fe40002800000 */
[C---:B------:R-:W-:Y:S02]  /*3bf0*/  FSEL R96, R97.reuse, RZ, P0 ;  /* 0x000000ff61607208 */ /* 0x040fe40000000000 */
        /* <DEDUP_REMOVED lines=9> */
[----:B------:R-:W-:Y:S01]  /*3c90*/  FFMA.FTZ R96, R137, R97, R4 ;  /* 0x0000006189607223 */ /* 0x000fe20000010004 */
[----:B------:R-:W-:Y:S01]  /*3ca0*/  LOP3.LUT P5, RZ, R127, 0xff, RZ, 0xc0, !PT ;  /* 0x000000ff7fff7812 */ /* 0x000fe200078ac0ff */
[----:B------:R-:W-:-:S02]  /*3cb0*/  FFMA.FTZ R97, R137, R100, R5 ;  /* 0x0000006489617223 */ /* 0x000fc40000010005 */
        /* <DEDUP_REMOVED lines=15> */
[C---:B------:R-:W-:Y:S01]  /*3db0*/  FFMA.FTZ R103, R137.reuse, R100, R11 ;  /* 0x0000006489677223 */ /* 0x040fe2000001000b */
[----:B------:R-:W-:Y:S01]  /*3dc0*/  LOP3.LUT P0, RZ, R126, 0xff000000, RZ, 0xc0, !PT ;  /* 0xff0000007eff7812 */ /* 0x000fe2000780c0ff */
[----:B------:R-:W-:-:S02]  /*3dd0*/  FFMA.FTZ R102, R137, R101, R10 ;  /* 0x0000006589667223 */ /* 0x000fc4000001000a */
        /* <DEDUP_REMOVED lines=8> */
[----:B------:R-:W-:-:S02]  /*3e60*/  LOP3.LUT P6, RZ, R124, 0xff00, RZ, 0xc0, !PT ;  /* 0x0000ff007cff7812 */ /* 0x000fc400078cc0ff */
[----:B------:R-:W-:Y:S01]  /*3e70*/  F2FP.F16.F32.PACK_AB R109, R100, R109 ;  /* 0x0000006d646d723e */ /* 0x000fe200000000ff */
[----:B------:R-:W-:Y:S01]  /*3e80*/  FFMA.FTZ R100, R146, R113, R114 ;  /* 0x0000007192647223 */ /* 0x000fe20000010072 */
[----:B------:R-:W-:Y:S01]  /*3e90*/  FADD.FTZ R115, R120, -R101 ;  /* 0x8000006578737221 */ /* 0x000fe20000010000 */
[----:B------:R-:W-:Y:S02]  /*3ea0*/  F2FP.F16.F32.PACK_AB R105, R104, R105 ;  /* 0x000000696869723e */ /* 0x000fe400000000ff */
[----:B------:R-:W-:Y:S01]  /*3eb0*/  FADD.FTZ R100, R121, -R100 ;  /* 0x8000006479647221 */ /* 0x000fe20000010000 */
[C---:B------:R-:W-:Y:S02]  /*3ec0*/  LOP3.LUT P0, RZ, R126.reuse, 0xff00, RZ, 0xc0, !PT ;  /* 0x0000ff007eff7812 */ /* 0x040fe4000780c0ff */
[----:B------:R-:W-:Y:S01]  /*3ed0*/  LOP3.LUT P5, RZ, R126, 0xff, RZ, 0xc0, !PT ;  /* 0x000000ff7eff7812 */ /* 0x000fe200078ac0ff */
[C---:B------:R-:W-:Y:S01]  /*3ee0*/  FFMA.FTZ R101, R137.reuse, R100, R9 ;  /* 0x0000006489657223 */ /* 0x040fe20000010009 */
[----:B------:R-:W-:-:S03]  /*3ef0*/  FFMA.FTZ R100, R137, R115, R8 ;  /* 0x0000007389647223 */ /* 0x000fc60000010008 */
        /* <DEDUP_REMOVED lines=8> */
[----:B------:R-:W-:-:S07]  /*3f80*/  F2FP.F16.F32.PACK_AB R108, R159, R108 ;  /* 0x0000006c9f6c723e */ /* 0x000fce00000000ff */
.L_x_1574:
[----:B------:R-:W-:Y:S01]  /*3f90*/  ISETP.NE.U32.AND P0, PT, RZ, UR4, PT ;  /* 0x00000004ff007c0c */ /* 0x000fe2000bf05070 */
[----:B------:R-:W0:Y:S03]  /*3fa0*/  LDC.64 R166, c[0x0][0x468] ;  /* 0x00011a00ffa67b82 */ /* 0x000e260000000a00 */
[----:B------:R-:W-:-:S13]  /*3fb0*/  ISETP.NE.AND.EX P0, PT, RZ, UR5, PT, P0 ;  /* 0x00000005ff007c0c */ /* 0x000fda000bf05300 */
[----:B------:R-:W1:Y:S01]  /*3fc0*/  @P0 LDC.64 R162, c[0x0][0x478] ;  /* 0x00011e00ffa20b82 */ /* 0x000e620000000a00 */
[----:B0-----:R-:W-:-:S04]  /*3fd0*/  IMAD.WIDE.U32 R166, R134, 0x10, R166 ;  /* 0x0000001086a67825 */ /* 0x001fc800078e00a6 */
[----:B-1----:R-:W-:-:S05]  /*3fe0*/  @P0 IMAD.WIDE.U32 R162, R134, 0x20, R162 ;  /* 0x0000002086a20825 */ /* 0x002fca00078e00a2 */
[----:B------:R0:W-:Y:S04]  /*3ff0*/  @P0 STG.E.128 desc[UR8][R162.64], R100 ;  /* 0x00000064a2000986 */ /* 0x0001e8000c101d08 */
[----:B------:R0:W-:Y:S01]  /*4000*/  @P0 STG.E.128 desc[UR8][R162.64+0x10], R96 ;  /* 0x00001060a2000986 */ /* 0x0001e2000c101d08 */
[----:B------:R-:W-:-:S03]  /*4010*/  ISETP.NE.U32.AND P0, PT, RZ, UR10, PT ;  /* 0x0000000aff007c0c */ /* 0x000fc6000bf05070 */
[----:B------:R0:W-:Y:S01]  /*4020*/  STG.E.128 desc[UR8][R166.64], R108 ;  /* 0x0000006ca6007986 */ /* 0x0001e2000c101d08 */
[----:B------:R-:W-:-:S13]  /*4030*/  ISETP.NE.AND.EX P0, PT, RZ, UR11, PT, P0 ;  /* 0x0000000bff007c0c */ /* 0x000fda000bf05300 */
[----:B------:R-:W1:Y:S02]  /*4040*/  @P0 LDC.64 R168, c[0x0][0x470] ;  /* 0x00011c00ffa80b82 */ /* 0x000e640000000a00 */
[C---:B-1----:R-:W-:Y:S01]  /*4050*/  @P0 IMAD.WIDE.U32 R168, R134.reuse, 0x10, R168 ;  /* 0x0000001086a80825 */ /* 0x042fe200078e00a8 */
[----:B------:R-:W-:-:S04]  /*4060*/  IADD3 R134, PT, PT, R134, 0x100, RZ ;  /* 0x0000010086867810 */ /* 0x000fc80007ffe0ff */
[----:B------:R0:W-:Y:S03]  /*4070*/  @P0 STG.E.128 desc[UR8][R168.64], R104 ;  /* 0x00000068a8000986 */ /* 0x0001e6000c101d08 */
.L_x_1570:
[----:B------:R-:W-:Y:S05]  /*4080*/  BSYNC.RECONVERGENT B0 ;  /* 0x0000000000007941 */ /* 0x000fea0003800200 */
.L_x_1569:
        /* <DEDUP_REMOVED lines=13> */
[----:B-----5:R-:W-:Y:S01]  /*4160*/  ISETP.GE.U32.AND P6, PT, R128, RZ, PT ;  /* 0x000000ff8000720c */ /* 0x020fe20003fc6070 */
[-CC-:B------:R-:W-:Y:S01]  /*4170*/  FFMA.FTZ R103, R147, R113.reuse, R114.reuse ;  /* 0x0000007193677223 */ /* 0x180fe20000010072 */
[-CC-:B------:R-:W-:Y:S01]  /*4180*/  FFMA.FTZ R101, R143, R113.reuse, R114.reuse ;  /* 0x000000718f657223 */ /* 0x180fe20000010072 */
[----:B------:R-:W-:Y:S01]  /*4190*/  FADD.FTZ R98, R154, -R99 ;  /* 0x800000639a627221 */ /* 0x000fe20000010000 */
[----:B------:R-:W-:Y:S01]  /*41a0*/  ISETP.GE.U32.AND.EX P6, PT, R129, 0x1000000, PT, P6 ;  /* 0x010000008100780c */ /* 0x000fe20003fc6160 */
[----:B------:R-:W-:Y:S01]  /*41b0*/  FADD.FTZ R103, R144, -R103 ;  /* 0x8000006790677221 */ /* 0x000fe20000010000 */
[-CC-:B------:R-:W-:Y:S01]  /*41c0*/  FFMA.FTZ R104, R142, R113.reuse, R114.reuse ;  /* 0x000000718e687223 */ /* 0x180fe20000010072 */
[----:B------:R-:W-:Y:S01]  /*41d0*/  FFMA.FTZ R99, R137, R98, R95 ;  /* 0x0000006289637223 */ /* 0x000fe2000001005f */
[----:B------:R-:W-:Y:S01]  /*41e0*/  FFMA.FTZ R96, R139, R113, R114 ;  /* 0x000000718b607223 */ /* 0x000fe20000010072 */
[----:B------:R-:W-:Y:S01]  /*41f0*/  FFMA.FTZ R98, R137, R103, R94 ;  /* 0x0000006789627223 */ /* 0x000fe2000001005e */
[-CC-:B------:R-:W-:Y:S01]  /*4200*/  FFMA.FTZ R100, R138, R113.reuse, R114.reuse ;  /* 0x000000718a647223 */ /* 0x180fe20000010072 */
[----:B------:R-:W-:Y:S01]  /*4210*/  FMUL.FTZ R102, R99, UR13 ;  /* 0x0000000d63667c20 */ /* 0x000fe20008410000 */
[-CC-:B------:R-:W-:Y:S01]  /*4220*/  FFMA.FTZ R97, R136, R113.reuse, R114.reuse ;  /* 0x0000007188617223 */ /* 0x180fe20000010072 */
[----:B------:R-:W-:Y:S01]  /*4230*/  FFMA.FTZ R113, R135, R113, R114 ;  /* 0x0000007187717223 */ /* 0x000fe20000010072 */
[----:B------:R-:W-:Y:S01]  /*4240*/  FMUL.FTZ R105, R98, UR13 ;  /* 0x0000000d62697c20 */ /* 0x000fe20008410000 */
[----:B------:R-:W-:Y:S01]  /*4250*/  FADD.FTZ R106, R145, -R104 ;  /* 0x80000068916a7221 */ /* 0x000fe20000010000 */
[----:B------:R-:W-:Y:S01]  /*4260*/  FSEL R108, R102, RZ, P6 ;  /* 0x000000ff666c7208 */ /* 0x000fe20003000000 */
[----:B------:R-:W-:Y:S01]  /*4270*/  FADD.FTZ R104, R141, -R100 ;  /* 0x800000648d687221 */ /* 0x000fe20000010000 */
[----:B------:R-:W-:Y:S01]  /*4280*/  ISETP.GE.U32.AND P6, PT, R164, RZ, PT ;  /* 0x000000ffa400720c */ /* 0x000fe20003fc6070 */
[----:B------:R-:W-:Y:S01]  /*4290*/  FADD.FTZ R100, R132, -R97 ;  /* 0x8000006184647221 */ /* 0x000fe20000010000 */
[C---:B------:R-:W-:Y:S01]  /*42a0*/  FFMA.FTZ R97, R137.reuse, R106, R93 ;  /* 0x0000006a89617223 */ /* 0x040fe2000001005d */
[----:B------:R-:W-:Y:S01]  /*42b0*/  FFMA.FTZ R103, R137, R104, R91 ;  /* 0x0000006889677223 */ /* 0x000fe2000001005b */
[----:B------:R-:W-:Y:S01]  /*42c0*/  ISETP.GE.U32.AND.EX P6, PT, R165, 0x1000000, PT, P6 ;  /* 0x01000000a500780c */ /* 0x000fe20003fc6160 */
[----:B------:R-:W-:-:S03]  /*42d0*/  FADD.FTZ R113, R130, -R113 ;  /* 0x8000007182717221 */ /* 0x000fc60000010000 */
[----:B------:R-:W-:Y:S01]  /*42e0*/  FSEL R114, R102, RZ, P6 ;  /* 0x000000ff66727208 */ /* 0x000fe20003000000 */
[----:B------:R-:W-:Y:S01]  /*42f0*/  FADD.FTZ R102, R140, -R101 ;  /* 0x800000658c667221 */ /* 0x000fe20000010000 */
[----:B------:R-:W-:Y:S01]  /*4300*/  LOP3.LUT P6, RZ, R129, 0xff0000, RZ, 0xc0, !PT ;  /* 0x00ff000081ff7812 */ /* 0x000fe200078cc0ff */
[----:B------:R-:W-:Y:S02]  /*4310*/  FADD.FTZ R101, R133, -R96 ;  /* 0x8000006085657221 */ /* 0x000fe40000010000 */
[----:B------:R-:W-:Y:S01]  /*4320*/  FFMA.FTZ R96, R137, R102, R92 ;  /* 0x0000006689607223 */ /* 0x000fe2000001005c */
[----:B------:R-:W-:Y:S01]  /*4330*/  FSEL R111, R105, RZ, P6 ;  /* 0x000000ff696f7208 */ /* 0x000fe20003000000 */
[----:B------:R-:W-:Y:S01]  /*4340*/  FFMA.FTZ R102, R137, R101, R90 ;  /* 0x0000006589667223 */ /* 0x000fe2000001005a */
[----:B------:R-:W-:Y:S01]  /*4350*/  LOP3.LUT P6, RZ, R165, 0xff0000, RZ, 0xc0, !PT ;  /* 0x00ff0000a5ff7812 */ /* 0x000fe200078cc0ff */
[----:B------:R-:W-:Y:S01]  /*4360*/  FMUL.FTZ R104, R96, UR13 ;  /* 0x0000000d60687c20 */ /* 0x000fe20008410000 */
[C---:B------:R-:W-:Y:S01]  /*4370*/  FFMA.FTZ R101, R137.reuse, R100, R89 ;  /* 0x0000006489657223 */ /* 0x040fe20000010059 */
[----:B------:R-:W-:Y:S01]  /*4380*/  FFMA.FTZ R100, R137, R113, R88 ;  /* 0x0000007189647223 */ /* 0x000fe20000010058 */
[----:B------:R-:W-:-:S02]  /*4390*/  FSEL R107, R105, RZ, P6 ;  /* 0x000000ff696b7208 */ /* 0x000fc40003000000 */
[----:B------:R-:W-:Y:S02]  /*43a0*/  LOP3.LUT P6, RZ, R129, 0xff, RZ, 0xc0, !PT ;  /* 0x000000ff81ff7812 */ /* 0x000fe400078cc0ff */
[----:B------:R-:W-:Y:S02]  /*43b0*/  F2FP.F16.F32.PACK_AB R107, R114, R107 ;  /* 0x0000006b726b723e */ /* 0x000fe400000000ff */
[----:B------:R-:W-:Y:S02]  /*43c0*/  FSEL R110, R104, RZ, P6 ;  /* 0x000000ff686e7208 */ /* 0x000fe40003000000 */
[----:B------:R-:W-:Y:S02]  /*43d0*/  LOP3.LUT P6, RZ, R165, 0xff, RZ, 0xc0, !PT ;  /* 0x000000ffa5ff7812 */ /* 0x000fe400078cc0ff */
[----:B------:R-:W-:Y:S02]  /*43e0*/  F2FP.F16.F32.PACK_AB R111, R108, R111 ;  /* 0x0000006f6c6f723e */ /* 0x000fe400000000ff */
[----:B------:R-:W-:Y:S01]  /*43f0*/  FSEL R106, R104, RZ, P6 ;  /* 0x000000ff686a7208 */ /* 0x000fe20003000000 */
[----:B------:R-:W-:Y:S01]  /*4400*/  FMUL.FTZ R104, R97, UR13 ;  /* 0x0000000d61687c20 */ /* 0x000fe20008410000 */
[----:B------:R-:W-:-:S04]  /*4410*/  LOP3.LUT P6, RZ, R129, 0xff00, RZ, 0xc0, !PT ;  /* 0x0000ff0081ff7812 */ /* 0x000fc800078cc0ff */
[C---:B------:R-:W-:Y:S02]  /*4420*/  FSEL R113, R104.reuse, RZ, P6 ;  /* 0x000000ff68717208 */ /* 0x040fe40003000000 */
[----:B------:R-:W-:Y:S02]  /*4430*/  LOP3.LUT P6, RZ, R165, 0xff00, RZ, 0xc0, !PT ;  /* 0x0000ff00a5ff7812 */ /* 0x000fe400078cc0ff */
[----:B------:R-:W-:Y:S02]  /*4440*/  F2FP.F16.F32.PACK_AB R110, R113, R110 ;  /* 0x0000006e716e723e */ /* 0x000fe400000000ff */
[----:B------:R-:W-:Y:S01]  /*4450*/  FSEL R105, R104, RZ, P6 ;  /* 0x000000ff68697208 */ /* 0x000fe20003000000 */
[----:B------:R-:W-:Y:S01]  /*4460*/  FMUL.FTZ R104, R102, UR13 ;  /* 0x0000000d66687c20 */ /* 0x000fe20008410000 */
[----:B------:R-:W-:Y:S02]  /*4470*/  LOP3.LUT P6, RZ, R128, 0xff0000, RZ, 0xc0, !PT ;  /* 0x00ff000080ff7812 */ /* 0x000fe400078cc0ff */
[----:B------:R-:W-:-:S02]  /*4480*/  F2FP.F16.F32.PACK_AB R106, R105, R106 ;  /* 0x0000006a696a723e */ /* 0x000fc400000000ff */
[----:B------:R-:W-:Y:S02]  /*4490*/  FSEL R109, R104, RZ, P6 ;  /* 0x000000ff686d7208 */ /* 0x000fe40003000000 */
[----:B------:R-:W-:-:S04]  /*44a0*/  LOP3.LUT P6, RZ, R164, 0xff0000, RZ, 0xc0, !PT ;  /* 0x00ff0000a4ff7812 */ /* 0x000fc800078cc0ff */
[----:B------:R-:W-:Y:S01]  /*44b0*/  FSEL R105, R104, RZ, P6 ;  /* 0x000000ff68697208 */ /* 0x000fe20003000000 */
[----:B------:R-:W-:Y:S01]  /*44c0*/  FMUL.FTZ R104, R103, UR13 ;  /* 0x0000000d67687c20 */ /* 0x000fe20008410000 */
[----:B------:R-:W-:-:S04]  /*44d0*/  LOP3.LUT P6, RZ, R128, 0xff000000, RZ, 0xc0, !PT ;  /* 0xff00000080ff7812 */ /* 0x000fc800078cc0ff */
[----:B------:R-:W-:Y:S02]  /*44e0*/  FSEL R114, R104, RZ, P6 ;  /* 0x000000ff68727208 */ /* 0x000fe40003000000 */
        /* <DEDUP_REMOVED lines=14> */
[----:B------:R-:W-:-:S04]  /*45d0*/  FSEL R104, R104, RZ, P6 ;  /* 0x000000ff68687208 */ /* 0x000fc80003000000 */
[----:B------:R-:W-:Y:S01]  /*45e0*/  F2FP.F16.F32.PACK_AB R104, R115, R104 ;  /* 0x000000687368723e */ /* 0x000fe200000000ff */
[----:B------:R-:W-:Y:S06]  /*45f0*/  BRA `(.L_x_1584) ;  /* 0x0000001c001c7947 */ /* 0x000fec0003800000 */
.L_x_1583:
[-CC-:B0-----:R-:W-:Y:S01]  /*4600*/  FFMA.FTZ R105, R147, R113.reuse, R114.reuse ;  /* 0x0000007193697223 */ /* 0x181fe20000010072 */
[----:B-----5:R-:W-:Y:S01]  /*4610*/  LOP3.LUT P6, RZ, R129, 0xff0000, RZ, 0xc0, !PT ;  /* 0x00ff000081ff7812 */ /* 0x020fe200078cc0ff */
[-CC-:B------:R-:W-:Y:S01]  /*4620*/  FFMA.FTZ R107, R160, R113.reuse, R114.reuse ;  /* 0x00000071a06b7223 */ /* 0x180fe20000010072 */
[-CC-:B------:R-:W-:Y:S01]  /*4630*/  FFMA.FTZ R110, R142, R113.reuse, R114.reuse ;  /* 0x000000718e6e7223 */ /* 0x180fe20000010072 */
[----:B------:R-:W-:Y:S01]  /*4640*/  FADD.FTZ R105, R144, -R105 ;  /* 0x8000006990697221 */ /* 0x000fe20000010000 */
[-CC-:B------:R-:W-:Y:S01]  /*4650*/  FFMA.FTZ R106, R138, R113.reuse, R114.reuse ;  /* 0x000000718a6a7223 */ /* 0x180fe20000010072 */
[----:B------:R-:W-:Y:S01]  /*4660*/  FADD.FTZ R104, R154, -R107 ;  /* 0x8000006b9a687221 */ /* 0x000fe20000010000 */
[----:B------:R-:W-:Y:S01]  /*4670*/  FFMA.FTZ R107, R143, R113, R114 ;  /* 0x000000718f6b7223 */ /* 0x000fe20000010072 */
[----:B------:R-:W-:Y:S01]  /*4680*/  FFMA.FTZ R105, R137, R105, R94 ;  /* 0x0000006989697223 */ /* 0x000fe2000001005e */
[----:B------:R-:W-:Y:S01]  /*4690*/  FADD.FTZ R110, R145, -R110 ;  /* 0x8000006e916e7221 */ /* 0x000fe20000010000 */
[----:B------:R-:W-:Y:S01]  /*46a0*/  FFMA.FTZ R104, R137, R104, R95 ;  /* 0x0000006889687223 */ /* 0x000fe2000001005f */
[----:B------:R-:W-:Y:S01]  /*46b0*/  FADD.FTZ R106, R141, -R106 ;  /* 0x8000006a8d6a7221 */ /* 0x000fe20000010000 */
[----:B------:R-:W-:Y:S01]  /*46c0*/  FMUL.FTZ R105, R105, UR13 ;  /* 0x0000000d69697c20 */ /* 0x000fe20008410000 */
[----:B------:R-:W-:Y:S01]  /*46d0*/  FFMA.FTZ R109, R137, R110, R93 ;  /* 0x0000006e896d7223 */ /* 0x000fe2000001005d */
[----:B------:R-:W-:Y:S01]  /*46e0*/  FMUL.FTZ R108, R104, UR13 ;  /* 0x0000000d686c7c20 */ /* 0x000fe20008410000 */
[----:B------:R-:W-:Y:S01]  /*46f0*/  FFMA.FTZ R104, R139, R113, R114 ;  /* 0x000000718b687223 */ /* 0x000fe20000010072 */
[----:B------:R-:W-:Y:S01]  /*4700*/  FFMA.FTZ R106, R137, R106, R91 ;  /* 0x0000006a896a7223 */ /* 0x000fe2000001005b */
[----:B------:R-:W-:Y:S01]  /*4710*/  FSEL R111, R105, RZ, P6 ;  /* 0x000000ff696f7208 */ /* 0x000fe20003000000 */
[----:B------:R-:W-:Y:S01]  /*4720*/  FMUL.FTZ R109, R109, UR13 ;  /* 0x0000000d6d6d7c20 */ /* 0x000fe20008410000 */
[----:B------:R-:W-:-:S04]  /*4730*/  LOP3.LUT P6, RZ, R165, 0xff0000, RZ, 0xc0, !PT ;  /* 0x00ff0000a5ff7812 */ /* 0x000fc800078cc0ff */
[----:B------:R-:W-:Y:S01]  /*4740*/  FSEL R115, R105, RZ, P6 ;  /* 0x000000ff69737208 */ /* 0x000fe20003000000 */
[-CC-:B------:R-:W-:Y:S01]  /*4750*/  FFMA.FTZ R105, R136, R113.reuse, R114.reuse ;  /* 0x0000007188697223 */ /* 0x180fe20000010072 */
[----:B------:R-:W-:Y:S01]  /*4760*/  ISETP.GE.U32.AND P6, PT, R128, RZ, PT ;  /* 0x000000ff8000720c */ /* 0x000fe20003fc6070 */
[----:B------:R-:W-:-:S03]  /*4770*/  FFMA.FTZ R113, R135, R113, R114 ;  /* 0x0000007187717223 */ /* 0x000fc60000010072 */
[----:B------:R-:W-:Y:S01]  /*4780*/  ISETP.GE.U32.AND.EX P6, PT, R129, 0x1000000, PT, P6 ;  /* 0x010000008100780c */ /* 0x000fe20003fc6160 */
[----:B------:R-:W-:-:S03]  /*4790*/  FADD.FTZ R113, R130, -R113 ;  /* 0x8000007182717221 */ /* 0x000fc60000010000 */
[----:B------:R-:W-:Y:S01]  /*47a0*/  FSEL R162, R108, RZ, P6 ;  /* 0x000000ff6ca27208 */ /* 0x000fe20003000000 */
[----:B------:R-:W-:Y:S01]  /*47b0*/  FFMA.FTZ R113, R137, R113, R88 ;  /* 0x0000007189717223 */ /* 0x000fe20000010058 */
[----:B------:R-:W-:Y:S02]  /*47c0*/  ISETP.GE.U32.AND P6, PT, R164, RZ, PT ;  /* 0x000000ffa400720c */ /* 0x000fe40003fc6070 */
[----:B------:R-:W-:Y:S01]  /*47d0*/  F2FP.F16.F32.PACK_AB R111, R162, R111 ;  /* 0x0000006fa26f723e */ /* 0x000fe200000000ff */
[----:B------:R-:W-:Y:S01]  /*47e0*/  FMUL.FTZ R113, R113, UR13 ;  /* 0x0000000d71717c20 */ /* 0x000fe20008410000 */
[----:B------:R-:W-:-:S04]  /*47f0*/  ISETP.GE.U32.AND.EX P6, PT, R165, 0x1000000, PT, P6 ;  /* 0x01000000a500780c */ /* 0x000fc80003fc6160 */
[----:B------:R-:W-:Y:S01]  /*4800*/  FSEL R166, R108, RZ, P6 ;  /* 0x000000ff6ca67208 */ /* 0x000fe20003000000 */
[----:B------:R-:W-:Y:S01]  /*4810*/  FADD.FTZ R108, R140, -R107 ;  /* 0x8000006b8c6c7221 */ /* 0x000fe20000010000 */
[----:B------:R-:W-:Y:S01]  /*4820*/  LOP3.LUT P6, RZ, R129, 0xff, RZ, 0xc0, !PT ;  /* 0x000000ff81ff7812 */ /* 0x000fe200078cc0ff */
[----:B------:R-:W-:Y:S01]  /*4830*/  FADD.FTZ R107, R133, -R104 ;  /* 0x80000068856b7221 */ /* 0x000fe20000010000 */
[----:B------:R-:W-:Y:S01]  /*4840*/  FADD.FTZ R104, R132, -R105 ;  /* 0x8000006984687221 */ /* 0x000fe20000010000 */
[C---:B------:R-:W-:Y:S02]  /*4850*/  FFMA.FTZ R108, R137.reuse, R108, R92 ;  /* 0x0000006c896c7223 */ /* 0x040fe4000001005c */
[C---:B------:R-:W-:Y:S01]  /*4860*/  FFMA.FTZ R105, R137.reuse, R107, R90 ;  /* 0x0000006b89697223 */ /* 0x040fe2000001005a */
[----:B------:R-:W-:Y:S01]  /*4870*/  F2FP.F16.F32.PACK_AB R107, R166, R115 ;  /* 0x00000073a66b723e */ /* 0x000fe200000000ff */
[----:B------:R-:W-:Y:S01]  /*4880*/  FMUL.FTZ R108, R108, UR13 ;  /* 0x0000000d6c6c7c20 */ /* 0x000fe20008410000 */
[----:B------:R-:W-:Y:S01]  /*4890*/  FFMA.FTZ R104, R137, R104, R89 ;  /* 0x0000006889687223 */ /* 0x000fe20000010059 */
[----:B------:R-:W-:-:S03]  /*48a0*/  FMUL.FTZ R105, R105, UR13 ;  /* 0x0000000d69697c20 */ /* 0x000fc60008410000 */
[----:B------:R-:W-:Y:S01]  /*48b0*/  FSEL R110, R108, RZ, P6 ;  /* 0x000000ff6c6e7208 */ /* 0x000fe20003000000 */
[----:B------:R-:W-:Y:S01]  /*48c0*/  FMUL.FTZ R104, R104, UR13 ;  /* 0x0000000d68687c20 */ /* 0x000fe20008410000 */
[----:B------:R-:W-:-:S04]  /*48d0*/  LOP3.LUT P6, RZ, R165, 0xff, RZ, 0xc0, !PT ;  /* 0x000000ffa5ff7812 */ /* 0x000fc800078cc0ff */
[----:B------:R-:W-:Y:S01]  /*48e0*/  FSEL R114, R108, RZ, P6 ;  /* 0x000000ff6c727208 */ /* 0x000fe20003000000 */
[----:B------:R-:W-:Y:S01]  /*48f0*/  FMUL.FTZ R108, R106, UR13 ;  /* 0x0000000d6a6c7c20 */ /* 0x000fe20008410000 */
[----:B------:R-:W-:-:S04]  /*4900*/  LOP3.LUT P6, RZ, R129, 0xff00, RZ, 0xc0, !PT ;  /* 0x0000ff0081ff7812 */ /* 0x000fc800078cc0ff */
[----:B------:R-:W-:Y:S02]  /*4910*/  FSEL R115, R109, RZ, P6 ;  /* 0x000000ff6d737208 */ /* 0x000fe40003000000 */
[----:B------:R-:W-:Y:S02]  /*4920*/  LOP3.LUT P6, RZ, R165, 0xff00, RZ, 0xc0, !PT ;  /* 0x0000ff00a5ff7812 */ /* 0x000fe400078cc0ff */
[----:B------:R-:W-:Y:S02]  /*4930*/  F2FP.F16.F32.PACK_AB R110, R115, R110 ;  /* 0x0000006e736e723e */ /* 0x000fe400000000ff */
[----:B------:R-:W-:Y:S02]  /*4940*/  FSEL R137, R109, RZ, P6 ;  /* 0x000000ff6d897208 */ /* 0x000fe40003000000 */
[----:B------:R-:W-:Y:S02]  /*4950*/  LOP3.LUT P6, RZ, R128, 0xff0000, RZ, 0xc0, !PT ;  /* 0x00ff000080ff7812 */ /* 0x000fe400078cc0ff */
[----:B------:R-:W-:-:S02]  /*4960*/  F2FP.F16.F32.PACK_AB R106, R137, R114 ;  /* 0x00000072896a723e */ /* 0x000fc400000000ff */
[----:B------:R-:W-:Y:S02]  /*4970*/  FSEL R109, R105, RZ, P6 ;  /* 0x000000ff696d7208 */ /* 0x000fe40003000000 */
[----:B------:R-:W-:-:S04]  /*4980*/  LOP3.LUT P6, RZ, R164, 0xff0000, RZ, 0xc0, !PT ;  /* 0x00ff0000a4ff7812 */ /* 0x000fc800078cc0ff */
        /* <DEDUP_REMOVED lines=15> */
[----:B------:R-:W-:-:S04]  /*4a80*/  FSEL R104, R113, RZ, P6 ;  /* 0x000000ff71687208 */ /* 0x000fc80003000000 */
[----:B------:R-:W-:Y:S01]  /*4a90*/  F2FP.F16.F32.PACK_AB R104, R137, R104 ;  /* 0x000000688968723e */ /* 0x000fe200000000ff */
[----:B------:R-:W-:Y:S06]  /*4aa0*/  BRA `(.L_x_1584) ;  /* 0x0000001400f07947 */ /* 0x000fec0003800000 */
.L_x_1582:
[----:B0-----:R-:W0:Y:S02]  /*4ab0*/  LDC.64 R104, c[0x0][0x478] ;  /* 0x00011e00ff687b82 */ /* 0x001e240000000a00 */
[----:B0-----:R-:W-:-:S04]  /*4ac0*/  ISETP.NE.U32.AND P5, PT, R104, RZ, PT ;  /* 0x000000ff6800720c */ /* 0x001fc80003fa5070 */
[----:B------:R-:W-:-:S13]  /*4ad0*/  ISETP.NE.AND.EX P5, PT, R105, RZ, PT, P5 ;  /* 0x000000ff6900720c */ /* 0x000fda0003fa5350 */
[----:B------:R-:W-:Y:S05]  /*4ae0*/  @!P5 BRA `(.L_x_1585) ;  /* 0x00000004002cd947 */ /* 0x000fea0003800000 */
[-CC-:B------:R-:W-:Y:S01]  /*4af0*/  FFMA.FTZ R99, R160, R113.reuse, R114.reuse ;  /* 0x00000071a0637223 */ /* 0x180fe20000010072 */
[----:B-----5:R-:W-:Y:S01]  /*4b00*/  ISETP.GE.U32.AND P6, PT, R128, RZ, PT ;  /* 0x000000ff8000720c */ /* 0x020fe20003fc6070 */
[-CC-:B------:R-:W-:Y:S01]  /*4b10*/  FFMA.FTZ R103, R147, R113.reuse, R114.reuse ;  /* 0x0000007193677223 */ /* 0x180fe20000010072 */
[-CC-:B------:R-:W-:Y:S01]  /*4b20*/  FFMA.FTZ R101, R143, R113.reuse, R114.reuse ;  /* 0x000000718f657223 */ /* 0x180fe20000010072 */
[----:B------:R-:W-:Y:S01]  /*4b30*/  FADD.FTZ R96, R154, -R99 ;  /* 0x800000639a607221 */ /* 0x000fe20000010000 */
[----:B------:R-:W-:Y:S01]  /*4b40*/  ISETP.GE.U32.AND.EX P6, PT, R129, 0x1000000, PT, P6 ;  /* 0x010000008100780c */ /* 0x000fe20003fc6160 */
[----:B------:R-:W-:Y:S01]  /*4b50*/  FADD.FTZ R98, R144, -R103 ;  /* 0x8000006790627221 */ /* 0x000fe20000010000 */
[-CC-:B------:R-:W-:Y:S01]  /*4b60*/  FFMA.FTZ R110, R138, R113.reuse, R114.reuse ;  /* 0x000000718a6e7223 */ /* 0x180fe20000010072 */
[C---:B------:R-:W-:Y:S01]  /*4b70*/  FMUL.FTZ R99, R137.reuse, R96 ;  /* 0x0000006089637220 */ /* 0x040fe20000410000 */
[-CC-:B------:R-:W-:Y:S01]  /*4b80*/  FFMA.FTZ R97, R136, R113.reuse, R114.reuse ;  /* 0x0000007188617223 */ /* 0x180fe20000010072 */
[----:B------:R-:W-:Y:S01]  /*4b90*/  FMUL.FTZ R98, R137, R98 ;  /* 0x0000006289627220 */ /* 0x000fe20000410000 */
[-CC-:B------:R-:W-:Y:S01]  /*4ba0*/  FFMA.FTZ R102, R142, R113.reuse, R114.reuse ;  /* 0x000000718e667223 */ /* 0x180fe20000010072 */
[----:B------:R-:W-:Y:S01]  /*4bb0*/  FMUL.FTZ R96, R99, UR13 ;  /* 0x0000000d63607c20 */ /* 0x000fe20008410000 */
[-CC-:B------:R-:W-:Y:S01]  /*4bc0*/  FFMA.FTZ R100, R139, R113.reuse, R114.reuse ;  /* 0x000000718b647223 */ /* 0x180fe20000010072 */
[----:B------:R-:W-:Y:S01]  /*4bd0*/  FMUL.FTZ R104, R98, UR13 ;  /* 0x0000000d62687c20 */ /* 0x000fe20008410000 */
[----:B------:R-:W-:Y:S01]  /*4be0*/  FFMA.FTZ R113, R135, R113, R114 ;  /* 0x0000007187717223 */ /* 0x000fe20000010072 */
[----:B------:R-:W-:Y:S01]  /*4bf0*/  FADD.FTZ R114, R141, -R110 ;  /* 0x8000006e8d727221 */ /* 0x000fe20000010000 */
[----:B------:R-:W-:Y:S01]  /*4c00*/  FSEL R108, R96, RZ, P6 ;  /* 0x000000ff606c7208 */ /* 0x000fe20003000000 */
[----:B------:R-:W-:Y:S01]  /*4c10*/  FADD.FTZ R110, R132, -R97 ;  /* 0x80000061846e7221 */ /* 0x000fe20000010000 */
[----:B------:R-:W-:Y:S01]  /*4c20*/  ISETP.GE.U32.AND P6, PT, R164, RZ, PT ;  /* 0x000000ffa400720c */ /* 0x000fe20003fc6070 */
[----:B------:R-:W-:Y:S01]  /*4c30*/  FADD.FTZ R162, R145, -R102 ;  /* 0x8000006691a27221 */ /* 0x000fe20000010000 */
[----:B------:R-:W-:Y:S01]  /*4c40*/  FADD.FTZ R102, R133, -R100 ;  /* 0x8000006485667221 */ /* 0x000fe20000010000 */
[----:B------:R-:W-:Y:S01]  /*4c50*/  FADD.FTZ R100, R130, -R113 ;  /* 0x8000007182647221 */ /* 0x000fe20000010000 */
[----:B------:R-:W-:Y:S01]  /*4c60*/  ISETP.GE.U32.AND.EX P6, PT, R165, 0x1000000, PT, P6 ;  /* 0x01000000a500780c */ /* 0x000fe20003fc6160 */
[C---:B------:R-:W-:Y:S01]  /*4c70*/  FMUL.FTZ R97, R137.reuse, R162 ;  /* 0x000000a289617220 */ /* 0x040fe20000410000 */
[C---:B------:R-:W-:Y:S01]  /*4c80*/  FMUL.FTZ R102, R137.reuse, R102 ;  /* 0x0000006689667220 */ /* 0x040fe20000410000 */
[----:B------:R-:W-:Y:S01]  /*4c90*/  FMUL.FTZ R103, R137, R114 ;  /* 0x0000007289677220 */ /* 0x000fe20000410000 */
[----:B------:R-:W-:Y:S01]  /*4ca0*/  FSEL R106, R96, RZ, P6 ;  /* 0x000000ff606a7208 */ /* 0x000fe20003000000 */
[----:B------:R-:W-:Y:S01]  /*4cb0*/  FADD.FTZ R96, R140, -R101 ;  /* 0x800000658c607221 */ /* 0x000fe20000010000 */
[----:B------:R-:W-:Y:S01]  /*4cc0*/  LOP3.LUT P6, RZ, R129, 0xff0000, RZ, 0xc0, !PT ;  /* 0x00ff000081ff7812 */ /* 0x000fe200078cc0ff */
[C---:B------:R-:W-:Y:S01]  /*4cd0*/  FMUL.FTZ R101, R137.reuse, R110 ;  /* 0x0000006e89657220 */ /* 0x040fe20000410000 */
[C---:B------:R-:W-:Y:S01]  /*4ce0*/  FMUL.FTZ R100, R137.reuse, R100 ;  /* 0x0000006489647220 */ /* 0x040fe20000410000 */
[----:B------:R-:W-:Y:S01]  /*4cf0*/  FMUL.FTZ R96, R137, R96 ;  /* 0x0000006089607220 */ /* 0x000fe20000410000 */
[----:B------:R-:W-:-:S02]  /*4d00*/  FSEL R111, R104, RZ, P6 ;  /* 0x000000ff686f7208 */ /* 0x000fc40003000000 */
[----:B------:R-:W-:Y:S02]  /*4d10*/  LOP3.LUT P6, RZ, R165, 0xff0000, RZ, 0xc0, !PT ;  /* 0x00ff0000a5ff7812 */ /* 0x000fe400078cc0ff */
[----:B------:R-:W-:Y:S02]  /*4d20*/  F2FP.F16.F32.PACK_AB R111, R108, R111 ;  /* 0x0000006f6c6f723e */ /* 0x000fe400000000ff */
[----:B------:R-:W-:Y:S01]  /*4d30*/  FSEL R107, R104, RZ, P6 ;  /* 0x000000ff686b7208 */ /* 0x000fe20003000000 */
[----:B------:R-:W-:Y:S01]  /*4d40*/  FMUL.FTZ R104, R96, UR13 ;  /* 0x0000000d60687c20 */ /* 0x000fe20008410000 */
[----:B------:R-:W-:Y:S02]  /*4d50*/  LOP3.LUT P6, RZ, R129, 0xff, RZ, 0xc0, !PT ;  /* 0x000000ff81ff7812 */ /* 0x000fe400078cc0ff */
[----:B------:R-:W-:Y:S02]  /*4d60*/  F2FP.F16.F32.PACK_AB R107, R106, R107 ;  /* 0x0000006b6a6b723e */ /* 0x000fe400000000ff */
[----:B------:R-:W-:-:S02]  /*4d70*/  FSEL R110, R104, RZ, P6 ;  /* 0x000000ff686e7208 */ /* 0x000fc40003000000 */
[----:B------:R-:W-:-:S04]  /*4d80*/  LOP3.LUT P6, RZ, R165, 0xff, RZ, 0xc0, !PT ;  /* 0x000000ffa5ff7812 */ /* 0x000fc800078cc0ff */
        /* <DEDUP_REMOVED lines=33> */
.L_x_1585:
[-CC-:B------:R-:W-:Y:S01]  /*4fa0*/  FFMA.FTZ R105, R147, R113.reuse, R114.reuse ;  /* 0x0000007193697223 */ /* 0x180fe20000010072 */
[----:B-----5:R-:W-:Y:S01]  /*4fb0*/  LOP3.LUT P6, RZ, R129, 0xff0000, RZ, 0xc0, !PT ;  /* 0x00ff000081ff7812 */ /* 0x020fe200078cc0ff */
[-CC-:B------:R-:W-:Y:S01]  /*4fc0*/  FFMA.FTZ R107, R143, R113.reuse, R114.reuse ;  /* 0x000000718f6b7223 */ /* 0x180fe20000010072 */
[-CC-:B------:R-:W-:Y:S01]  /*4fd0*/  FFMA.FTZ R108, R142, R113.reuse, R114.reuse ;  /* 0x000000718e6c7223 */ /* 0x180fe20000010072 */
[----:B------:R-:W-:Y:S01]  /*4fe0*/  FADD.FTZ R104, R144, -R105 ;  /* 0x8000006990687221 */ /* 0x000fe20000010000 */
[-C--:B------:R-:W-:Y:S02]  /*4ff0*/  FFMA.FTZ R105, R160, R113.reuse, R114 ;  /* 0x00000071a0697223 */ /* 0x080fe40000010072 */
[----:B------:R-:W-:Y:S01]  /*5000*/  FADD.FTZ R162, R145, -R108 ;  /* 0x8000006c91a27221 */ /* 0x000fe20000010000 */
[C---:B------:R-:W-:Y:S01]  /*5010*/  FMUL.FTZ R104, R137.reuse, R104 ;  /* 0x0000006889687220 */ /* 0x040fe20000410000 */
[----:B------:R-:W-:Y:S01]  /*5020*/  FADD.FTZ R106, R154, -R105 ;  /* 0x800000699a6a7221 */ /* 0x000fe20000010000 */
[----:B------:R-:W-:Y:S01]  /*5030*/  FFMA.FTZ R105, R136, R113, R114 ;  /* 0x0000007188697223 */ /* 0x000fe20000010072 */
[C---:B------:R-:W-:Y:S01]  /*5040*/  FMUL.FTZ R162, R137.reuse, R162 ;  /* 0x000000a289a27220 */ /* 0x040fe20000410000 */
[----:B------:R-:W-:Y:S01]  /*5050*/  FMUL.FTZ R104, R104, UR13 ;  /* 0x0000000d68687c20 */ /* 0x000fe20008410000 */
[----:B------:R-:W-:-:S02]  /*5060*/  FMUL.FTZ R106, R137, R106 ;  /* 0x0000006a896a7220 */ /* 0x000fc40000410000 */
[----:B------:R-:W-:Y:S02]  /*5070*/  FMUL.FTZ R162, R162, UR13 ;  /* 0x0000000da2a27c20 */ /* 0x000fe40008410000 */
[----:B------:R-:W-:Y:S01]  /*5080*/  FSEL R111, R104, RZ, P6 ;  /* 0x000000ff686f7208 */ /* 0x000fe20003000000 */
[----:B------:R-:W-:Y:S01]  /*5090*/  FMUL.FTZ R110, R106, UR13 ;  /* 0x0000000d6a6e7c20 */ /* 0x000fe20008410000 */
[----:B------:R-:W-:Y:S01]  /*50a0*/  LOP3.LUT P6, RZ, R165, 0xff0000, RZ, 0xc0, !PT ;  /* 0x00ff0000a5ff7812 */ /* 0x000fe200078cc0ff */
[----:B------:R-:W-:-:S03]  /*50b0*/  FFMA.FTZ R106, R138, R113, R114 ;  /* 0x000000718a6a7223 */ /* 0x000fc60000010072 */
[----:B------:R-:W-:Y:S01]  /*50c0*/  FSEL R109, R104, RZ, P6 ;  /* 0x000000ff686d7208 */ /* 0x000fe20003000000 */
[-CC-:B------:R-:W-:Y:S01]  /*50d0*/  FFMA.FTZ R104, R139, R113.reuse, R114.reuse ;  /* 0x000000718b687223 */ /* 0x180fe20000010072 */
[----:B------:R-:W-:Y:S01]  /*50e0*/  ISETP.GE.U32.AND P6, PT, R128, RZ, PT ;  /* 0x000000ff8000720c */ /* 0x000fe20003fc6070 */
[----:B------:R-:W-:Y:S01]  /*50f0*/  FFMA.FTZ R113, R135, R113, R114 ;  /* 0x0000007187717223 */ /* 0x000fe20000010072 */
[----:B------:R-:W-:Y:S01]  /*5100*/  FADD.FTZ R114, R140, -R107 ;  /* 0x8000006b8c727221 */ /* 0x000fe20000010000 */
[----:B------:R-:W-:Y:S01]  /*5110*/  FADD.FTZ R108, R133, -R104 ;  /* 0x80000068856c7221 */ /* 0x000fe20000010000 */
[----:B------:R-:W-:Y:S01]  /*5120*/  ISETP.GE.U32.AND.EX P6, PT, R129, 0x1000000, PT, P6 ;  /* 0x010000008100780c */ /* 0x000fe20003fc6160 */
[----:B------:R-:W-:Y:S01]  /*5130*/  FADD.FTZ R104, R130, -R113 ;  /* 0x8000007182687221 */ /* 0x000fe20000010000 */
[C---:B------:R-:W-:Y:S01]  /*5140*/  FMUL.FTZ R114, R137.reuse, R114 ;  /* 0x0000007289727220 */ /* 0x040fe20000410000 */
[C---:B------:R-:W-:Y:S01]  /*5150*/  FMUL.FTZ R108, R137.reuse, R108 ;  /* 0x0000006c896c7220 */ /* 0x040fe20000410000 */
[----:B------:R-:W-:Y:S01]  /*5160*/  FSEL R168, R110, RZ, P6 ;  /* 0x000000ff6ea87208 */ /* 0x000fe20003000000 */
[----:B------:R-:W-:Y:S01]  /*5170*/  FMUL.FTZ R104, R137, R104 ;  /* 0x0000006889687220 */ /* 0x000fe20000410000 */
[----:B------:R-:W-:Y:S01]  /*5180*/  ISETP.GE.U32.AND P6, PT, R164, RZ, PT ;  /* 0x000000ffa400720c */ /* 0x000fe20003fc6070 */
[----:B------:R-:W-:Y:S01]  /*5190*/  FMUL.FTZ R114, R114, UR13 ;  /* 0x0000000d72727c20 */ /* 0x000fe20008410000 */
[----:B------:R-:W-:Y:S01]  /*51a0*/  FMUL.FTZ R108, R108, UR13 ;  /* 0x0000000d6c6c7c20 */ /* 0x000fe20008410000 */
[----:B------:R-:W-:Y:S01]  /*51b0*/  FMUL.FTZ R104, R104, UR13 ;  /* 0x0000000d68687c20 */ /* 0x000fe20008410000 */
[----:B------:R-:W-:-:S02]  /*51c0*/  ISETP.GE.U32.AND.EX P6, PT, R165, 0x1000000, PT, P6 ;  /* 0x01000000a500780c */ /* 0x000fc40003fc6160 */
[----:B------:R-:W-:Y:S02]  /*51d0*/  F2FP.F16.F32.PACK_AB R111, R168, R111 ;  /* 0x0000006fa86f723e */ /* 0x000fe400000000ff */
[----:B------:R-:W-:Y:S01]  /*51e0*/  FSEL R166, R110, RZ, P6 ;  /* 0x000000ff6ea67208 */ /* 0x000fe20003000000 */
[----:B------:R-:W-:Y:S01]  /*51f0*/  FADD.FTZ R110, R141, -R106 ;  /* 0x8000006a8d6e7221 */ /* 0x000fe20000010000 */
[----:B------:R-:W-:Y:S01]  /*5200*/  LOP3.LUT P6, RZ, R129, 0xff, RZ, 0xc0, !PT ;  /* 0x000000ff81ff7812 */ /* 0x000fe200078cc0ff */
[----:B------:R-:W-:Y:S01]  /*5210*/  FADD.FTZ R106, R132, -R105 ;  /* 0x80000069846a7221 */ /* 0x000fe20000010000 */
[----:B------:R-:W-:Y:S01]  /*5220*/  F2FP.F16.F32.PACK_AB R107, R166, R109 ;  /* 0x0000006da66b723e */ /* 0x000fe200000000ff */
[C---:B------:R-:W-:Y:S01]  /*5230*/  FMUL.FTZ R110, R137.reuse, R110 ;  /* 0x0000006e896e7220 */ /* 0x040fe20000410000 */
[----:B------:R-:W-:Y:S01]  /*5240*/  FSEL R113, R114, RZ, P6 ;  /* 0x000000ff72717208 */ /* 0x000fe20003000000 */
[----:B------:R-:W-:Y:S01]  /*5250*/  FMUL.FTZ R105, R137, R106 ;  /* 0x0000006a89697220 */ /* 0x000fe20000410000 */
        /* <DEDUP_REMOVED lines=31> */
.L_x_1581:
        /* <DEDUP_REMOVED lines=9> */
[-CC-:B------:R-:W-:Y:S01]  /*54e0*/  FFMA.FTZ R98, R139, R113.reuse, R114.reuse ;  /* 0x000000718b627223 */ /* 0x180fe20000010072 */
[----:B-----5:R-:W-:Y:S01]  /*54f0*/  ISETP.GE.U32.AND P6, PT, R128, RZ, PT ;  /* 0x000000ff8000720c */ /* 0x020fe20003fc6070 */
[----:B------:R-:W-:Y:S01]  /*5500*/  FADD.FTZ R96, R154, -R99 ;  /* 0x800000639a607221 */ /* 0x000fe20000010000 */
[----:B------:R-:W-:Y:S01]  /*5510*/  FADD.FTZ R102, R144, -R103 ;  /* 0x8000006790667221 */ /* 0x000fe20000010000 */
[-C--:B------:R-:W-:Y:S01]  /*5520*/  FFMA.FTZ R97, R135, R113.reuse, R114 ;  /* 0x0000007187617223 */ /* 0x080fe20000010072 */
[----:B------:R-:W-:Y:S01]  /*5530*/  FADD.FTZ R103, R133, -R98 ;  /* 0x8000006285677221 */ /* 0x000fe20000010000 */
[----:B------:R-:W-:Y:S01]  /*5540*/  FFMA.FTZ R99, R137, R96, R95 ;  /* 0x0000006089637223 */ /* 0x000fe2000001005f */
[-C--:B------:R-:W-:Y:S01]  /*5550*/  FFMA.FTZ R100, R138, R113.reuse, R114 ;  /* 0x000000718a647223 */ /* 0x080fe20000010072 */
[----:B------:R-:W-:Y:S01]  /*5560*/  ISETP.GE.U32.AND.EX P6, PT, R129, 0x1000000, PT, P6 ;  /* 0x010000008100780c */ /* 0x000fe20003fc6160 */
[----:B------:R-:W-:Y:S01]  /*5570*/  FFMA.FTZ R98, R137, R102, R94 ;  /* 0x0000006689627223 */ /* 0x000fe2000001005e */
[----:B------:R-:W-:Y:S01]  /*5580*/  FMUL.FTZ R96, R99, UR13 ;  /* 0x0000000d63607c20 */ /* 0x000fe20008410000 */
[----:B------:R-:W-:Y:S01]  /*5590*/  FADD.FTZ R97, R130, -R97 ;  /* 0x8000006182617221 */ /* 0x000fe20000010000 */
[-C--:B------:R-:W-:Y:S01]  /*55a0*/  FFMA.FTZ R101, R136, R113.reuse, R114 ;  /* 0x0000007188657223 */ /* 0x080fe20000010072 */
[----:B------:R-:W-:Y:S01]  /*55b0*/  FADD.FTZ R108, R141, -R100 ;  /* 0x800000648d6c7221 */ /* 0x000fe20000010000 */
[----:B------:R-:W-:Y:S01]  /*55c0*/  FMUL.FTZ R110, R98, UR13 ;  /* 0x0000000d626e7c20 */ /* 0x000fe20008410000 */
[----:B------:R-:W-:Y:S01]  /*55d0*/  FSEL R111, R96, RZ, P6 ;  /* 0x000000ff606f7208 */ /* 0x000fe20003000000 */
[----:B------:R-:W-:Y:S01]  /*55e0*/  FFMA.FTZ R109, R143, R113, R114 ;  /* 0x000000718f6d7223 */ /* 0x000fe20000010072 */
[----:B------:R-:W-:Y:S01]  /*55f0*/  LOP3.LUT P6, RZ, R129, 0xff0000, RZ, 0xc0, !PT ;  /* 0x00ff000081ff7812 */ /* 0x000fe200078cc0ff */
[C---:B------:R-:W-:Y:S01]  /*5600*/  FFMA.FTZ R100, R137.reuse, R97, R88 ;  /* 0x0000006189647223 */ /* 0x040fe20000010058 */
[----:B------:R-:W-:Y:S01]  /*5610*/  FADD.FTZ R96, R132, -R101 ;  /* 0x8000006584607221 */ /* 0x000fe20000010000 */
[C---:B------:R-:W-:Y:S01]  /*5620*/  FFMA.FTZ R102, R137.reuse, R103, R90 ;  /* 0x0000006789667223 */ /* 0x040fe2000001005a */
[C---:B------:R-:W-:Y:S01]  /*5630*/  FFMA.FTZ R103, R137.reuse, R108, R91 ;  /* 0x0000006c89677223 */ /* 0x040fe2000001005b */
[----:B------:R-:W-:Y:S01]  /*5640*/  FADD.FTZ R109, R140, -R109 ;  /* 0x8000006d8c6d7221 */ /* 0x000fe20000010000 */
[----:B------:R-:W-:Y:S01]  /*5650*/  FSEL R110, R110, RZ, P6 ;  /* 0x000000ff6e6e7208 */ /* 0x000fe20003000000 */
[----:B------:R-:W-:Y:S01]  /*5660*/  FMUL.FTZ R108, R100, UR13 ;  /* 0x0000000d646c7c20 */ /* 0x000fe20008410000 */
[C---:B------:R-:W-:Y:S01]  /*5670*/  FFMA.FTZ R101, R137.reuse, R96, R89 ;  /* 0x0000006089657223 */ /* 0x040fe20000010059 */
[----:B------:R-:W-:Y:S01]  /*5680*/  LOP3.LUT P6, RZ, R128, 0xff, RZ, 0xc0, !PT ;  /* 0x000000ff80ff7812 */ /* 0x000fe200078cc0ff */
[----:B------:R-:W-:Y:S01]  /*5690*/  FFMA.FTZ R96, R137, R109, R92 ;  /* 0x0000006d89607223 */ /* 0x000fe2000001005c */
[----:B------:R-:W-:Y:S01]  /*56a0*/  FFMA.FTZ R114, R142, R113, R114 ;  /* 0x000000718e727223 */ /* 0x000fe20000010072 */
[----:B------:R-:W-:Y:S01]  /*56b0*/  FMUL.FTZ R109, R101, UR13 ;  /* 0x0000000d656d7c20 */ /* 0x000fe20008410000 */
[----:B------:R-:W-:-:S02]  /*56c0*/  FSEL R108, R108, RZ, P6 ;  /* 0x000000ff6c6c7208 */ /* 0x000fc40003000000 */
[----:B------:R-:W-:Y:S01]  /*56d0*/  LOP3.LUT P6, RZ, R128, 0xff00, RZ, 0xc0, !PT ;  /* 0x0000ff0080ff7812 */ /* 0x000fe200078cc0ff */
[----:B------:R-:W-:Y:S01]  /*56e0*/  FADD.FTZ R114, R145, -R114 ;  /* 0x8000007291727221 */ /* 0x000fe20000010000 */
[----:B------:R-:W-:Y:S01]  /*56f0*/  F2FP.F16.F32.PACK_AB R111, R111, R110 ;  /* 0x0000006e6f6f723e */ /* 0x000fe200000000ff */
[----:B------:R-:W-:Y:S01]  /*5700*/  FMUL.FTZ R110, R103, UR13 ;  /* 0x0000000d676e7c20 */ /* 0x000fe20008410000 */
[----:B------:R-:W-:Y:S01]  /*5710*/  FSEL R113, R109, RZ, P6 ;  /* 0x000000ff6d717208 */ /* 0x000fe20003000000 */
[----:B------:R-:W-:Y:S01]  /*5720*/  FMUL.FTZ R109, R102, UR13 ;  /* 0x0000000d666d7c20 */ /* 0x000fe20008410000 */
[C---:B------:R-:W-:Y:S01]  /*5730*/  LOP3.LUT P6, RZ, R128.reuse, 0xff0000, RZ, 0xc0, !PT ;  /* 0x00ff000080ff7812 */ /* 0x040fe200078cc0ff */
[----:B------:R-:W-:Y:S01]  /*5740*/  FFMA.FTZ R97, R137, R114, R93 ;  /* 0x0000007289617223 */ /* 0x000fe2000001005d */
[----:B------:R-:W-:Y:S02]  /*5750*/  F2FP.F16.F32.PACK_AB R108, R113, R108 ;  /* 0x0000006c716c723e */ /* 0x000fe400000000ff */
[----:B------:R-:W-:Y:S01]  /*5760*/  FSEL R109, R109, RZ, P6 ;  /* 0x000000ff6d6d7208 */ /* 0x000fe20003000000 */
[----:B------:R-:W-:Y:S01]  /*5770*/  FMUL.FTZ R115, R97, UR13 ;  /* 0x0000000d61737c20 */ /* 0x000fe20008410000 */
[----:B------:R-:W-:-:S04]  /*5780*/  LOP3.LUT P6, RZ, R128, 0xff000000, RZ, 0xc0, !PT ;  /* 0xff00000080ff7812 */ /* 0x000fc800078cc0ff */
[----:B------:R-:W-:Y:S01]  /*5790*/  FSEL R114, R110, RZ, P6 ;  /* 0x000000ff6e727208 */ /* 0x000fe20003000000 */
[----:B------:R-:W-:Y:S01]  /*57a0*/  FMUL.FTZ R110, R96, UR13 ;  /* 0x0000000d606e7c20 */ /* 0x000fe20008410000 */
[C---:B------:R-:W-:Y:S02]  /*57b0*/  LOP3.LUT P6, RZ, R129.reuse, 0xff, RZ, 0xc0, !PT ;  /* 0x000000ff81ff7812 */ /* 0x040fe400078cc0ff */
[----:B------:R-:W-:Y:S02]  /*57c0*/  F2FP.F16.F32.PACK_AB R109, R114, R109 ;  /* 0x0000006d726d723e */ /* 0x000fe400000000ff */
[----:B------:R-:W-:Y:S02]  /*57d0*/  FSEL R110, R110, RZ, P6 ;  /* 0x000000ff6e6e7208 */ /* 0x000fe40003000000 */
[----:B------:R-:W-:-:S04]  /*57e0*/  LOP3.LUT P6, RZ, R129, 0xff00, RZ, 0xc0, !PT ;  /* 0x0000ff0081ff7812 */ /* 0x000fc800078cc0ff */
[----:B------:R-:W-:-:S04]  /*57f0*/  FSEL R115, R115, RZ, P6 ;  /* 0x000000ff73737208 */ /* 0x000fc80003000000 */
[----:B------:R-:W-:Y:S01]  /*5800*/  F2FP.F16.F32.PACK_AB R110, R115, R110 ;  /* 0x0000006e736e723e */ /* 0x000fe200000000ff */
[----:B------:R-:W-:Y:S06]  /*5810*/  BRA `(.L_x_1584) ;  /* 0x0000000800947947 */ /* 0x000fec0003800000 */
.L_x_1587:
[-CC-:B------:R-:W-:Y:S01]  /*5820*/  FFMA.FTZ R109, R147, R113.reuse, R114.reuse ;  /* 0x00000071936d7223 */ /* 0x180fe20000010072 */
[-CC-:B------:R-:W-:Y:S01]  /*5830*/  FFMA.FTZ R111, R160, R113.reuse, R114.reuse ;  /* 0x00000071a06f7223 */ /* 0x180fe20000010072 */
[----:B-----5:R-:W-:Y:S01]  /*5840*/  LOP3.LUT P6, RZ, R129, 0xff0000, RZ, 0xc0, !PT ;  /* 0x00ff000081ff7812 */ /* 0x020fe200078cc0ff */
[-CC-:B------:R-:W-:Y:S01]  /*5850*/  FFMA.FTZ R115, R143, R113.reuse, R114.reuse ;  /* 0x000000718f737223 */ /* 0x180fe20000010072 */
[----:B------:R-:W-:Y:S01]  /*5860*/  FADD.FTZ R109, R144, -R109 ;  /* 0x8000006d906d7221 */ /* 0x000fe20000010000 */
[----:B------:R-:W-:Y:S01]  /*5870*/  FADD.FTZ R108, R154, -R111 ;  /* 0x8000006f9a6c7221 */ /* 0x000fe20000010000 */
[-CC-:B------:R-:W-:Y:S01]  /*5880*/  FFMA.FTZ R162, R142, R113.reuse, R114.reuse ;  /* 0x000000718ea27223 */ /* 0x180fe20000010072 */
[----:B------:R-:W-:Y:S01]  /*5890*/  FFMA.FTZ R110, R138, R113, R114 ;  /* 0x000000718a6e7223 */ /* 0x000fe20000010072 */
[C---:B------:R-:W-:Y:S01]  /*58a0*/  FFMA.FTZ R109, R137.reuse, R109, R94 ;  /* 0x0000006d896d7223 */ /* 0x040fe2000001005e */
[----:B------:R-:W-:Y:S01]  /*58b0*/  FFMA.FTZ R108, R137, R108, R95 ;  /* 0x0000006c896c7223 */ /* 0x000fe2000001005f */
[----:B------:R-:W-:Y:S01]  /*58c0*/  FADD.FTZ R162, R145, -R162 ;  /* 0x800000a291a27221 */ /* 0x000fe20000010000 */
[----:B------:R-:W-:Y:S01]  /*58d0*/  FADD.FTZ R110, R141, -R110 ;  /* 0x8000006e8d6e7221 */ /* 0x000fe20000010000 */
[----:B------:R-:W-:Y:S01]  /*58e0*/  FMUL.FTZ R109, R109, UR13 ;  /* 0x0000000d6d6d7c20 */ /* 0x000fe20008410000 */
[----:B------:R-:W-:Y:S01]  /*58f0*/  FMUL.FTZ R108, R108, UR13 ;  /* 0x0000000d6c6c7c20 */ /* 0x000fe20008410000 */
[C---:B------:R-:W-:Y:S01]  /*5900*/  FFMA.FTZ R162, R137.reuse, R162, R93 ;  /* 0x000000a289a27223 */ /* 0x040fe2000001005d */
[----:B------:R-:W-:-:S02]  /*5910*/  FFMA.FTZ R110, R137, R110, R91 ;  /* 0x0000006e896e7223 */ /* 0x000fc4000001005b */
[----:B------:R-:W-:Y:S01]  /*5920*/  FSEL R109, R109, RZ, P6 ;  /* 0x000000ff6d6d7208 */ /* 0x000fe20003000000 */
[----:B------:R-:W-:Y:S01]  /*5930*/  FMUL.FTZ R162, R162, UR13 ;  /* 0x0000000da2a27c20 */ /* 0x000fe20008410000 */
[----:B------:R-:W-:Y:S01]  /*5940*/  ISETP.GE.U32.AND P6, PT, R128, RZ, PT ;  /* 0x000000ff8000720c */ /* 0x000fe20003fc6070 */
[----:B------:R-:W-:-:S03]  /*5950*/  FMUL.FTZ R110, R110, UR13 ;  /* 0x0000000d6e6e7c20 */ /* 0x000fc60008410000 */
[----:B------:R-:W-:-:S04]  /*5960*/  ISETP.GE.U32.AND.EX P6, PT, R129, 0x1000000, PT, P6 ;  /* 0x010000008100780c */ /* 0x000fc80003fc6160 */
[----:B------:R-:W-:Y:S02]  /*5970*/  FSEL R108, R108, RZ, P6 ;  /* 0x000000ff6c6c7208 */ /* 0x000fe40003000000 */
[----:B------:R-:W-:Y:S02]  /*5980*/  LOP3.LUT P6, RZ, R129, 0xff, RZ, 0xc0, !PT ;  /* 0x000000ff81ff7812 */ /* 0x000fe400078cc0ff */
[----:B------:R-:W-:Y:S01]  /*5990*/  F2FP.F16.F32.PACK_AB R111, R108, R109 ;  /* 0x0000006d6c6f723e */ /* 0x000fe200000000ff */
[-CC-:B------:R-:W-:Y:S01]  /*59a0*/  FFMA.FTZ R108, R139, R113.reuse, R114.reuse ;  /* 0x000000718b6c7223 */ /* 0x180fe20000010072 */
[-CC-:B------:R-:W-:Y:S01]  /*59b0*/  FFMA.FTZ R109, R136, R113.reuse, R114.reuse ;  /* 0x00000071886d7223 */ /* 0x180fe20000010072 */
[----:B------:R-:W-:Y:S01]  /*59c0*/  FFMA.FTZ R113, R135, R113, R114 ;  /* 0x0000007187717223 */ /* 0x000fe20000010072 */
[----:B------:R-:W-:Y:S01]  /*59d0*/  FADD.FTZ R114, R140, -R115 ;  /* 0x800000738c727221 */ /* 0x000fe20000010000 */
[----:B------:R-:W-:Y:S01]  /*59e0*/  FADD.FTZ R115, R133, -R108 ;  /* 0x8000006c85737221 */ /* 0x000fe20000010000 */
[----:B------:R-:W-:Y:S01]  /*59f0*/  FADD.FTZ R108, R132, -R109 ;  /* 0x8000006d846c7221 */ /* 0x000fe20000010000 */
[----:B------:R-:W-:Y:S01]  /*5a00*/  FADD.FTZ R113, R130, -R113 ;  /* 0x8000007182717221 */ /* 0x000fe20000010000 */
[C---:B------:R-:W-:Y:S01]  /*5a10*/  FFMA.FTZ R114, R137.reuse, R114, R92 ;  /* 0x0000007289727223 */ /* 0x040fe2000001005c */
[C---:B------:R-:W-:Y:S01]  /*5a20*/  FFMA.FTZ R115, R137.reuse, R115, R90 ;  /* 0x0000007389737223 */ /* 0x040fe2000001005a */
[C---:B------:R-:W-:Y:S01]  /*5a30*/  FFMA.FTZ R108, R137.reuse, R108, R89 ;  /* 0x0000006c896c7223 */ /* 0x040fe20000010059 */
[----:B------:R-:W-:Y:S01]  /*5a40*/  FFMA.FTZ R113, R137, R113, R88 ;  /* 0x0000007189717223 */ /* 0x000fe20000010058 */
[----:B------:R-:W-:Y:S01]  /*5a50*/  FMUL.FTZ R114, R114, UR13 ;  /* 0x0000000d72727c20 */ /* 0x000fe20008410000 */
[----:B------:R-:W-:Y:S01]  /*5a60*/  FMUL.FTZ R115, R115, UR13 ;  /* 0x0000000d73737c20 */ /* 0x000fe20008410000 */
[----:B------:R-:W-:Y:S01]  /*5a70*/  FMUL.FTZ R108, R108, UR13 ;  /* 0x0000000d6c6c7c20 */ /* 0x000fe20008410000 */
[----:B------:R-:W-:-:S02]  /*5a80*/  FMUL.FTZ R113, R113, UR13 ;  /* 0x0000000d71717c20 */ /* 0x000fc40008410000 */
[----:B------:R-:W-:Y:S02]  /*5a90*/  FSEL R137, R114, RZ, P6 ;  /* 0x000000ff72897208 */ /* 0x000fe40003000000 */
[----:B------:R-:W-:-:S04]  /*5aa0*/  LOP3.LUT P6, RZ, R129, 0xff00, RZ, 0xc0, !PT ;  /* 0x0000ff0081ff7812 */ /* 0x000fc800078cc0ff */
        /* <DEDUP_REMOVED lines=13> */
.L_x_1586:
        /* <DEDUP_REMOVED lines=12> */
[----:B------:R-:W-:Y:S01]  /*5c40*/  FMUL.FTZ R99, R137, R96 ;  /* 0x0000006089637220 */ /* 0x000fe20000410000 */
[-CC-:B------:R-:W-:Y:S01]  /*5c50*/  FFMA.FTZ R108, R138, R113.reuse, R114.reuse ;  /* 0x000000718a6c7223 */ /* 0x180fe20000010072 */
[----:B------:R-:W-:Y:S01]  /*5c60*/  ISETP.GE.U32.AND.EX P6, PT, R129, 0x1000000, PT, P6 ;  /* 0x010000008100780c */ /* 0x000fe20003fc6160 */
[----:B------:R-:W-:Y:S01]  /*5c70*/  FMUL.FTZ R98, R137, R110 ;  /* 0x0000006e89627220 */ /* 0x000fe20000410000 */
[----:B------:R-:W-:Y:S01]  /*5c80*/  FMUL.FTZ R96, R99, UR13 ;  /* 0x0000000d63607c20 */ /* 0x000fe20008410000 */
[----:B------:R-:W-:Y:S01]  /*5c90*/  FADD.FTZ R100, R130, -R97 ;  /* 0x8000006182647221 */ /* 0x000fe20000010000 */
[-CC-:B------:R-:W-:Y:S01]  /*5ca0*/  FFMA.FTZ R101, R136, R113.reuse, R114.reuse ;  /* 0x0000007188657223 */ /* 0x180fe20000010072 */
[-C--:B------:R-:W-:Y:S01]  /*5cb0*/  FFMA.FTZ R103, R143, R113.reuse, R114 ;  /* 0x000000718f677223 */ /* 0x080fe20000010072 */
[----:B------:R-:W-:Y:S01]  /*5cc0*/  FADD.FTZ R108, R141, -R108 ;  /* 0x8000006c8d6c7221 */ /* 0x000fe20000010000 */
[----:B------:R-:W-:Y:S01]  /*5cd0*/  FSEL R162, R96, RZ, P6 ;  /* 0x000000ff60a27208 */ /* 0x000fe20003000000 */
[----:B------:R-:W-:Y:S01]  /*5ce0*/  FMUL.FTZ R97, R98, UR13 ;  /* 0x0000000d62617c20 */ /* 0x000fe20008410000 */
[----:B------:R-:W-:Y:S01]  /*5cf0*/  LOP3.LUT P6, RZ, R129, 0xff0000, RZ, 0xc0, !PT ;  /* 0x00ff000081ff7812 */ /* 0x000fe200078cc0ff */
[C---:B------:R-:W-:Y:S01]  /*5d00*/  FMUL.FTZ R100, R137.reuse, R100 ;  /* 0x0000006489647220 */ /* 0x040fe20000410000 */
[----:B------:R-:W-:Y:S01]  /*5d10*/  FADD.FTZ R96, R132, -R101 ;  /* 0x8000006584607221 */ /* 0x000fe20000010000 */
[----:B------:R-:W-:Y:S01]  /*5d20*/  FADD.FTZ R110, R140, -R103 ;  /* 0x800000678c6e7221 */ /* 0x000fe20000010000 */
[----:B------:R-:W-:Y:S01]  /*5d30*/  FMUL.FTZ R103, R137, R108 ;  /* 0x0000006c89677220 */ /* 0x000fe20000410000 */
[----:B------:R-:W-:Y:S01]  /*5d40*/  FSEL R111, R97, RZ, P6 ;  /* 0x000000ff616f7208 */ /* 0x000fe20003000000 */
[----:B------:R-:W-:Y:S01]  /*5d50*/  FMUL.FTZ R108, R100, UR13 ;  /* 0x0000000d646c7c20 */ /* 0x000fe20008410000 */
[C---:B------:R-:W-:Y:S01]  /*5d60*/  FMUL.FTZ R101, R137.reuse, R96 ;  /* 0x0000006089657220 */ /* 0x040fe20000410000 */
[----:B------:R-:W-:Y:S01]  /*5d70*/  LOP3.LUT P6, RZ, R128, 0xff, RZ, 0xc0, !PT ;  /* 0x000000ff80ff7812 */ /* 0x000fe200078cc0ff */
[----:B------:R-:W-:Y:S01]  /*5d80*/  FMUL.FTZ R102, R137, R102 ;  /* 0x0000006689667220 */ /* 0x000fe20000410000 */
[----:B------:R-:W-:Y:S01]  /*5d90*/  FFMA.FTZ R114, R142, R113, R114 ;  /* 0x000000718e727223 */ /* 0x000fe20000010072 */
[----:B------:R-:W-:Y:S01]  /*5da0*/  FMUL.FTZ R109, R101, UR13 ;  /* 0x0000000d656d7c20 */ /* 0x000fe20008410000 */
[----:B------:R-:W-:Y:S01]  /*5db0*/  FSEL R108, R108, RZ, P6 ;  /* 0x000000ff6c6c7208 */ /* 0x000fe20003000000 */
[----:B------:R-:W-:Y:S01]  /*5dc0*/  FMUL.FTZ R96, R137, R110 ;  /* 0x0000006e89607220 */ /* 0x000fe20000410000 */
[----:B------:R-:W-:Y:S01]  /*5dd0*/  LOP3.LUT P6, RZ, R128, 0xff00, RZ, 0xc0, !PT ;  /* 0x0000ff0080ff7812 */ /* 0x000fe200078cc0ff */
[----:B------:R-:W-:Y:S01]  /*5de0*/  FADD.FTZ R114, R145, -R114 ;  /* 0x8000007291727221 */ /* 0x000fe20000010000 */
[----:B------:R-:W-:Y:S01]  /*5df0*/  FMUL.FTZ R110, R103, UR13 ;  /* 0x0000000d676e7c20 */ /* 0x000fe20008410000 */
[----:B------:R-:W-:-:S02]  /*5e00*/  F2FP.F16.F32.PACK_AB R111, R162, R111 ;  /* 0x0000006fa26f723e */ /* 0x000fc400000000ff */
[----:B------:R-:W-:Y:S01]  /*5e10*/  FSEL R113, R109, RZ, P6 ;  /* 0x000000ff6d717208 */ /* 0x000fe20003000000 */
[----:B------:R-:W-:Y:S01]  /*5e20*/  FMUL.FTZ R109, R102, UR13 ;  /* 0x0000000d666d7c20 */ /* 0x000fe20008410000 */
[C---:B------:R-:W-:Y:S01]  /*5e30*/  LOP3.LUT P6, RZ, R128.reuse, 0xff0000, RZ, 0xc0, !PT ;  /* 0x00ff000080ff7812 */ /* 0x040fe200078cc0ff */
[----:B------:R-:W-:Y:S01]  /*5e40*/  FMUL.FTZ R97, R137, R114 ;  /* 0x0000007289617220 */ /* 0x000fe20000410000 */
        /* <DEDUP_REMOVED lines=13> */
.L_x_1588:
[-CC-:B------:R-:W-:Y:S01]  /*5f20*/  FFMA.FTZ R109, R147, R113.reuse, R114.reuse ;  /* 0x00000071936d7223 */ /* 0x180fe20000010072 */
[----:B-----5:R-:W-:Y:S01]  /*5f30*/  LOP3.LUT P6, RZ, R129, 0xff0000, RZ, 0xc0, !PT ;  /* 0x00ff000081ff7812 */ /* 0x020fe200078cc0ff */
[-CC-:B------:R-:W-:Y:S01]  /*5f40*/  FFMA.FTZ R115, R143, R113.reuse, R114.reuse ;  /* 0x000000718f737223 */ /* 0x180fe20000010072 */
[-CC-:B------:R-:W-:Y:S01]  /*5f50*/  FFMA.FTZ R162, R142, R113.reuse, R114.reuse ;  /* 0x000000718ea27223 */ /* 0x180fe20000010072 */
[----:B------:R-:W-:Y:S01]  /*5f60*/  FADD.FTZ R108, R144, -R109 ;  /* 0x8000006d906c7221 */ /* 0x000fe20000010000 */
[-C--:B------:R-:W-:Y:S01]  /*5f70*/  FFMA.FTZ R109, R160, R113.reuse, R114 ;  /* 0x00000071a06d7223 */ /* 0x080fe20000010072 */
[----:B------:R-:W-:Y:S01]  /*5f80*/  FADD.FTZ R166, R140, -R115 ;  /* 0x800000738ca67221 */ /* 0x000fe20000010000 */
[----:B------:R-:W-:Y:S01]  /*5f90*/  FADD.FTZ R168, R145, -R162 ;  /* 0x800000a291a87221 */ /* 0x000fe20000010000 */
[C---:B------:R-:W-:Y:S01]  /*5fa0*/  FMUL.FTZ R108, R137.reuse, R108 ;  /* 0x0000006c896c7220 */ /* 0x040fe20000410000 */
[----:B------:R-:W-:Y:S01]  /*5fb0*/  FADD.FTZ R110, R154, -R109 ;  /* 0x8000006d9a6e7221 */ /* 0x000fe20000010000 */
[C---:B------:R-:W-:Y:S01]  /*5fc0*/  FMUL.FTZ R166, R137.reuse, R166 ;  /* 0x000000a689a67220 */ /* 0x040fe20000410000 */
[----:B------:R-:W-:Y:S01]  /*5fd0*/  FFMA.FTZ R109, R136, R113, R114 ;  /* 0x00000071886d7223 */ /* 0x000fe20000010072 */
[----:B------:R-:W-:Y:S01]  /*5fe0*/  FMUL.FTZ R108, R108, UR13 ;  /* 0x0000000d6c6c7c20 */ /* 0x000fe20008410000 */
[C---:B------:R-:W-:Y:S01]  /*5ff0*/  FMUL.FTZ R110, R137.reuse, R110 ;  /* 0x0000006e896e7220 */ /* 0x040fe20000410000 */
[----:B------:R-:W-:Y:S01]  /*6000*/  FMUL.FTZ R166, R166, UR13 ;  /* 0x0000000da6a67c20 */ /* 0x000fe20008410000 */
[----:B------:R-:W-:-:S02]  /*6010*/  FMUL.FTZ R168, R137, R168 ;  /* 0x000000a889a87220 */ /* 0x000fc40000410000 */
[----:B------:R-:W-:Y:S01]  /*6020*/  FSEL R108, R108, RZ, P6 ;  /* 0x000000ff6c6c7208 */ /* 0x000fe20003000000 */
[----:B------:R-:W-:Y:S01]  /*6030*/  FMUL.FTZ R110, R110, UR13 ;  /* 0x0000000d6e6e7c20 */ /* 0x000fe20008410000 */
[----:B------:R-:W-:Y:S01]  /*6040*/  ISETP.GE.U32.AND P6, PT, R128, RZ, PT ;  /* 0x000000ff8000720c */ /* 0x000fe20003fc6070 */
[----:B------:R-:W-:-:S03]  /*6050*/  FMUL.FTZ R168, R168, UR13 ;  /* 0x0000000da8a87c20 */ /* 0x000fc60008410000 */
[----:B------:R-:W-:-:S04]  /*6060*/  ISETP.GE.U32.AND.EX P6, PT, R129, 0x1000000, PT, P6 ;  /* 0x010000008100780c */ /* 0x000fc80003fc6160 */
[----:B------:R-:W-:Y:S01]  /*6070*/  FSEL R111, R110, RZ, P6 ;  /* 0x000000ff6e6f7208 */ /* 0x000fe20003000000 */
[-CC-:B------:R-:W-:Y:S01]  /*6080*/  FFMA.FTZ R110, R138, R113.reuse, R114.reuse ;  /* 0x000000718a6e7223 */ /* 0x180fe20000010072 */
[----:B------:R-:W-:Y:S02]  /*6090*/  LOP3.LUT P6, RZ, R129, 0xff, RZ, 0xc0, !PT ;  /* 0x000000ff81ff7812 */ /* 0x000fe400078cc0ff */
[----:B------:R-:W-:Y:S01]  /*60a0*/  F2FP.F16.F32.PACK_AB R111, R111, R108 ;  /* 0x0000006c6f6f723e */ /* 0x000fe200000000ff */
[-CC-:B------:R-:W-:Y:S01]  /*60b0*/  FFMA.FTZ R108, R139, R113.reuse, R114.reuse ;  /* 0x000000718b6c7223 */ /* 0x180fe20000010072 */
[----:B------:R-:W-:Y:S01]  /*60c0*/  FFMA.FTZ R113, R135, R113, R114 ;  /* 0x0000007187717223 */ /* 0x000fe20000010072 */
[----:B------:R-:W-:Y:S01]  /*60d0*/  FSEL R166, R166, RZ, P6 ;  /* 0x000000ffa6a67208 */ /* 0x000fe20003000000 */
[----:B------:R-:W-:Y:S01]  /*60e0*/  FADD.FTZ R162, R141, -R110 ;  /* 0x8000006e8da27221 */ /* 0x000fe20000010000 */
[----:B------:R-:W-:Y:S01]  /*60f0*/  FADD.FTZ R114, R133, -R108 ;  /* 0x8000006c85727221 */ /* 0x000fe20000010000 */
[----:B------:R-:W-:Y:S01]  /*6100*/  LOP3.LUT P6, RZ, R129, 0xff00, RZ, 0xc0, !PT ;  /* 0x0000ff0081ff7812 */ /* 0x000fe200078cc0ff */
[----:B------:R-:W-:Y:S01]  /*6110*/  FADD.FTZ R110, R132, -R109 ;  /* 0x8000006d846e7221 */ /* 0x000fe20000010000 */
[C---:B------:R-:W-:Y:S01]  /*6120*/  FMUL.FTZ R162, R137.reuse, R162 ;  /* 0x000000a289a27220 */ /* 0x040fe20000410000 */
[C---:B------:R-:W-:Y:S01]  /*6130*/  FMUL.FTZ R114, R137.reuse, R114 ;  /* 0x0000007289727220 */ /* 0x040fe20000410000 */
[----:B------:R-:W-:Y:S01]  /*6140*/  FSEL R115, R168, RZ, P6 ;  /* 0x000000ffa8737208 */ /* 0x000fe20003000000 */
[----:B------:R-:W-:Y:S01]  /*6150*/  FMUL.FTZ R110, R137, R110 ;  /* 0x0000006e896e7220 */ /* 0x000fe20000410000 */
[----:B------:R-:W-:Y:S01]  /*6160*/  LOP3.LUT P6, RZ, R128, 0xff0000, RZ, 0xc0, !PT ;  /* 0x00ff000080ff7812 */ /* 0x000fe200078cc0ff */
[----:B------:R-:W-:Y:S01]  /*6170*/  FMUL.FTZ R114, R114, UR13 ;  /* 0x0000000d72727c20 */ /* 0x000fe20008410000 */
[----:B------:R-:W-:Y:S01]  /*6180*/  FMUL.FTZ R162, R162, UR13 ;  /* 0x0000000da2a27c20 */ /* 0x000fe20008410000 */
[----:B------:R-:W-:Y:S01]  /*6190*/  FADD.FTZ R108, R130, -R113 ;  /* 0x80000071826c7221 */ /* 0x000fe20000010000 */
[----:B------:R-:W-:-:S02]  /*61a0*/  FMUL.FTZ R110, R110, UR13 ;  /* 0x0000000d6e6e7c20 */ /* 0x000fc40008410000 */
[----:B------:R-:W-:Y:S01]  /*61b0*/  FSEL R109, R114, RZ, P6 ;  /* 0x000000ff726d7208 */ /* 0x000fe20003000000 */
[----:B------:R-:W-:Y:S01]  /*61c0*/  FMUL.FTZ R108, R137, R108 ;  /* 0x0000006c896c7220 */ /* 0x000fe20000410000 */
[----:B------:R-:W-:-:S03]  /*61d0*/  LOP3.LUT P6, RZ, R128, 0xff000000, RZ, 0xc0, !PT ;  /* 0xff00000080ff7812 */ /* 0x000fc600078cc0ff */
[----:B------:R-:W-:Y:S01]  /*61e0*/  FMUL.FTZ R108, R108, UR13 ;  /* 0x0000000d6c6c7c20 */ /* 0x000fe20008410000 */
[----:B------:R-:W-:Y:S02]  /*61f0*/  FSEL R162, R162, RZ, P6 ;  /* 0x000000ffa2a27208 */ /* 0x000fe40003000000 */
[----:B------:R-:W-:Y:S02]  /*6200*/  LOP3.LUT P6, RZ, R128, 0xff00, RZ, 0xc0, !PT ;  /* 0x0000ff0080ff7812 */ /* 0x000fe400078cc0ff */
[----:B------:R-:W-:Y:S02]  /*6210*/  F2FP.F16.F32.PACK_AB R109, R162, R109 ;  /* 0x0000006da26d723e */ /* 0x000fe400000000ff */
[----:B------:R-:W-:Y:S02]  /*6220*/  FSEL R113, R110, RZ, P6 ;  /* 0x000000ff6e717208 */ /* 0x000fe40003000000 */
[----:B------:R-:W-:Y:S02]  /*6230*/  LOP3.LUT P6, RZ, R128, 0xff, RZ, 0xc0, !PT ;  /* 0x000000ff80ff7812 */ /* 0x000fe400078cc0ff */
[----:B------:R-:W-:-:S02]  /*6240*/  F2FP.F16.F32.PACK_AB R110, R115, R166 ;  /* 0x000000a6736e723e */ /* 0x000fc400000000ff */
[----:B------:R-:W-:-:S04]  /*6250*/  FSEL R108, R108, RZ, P6 ;  /* 0x000000ff6c6c7208 */ /* 0x000fc80003000000 */
[----:B------:R-:W-:-:S07]  /*6260*/  F2FP.F16.F32.PACK_AB R108, R113, R108 ;  /* 0x0000006c716c723e */ /* 0x000fce00000000ff */
.L_x_1584:
        /* <DEDUP_REMOVED lines=10> */
.L_x_1580:
[----:B------:R-:W-:Y:S05]  /*6310*/  BSYNC.RECONVERGENT B0 ;  /* 0x0000000000007941 */ /* 0x000fea0003800200 */
.L_x_1579:
[----:B------:R-:W-:Y:S01]  /*6320*/  UPLOP3.LUT UP1, UPT, UPT, UPT, UP1, 0x40, 0x4 ;  /* 0x000000000004789c */ /* 0x000fe20003f2e810 */
[----:B------:R-:W-:Y:S10]  /*6330*/  @!P1 BRA `(.L_x_1589) ;  /* 0xffffffa000cc9947 */ /* 0x000ff4000383ffff */
.L_x_1562:
        /* <DEDUP_REMOVED lines=22> */
.L_x_1591:
[----:B------:R-:W-:Y:S05]  /*64a0*/  BSYNC.RECONVERGENT B0 ;  /* 0x0000000000007941 */ /* 0x000fea0003800200 */
.L_x_1590:
        /* <DEDUP_REMOVED lines=18> */
.L_x_1592:
        /* <DEDUP_REMOVED lines=11> */
.L_x_2856:


//--------------------- .text._ZN10layer_norm31ln_parallel_residual_bwd_kernelINS_13Kernel_traitsI6__halfS2_fS2_fjLj4096ELj1ELj1ELj8ELj16ENS_18Kernel_traits_baseILj4096ES2_S2_fS2_fjLj256EEEEELb1ELb0ELb1EEEvNS_9BwdParamsE --------------------------
	.section	.text._ZN10layer_norm31ln_parallel_residual_bwd_kernelINS_13Kernel_traitsI6__halfS2_fS2_fjLj4096ELj1ELj1ELj8ELj16ENS_18Kernel_traits_baseILj4096ES2_S2_fS2_fjLj256EEEEELb1ELb0ELb1EEEvNS_9BwdParamsE,"ax",@progbits
	.align	128
        .global         _ZN10layer_norm31ln_parallel_residual_bwd_kernelINS_13Kernel_traitsI6__halfS2_fS2_fjLj4096ELj1ELj1ELj8ELj16ENS_18Kernel_traits_baseILj4096ES2_S2_fS2_fjLj256EEEEELb1ELb0ELb1EEEvNS_9BwdParamsE
        .type           _ZN10layer_norm31ln_parallel_residual_bwd_kernelINS_13Kernel_traitsI6__halfS2_fS2_fjLj4096ELj1ELj1ELj8ELj16ENS_18Kernel_traits_baseILj4096ES2_S2_fS2_fjLj256EEEEELb1ELb0ELb1EEEvNS_9BwdParamsE,@function
        .size           _ZN10layer_norm31ln_parallel_residual_bwd_kernelINS_13Kernel_traitsI6__halfS2_fS2_fjLj4096ELj1ELj1ELj8ELj16ENS_18Kernel_traits_baseILj4096ES2_S2_fS2_fjLj256EEEEELb1ELb0ELb1EEEvNS_9BwdParamsE,(.L_x_2857 - _ZN10layer_norm31ln_parallel_residual_bwd_kernelINS_13Kernel_traitsI6__halfS2_fS2_fjLj4096ELj1ELj1ELj8ELj16ENS_18Kernel_traits_baseILj4096ES2_S2_fS2_fjLj256EEEEELb1ELb0ELb1EEEvNS_9BwdParamsE)
        .other          _ZN10layer_norm31ln_parallel_residual_bwd_kernelINS_13Kernel_traitsI6__halfS2_fS2_fjLj4096ELj1ELj1ELj8ELj16ENS_18Kernel_traits_baseILj4096ES2_S2_fS2_fjLj256EEEEELb1ELb0ELb1EEEvNS_9BwdParamsE,@"STO_CUDA_ENTRY STV_DEFAULT"
_ZN10layer_norm31ln_parallel_residual_bwd_kernelINS_13Kernel_traitsI6__halfS2_fS2_fjLj4096ELj1ELj1ELj8ELj16ENS_18Kernel_traits_baseILj4096ES2_S2_fS2_fjLj256EEEEELb1ELb0ELb1EEEvNS_9BwdParamsE:
.text._ZN10layer_norm31ln_parallel_residual_bwd_kernelINS_13Kernel_traitsI6__halfS2_fS2_fjLj4096ELj1ELj1ELj8ELj16ENS_18Kernel_traits_baseILj4096ES2_S2_fS2_fjLj256EEEEELb1ELb0ELb1EEEvNS_9BwdParamsE:
        /* <DEDUP_REMOVED lines=121> */
.L_x_1612:
        /* <DEDUP_REMOVED lines=15> */
[----:B------:R-:W-:Y:S01]  /*0880*/  IMAD.WIDE.U32 R70, R143, 0x20, R70 ;  /* 0x000000208f467825 */ /* 0x000fe200078e0046 */
[----:B------:R-:W2:Y:S03]  /*0890*/  LDG.E.128 R32, desc[UR10][R64.64] ;  /* 0x0000000a40207981 */ /* 0x000ea6000c1e1d00 */
[--C-:B---3--:R-:W-:Y:S01]  /*08a0*/  IMAD.WIDE.U32 R36, R179, 0x10, R48.reuse ;  /* 0x00000010b3247825 */ /* 0x108fe200078e0030 */
[----:B------:R3:W2:Y:S03]  /*08b0*/  LDG.E.128 R44, desc[UR10][R64.64+0x10] ;  /* 0x0000100a402c7981 */ /* 0x0006a6000c1e1d00 */
[----:B-1----:R-:W-:Y:S02]  /*08c0*/  IMAD.WIDE.U32 R52, R143, 0x10, R48 ;  /* 0x000000108f347825 */ /* 0x002fe400078e0030 */
[----:B------:R-:W2:Y:S02]  /*08d0*/  LDG.E.128 R36, desc[UR10][R36.64] ;  /* 0x0000000a24247981 */ /* 0x000ea4000c1e1d00 */
[----:B0-----:R-:W-:-:S02]  /*08e0*/  IMAD.WIDE R76, R147, 0x4, R60 ;  /* 0x00000004934c7825 */ /* 0x001fc400078e023c */
[----:B------:R-:W2:Y:S01]  /*08f0*/  LDG.E.128 R60, desc[UR10][R70.64+0x10] ;  /* 0x0000100a463c7981 */ /* 0x000ea2000c1e1d00 */
[----:B------:R-:W-:Y:S01]  /*0900*/  ISETP.NE.U32.AND P0, PT, RZ, UR16, PT ;  /* 0x00000010ff007c0c */ /* 0x000fe2000bf05070 */
[----:B------:R-:W-:Y:S01]  /*0910*/  IMAD.WIDE.U32 R56, R143, 0x10, R56 ;  /* 0x000000108f387825 */ /* 0x000fe200078e0038 */
[----:B------:R-:W-:Y:S01]  /*0920*/  ISETP.NE.U32.AND P1, PT, RZ, UR14, PT ;  /* 0x0000000eff007c0c */ /* 0x000fe2000bf25070 */
[----:B------:R-:W2:Y:S01]  /*0930*/  LDG.E R76, desc[UR10][R76.64] ;  /* 0x0000000a4c4c7981 */ /* 0x000ea2000c1e1900 */
[----:B---3--:R-:W0:Y:S03]  /*0940*/  LDC.64 R64, c[0x0][0x3b0] ;  /* 0x0000ec00ff407b82 */ /* 0x008e260000000a00 */
[----:B------:R1:W3:Y:S04]  /*0950*/  LDG.E.128 R48, desc[UR10][R70.64] ;  /* 0x0000000a46307981 */ /* 0x0002e8000c1e1d00 */
[----:B------:R-:W3:Y:S04]  /*0960*/  LDG.E.128 R52, desc[UR10][R52.64] ;  /* 0x0000000a34347981 */ /* 0x000ee8000c1e1d00 */
        /* <DEDUP_REMOVED lines=13> */
[----:B------:R-:W-:Y:S01]  /*0a40*/  IMAD.WIDE.U32 R64, R143, 0x8, R64 ;  /* 0x000000088f407825 */ /* 0x000fe200078e0040 */
[----:B------:R0:W5:Y:S04]  /*0a50*/  @P1 LDG.E.128 R16, desc[UR10][R74.64+0x10] ;  /* 0x0000100a4a101981 */ /* 0x000168000c1e1d00 */
[----:B------:R-:W5:Y:S04]  /*0a60*/  LDG.E.64 R66, desc[UR10][R66.64] ;  /* 0x0000000a42427981 */ /* 0x000f68000c1e1b00 */
[----:B------:R-:W5:Y:S01]  /*0a70*/  LDG.E.64 R64, desc[UR10][R64.64] ;  /* 0x0000000a40407981 */ /* 0x000f62000c1e1b00 */
[----:B------:R-:W-:-:S04]  /*0a80*/  @P1 IMAD.WIDE.U32 R68, R179, 0x20, R68 ;  /* 0x00000020b3441825 */ /* 0x000fc800078e0044 */
[----:B-1----:R-:W-:Y:S01]  /*0a90*/  @P0 IMAD.WIDE.U32 R72, R143, 0x8, R72 ;  /* 0x000000088f480825 */ /* 0x002fe200078e0048 */
[----:B------:R-:W5:Y:S04]  /*0aa0*/  @P1 LDG.E.128 R4, desc[UR10][R68.64] ;  /* 0x0000000a44041981 */ /* 0x000f68000c1e1d00 */
[----:B------:R1:W5:Y:S04]  /*0ab0*/  @P1 LDG.E.128 R8, desc[UR10][R68.64+0x10] ;  /* 0x0000100a44081981 */ /* 0x000368000c1e1d00 */
[----:B------:R3:W5:Y:S01]  /*0ac0*/  @P0 LDG.E.64 R2, desc[UR10][R72.64] ;  /* 0x0000000a48020981 */ /* 0x000762000c1e1b00 */
[----:B----4-:R-:W-:Y:S01]  /*0ad0*/  FSEL R0, R0, RZ, !P4 ;  /* 0x000000ff00007208 */ /* 0x010fe20006000000 */
[----:B0-----:R-:W-:-:S02]  /*0ae0*/  HADD2.F32 R74, -RZ, R40.H0_H0 ;  /* 0x20000028ff4a7230 */ /* 0x001fc40000004100 */
[----:B------:R-:W-:Y:S02]  /*0af0*/  HADD2.F32 R40, -RZ, R40.H1_H1 ;  /* 0x30000028ff287230 */ /* 0x000fe40000004100 */
[C---:B--2---:R-:W-:Y:S01]  /*0b00*/  FADD.FTZ R187, -R0.reuse, R34 ;  /* 0x0000002200bb7221 */ /* 0x044fe20000010100 */
[C---:B------:R-:W-:Y:S01]  /*0b10*/  FADD.FTZ R183, -R0.reuse, R32 ;  /* 0x0000002000b77221 */ /* 0x040fe20000010100 */
[----:B------:R-:W-:Y:S01]  /*0b20*/  FADD.FTZ R189, -R0, R35 ;  /* 0x0000002300bd7221 */ /* 0x000fe20000010100 */
[----:B------:R-:W-:Y:S01]  /*0b30*/  FMUL.FTZ R32, R169, R74 ;  /* 0x0000004aa9207220 */ /* 0x000fe20000410000 */
[--C-:B------:R-:W-:Y:S02]  /*0b40*/  HADD2.F32 R70, -RZ, R43.reuse.H0_H0 ;  /* 0x2000002bff467230 */ /* 0x100fe40000004100 */
[----:B------:R-:W-:Y:S02]  /*0b50*/  HADD2.F32 R71, -RZ, R43.H1_H1 ;  /* 0x3000002bff477230 */ /* 0x000fe40000004100 */
[----:B------:R-:W-:-:S02]  /*0b60*/  HADD2.F32 R34, -RZ, R36.H0_H0 ;  /* 0x20000024ff227230 */ /* 0x000fc40000004100 */
[--C-:B-1----:R-:W-:Y:S02]  /*0b70*/  HADD2.F32 R69, -RZ, R39.reuse.H0_H0 ;  /* 0x20000027ff457230 */ /* 0x102fe40000004100 */
[----:B------:R-:W-:Y:S02]  /*0b80*/  HADD2.F32 R68, -RZ, R39.H1_H1 ;  /* 0x30000027ff447230 */ /* 0x000fe40000004100 */
[C---:B------:R-:W-:Y:S01]  /*0b90*/  FADD.FTZ R209, -R0.reuse, R60 ;  /* 0x0000003c00d17221 */ /* 0x040fe20000010100 */
[--C-:B------:R-:W-:Y:S02]  /*0ba0*/  HADD2.F32 R180, -RZ, R41.reuse.H0_H0 ;  /* 0x20000029ffb47230 */ /* 0x100fe40000004100 */
[C---:B------:R-:W-:Y:S01]  /*0bb0*/  FADD.FTZ R43, -R0.reuse, R62 ;  /* 0x0000003e002b7221 */ /* 0x040fe20000010100 */
[----:B------:R-:W-:Y:S02]  /*0bc0*/  HADD2.F32 R39, -RZ, R41.H1_H1 ;  /* 0x30000029ff277230 */ /* 0x000fe40000004100 */
[----:B------:R-:W-:Y:S01]  /*0bd0*/  FADD.FTZ R185, -R0, R33 ;  /* 0x0000002100b97221 */ /* 0x000fe20000010100 */
[----:B------:R-:W-:-:S02]  /*0be0*/  HADD2.F32 R35, -RZ, R36.H1_H1 ;  /* 0x30000024ff237230 */ /* 0x000fc40000004100 */
[----:B------:R-:W-:Y:S01]  /*0bf0*/  FADD.FTZ R199, -R0, R47 ;  /* 0x0000002f00c77221 */ /* 0x000fe20000010100 */
[----:B------:R-:W-:Y:S02]  /*0c00*/  HADD2.F32 R41, -RZ, R42.H1_H1 ;  /* 0x3000002aff297230 */ /* 0x000fe40000004100 */
[C---:B------:R-:W-:Y:S01]  /*0c10*/  FMUL.FTZ R60, R76.reuse, R187 ;  /* 0x000000bb4c3c7220 */ /* 0x040fe20000410000 */
[----:B------:R-:W-:Y:S01]  /*0c20*/  FMUL.FTZ R62, R76, R189 ;  /* 0x000000bd4c3e7220 */ /* 0x000fe20000410000 */
[C---:B------:R-:W-:Y:S01]  /*0c30*/  FADD.FTZ R191, -R0.reuse, R44 ;  /* 0x0000002c00bf7221 */ /* 0x040fe20000010100 */
[C---:B------:R-:W-:Y:S01]  /*0c40*/  FADD.FTZ R195, -R0.reuse, R45 ;  /* 0x0000002d00c37221 */ /* 0x040fe20000010100 */
[C---:B------:R-:W-:Y:S01]  /*0c50*/  FADD.FTZ R197, -R0.reuse, R46 ;  /* 0x0000002e00c57221 */ /* 0x040fe20000010100 */
[C---:B---3--:R-:W-:Y:S01]  /*0c60*/  FADD.FTZ R201, -R0.reuse, R48 ;  /* 0x0000003000c97221 */ /* 0x048fe20000010100 */
[C---:B------:R-:W-:Y:S01]  /*0c70*/  FADD.FTZ R203, -R0.reuse, R49 ;  /* 0x0000003100cb7221 */ /* 0x040fe20000010100 */
[C---:B------:R-:W-:Y:S01]  /*0c80*/  FADD.FTZ R205, -R0.reuse, R50 ;  /* 0x0000003200cd7221 */ /* 0x040fe20000010100 */
[C---:B------:R-:W-:Y:S01]  /*0c90*/  FADD.FTZ R207, -R0.reuse, R51 ;  /* 0x0000003300cf7221 */ /* 0x040fe20000010100 */
[C---:B------:R-:W-:Y:S01]  /*0ca0*/  FADD.FTZ R47, -R0.reuse, R61 ;  /* 0x0000003d002f7221 */ /* 0x040fe20000010100 */
[----:B------:R-:W-:Y:S01]  /*0cb0*/  FADD.FTZ R33, -R0, R63 ;  /* 0x0000003f00217221 */ /* 0x000fe20000010100 */
[----:B------:R-:W-:Y:S01]  /*0cc0*/  FMUL.FTZ R189, R168, R40 ;  /* 0x00000028a8bd7220 */ /* 0x000fe20000410000 */
[----:B------:R-:W-:Y:S01]  /*0cd0*/  FFMA.FTZ R187, R177, R34, R32 ;  /* 0x00000022b1bb7223 */ /* 0x000fe20000010020 */
[----:B------:R-:W-:-:S02]  /*0ce0*/  HADD2.F32 R73, -RZ, R37.H0_H0 ;  /* 0x20000025ff497230 */ /* 0x000fc40000004100 */
[----:B------:R-:W-:Y:S01]  /*0cf0*/  FMUL.FTZ R0, R76, R183 ;  /* 0x000000b74c007220 */ /* 0x000fe20000410000 */
[----:B------:R-:W-:Y:S02]  /*0d00*/  HADD2.F32 R75, -RZ, R37.H1_H1 ;  /* 0x30000025ff4b7230 */ /* 0x000fe40000004100 */
[--C-:B------:R-:W-:Y:S02]  /*0d10*/  HADD2.F32 R37, -RZ, R38.reuse.H0_H0 ;  /* 0x20000026ff257230 */ /* 0x100fe40000004100 */
[--C-:B------:R-:W-:Y:S02]  /*0d20*/  HADD2.F32 R51, -RZ, R55.reuse.H0_H0 ;  /* 0x20000037ff337230 */ /* 0x100fe40000004100 */
[----:B------:R-:W-:Y:S02]  /*0d30*/  HADD2.F32 R72, -RZ, R55.H1_H1 ;  /* 0x30000037ff487230 */ /* 0x000fe40000004100 */
[----:B------:R-:W-:Y:S01]  /*0d40*/  FMUL.FTZ R63, R164, R41 ;  /* 0x00000029a43f7220 */ /* 0x000fe20000410000 */
[----:B------:R-:W-:-:S02]  /*0d50*/  HADD2.F32 R38, -RZ, R38.H1_H1 ;  /* 0x30000026ff267230 */ /* 0x000fc40000004100 */
[----:B------:R-:W-:Y:S01]  /*0d60*/  FMUL.FTZ R183, R76, R197 ;  /* 0x000000c54cb77220 */ /* 0x000fe20000410000 */
[----:B------:R-:W-:Y:S02]  /*0d70*/  HADD2.F32 R36, -RZ, R42.H0_H0 ;  /* 0x2000002aff247230 */ /* 0x000fe40000004100 */
[----:B------:R-:W-:Y:S01]  /*0d80*/  FMUL.FTZ R42, R167, R180 ;  /* 0x000000b4a72a7220 */ /* 0x000fe20000410000 */
[--C-:B------:R-:W-:Y:S02]  /*0d90*/  HADD2.F32 R178, -RZ, R56.reuse.H0_H0 ;  /* 0x20000038ffb27230 */ /* 0x100fe40000004100 */
[----:B------:R-:W-:Y:S01]  /*0da0*/  FFMA.FTZ R189, R176, R35, R189 ;  /* 0x00000023b0bd7223 */ /* 0x000fe200000100bd */
[----:B------:R-:W-:Y:S02]  /*0db0*/  HADD2.F32 R55, -RZ, R56.H1_H1 ;  /* 0x30000038ff377230 */ /* 0x000fe40000004100 */
[----:B------:R-:W-:Y:S01]  /*0dc0*/  FADD.FTZ R32, RZ, R187 ;  /* 0x000000bbff207221 */ /* 0x000fe20000010000 */
[----:B------:R-:W-:-:S02]  /*0dd0*/  HADD2.F32 R182, -RZ, R57.H0_H0 ;  /* 0x20000039ffb67230 */ /* 0x000fc40000004100 */
[----:B------:R-:W-:Y:S02]  /*0de0*/  HADD2.F32 R181, -RZ, R57.H1_H1 ;  /* 0x30000039ffb57230 */ /* 0x000fe40000004100 */
[----:B------:R-:W-:Y:S01]  /*0df0*/  FFMA.FTZ R197, R0, R187, RZ ;  /* 0x000000bb00c57223 */ /* 0x000fe200000100ff */
[--C-:B------:R-:W-:Y:S02]  /*0e00*/  HADD2.F32 R56, -RZ, R58.reuse.H0_H0 ;  /* 0x2000003aff387230 */ /* 0x100fe40000004100 */
[----:B------:R-:W-:Y:S02]  /*0e10*/  HADD2.F32 R57, -RZ, R58.H1_H1 ;  /* 0x3000003aff397230 */ /* 0x000fe40000004100 */
[C---:B------:R-:W-:Y:S01]  /*0e20*/  FMUL.FTZ R58, R76.reuse, R185 ;  /* 0x000000b94c3a7220 */ /* 0x040fe20000410000 */
[C---:B------:R-:W-:Y:S01]  /*0e30*/  FMUL.FTZ R61, R76.reuse, R191 ;  /* 0x000000bf4c3d7220 */ /* 0x040fe20000410000 */
[----:B------:R-:W-:Y:S01]  /*0e40*/  FMUL.FTZ R186, R76, R195 ;  /* 0x000000c34cba7220 */ /* 0x000fe20000410000 */
[----:B------:R-:W-:Y:S01]  /*0e50*/  FMUL.FTZ R193, R166, R39 ;  /* 0x00000027a6c17220 */ /* 0x000fe20000410000 */
[----:B------:R-:W-:Y:S01]  /*0e60*/  FMUL.FTZ R185, R162, R71 ;  /* 0x00000047a2b97220 */ /* 0x000fe20000410000 */
[----:B------:R-:W-:Y:S01]  /*0e70*/  FFMA.FTZ R191, R175, R73, R42 ;  /* 0x00000049afbf7223 */ /* 0x000fe2000001002a */
[----:B------:R-:W-:Y:S01]  /*0e80*/  FFMA.FTZ R195, R172, R38, R63 ;  /* 0x00000026acc37223 */ /* 0x000fe2000001003f */
[----:B------:R-:W-:Y:S01]  /*0e90*/  FADD.FTZ R32, R189, R32 ;  /* 0x00000020bd207221 */ /* 0x000fe20000010000 */
[----:B------:R-:W-:Y:S01]  /*0ea0*/  FFMA.FTZ R63, R58, R189, R197 ;  /* 0x000000bd3a3f7223 */ /* 0x000fe200000100c5 */
[----:B------:R-:W-:Y:S01]  /*0eb0*/  FMUL.FTZ R192, R165, R36 ;  /* 0x00000024a5c07220 */ /* 0x000fe20000410000 */
[----:B------:R-:W-:Y:S01]  /*0ec0*/  FFMA.FTZ R193, R174, R75, R193 ;  /* 0x0000004baec17223 */ /* 0x000fe200000100c1 */
[----:B------:R-:W-:Y:S01]  /*0ed0*/  FFMA.FTZ R197, R170, R68, R185 ;  /* 0x00000044aac57223 */ /* 0x000fe200000100b9 */
[----:B------:R-:W-:Y:S01]  /*0ee0*/  FADD.FTZ R32, R191, R32 ;  /* 0x00000020bf207221 */ /* 0x000fe20000010000 */
[----:B------:R-:W-:Y:S01]  /*0ef0*/  FFMA.FTZ R185, R60, R191, R63 ;  /* 0x000000bf3cb97223 */ /* 0x000fe2000001003f */
[----:B------:R-:W-:Y:S01]  /*0f00*/  FMUL.FTZ R190, R76, R199 ;  /* 0x000000c74cbe7220 */ /* 0x000fe20000410000 */
[----:B------:R-:W-:Y:S01]  /*0f10*/  FFMA.FTZ R192, R173, R37, R192 ;  /* 0x00000025adc07223 */ /* 0x000fe200000100c0 */
[----:B------:R-:W-:Y:S01]  /*0f20*/  FADD.FTZ R199, R193, R32 ;  /* 0x00000020c1c77221 */ /* 0x000fe20000010000 */
[----:B------:R-:W-:Y:S01]  /*0f30*/  FFMA.FTZ R42, R62, R193, R185 ;  /* 0x000000c13e2a7223 */ /* 0x000fe200000100b9 */
[----:B------:R-:W-:Y:S01]  /*0f40*/  FMUL.FTZ R196, R163, R70 ;  /* 0x00000046a3c47220 */ /* 0x000fe20000410000 */
[----:B------:R-:W-:Y:S01]  /*0f50*/  FMUL.FTZ R63, R76, R201 ;  /* 0x000000c94c3f7220 */ /* 0x000fe20000410000 */
[----:B------:R-:W-:Y:S01]  /*0f60*/  FADD.FTZ R32, R192, R199 ;  /* 0x000000c7c0207221 */ /* 0x000fe20000010000 */
[----:B------:R-:W-:Y:S01]  /*0f70*/  FFMA.FTZ R201, R61, R192, R42 ;  /* 0x000000c03dc97223 */ /* 0x000fe2000001002a */
[----:B------:R-:W-:-:S02]  /*0f80*/  FFMA.FTZ R196, R171, R69, R196 ;  /* 0x00000045abc47223 */ /* 0x000fc400000100c4 */
[----:B------:R-:W-:Y:S01]  /*0f90*/  FADD.FTZ R199, R195, R32 ;  /* 0x00000020c3c77221 */ /* 0x000fe20000010000 */
[----:B------:R-:W-:Y:S01]  /*0fa0*/  FFMA.FTZ R42, R186, R195, R201 ;  /* 0x000000c3ba2a7223 */ /* 0x000fe200000100c9 */
[--C-:B------:R-:W-:Y:S02]  /*0fb0*/  HADD2.F32 R45, -RZ, R52.reuse.H0_H0 ;  /* 0x20000034ff2d7230 */ /* 0x100fe40000004100 */
[----:B------:R-:W-:Y:S01]  /*0fc0*/  FMUL.FTZ R194, R153, R178 ;  /* 0x000000b299c27220 */ /* 0x000fe20000410000 */
[----:B------:R-:W-:Y:S01]  /*0fd0*/  FADD.FTZ R32, R196, R199 ;  /* 0x000000c7c4207221 */ /* 0x000fe20000010000 */
[----:B------:R-:W-:Y:S01]  /*0fe0*/  FFMA.FTZ R199, R183, R196, R42 ;  /* 0x000000c4b7c77223 */ /* 0x000fe2000001002a */
[----:B------:R-:W-:Y:S02]  /*0ff0*/  HADD2.F32 R52, -RZ, R52.H1_H1 ;  /* 0x30000034ff347230 */ /* 0x000fe40000004100 */
[----:B------:R-:W-:Y:S01]  /*1000*/  FMUL.FTZ R184, R76, R203 ;  /* 0x000000cb4cb87220 */ /* 0x000fe20000410000 */
[----:B------:R-:W-:Y:S01]  /*1010*/  FMUL.FTZ R203, R152, R55 ;  /* 0x0000003798cb7220 */ /* 0x000fe20000410000 */
[----:B------:R-:W-:Y:S01]  /*1020*/  FFMA.FTZ R194, R161, R45, R194 ;  /* 0x0000002da1c27223 */ /* 0x000fe200000100c2 */
[----:B------:R-:W-:Y:S01]  /*1030*/  FADD.FTZ R201, R197, R32 ;  /* 0x00000020c5c97221 */ /* 0x000fe20000010000 */
[----:B------:R-:W-:Y:S01]  /*1040*/  FFMA.FTZ R42, R190, R197, R199 ;  /* 0x000000c5be2a7223 */ /* 0x000fe200000100c7 */
[----:B------:R-:W-:-:S02]  /*1050*/  HADD2.F32 R49, -RZ, R53.H0_H0 ;  /* 0x20000035ff317230 */ /* 0x000fc40000004100 */
[----:B------:R-:W-:Y:S01]  /*1060*/  FMUL.FTZ R198, R151, R182 ;  /* 0x000000b697c67220 */ /* 0x000fe20000410000 */
[----:B------:R-:W-:Y:S01]  /*1070*/  FFMA.FTZ R199, R160, R52, R203 ;  /* 0x00000034a0c77223 */ /* 0x000fe200000100cb */
        /* <DEDUP_REMOVED lines=12> */
[----:B------:R-:W-:Y:S01]  /*1140*/  FMUL.FTZ R188, R76, R207 ;  /* 0x000000cf4cbc7220 */ /* 0x000fe20000410000 */
        /* <DEDUP_REMOVED lines=10> */
[----:B------:R-:W-:Y:S01]  /*11f0*/  FMUL.FTZ R202, R76, R47 ;  /* 0x0000002f4cca7220 */ /* 0x000fe20000410000 */
[----:B------:R-:W-:Y:S01]  /*1200*/  FFMA.FTZ R205, R156, R54, R211 ;  /* 0x000000369ccd7223 */ /* 0x000fe200000100d3 */
[----:B------:R-:W-:Y:S01]  /*1210*/  FADD.FTZ R42, R207, R200 ;  /* 0x000000c8cf2a7221 */ /* 0x000fe20000010000 */
        /* <DEDUP_REMOVED lines=44> */
.L_x_1595:
[----:B------:R-:W-:Y:S05]  /*14e0*/  BSYNC.RECONVERGENT B0 ;  /* 0x0000000000007941 */ /* 0x000fea0003800200 */
.L_x_1594:
        /* <DEDUP_REMOVED lines=29> */
[----:B------:R-:W1:Y:S01]  /*16c0*/  LDC.64 R48, c[0x0][0x380] ;  /* 0x0000e000ff307b82 */ /* 0x000e620000000a00 */
        /* <DEDUP_REMOVED lines=9> */
[----:B0-----:R-:W0:Y:S01]  /*1760*/  LDS.128 R32, [UR5] ;  /* 0x00000005ff207984 */ /* 0x001e220008000c00 */
        /* <DEDUP_REMOVED lines=13> */
[----:B-1----:R-:W-:Y:S01]  /*1840*/  IADD3 R147, PT, PT, R147, R48, RZ ;  /* 0x0000003093937210 */ /* 0x002fe20007ffe0ff */
[----:B------:R-:W-:Y:S01]  /*1850*/  FFMA.FTZ R81, R190, R68, R81 ;  /* 0x00000044be517223 */ /* 0x000fe20000010051 */
[----:B------:R-:W1:Y:S01]  /*1860*/  LDS.128 R44, [UR7] ;  /* 0x00000007ff2c7984 */ /* 0x000e620008000c00 */
        /* <DEDUP_REMOVED lines=41> */
[----:B-1----:R-:W-:Y:S01]  /*1b00*/  FADD.FTZ R55, R55, R44 ;  /* 0x0000002c37377221 */ /* 0x002fe20000010000 */
        /* <DEDUP_REMOVED lines=69> */
.L_x_1598:
        /* <DEDUP_REMOVED lines=54> */
.L_x_1597:
        /* <DEDUP_REMOVED lines=59> */
.L_x_1600:
        /* <DEDUP_REMOVED lines=54> */
.L_x_1596:
        /* <DEDUP_REMOVED lines=56> */
[----:B------:R-:W-:Y:S01]  /*2d50*/  F2FP.F16.F32.PACK_AB R30, R29, R30 ;  /* 0x0000001e1d1e723e */ /* 0x000fe200000000ff */
        /* <DEDUP_REMOVED lines=14> */
[----:B------:R-:W-:Y:S02]  /*2e40*/  F2FP.F16.F32.PACK_AB R31, R28, R31 ;  /* 0x0000001f1c1f723e */ /* 0x000fe400000000ff */
[----:B------:R-:W-:-:S02]  /*2e50*/  F2FP.F16.F32.PACK_AB R35, R32, R35 ;  /* 0x000000232023723e */ /* 0x000fc400000000ff */
[----:B------:R-:W-:Y:S02]  /*2e60*/  F2FP.F16.F32.PACK_AB R34, R37, R34 ;  /* 0x000000222522723e */ /* 0x000fe400000000ff */
[C---:B------:R-:W-:Y:S02]  /*2e70*/  FSEL R39, R189.reuse, RZ, P6 ;  /* 0x000000ffbd277208 */ /* 0x040fe40003000000 */
        /* <DEDUP_REMOVED lines=8> */
.L_x_1602:
        /* <DEDUP_REMOVED lines=49> */
[----:B------:R-:W-:Y:S01]  /*3210*/  F2FP.F16.F32.PACK_AB R31, R32, R31 ;  /* 0x0000001f201f723e */ /* 0x000fe200000000ff */
[----:B------:R-:W-:Y:S01]  /*3220*/  FMUL.FTZ R32, R23, UR6 ;  /* 0x0000000617207c20 */ /* 0x000fe20008410000 */
[----:B------:R-:W-:-:S02]  /*3230*/  F2FP.F16.F32.PACK_AB R30, R29, R30 ;  /* 0x0000001e1d1e723e */ /* 0x000fc400000000ff */
[----:B------:R-:W-:Y:S02]  /*3240*/  LOP3.LUT P5, RZ, R66, 0xff000000, RZ, 0xc0, !PT ;  /* 0xff00000042ff7812 */ /* 0x000fe400078ac0ff */
[----:B------:R-:W-:Y:S01]  /*3250*/  FSEL R29, R20, RZ, P6 ;  /* 0x000000ff141d7208 */ /* 0x000fe20003000000 */
[----:B------:R-:W-:Y:S01]  /*3260*/  FMUL.FTZ R20, R76, R187 ;  /* 0x000000bb4c147220 */ /* 0x000fe20000410000 */
[----:B------:R-:W-:Y:S02]  /*3270*/  LOP3.LUT P6, RZ, R136, 0xff000000, RZ, 0xc0, !PT ;  /* 0xff00000088ff7812 */ /* 0x000fe400078cc0ff */
[----:B------:R-:W-:Y:S01]  /*3280*/  F2FP.F16.F32.PACK_AB R35, R28, R35 ;  /* 0x000000231c23723e */ /* 0x000fe200000000ff */
        /* <DEDUP_REMOVED lines=8> */
[----:B------:R-:W-:Y:S02]  /*3310*/  F2FP.F16.F32.PACK_AB R34, R37, R34 ;  /* 0x000000222522723e */ /* 0x000fe400000000ff */
        /* <DEDUP_REMOVED lines=9> */
.L_x_1601:
        /* <DEDUP_REMOVED lines=80> */
.L_x_1603:
        /* <DEDUP_REMOVED lines=48> */
[----:B------:R-:W-:Y:S01]  /*3bb0*/  F2FP.F16.F32.PACK_AB R31, R32, R31 ;  /* 0x0000001f201f723e */ /* 0x000fe200000000ff */
[----:B------:R-:W-:Y:S01]  /*3bc0*/  FMUL.FTZ R32, R23, UR6 ;  /* 0x0000000617207c20 */ /* 0x000fe20008410000 */
[----:B------:R-:W-:Y:S01]  /*3bd0*/  F2FP.F16.F32.PACK_AB R30, R21, R30 ;  /* 0x0000001e151e723e */ /* 0x000fe200000000ff */
[----:B------:R-:W-:Y:S01]  /*3be0*/  FFMA.FTZ R21, R76, R58, R5 ;  /* 0x0000003a4c157223 */ /* 0x000fe20000010005 */
[----:B------:R-:W-:-:S02]  /*3bf0*/  LOP3.LUT P5, RZ, R66, 0xff000000, RZ, 0xc0, !PT ;  /* 0xff00000042ff7812 */ /* 0x000fc400078ac0ff */
[----:B------:R-:W-:Y:S01]  /*3c00*/  FSEL R29, R20, RZ, P6 ;  /* 0x000000ff141d7208 */ /* 0x000fe20003000000 */
[----:B------:R-:W-:Y:S01]  /*3c10*/  FFMA.FTZ R20, R76, R187, R4 ;  /* 0x000000bb4c147223 */ /* 0x000fe20000010004 */
[----:B------:R-:W-:Y:S02]  /*3c20*/  LOP3.LUT P6, RZ, R136, 0xff000000, RZ, 0xc0, !PT ;  /* 0xff00000088ff7812 */ /* 0x000fe400078cc0ff */
[----:B------:R-:W-:Y:S01]  /*3c30*/  F2FP.F16.F32.PACK_AB R35, R28, R35 ;  /* 0x000000231c23723e */ /* 0x000fe200000000ff */
        /* <DEDUP_REMOVED lines=16> */
[----:B------:R-:W-:-:S07]  /*3d40*/  F2FP.F16.F32.PACK_AB R32, R37, R32 ;  /* 0x000000202520723e */ /* 0x000fce00000000ff */
.L_x_1599:
        /* <DEDUP_REMOVED lines=63> */
[----:B------:R-:W-:Y:S01]  /*4140*/  F2FP.F16.F32.PACK_AB R31, R32, R31 ;  /* 0x0000001f201f723e */ /* 0x000fe200000000ff */
[----:B------:R-:W-:Y:S01]  /*4150*/  FMUL.FTZ R32, R23, UR6 ;  /* 0x0000000617207c20 */ /* 0x000fe20008410000 */
[----:B------:R-:W-:Y:S02]  /*4160*/  F2FP.F16.F32.PACK_AB R30, R29, R30 ;  /* 0x0000001e1d1e723e */ /* 0x000fe400000000ff */
[----:B------:R-:W-:Y:S02]  /*4170*/  LOP3.LUT P5, RZ, R64, 0xff000000, RZ, 0xc0, !PT ;  /* 0xff00000040ff7812 */ /* 0x000fe400078ac0ff */
[----:B------:R-:W-:Y:S01]  /*4180*/  FSEL R39, R20, RZ, P1 ;  /* 0x000000ff14277208 */ /* 0x000fe20000800000 */
[----:B------:R-:W-:Y:S01]  /*4190*/  FFMA.FTZ R20, R76, R45, R12 ;  /* 0x0000002d4c147223 */ /* 0x000fe2000001000c */
[----:B------:R-:W-:-:S02]  /*41a0*/  FSEL R29, R0, RZ, P6 ;  /* 0x000000ff001d7208 */ /* 0x000fc40003000000 */
[----:B------:R-:W-:Y:S01]  /*41b0*/  LOP3.LUT P6, RZ, R2, 0xff000000, RZ, 0xc0, !PT ;  /* 0xff00000002ff7812 */ /* 0x000fe200078cc0ff */
[----:B------:R-:W-:Y:S01]  /*41c0*/  FMUL.FTZ R0, R20, UR6 ;  /* 0x0000000614007c20 */ /* 0x000fe20008410000 */
[----:B------:R-:W-:Y:S01]  /*41d0*/  F2FP.F16.F32.PACK_AB R35, R28, R35 ;  /* 0x000000231c23723e */ /* 0x000fe200000000ff */
[----:B------:R-:W-:Y:S01]  /*41e0*/  FMUL.FTZ R28, R21, UR6 ;  /* 0x00000006151c7c20 */ /* 0x000fe20008410000 */
[----:B------:R-:W-:Y:S02]  /*41f0*/  FSEL R38, R32, RZ, P5 ;  /* 0x000000ff20267208 */ /* 0x000fe40002800000 */
[----:B------:R-:W-:Y:S02]  /*4200*/  LOP3.LUT P1, RZ, R64, 0xff00, RZ, 0xc0, !PT ;  /* 0x0000ff0040ff7812 */ /* 0x000fe4000782c0ff */
[----:B------:R-:W-:Y:S02]  /*4210*/  LOP3.LUT P5, RZ, R2, 0xff00, RZ, 0xc0, !PT ;  /* 0x0000ff0002ff7812 */ /* 0x000fe400078ac0ff */
        /* <DEDUP_REMOVED lines=13> */
.L_x_1606:
        /* <DEDUP_REMOVED lines=52> */
[----:B------:R-:W-:-:S02]  /*4630*/  LOP3.LUT P4, RZ, R64, 0xff000000, RZ, 0xc0, !PT ;  /* 0xff00000040ff7812 */ /* 0x000fc4000788c0ff */
[----:B------:R-:W-:Y:S02]  /*4640*/  FSEL R29, R185, RZ, P5 ;  /* 0x000000ffb91d7208 */ /* 0x000fe40002800000 */
[----:B------:R-:W-:Y:S02]  /*4650*/  LOP3.LUT P6, RZ, R65, 0xff00, RZ, 0xc0, !PT ;  /* 0x0000ff0041ff7812 */ /* 0x000fe400078cc0ff */
[----:B------:R-:W-:Y:S02]  /*4660*/  LOP3.LUT P5, RZ, R2, 0xff000000, RZ, 0xc0, !PT ;  /* 0xff00000002ff7812 */ /* 0x000fe400078ac0ff */
[----:B------:R-:W-:Y:S02]  /*4670*/  F2FP.F16.F32.PACK_AB R35, R0, R35 ;  /* 0x000000230023723e */ /* 0x000fe400000000ff */
[----:B------:R-:W-:Y:S02]  /*4680*/  FSEL R0, R188, RZ, P4 ;  /* 0x000000ffbc007208 */ /* 0x000fe40002000000 */
[----:B------:R-:W-:-:S02]  /*4690*/  FSEL R39, R202, RZ, P6 ;  /* 0x000000ffca277208 */ /* 0x000fc40003000000 */
[----:B------:R-:W-:Y:S02]  /*46a0*/  FSEL R188, R188, RZ, P5 ;  /* 0x000000ffbcbc7208 */ /* 0x000fe40002800000 */
[C---:B------:R-:W-:Y:S02]  /*46b0*/  LOP3.LUT P6, RZ, R64.reuse, 0xff00, RZ, 0xc0, !PT ;  /* 0x0000ff0040ff7812 */ /* 0x040fe400078cc0ff */
[----:B------:R-:W-:Y:S02]  /*46c0*/  LOP3.LUT P1, RZ, R64, 0xff, RZ, 0xc0, !PT ;  /* 0x000000ff40ff7812 */ /* 0x000fe4000782c0ff */
[C---:B------:R-:W-:Y:S02]  /*46d0*/  LOP3.LUT P4, RZ, R2.reuse, 0xff00, RZ, 0xc0, !PT ;  /* 0x0000ff0002ff7812 */ /* 0x040fe4000788c0ff */
        /* <DEDUP_REMOVED lines=12> */
.L_x_1605:
        /* <DEDUP_REMOVED lines=49> */
[----:B------:R-:W-:Y:S01]  /*4ab0*/  F2FP.F16.F32.PACK_AB R31, R32, R31 ;  /* 0x0000001f201f723e */ /* 0x000fe200000000ff */
[----:B------:R-:W-:Y:S01]  /*4ac0*/  FMUL.FTZ R32, R23, UR6 ;  /* 0x0000000617207c20 */ /* 0x000fe20008410000 */
[----:B------:R-:W-:Y:S02]  /*4ad0*/  F2FP.F16.F32.PACK_AB R30, R29, R30 ;  /* 0x0000001e1d1e723e */ /* 0x000fe400000000ff */
[----:B------:R-:W-:Y:S02]  /*4ae0*/  LOP3.LUT P5, RZ, R64, 0xff000000, RZ, 0xc0, !PT ;  /* 0xff00000040ff7812 */ /* 0x000fe400078ac0ff */
[----:B------:R-:W-:Y:S01]  /*4af0*/  FSEL R39, R20, RZ, P1 ;  /* 0x000000ff14277208 */ /* 0x000fe20000800000 */
[----:B------:R-:W-:Y:S01]  /*4b00*/  FMUL.FTZ R20, R76, R45 ;  /* 0x0000002d4c147220 */ /* 0x000fe20000410000 */
        /* <DEDUP_REMOVED lines=21> */
.L_x_1608:
        /* <DEDUP_REMOVED lines=55> */
[----:B------:R-:W-:-:S02]  /*4fd0*/  F2FP.F16.F32.PACK_AB R35, R0, R35 ;  /* 0x000000230023723e */ /* 0x000fc400000000ff */
[C---:B------:R-:W-:Y:S02]  /*4fe0*/  LOP3.LUT P6, RZ, R64.reuse, 0xff00, RZ, 0xc0, !PT ;  /* 0x0000ff0040ff7812 */ /* 0x040fe400078cc0ff */
[----:B------:R-:W-:Y:S02]  /*4ff0*/  FSEL R205, R205, RZ, P1 ;  /* 0x000000ffcdcd7208 */ /* 0x000fe40000800000 */
[C---:B------:R-:W-:Y:S02]  /*5000*/  FSEL R0, R201.reuse, RZ, P4 ;  /* 0x000000ffc9007208 */ /* 0x040fe40002000000 */
[----:B------:R-:W-:Y:S02]  /*5010*/  FSEL R38, R201, RZ, P5 ;  /* 0x000000ffc9267208 */ /* 0x000fe40002800000 */
[----:B------:R-:W-:Y:S02]  /*5020*/  LOP3.LUT P1, RZ, R64, 0xff, RZ, 0xc0, !PT ;  /* 0x000000ff40ff7812 */ /* 0x000fe4000782c0ff */
[----:B------:R-:W-:-:S02]  /*5030*/  LOP3.LUT P4, RZ, R2, 0xff00, RZ, 0xc0, !PT ;  /* 0x0000ff0002ff7812 */ /* 0x000fc4000788c0ff */
[----:B------:R-:W-:Y:S02]  /*5040*/  LOP3.LUT P5, RZ, R2, 0xff, RZ, 0xc0, !PT ;  /* 0x000000ff02ff7812 */ /* 0x000fe400078ac0ff */
[----:B------:R-:W-:Y:S02]  /*5050*/  F2FP.F16.F32.PACK_AB R34, R39, R34 ;  /* 0x000000222722723e */ /* 0x000fe400000000ff */
        /* <DEDUP_REMOVED lines=8> */
[----:B------:R-:W-:Y:S02]  /*50e0*/  F2FP.F16.F32.PACK_AB R28, R199, R28 ;  /* 0x0000001cc71c723e */ /* 0x000fe400000000ff */
[----:B------:R-:W-:Y:S01]  /*50f0*/  F2FP.F16.F32.PACK_AB R32, R39, R32 ;  /* 0x000000202720723e */ /* 0x000fe200000000ff */
[----:B------:R-:W-:Y:S06]  /*5100*/  BRA `(.L_x_1607) ;  /* 0x0000000c00687947 */ /* 0x000fec0003800000 */
.L_x_1604:
        /* <DEDUP_REMOVED lines=56> */
.L_x_1610:
        /* <DEDUP_REMOVED lines=54> */
.L_x_1609:
        /* <DEDUP_REMOVED lines=55> */
.L_x_1611:
        /* <DEDUP_REMOVED lines=52> */
[----:B------:R-:W-:-:S07]  /*5ea0*/  F2FP.F16.F32.PACK_AB R32, R199, R32 ;  /* 0x00000020c720723e */ /* 0x000fce00000000ff */
.L_x_1607:
        /* <DEDUP_REMOVED lines=75> */
.L_x_1593:
        /* <DEDUP_REMOVED lines=29> */
.L_x_1613:
        /* <DEDUP_REMOVED lines=13> */
.L_x_2857:


//--------------------- .text._ZN10layer_norm22ln_bwd_finalize_kernelINS_22Kernel_traits_finalizeILj4096E6__halfS2_fS2_fjLb0ELj1024ELj4ENS_18Kernel_traits_baseILj4096ES2_S2_fS2_fjLj1024EEEEELb0ELb0EEEvNS_9BwdParamsE --------------------------
	.section	.text._ZN10layer_norm22ln_bwd_finalize_kernelINS_22Kernel_traits_finalizeILj4096E6__halfS2_fS2_fjLb0ELj1024ELj4ENS_18Kernel_traits_baseILj4096ES2_S2_fS2_fjLj1024EEEEELb0ELb0EEEvNS_9BwdParamsE,"ax",@progbits
	.align	128
        .global         _ZN10layer_norm22ln_bwd_finalize_kernelINS_22Kernel_traits_finalizeILj4096E6__halfS2_fS2_fjLb0ELj1024ELj4ENS_18Kernel_traits_baseILj4096ES2_S2_fS2_fjLj1024EEEEELb0ELb0EEEvNS_9BwdParamsE
        .type           _ZN10layer_norm22ln_bwd_finalize_kernelINS_22Kernel_traits_finalizeILj4096E6__halfS2_fS2_fjLb0ELj1024ELj4ENS_18Kernel_traits_baseILj4096ES2_S2_fS2_fjLj1024EEEEELb0ELb0EEEvNS_9BwdParamsE,@function
        .size           _ZN10layer_norm22ln_bwd_finalize_kernelINS_22Kernel_traits_finalizeILj4096E6__halfS2_fS2_fjLb0ELj1024ELj4ENS_18Kernel_traits_baseILj4096ES2_S2_fS2_fjLj1024EEEEELb0ELb0EEEvNS_9BwdParamsE,(.L_x_2858 - _ZN10layer_norm22ln_bwd_finalize_kernelINS_22Kernel_traits_finalizeILj4096E6__halfS2_fS2_fjLb0ELj1024ELj4ENS_18Kernel_traits_baseILj4096ES2_S2_fS2_fjLj1024EEEEELb0ELb0EEEvNS_9BwdParamsE)
        .other          _ZN10layer_norm22ln_bwd_finalize_kernelINS_22Kernel_traits_finalizeILj4096E6__halfS2_fS2_fjLb0ELj1024ELj4ENS_18Kernel_traits_baseILj4096ES2_S2_fS2_fjLj1024EEEEELb0ELb0EEEvNS_9BwdParamsE,@"STO_CUDA_ENTRY STV_DEFAULT"
_ZN10layer_norm22ln_bwd_finalize_kernelINS_22Kernel_traits_finalizeILj4096E6__halfS2_fS2_fjLb0ELj1024ELj4ENS_18Kernel_traits_baseILj4096ES2_S2_fS2_fjLj1024EEEEELb0ELb0EEEvNS_9BwdParamsE:
.text._ZN10layer_norm22ln_bwd_finalize_kernelINS_22Kernel_traits_finalizeILj4096E6__halfS2_fS2_fjLb0ELj1024ELj4ENS_18Kernel_traits_baseILj4096ES2_S2_fS2_fjLj1024EEEEELb0ELb0EEEvNS_9BwdParamsE:
        /* <DEDUP_REMOVED lines=78> */
.L_x_1618:
        /* <DEDUP_REMOVED lines=118> */
.L_x_1617:
[----:B------:R-:W-:Y:S05]  /*0c40*/  BSYNC.RECONVERGENT B1 ;  /* 0x0000000000017941 */ /* 0x000fea0003800200 */
.L_x_1616:
        /* <DEDUP_REMOVED lines=68> */
.L_x_1620:
[----:B------:R-:W-:Y:S05]  /*1090*/  BSYNC.RECONVERGENT B1 ;  /* 0x0000000000017941 */ /* 0x000fea0003800200 */
.L_x_1619:
        /* <DEDUP_REMOVED lines=37> */
.L_x_1622:
[----:B------:R-:W-:Y:S05]  /*12f0*/  BSYNC.RECONVERGENT B1 ;  /* 0x0000000000017941 */ /* 0x000fea0003800200 */
.L_x_1621:
[----:B------:R-:W-:Y:S05]  /*1300*/  @!P1 BRA `(.L_x_1615) ;  /* 0x00000000003c9947 */ /* 0x000fea0003800000 */
[----:B------:R-:W0:Y:S01]  /*1310*/  LDC.64 R8, c[0x0][0x440] ;  /* 0x00011000ff087b82 */ /* 0x000e220000000a00 */
[----:B------:R-:W-:Y:S01]  /*1320*/  IMAD R2, R2, R54, R7 ;  /* 0x0000003602027224 */ /* 0x000fe200078e0207 */
[----:B------:R-:W-:-:S04]  /*1330*/  IADD3 R0, PT, PT, -R0, RZ, RZ ;  /* 0x000000ff00007210 */ /* 0x000fc80007ffe1ff */
[----:B------:R-:W-:Y:S02]  /*1340*/  IADD3 R13, PT, PT, R57, R2, RZ ;  /* 0x00000002390d7210 */ /* 0x000fe40007ffe0ff */
[----:B------:R-:W1:Y:S05]  /*1350*/  LDC.64 R10, c[0x0][0x448] ;  /* 0x00011200ff0a7b82 */ /* 0x000e6a0000000a00 */
.L_x_1623:
        /* <DEDUP_REMOVED lines=10> */
.L_x_1615:
[----:B------:R-:W-:Y:S05]  /*1400*/  BSYNC.RECONVERGENT B0 ;  /* 0x0000000000007941 */ /* 0x000fea0003800200 */
.L_x_1614:
        /* <DEDUP_REMOVED lines=62> */
.L_x_1624:
        /* <DEDUP_REMOVED lines=9> */
.L_x_2858:


//--------------------- .text._ZN10layer_norm40ln_parallel_residual_bwd_finalize_kernelINS_22Kernel_traits_finalizeILj4096E6__halfS2_fS2_fjLb0ELj1024ELj4ENS_18Kernel_traits_baseILj4096ES2_S2_fS2_fjLj1024EEEEELb0EEEvNS_9BwdParamsE --------------------------
	.section	.text._ZN10layer_norm40ln_parallel_residual_bwd_finalize_kernelINS_22Kernel_traits_finalizeILj4096E6__halfS2_fS2_fjLb0ELj1024ELj4ENS_18Kernel_traits_baseILj4096ES2_S2_fS2_fjLj1024EEEEELb0EEEvNS_9BwdParamsE,"ax",@progbits
	.align	128
        .global         _ZN10layer_norm40ln_parallel_residual_bwd_finalize_kernelINS_22Kernel_traits_finalizeILj4096E6__halfS2_fS2_fjLb0ELj1024ELj4ENS_18Kernel_traits_baseILj4096ES2_S2_fS2_fjLj1024EEEEELb0EEEvNS_9BwdParamsE
        .type           _ZN10layer_norm40ln_parallel_residual_bwd_finalize_kernelINS_22Kernel_traits_finalizeILj4096E6__halfS2_fS2_fjLb0ELj1024ELj4ENS_18Kernel_traits_baseILj4096ES2_S2_fS2_fjLj1024EEEEELb0EEEvNS_9BwdParamsE,@function
        .size           _ZN10layer_norm40ln_parallel_residual_bwd_finalize_kernelINS_22Kernel_traits_finalizeILj4096E6__halfS2_fS2_fjLb0ELj1024ELj4ENS_18Kernel_traits_baseILj4096ES2_S2_fS2_fjLj1024EEEEELb0EEEvNS_9BwdParamsE,(.L_x_2859 - _ZN10layer_norm40ln_parallel_residual_bwd_finalize_kernelINS_22Kernel_traits_finalizeILj4096E6__halfS2_fS2_fjLb0ELj1024ELj4ENS_18Kernel_traits_baseILj4096ES2_S2_fS2_fjLj1024EEEEELb0EEEvNS_9BwdParamsE)
        .other          _ZN10layer_norm40ln_parallel_residual_bwd_finalize_kernelINS_22Kernel_traits_finalizeILj4096E6__halfS2_fS2_fjLb0ELj1024ELj4ENS_18Kernel_traits_baseILj4096ES2_S2_fS2_fjLj1024EEEEELb0EEEvNS_9BwdParamsE,@"STO_CUDA_ENTRY STV_DEFAULT"
_ZN10layer_norm40ln_parallel_residual_bwd_finalize_kernelINS_22Kernel_traits_finalizeILj4096E6__halfS2_fS2_fjLb0ELj1024ELj4ENS_18Kernel_traits_baseILj4096ES2_S2_fS2_fjLj1024EEEEELb0EEEvNS_9BwdParamsE:
.text._ZN10layer_norm40ln_parallel_residual_bwd_finalize_kernelINS_22Kernel_traits_finalizeILj4096E6__halfS2_fS2_fjLb0ELj1024ELj4ENS_18Kernel_traits_baseILj4096ES2_S2_fS2_fjLj1024EEEEELb0EEEvNS_9BwdParamsE:
        /* <DEDUP_REMOVED lines=58> */
.L_x_1629:
        /* <DEDUP_REMOVED lines=112> */
.L_x_1628:
[----:B------:R-:W-:Y:S05]  /*0aa0*/  BSYNC.RECONVERGENT B1 ;  /* 0x0000000000017941 */ /* 0x000fea0003800200 */
.L_x_1627:
        /* <DEDUP_REMOVED lines=66> */
.L_x_1631:
[----:B------:R-:W-:Y:S05]  /*0ed0*/  BSYNC.RECONVERGENT B1 ;  /* 0x0000000000017941 */ /* 0x000fea0003800200 */
.L_x_1630:
        /* <DEDUP_REMOVED lines=36> */
.L_x_1633:
[----:B------:R-:W-:Y:S05]  /*1120*/  BSYNC.RECONVERGENT B1 ;  /* 0x0000000000017941 */ /* 0x000fea0003800200 */
.L_x_1632:
        /* <DEDUP_REMOVED lines=18> */
.L_x_1626:
[----:B------:R-:W-:Y:S05]  /*1250*/  BSYNC.RECONVERGENT B0 ;  /* 0x0000000000007941 */ /* 0x000fea0003800200 */
.L_x_1625:
        /* <DEDUP_REMOVED lines=96> */
.L_x_1634:
        /* <DEDUP_REMOVED lines=10> */
.L_x_2859:


//--------------------- .text._ZN10layer_norm31ln_parallel_residual_bwd_kernelINS_13Kernel_traitsI6__halfS2_fS2_fjLj4096ELj1ELj1ELj8ELj16ENS_18Kernel_traits_baseILj4096ES2_S2_fS2_fjLj256EEEEELb1ELb1ELb0EEEvNS_9BwdParamsE --------------------------
	.section	.text._ZN10layer_norm31ln_parallel_residual_bwd_kernelINS_13Kernel_traitsI6__halfS2_fS2_fjLj4096ELj1ELj1ELj8ELj16ENS_18Kernel_traits_baseILj4096ES2_S2_fS2_fjLj256EEEEELb1ELb1ELb0EEEvNS_9BwdParamsE,"ax",@progbits
	.align	128
        .global         _ZN10layer_norm31ln_parallel_residual_bwd_kernelINS_13Kernel_traitsI6__halfS2_fS2_fjLj4096ELj1ELj1ELj8ELj16ENS_18Kernel_traits_baseILj4096ES2_S2_fS2_fjLj256EEEEELb1ELb1ELb0EEEvNS_9BwdParamsE
        .type           _ZN10layer_norm31ln_parallel_residual_bwd_kernelINS_13Kernel_traitsI6__halfS2_fS2_fjLj4096ELj1ELj1ELj8ELj16ENS_18Kernel_traits_baseILj4096ES2_S2_fS2_fjLj256EEEEELb1ELb1ELb0EEEvNS_9BwdParamsE,@function
        .size           _ZN10layer_norm31ln_parallel_residual_bwd_kernelINS_13Kernel_traitsI6__halfS2_fS2_fjLj4096ELj1ELj1ELj8ELj16ENS_18Kernel_traits_baseILj4096ES2_S2_fS2_fjLj256EEEEELb1ELb1ELb0EEEvNS_9BwdParamsE,(.L_x_2860 - _ZN10layer_norm31ln_parallel_residual_bwd_kernelINS_13Kernel_traitsI6__halfS2_fS2_fjLj4096ELj1ELj1ELj8ELj16ENS_18Kernel_traits_baseILj4096ES2_S2_fS2_fjLj256EEEEELb1ELb1ELb0EEEvNS_9BwdParamsE)
        .other          _ZN10layer_norm31ln_parallel_residual_bwd_kernelINS_13Kernel_traitsI6__halfS2_fS2_fjLj4096ELj1ELj1ELj8ELj16ENS_18Kernel_traits_baseILj4096ES2_S2_fS2_fjLj256EEEEELb1ELb1ELb0EEEvNS_9BwdParamsE,@"STO_CUDA_ENTRY STV_DEFAULT"
_ZN10layer_norm31ln_parallel_residual_bwd_kernelINS_13Kernel_traitsI6__halfS2_fS2_fjLj4096ELj1ELj1ELj8ELj16ENS_18Kernel_traits_baseILj4096ES2_S2_fS2_fjLj256EEEEELb1ELb1ELb0EEEvNS_9BwdParamsE:
.text._ZN10layer_norm31ln_parallel_residual_bwd_kernelINS_13Kernel_traitsI6__halfS2_fS2_fjLj4096ELj1ELj1ELj8ELj16ENS_18Kernel_traits_baseILj4096ES2_S2_fS2_fjLj256EEEEELb1ELb1ELb0EEEvNS_9BwdParamsE:
        /* <DEDUP_REMOVED lines=68> */
.L_x_1662:
        /* <DEDUP_REMOVED lines=24> */
[----:B0-----:R-:W-:-:S05]  /*05c0*/  IMAD.WIDE.U32 R12, R2, 0x20, R12 ;  /* 0x00000020020c7825 */ /* 0x001fca00078e000c */
[----:B------:R-:W3:Y:S01]  /*05d0*/  LDG.E.128 R4, desc[UR16][R12.64] ;  /* 0x000000100c047981 */ /* 0x000ee2000c1e1d00 */
[----:B-1----:R-:W-:-:S03]  /*05e0*/  IMAD.WIDE.U32 R76, R2, 0x10, R76 ;  /* 0x00000010024c7825 */ /* 0x002fc600078e004c */
[----:B------:R-:W4:Y:S04]  /*05f0*/  LDG.E.128 R108, desc[UR16][R12.64+0x10] ;  /* 0x000010100c6c7981 */ /* 0x000f28000c1e1d00 */
[----:B------:R-:W4:Y:S01]  /*0600*/  LDG.E.128 R76, desc[UR16][R76.64] ;  /* 0x000000104c4c7981 */ /* 0x000f22000c1e1d00 */
[----:B--2---:R-:W-:-:S06]  /*0610*/  IMAD.WIDE.U32 R14, R2, 0x8, R14 ;  /* 0x00000008020e7825 */ /* 0x004fcc00078e000e */
        /* <DEDUP_REMOVED lines=10> */
[----:B------:R-:W5:Y:S02]  /*06c0*/  @P0 LDG.E.128 R20, desc[UR16][R8.64] ;  /* 0x0000001008140981 */ /* 0x000f64000c1e1d00 */
[----:B0----5:R-:W-:Y:S02]  /*06d0*/  HADD2.F32 R10, -RZ, R121.H1_H1 ;  /* 0x30000079ff0a7230 */ /* 0x021fe40000004100 */
[----:B------:R0:W5:Y:S01]  /*06e0*/  @P0 LDG.E.128 R16, desc[UR16][R8.64+0x10] ;  /* 0x0000101008100981 */ /* 0x000162000c1e1d00 */
[----:B------:R-:W-:Y:S02]  /*06f0*/  HADD2.F32 R94, -RZ, R122.H0_H0 ;  /* 0x2000007aff5e7230 */ /* 0x000fe40000004100 */
[C---:B---3--:R-:W-:Y:S01]  /*0700*/  FADD.FTZ R0, -R106.reuse, R4 ;  /* 0x000000046a007221 */ /* 0x048fe20000010100 */
[----:B------:R-:W-:Y:S01]  /*0710*/  FADD.FTZ R12, -R106, R6 ;  /* 0x000000066a0c7221 */ /* 0x000fe20000010100 */
[--C-:B------:R-:W-:Y:S02]  /*0720*/  HADD2.F32 R4, -RZ, R120.reuse.H0_H0 ;  /* 0x20000078ff047230 */ /* 0x100fe40000004100 */
[----:B------:R-:W-:-:S02]  /*0730*/  HADD2.F32 R6, -RZ, R120.H1_H1 ;  /* 0x30000078ff067230 */ /* 0x000fc40000004100 */
[----:B------:R-:W-:Y:S01]  /*0740*/  FMUL.FTZ R0, R0, UR11 ;  /* 0x0000000b00007c20 */ /* 0x000fe20008410000 */
[--C-:B----4-:R-:W-:Y:S02]  /*0750*/  HADD2.F32 R3, -RZ, R76.reuse.H0_H0 ;  /* 0x2000004cff037230 */ /* 0x110fe40000004100 */
[----:B------:R-:W-:Y:S02]  /*0760*/  HADD2.F32 R76, -RZ, R76.H1_H1 ;  /* 0x3000004cff4c7230 */ /* 0x000fe40000004100 */
[C---:B------:R-:W-:Y:S01]  /*0770*/  FADD.FTZ R5, -R106.reuse, R5 ;  /* 0x000000056a057221 */ /* 0x040fe20000010100 */
[----:B------:R-:W-:Y:S01]  /*0780*/  FADD.FTZ R13, -R106, R7 ;  /* 0x000000076a0d7221 */ /* 0x000fe20000010100 */
[-C--:B------:R-:W-:Y:S01]  /*0790*/  FMUL.FTZ R4, R4, R3.reuse ;  /* 0x0000000304047220 */ /* 0x080fe20000410000 */
[----:B------:R-:W-:Y:S01]  /*07a0*/  FADD.FTZ R36, R36, R3 ;  /* 0x0000000324247221 */ /* 0x000fe20000010000 */
[----:B------:R-:W-:Y:S01]  /*07b0*/  FFMA.FTZ R52, R0, R3, R52 ;  /* 0x0000000300347223 */ /* 0x000fe20000010034 */
[----:B------:R-:W-:Y:S01]  /*07c0*/  FMUL.FTZ R3, R6, R76 ;  /* 0x0000004c06037220 */ /* 0x000fe20000410000 */
[----:B------:R-:W-:-:S02]  /*07d0*/  HADD2.F32 R7, -RZ, R121.H0_H0 ;  /* 0x20000079ff077230 */ /* 0x000fc40000004100 */
[----:B0-----:R-:W-:Y:S01]  /*07e0*/  FMUL.FTZ R9, R12, UR11 ;  /* 0x0000000b0c097c20 */ /* 0x001fe20008410000 */
[--C-:B------:R-:W-:Y:S02]  /*07f0*/  HADD2.F32 R6, -RZ, R77.reuse.H0_H0 ;  /* 0x2000004dff067230 */ /* 0x100fe40000004100 */
[----:B------:R-:W-:Y:S02]  /*0800*/  HADD2.F32 R77, -RZ, R77.H1_H1 ;  /* 0x3000004dff4d7230 */ /* 0x000fe40000004100 */
[----:B------:R-:W-:Y:S01]  /*0810*/  FMUL.FTZ R5, R5, UR11 ;  /* 0x0000000b05057c20 */ /* 0x000fe20008410000 */
[-C--:B------:R-:W-:Y:S01]  /*0820*/  FMUL.FTZ R7, R7, R6.reuse ;  /* 0x0000000607077220 */ /* 0x080fe20000410000 */
[----:B------:R-:W-:Y:S01]  /*0830*/  FADD.FTZ R38, R38, R6 ;  /* 0x0000000626267221 */ /* 0x000fe20000010000 */
[----:B------:R-:W-:Y:S01]  /*0840*/  FFMA.FTZ R54, R9, R6, R54 ;  /* 0x0000000609367223 */ /* 0x000fe20000010036 */
[----:B------:R-:W-:Y:S01]  /*0850*/  FMUL.FTZ R6, R10, R77 ;  /* 0x0000004d0a067220 */ /* 0x000fe20000410000 */
[----:B------:R-:W-:Y:S01]  /*0860*/  FADD.FTZ R37, R37, R76 ;  /* 0x0000004c25257221 */ /* 0x000fe20000010000 */
[----:B------:R-:W-:Y:S01]  /*0870*/  FFMA.FTZ R53, R5, R76, R53 ;  /* 0x0000004c05357223 */ /* 0x000fe20000010035 */
[----:B------:R-:W-:Y:S01]  /*0880*/  FADD.FTZ R10, RZ, R4 ;  /* 0x00000004ff0a7221 */ /* 0x000fe20000010000 */
[----:B------:R-:W-:Y:S01]  /*0890*/  FFMA.FTZ R76, R0, R4, RZ ;  /* 0x00000004004c7223 */ /* 0x000fe200000100ff */
[----:B------:R-:W-:-:S02]  /*08a0*/  FMUL.FTZ R8, R13, UR11 ;  /* 0x0000000b0d087c20 */ /* 0x000fc40008410000 */
[----:B------:R-:W-:Y:S01]  /*08b0*/  FADD.FTZ R10, R10, R3 ;  /* 0x000000030a0a7221 */ /* 0x000fe20000010000 */
[----:B------:R-:W-:Y:S01]  /*08c0*/  FFMA.FTZ R76, R5, R3, R76 ;  /* 0x00000003054c7223 */ /* 0x000fe2000001004c */
[----:B------:R-:W-:Y:S01]  /*08d0*/  FADD.FTZ R39, R39, R77 ;  /* 0x0000004d27277221 */ /* 0x000fe20000010000 */
[----:B------:R-:W-:Y:S01]  /*08e0*/  FFMA.FTZ R55, R8, R77, R55 ;  /* 0x0000004d08377223 */ /* 0x000fe20000010037 */
[----:B------:R-:W-:Y:S02]  /*08f0*/  HADD2.F32 R11, -RZ, R78.H0_H0 ;  /* 0x2000004eff0b7230 */ /* 0x000fe40000004100 */
[C---:B------:R-:W-:Y:S01]  /*0900*/  FADD.FTZ R12, -R106.reuse, R109 ;  /* 0x0000006d6a0c7221 */ /* 0x040fe20000010100 */
[----:B------:R-:W-:Y:S01]  /*0910*/  FADD.FTZ R95, -R106, R108 ;  /* 0x0000006c6a5f7221 */ /* 0x000fe20000010100 */
[----:B------:R-:W-:Y:S01]  /*0920*/  FADD.FTZ R77, R10, R7 ;  /* 0x000000070a4d7221 */ /* 0x000fe20000010000 */
[----:B------:R-:W-:Y:S01]  /*0930*/  FFMA.FTZ R97, R9, R7, R76 ;  /* 0x0000000709617223 */ /* 0x000fe2000001004c */
[----:B------:R-:W-:-:S02]  /*0940*/  HADD2.F32 R13, -RZ, R122.H1_H1 ;  /* 0x3000007aff0d7230 */ /* 0x000fc40000004100 */
[----:B------:R-:W-:Y:S01]  /*0950*/  FMUL.FTZ R12, R12, UR11 ;  /* 0x0000000b0c0c7c20 */ /* 0x000fe20008410000 */
[----:B------:R-:W-:Y:S02]  /*0960*/  HADD2.F32 R78, -RZ, R78.H1_H1 ;  /* 0x3000004eff4e7230 */ /* 0x000fe40000004100 */
[----:B------:R-:W-:Y:S01]  /*0970*/  FMUL.FTZ R95, R95, UR11 ;  /* 0x0000000b5f5f7c20 */ /* 0x000fe20008410000 */
[-C--:B------:R-:W-:Y:S01]  /*0980*/  FMUL.FTZ R94, R94, R11.reuse ;  /* 0x0000000b5e5e7220 */ /* 0x080fe20000410000 */
[----:B------:R-:W-:Y:S01]  /*0990*/  FADD.FTZ R77, R77, R6 ;  /* 0x000000064d4d7221 */ /* 0x000fe20000010000 */
[----:B------:R-:W-:Y:S01]  /*09a0*/  FFMA.FTZ R76, R8, R6, R97 ;  /* 0x00000006084c7223 */ /* 0x000fe20000010061 */
[-C--:B------:R-:W-:Y:S01]  /*09b0*/  FMUL.FTZ R13, R13, R78.reuse ;  /* 0x0000004e0d0d7220 */ /* 0x080fe20000410000 */
[----:B------:R-:W-:Y:S01]  /*09c0*/  FADD.FTZ R33, R33, R78 ;  /* 0x0000004e21217221 */ /* 0x000fe20000010000 */
[----:B------:R-:W-:Y:S01]  /*09d0*/  FFMA.FTZ R49, R12, R78, R49 ;  /* 0x0000004e0c317223 */ /* 0x000fe20000010031 */
[----:B------:R-:W-:Y:S01]  /*09e0*/  FADD.FTZ R32, R32, R11 ;  /* 0x0000000b20207221 */ /* 0x000fe20000010000 */
[----:B------:R-:W-:Y:S01]  /*09f0*/  FFMA.FTZ R48, R95, R11, R48 ;  /* 0x0000000b5f307223 */ /* 0x000fe20000010030 */
[----:B------:R-:W-:-:S02]  /*0a00*/  HADD2.F32 R107, -RZ, R79.H0_H0 ;  /* 0x2000004fff6b7230 */ /* 0x000fc40000004100 */
[----:B------:R-:W-:Y:S01]  /*0a10*/  FADD.FTZ R78, R77, R94 ;  /* 0x0000005e4d4e7221 */ /* 0x000fe20000010000 */
[----:B------:R-:W-:Y:S02]  /*0a20*/  HADD2.F32 R10, -RZ, R123.H0_H0 ;  /* 0x2000007bff0a7230 */ /* 0x000fe40000004100 */
[C---:B------:R-:W-:Y:S01]  /*0a30*/  FADD.FTZ R11, -R106.reuse, R110 ;  /* 0x0000006e6a0b7221 */ /* 0x040fe20000010100 */
[----:B------:R-:W-:Y:S01]  /*0a40*/  FFMA.FTZ R77, R95, R94, R76 ;  /* 0x0000005e5f4d7223 */ /* 0x000fe2000001004c */
[----:B------:R-:W-:Y:S02]  /*0a50*/  HADD2.F32 R108, -RZ, R79.H1_H1 ;  /* 0x3000004fff6c7230 */ /* 0x000fe40000004100 */
[----:B------:R-:W-:Y:S01]  /*0a60*/  FADD.FTZ R96, -R106, R111 ;  /* 0x0000006f6a607221 */ /* 0x000fe20000010100 */
[----:B------:R-:W-:Y:S02]  /*0a70*/  HADD2.F32 R97, -RZ, R123.H1_H1 ;  /* 0x3000007bff617230 */ /* 0x000fe40000004100 */
[----:B------:R-:W-:Y:S01]  /*0a80*/  FMUL.FTZ R11, R11, UR11 ;  /* 0x0000000b0b0b7c20 */ /* 0x000fe20008410000 */
[----:B------:R-:W-:Y:S01]  /*0a90*/  FMUL.FTZ R10, R10, R107 ;  /* 0x0000006b0a0a7220 */ /* 0x000fe20000410000 */
[----:B------:R-:W-:Y:S01]  /*0aa0*/  FADD.FTZ R79, R78, R13 ;  /* 0x0000000d4e4f7221 */ /* 0x000fe20000010000 */
[----:B------:R-:W-:Y:S01]  /*0ab0*/  FFMA.FTZ R76, R12, R13, R77 ;  /* 0x0000000d0c4c7223 */ /* 0x000fe2000001004d */
[----:B------:R-:W-:Y:S01]  /*0ac0*/  FMUL.FTZ R96, R96, UR11 ;  /* 0x0000000b60607c20 */ /* 0x000fe20008410000 */
[----:B------:R-:W-:Y:S01]  /*0ad0*/  FMUL.FTZ R97, R97, R108 ;  /* 0x0000006c61617220 */ /* 0x000fe20000410000 */
        /* <DEDUP_REMOVED lines=8> */
[----:B------:R-:W-:-:S07]  /*0b60*/  IADD3 R109, PT, PT, R2, 0x100, RZ ;  /* 0x00000100026d7810 */ /* 0x000fce0007ffe0ff */
.L_x_1637:
[----:B----4-:R-:W-:Y:S05]  /*0b70*/  BSYNC.RECONVERGENT B0 ;  /* 0x0000000000007941 */ /* 0x010fea0003800200 */
.L_x_1636:
[----:B------:R-:W-:Y:S04]  /*0b80*/  BSSY.RECONVERGENT B0, `(.L_x_1638) ;  /* 0x000005f000007945 */ /* 0x000fe80003800200 */
[----:B------:R-:W-:Y:S05]  /*0b90*/  @!P4 BRA `(.L_x_1639) ;  /* 0x000000040074c947 */ /* 0x000fea0003800000 */
[----:B------:R-:W0:Y:S08]  /*0ba0*/  LDC.64 R80, c[0x0][0x3a8] ;  /* 0x0000ea00ff507b82 */ /* 0x000e300000000a00 */
[----:B------:R-:W1:Y:S01]  /*0bb0*/  LDC.64 R84, c[0x0][0x428] ;  /* 0x00010a00ff547b82 */ /* 0x000e620000000a00 */
[----:B------:R-:W-:Y:S02]  /*0bc0*/  ISETP.NE.U32.AND P0, PT, RZ, UR26, PT ;  /* 0x0000001aff007c0c */ /* 0x000fe4000bf05070 */
[----:B------:R-:W-:-:S05]  /*0bd0*/  ISETP.NE.U32.AND P1, PT, RZ, UR20, PT ;  /* 0x00000014ff007c0c */ /* 0x000fca000bf25070 */
[----:B------:R-:W2:Y:S01]  /*0be0*/  LDC.64 R98, c[0x0][0x3b0] ;  /* 0x0000ec00ff627b82 */ /* 0x000ea20000000a00 */
[----:B0-----:R-:W-:-:S05]  /*0bf0*/  IMAD.WIDE.U32 R80, R109, 0x20, R80 ;  /* 0x000000206d507825 */ /* 0x001fca00078e0050 */
[----:B------:R-:W3:Y:S01]  /*0c00*/  LDG.E.128 R76, desc[UR16][R80.64] ;  /* 0x00000010504c7981 */ /* 0x000ee2000c1e1d00 */
[----:B-1----:R-:W-:-:S06]  /*0c10*/  IMAD.WIDE.U32 R84, R109, 0x10, R84 ;  /* 0x000000106d547825 */ /* 0x002fcc00078e0054 */
[----:B------:R-:W4:Y:S04]  /*0c20*/  LDG.E.128 R84, desc[UR16][R84.64] ;  /* 0x0000001054547981 */ /* 0x000f28000c1e1d00 */
[----:B------:R-:W4:Y:S01]  /*0c30*/  LDG.E.128 R80, desc[UR16][R80.64+0x10] ;  /* 0x0000101050507981 */ /* 0x000f22000c1e1d00 */
[----:B------:R-:W-:Y:S02]  /*0c40*/  ISETP.NE.AND.EX P0, PT, RZ, UR27, PT, P0 ;  /* 0x0000001bff007c0c */ /* 0x000fe4000bf05300 */
[----:B------:R-:W-:-:S11]  /*0c50*/  ISETP.NE.AND.EX P1, PT, RZ, UR21, PT, P1 ;  /* 0x00000015ff007c0c */ /* 0x000fd6000bf25310 */
[----:B------:R-:W0:Y:S08]  /*0c60*/  @P0 LDC.64 R92, c[0x0][0x438] ;  /* 0x00010e00ff5c0b82 */ /* 0x000e300000000a00 */
[----:B------:R-:W1:Y:S01]  /*0c70*/  @P1 LDC.64 R100, c[0x0][0x3b8] ;  /* 0x0000ee00ff641b82 */ /* 0x000e620000000a00 */
[----:B--2---:R-:W-:-:S04]  /*0c80*/  IMAD.WIDE.U32 R98, R109, 0x8, R98 ;  /* 0x000000086d627825 */ /* 0x004fc800078e0062 */
[----:B0-----:R-:W-:-:S05]  /*0c90*/  @P0 IMAD.WIDE.U32 R92, R109, 0x20, R92 ;  /* 0x000000206d5c0825 */ /* 0x001fca00078e005c */
[----:B------:R-:W5:Y:S01]  /*0ca0*/  @P0 LDG.E.128 R56, desc[UR16][R92.64] ;  /* 0x000000105c380981 */ /* 0x000f62000c1e1d00 */
[----:B-1----:R-:W-:-:S03]  /*0cb0*/  @P1 IMAD.WIDE.U32 R100, R109, 0x8, R100 ;  /* 0x000000086d641825 */ /* 0x002fc600078e0064 */
[----:B------:R-:W5:Y:S04]  /*0cc0*/  @P0 LDG.E.128 R60, desc[UR16][R92.64+0x10] ;  /* 0x000010105c3c0981 */ /* 0x000f68000c1e1d00 */
[----:B------:R-:W5:Y:S04]  /*0cd0*/  @P1 LDG.E.64 R90, desc[UR16][R100.64] ;  /* 0x00000010645a1981 */ /* 0x000f68000c1e1b00 */
[----:B------:R0:W5:Y:S01]  /*0ce0*/  LDG.E.64 R92, desc[UR16][R98.64] ;  /* 0x00000010625c7981 */ /* 0x000162000c1e1b00 */
[----:B---3--:R-:W-:Y:S01]  /*0cf0*/  FADD.FTZ R110, -R106, R78 ;  /* 0x0000004e6a6e7221 */ /* 0x008fe20000010100 */
[----:B-----5:R-:W-:-:S02]  /*0d00*/  HADD2.F32 R78, -RZ, R116.H0_H0 ;  /* 0x20000074ff4e7230 */ /* 0x020fc40000004100 */
[C---:B------:R-:W-:Y:S01]  /*0d10*/  FADD.FTZ R103, -R106.reuse, R76 ;  /* 0x0000004c6a677221 */ /* 0x040fe20000010100 */
[----:B------:R-:W-:Y:S01]  /*0d20*/  FADD.FTZ R109, -R106, R77 ;  /* 0x0000004d6a6d7221 */ /* 0x000fe20000010100 */
[----:B----4-:R-:W-:-:S03]  /*0d30*/  HADD2.F32 R105, -RZ, R84.H0_H0 ;  /* 0x20000054ff697230 */ /* 0x010fc60000004100 */
[----:B0-----:R-:W-:Y:S01]  /*0d40*/  FMUL.FTZ R98, R109, UR11 ;  /* 0x0000000b6d627c20 */ /* 0x001fe20008410000 */
[C---:B------:R-:W-:Y:S01]  /*0d50*/  FADD.FTZ R76, -R106.reuse, R81 ;  /* 0x000000516a4c7221 */ /* 0x040fe20000010100 */
[----:B------:R-:W-:Y:S01]  /*0d60*/  FADD.FTZ R104, -R106, R83 ;  /* 0x000000536a687221 */ /* 0x000fe20000010100 */
[----:B------:R-:W-:Y:S01]  /*0d70*/  FMUL.FTZ R81, R78, R105 ;  /* 0x000000694e517220 */ /* 0x000fe20000410000 */
[----:B------:R-:W-:Y:S01]  /*0d80*/  FADD.FTZ R102, -R106, R82 ;  /* 0x000000526a667221 */ /* 0x000fe20000010100 */
[----:B------:R-:W-:Y:S02]  /*0d90*/  HADD2.F32 R83, -RZ, R116.H1_H1 ;  /* 0x30000074ff537230 */ /* 0x000fe40000004100 */
[----:B------:R-:W-:Y:S02]  /*0da0*/  HADD2.F32 R78, -RZ, R84.H1_H1 ;  /* 0x30000054ff4e7230 */ /* 0x000fe40000004100 */
[----:B------:R-:W-:Y:S01]  /*0db0*/  FMUL.FTZ R84, R110, UR11 ;  /* 0x0000000b6e547c20 */ /* 0x000fe20008410000 */
[----:B------:R-:W-:-:S02]  /*0dc0*/  HADD2.F32 R82, -RZ, R117.H0_H0 ;  /* 0x20000075ff527230 */ /* 0x000fc40000004100 */
[--C-:B------:R-:W-:Y:S02]  /*0dd0*/  HADD2.F32 R99, -RZ, R85.reuse.H0_H0 ;  /* 0x20000055ff637230 */ /* 0x100fe40000004100 */
[C---:B------:R-:W-:Y:S01]  /*0de0*/  FADD.FTZ R79, -R106.reuse, R79 ;  /* 0x0000004f6a4f7221 */ /* 0x040fe20000010100 */
[----:B------:R-:W-:Y:S01]  /*0df0*/  FADD.FTZ R77, -R106, R80 ;  /* 0x000000506a4d7221 */ /* 0x000fe20000010100 */
[-C--:B------:R-:W-:Y:S01]  /*0e00*/  FMUL.FTZ R83, R83, R78.reuse ;  /* 0x0000004e53537220 */ /* 0x080fe20000410000 */
[----:B------:R-:W-:Y:S01]  /*0e10*/  FADD.FTZ R29, R29, R78 ;  /* 0x0000004e1d1d7221 */ /* 0x000fe20000010000 */
[----:B------:R-:W-:Y:S01]  /*0e20*/  FFMA.FTZ R45, R98, R78, R45 ;  /* 0x0000004e622d7223 */ /* 0x000fe2000001002d */
[----:B------:R-:W-:Y:S01]  /*0e30*/  FMUL.FTZ R80, R103, UR11 ;  /* 0x0000000b67507c20 */ /* 0x000fe20008410000 */
[-C--:B------:R-:W-:Y:S01]  /*0e40*/  FMUL.FTZ R82, R82, R99.reuse ;  /* 0x0000006352527220 */ /* 0x080fe20000410000 */
[----:B------:R-:W-:Y:S01]  /*0e50*/  FADD.FTZ R30, R30, R99 ;  /* 0x000000631e1e7221 */ /* 0x000fe20000010000 */
[----:B------:R-:W-:Y:S01]  /*0e60*/  FFMA.FTZ R46, R84, R99, R46 ;  /* 0x00000063542e7223 */ /* 0x000fe2000001002e */
[----:B------:R-:W-:-:S02]  /*0e70*/  HADD2.F32 R78, -RZ, R85.H1_H1 ;  /* 0x30000055ff4e7230 */ /* 0x000fc40000004100 */
[----:B------:R-:W-:Y:S01]  /*0e80*/  FMUL.FTZ R101, R79, UR11 ;  /* 0x0000000b4f657c20 */ /* 0x000fe20008410000 */
[----:B------:R-:W-:Y:S02]  /*0e90*/  HADD2.F32 R99, -RZ, R117.H1_H1 ;  /* 0x30000075ff637230 */ /* 0x000fe40000004100 */
[----:B------:R-:W-:Y:S01]  /*0ea0*/  FMUL.FTZ R100, R77, UR11 ;  /* 0x0000000b4d647c20 */ /* 0x000fe20008410000 */
[----:B------:R-:W-:Y:S02]  /*0eb0*/  HADD2.F32 R85, -RZ, R118.H0_H0 ;  /* 0x20000076ff557230 */ /* 0x000fe40000004100 */
[----:B------:R-:W-:Y:S02]  /*0ec0*/  HADD2.F32 R103, -RZ, R86.H0_H0 ;  /* 0x20000056ff677230 */ /* 0x000fe40000004100 */
[----:B------:R-:W-:Y:S02]  /*0ed0*/  HADD2.F32 R79, -RZ, R118.H1_H1 ;  /* 0x30000076ff4f7230 */ /* 0x000fe40000004100 */
[----:B------:R-:W-:-:S02]  /*0ee0*/  HADD2.F32 R110, -RZ, R86.H1_H1 ;  /* 0x30000056ff6e7230 */ /* 0x000fc40000004100 */
[----:B------:R-:W-:Y:S01]  /*0ef0*/  FADD.FTZ R106, R107, R81 ;  /* 0x000000516b6a7221 */ /* 0x000fe20000010000 */
[----:B------:R-:W-:Y:S01]  /*0f00*/  FFMA.FTZ R77, R80, R81, R108 ;  /* 0x00000051504d7223 */ /* 0x000fe2000001006c */
[-C--:B------:R-:W-:Y:S01]  /*0f10*/  FMUL.FTZ R99, R99, R78.reuse ;  /* 0x0000004e63637220 */ /* 0x080fe20000410000 */
[----:B------:R-:W-:Y:S01]  /*0f20*/  FADD.FTZ R31, R31, R78 ;  /* 0x0000004e1f1f7221 */ /* 0x000fe20000010000 */
[----:B------:R-:W-:Y:S01]  /*0f30*/  FFMA.FTZ R47, R101, R78, R47 ;  /* 0x0000004e652f7223 */ /* 0x000fe2000001002f */
[-C--:B------:R-:W-:Y:S01]  /*0f40*/  FMUL.FTZ R85, R85, R103.reuse ;  /* 0x0000006755557220 */ /* 0x080fe20000410000 */
[----:B------:R-:W-:Y:S01]  /*0f50*/  FADD.FTZ R24, R24, R103 ;  /* 0x0000006718187221 */ /* 0x000fe20000010000 */
[----:B------:R-:W-:Y:S01]  /*0f60*/  FFMA.FTZ R40, R100, R103, R40 ;  /* 0x0000006764287223 */ /* 0x000fe20000010028 */
[--C-:B------:R-:W-:Y:S02]  /*0f70*/  HADD2.F32 R103, -RZ, R87.reuse.H0_H0 ;  /* 0x20000057ff677230 */ /* 0x100fe40000004100 */
[----:B------:R-:W-:-:S02]  /*0f80*/  HADD2.F32 R78, -RZ, R87.H1_H1 ;  /* 0x30000057ff4e7230 */ /* 0x000fc40000004100 */
[----:B------:R-:W-:Y:S01]  /*0f90*/  FMUL.FTZ R87, R79, R110 ;  /* 0x0000006e4f577220 */ /* 0x000fe20000410000 */
[----:B------:R-:W-:Y:S01]  /*0fa0*/  FADD.FTZ R79, R106, R83 ;  /* 0x000000536a4f7221 */ /* 0x000fe20000010000 */
[----:B------:R-:W-:Y:S01]  /*0fb0*/  FFMA.FTZ R77, R98, R83, R77 ;  /* 0x00000053624d7223 */ /* 0x000fe2000001004d */
[----:B------:R-:W-:Y:S02]  /*0fc0*/  FMUL.FTZ R86, R76, UR11 ;  /* 0x0000000b4c567c20 */ /* 0x000fe40008410000 */
[----:B------:R-:W-:Y:S01]  /*0fd0*/  FADD.FTZ R76, R79, R82 ;  /* 0x000000524f4c7221 */ /* 0x000fe20000010000 */
[----:B------:R-:W-:-:S03]  /*0fe0*/  FFMA.FTZ R106, R84, R82, R77 ;  /* 0x00000052546a7223 */ /* 0x000fc6000001004d */
[----:B------:R-:W-:Y:S01]  /*0ff0*/  FADD.FTZ R76, R76, R99 ;  /* 0x000000634c4c7221 */ /* 0x000fe20000010000 */
[----:B------:R-:W-:Y:S01]  /*1000*/  FFMA.FTZ R77, R101, R99, R106 ;  /* 0x00000063654d7223 */ /* 0x000fe2000001006a */
[--C-:B------:R-:W-:Y:S02]  /*1010*/  HADD2.F32 R108, -RZ, R119.reuse.H0_H0 ;  /* 0x20000077ff6c7230 */ /* 0x100fe40000004100 */
[----:B------:R-:W-:Y:S01]  /*1020*/  FMUL.FTZ R102, R102, UR11 ;  /* 0x0000000b66667c20 */ /* 0x000fe20008410000 */
[----:B------:R-:W-:Y:S01]  /*1030*/  FADD.FTZ R76, R76, R85 ;  /* 0x000000554c4c7221 */ /* 0x000fe20000010000 */
[----:B------:R-:W-:Y:S01]  /*1040*/  FFMA.FTZ R77, R100, R85, R77 ;  /* 0x00000055644d7223 */ /* 0x000fe2000001004d */
[----:B------:R-:W-:Y:S01]  /*1050*/  FADD.FTZ R28, R28, R105 ;  /* 0x000000691c1c7221 */ /* 0x000fe20000010000 */
[----:B------:R-:W-:Y:S01]  /*1060*/  FFMA.FTZ R44, R80, R105, R44 ;  /* 0x00000069502c7223 */ /* 0x000fe2000001002c */
[----:B------:R-:W-:Y:S01]  /*1070*/  FADD.FTZ R26, R26, R103 ;  /* 0x000000671a1a7221 */ /* 0x000fe20000010000 */
[----:B------:R-:W-:Y:S01]  /*1080*/  FFMA.FTZ R42, R102, R103, R42 ;  /* 0x00000067662a7223 */ /* 0x000fe2000001002a */
[----:B------:R-:W-:-:S02]  /*1090*/  HADD2.F32 R105, -RZ, R119.H1_H1 ;  /* 0x30000077ff697230 */ /* 0x000fc40000004100 */
[----:B------:R-:W-:Y:S01]  /*10a0*/  FMUL.FTZ R103, R108, R103 ;  /* 0x000000676c677220 */ /* 0x000fe20000410000 */
        /* <DEDUP_REMOVED lines=12> */
.L_x_1639:
[----:B------:R-:W-:Y:S05]  /*1170*/  BSYNC.RECONVERGENT B0 ;  /* 0x0000000000007941 */ /* 0x000fea0003800200 */
.L_x_1638:
        /* <DEDUP_REMOVED lines=32> */
.L_x_1641:
[----:B------:R-:W-:Y:S05]  /*1380*/  BSYNC.RECONVERGENT B0 ;  /* 0x0000000000007941 */ /* 0x000fea0003800200 */
.L_x_1640:
        /* <DEDUP_REMOVED lines=16> */
[----:B------:R-:W1:Y:S08]  /*1490*/  LDS.128 R112, [UR10] ;  /* 0x0000000aff707984 */ /* 0x000e700008000c00 */
[----:B------:R-:W2:Y:S01]  /*14a0*/  LDS.128 R108, [UR5] ;  /* 0x00000005ff6c7984 */ /* 0x000ea20008000c00 */
[----:B------:R-:W-:-:S02]  /*14b0*/  UIADD3 UR5, UPT, UPT, UR4, 0x4070, URZ ;  /* 0x0000407004057890 */ /* 0x000fc4000fffe0ff */
[----:B------:R-:W-:Y:S01]  /*14c0*/  @!UP1 UIADD3 UR5, UPT, UPT, UR4, 0x4030, URZ ;  /* 0x0000403004059890 */ /* 0x000fe2000fffe0ff */
[----:B0-----:R-:W-:Y:S01]  /*14d0*/  FADD.FTZ R106, RZ, R77 ;  /* 0x0000004dff6a7221 */ /* 0x001fe20000010000 */
[----:B------:R-:W-:-:S03]  /*14e0*/  FADD.FTZ R77, RZ, R76 ;  /* 0x0000004cff4d7221 */ /* 0x000fc60000010000 */
[----:B------:R-:W-:Y:S01]  /*14f0*/  FADD.FTZ R106, R79, R106 ;  /* 0x0000006a4f6a7221 */ /* 0x000fe20000010000 */
[----:B------:R-:W-:-:S03]  /*1500*/  FADD.FTZ R77, R78, R77 ;  /* 0x0000004d4e4d7221 */ /* 0x000fc60000010000 */
[----:B-1----:R-:W-:Y:S01]  /*1510*/  FADD.FTZ R106, R106, R113 ;  /* 0x000000716a6a7221 */ /* 0x002fe20000010000 */
[----:B------:R-:W-:Y:S02]  /*1520*/  FADD.FTZ R107, R77, R112 ;  /* 0x000000704d6b7221 */ /* 0x000fe40000010000 */
[----:B------:R-:W0:Y:S01]  /*1530*/  LDS.128 R76, [UR5] ;  /* 0x00000005ff4c7984 */ /* 0x000e220008000c00 */
[----:B------:R-:W-:Y:S01]  /*1540*/  FADD.FTZ R106, R115, R106 ;  /* 0x0000006a736a7221 */ /* 0x000fe20000010000 */
[----:B------:R-:W-:-:S03]  /*1550*/  FADD.FTZ R107, R114, R107 ;  /* 0x0000006b726b7221 */ /* 0x000fc60000010000 */
[----:B--2---:R-:W-:Y:S01]  /*1560*/  FADD.FTZ R106, R106, R109 ;  /* 0x0000006d6a6a7221 */ /* 0x004fe20000010000 */
        /* <DEDUP_REMOVED lines=37> */
[----:B------:R-:W-:Y:S01]  /*17c0*/  FMUL.FTZ R77, R77, UR11 ;  /* 0x0000000b4d4d7c20 */ /* 0x000fe20008410000 */
[----:B------:R-:W-:Y:S01]  /*17d0*/  FMUL.FTZ R76, R76, UR11 ;  /* 0x0000000b4c4c7c20 */ /* 0x000fe20008410000 */
[C---:B------:R-:W-:Y:S01]  /*17e0*/  LOP3.LUT P2, RZ, R15.reuse, 0xff0000, RZ, 0xc0, !PT ;  /* 0x00ff00000fff7812 */ /* 0x040fe2000784c0ff */
[----:B------:R-:W-:Y:S01]  /*17f0*/  FADD.FTZ R107, R6, -R107 ;  /* 0x8000006b066b7221 */ /* 0x000fe20000010000 */
[----:B------:R-:W-:Y:S01]  /*1800*/  ISETP.GE.U32.AND.EX P0, PT, R15, 0x1000000, PT, P0 ;  /* 0x010000000f00780c */ /* 0x000fe20003f06100 */
[----:B------:R-:W-:Y:S01]  /*1810*/  FMUL.FTZ R77, R77, UR23 ;  /* 0x000000174d4d7c20 */ /* 0x000fe20008410000 */
        /* <DEDUP_REMOVED lines=8> */
[----:B------:R-:W-:Y:S02]  /*18a0*/  FSEL R76, R76, RZ, P6 ;  /* 0x000000ff4c4c7208 */ /* 0x000fe40003000000 */
[----:B------:R-:W-:Y:S02]  /*18b0*/  F2FP.F16.F32.PACK_AB R79, R79, R78 ;  /* 0x0000004e4f4f723e */ /* 0x000fe400000000ff */
[----:B------:R-:W-:Y:S01]  /*18c0*/  F2FP.F16.F32.PACK_AB R78, R76, R77 ;  /* 0x0000004d4c4e723e */ /* 0x000fe200000000ff */
[--C-:B------:R-:W-:Y:S01]  /*18d0*/  FFMA.FTZ R76, R9, UR10, R109.reuse ;  /* 0x0000000a094c7c23 */ /* 0x100fe2000801006d */
[----:B------:R-:W-:Y:S01]  /*18e0*/  FFMA.FTZ R77, R0, UR10, R109 ;  /* 0x0000000a004d7c23 */ /* 0x000fe2000801006d */
[----:B------:R-:W-:-:S02]  /*18f0*/  LOP3.LUT P6, RZ, R14, 0xff000000, RZ, 0xc0, !PT ;  /* 0xff0000000eff7812 */ /* 0x000fc400078cc0ff */
        /* <DEDUP_REMOVED lines=12> */
[----:B------:R-:W-:Y:S01]  /*19c0*/  FMUL.FTZ R76, R76, UR23 ;  /* 0x000000174c4c7c20 */ /* 0x000fe20008410000 */
[----:B------:R-:W-:Y:S02]  /*19d0*/  FSEL R111, R107, RZ, P6 ;  /* 0x000000ff6b6f7208 */ /* 0x000fe40003000000 */
[----:B------:R-:W-:Y:S02]  /*19e0*/  FSEL R106, R106, RZ, P2 ;  /* 0x000000ff6a6a7208 */ /* 0x000fe40001000000 */
[----:B------:R-:W-:Y:S02]  /*19f0*/  FSEL R107, R76, RZ, P1 ;  /* 0x000000ff4c6b7208 */ /* 0x000fe40000800000 */
[----:B------:R-:W-:Y:S02]  /*1a00*/  FSEL R76, R77, RZ, P0 ;  /* 0x000000ff4d4c7208 */ /* 0x000fe40000000000 */
[----:B------:R-:W-:Y:S02]  /*1a10*/  F2FP.F16.F32.PACK_AB R77, R111, R106 ;  /* 0x0000006a6f4d723e */ /* 0x000fe400000000ff */
[----:B------:R-:W-:Y:S01]  /*1a20*/  F2FP.F16.F32.PACK_AB R76, R107, R76 ;  /* 0x0000004c6b4c723e */ /* 0x000fe200000000ff */
[----:B------:R-:W-:Y:S06]  /*1a30*/  BRA `(.L_x_1647) ;  /* 0x0000001c007c7947 */ /* 0x000fec0003800000 */
.L_x_1646:
        /* <DEDUP_REMOVED lines=12> */
[----:B------:R-:W-:Y:S01]  /*1b00*/  ISETP.GE.U32.AND P0, PT, R14, RZ, PT ;  /* 0x000000ff0e00720c */ /* 0x000fe20003f06070 */
[----:B------:R-:W-:Y:S01]  /*1b10*/  FMUL.FTZ R70, R66, UR23 ;  /* 0x0000001742467c20 */ /* 0x000fe20008410000 */
[----:B------:R-:W-:Y:S01]  /*1b20*/  FMUL.FTZ R71, R67, UR23 ;  /* 0x0000001743477c20 */ /* 0x000fe20008410000 */
[----:B------:R-:W-:Y:S01]  /*1b30*/  FMUL.FTZ R68, R64, UR23 ;  /* 0x0000001740447c20 */ /* 0x000fe20008410000 */
[----:B------:R-:W-:Y:S01]  /*1b40*/  FMUL.FTZ R69, R65, UR23 ;  /* 0x0000001741457c20 */ /* 0x000fe20008410000 */
[----:B------:R-:W-:-:S02]  /*1b50*/  LOP3.LUT P2, RZ, R15, 0xff0000, RZ, 0xc0, !PT ;  /* 0x00ff00000fff7812 */ /* 0x000fc4000784c0ff */
[C---:B------:R-:W-:Y:S02]  /*1b60*/  LOP3.LUT P1, RZ, R15.reuse, 0xff, RZ, 0xc0, !PT ;  /* 0x000000ff0fff7812 */ /* 0x040fe4000782c0ff */
[C---:B------:R-:W-:Y:S02]  /*1b70*/  ISETP.GE.U32.AND.EX P0, PT, R15.reuse, 0x1000000, PT, P0 ;  /* 0x010000000f00780c */ /* 0x040fe40003f06100 */
[----:B------:R-:W-:Y:S02]  /*1b80*/  LOP3.LUT P6, RZ, R15, 0xff00, RZ, 0xc0, !PT ;  /* 0x0000ff000fff7812 */ /* 0x000fe400078cc0ff */
[----:B------:R-:W-:Y:S02]  /*1b90*/  FSEL R70, R70, RZ, P2 ;  /* 0x000000ff46467208 */ /* 0x000fe40001000000 */
[----:B------:R-:W-:Y:S02]  /*1ba0*/  FSEL R71, R71, RZ, P0 ;  /* 0x000000ff47477208 */ /* 0x000fe40000000000 */
[----:B------:R-:W-:-:S02]  /*1bb0*/  FSEL R68, R68, RZ, P1 ;  /* 0x000000ff44447208 */ /* 0x000fc40000800000 */
[----:B------:R-:W-:Y:S02]  /*1bc0*/  FSEL R69, R69, RZ, P6 ;  /* 0x000000ff45457208 */ /* 0x000fe40003000000 */
[----:B------:R-:W-:Y:S01]  /*1bd0*/  F2FP.F16.F32.PACK_AB R79, R71, R70 ;  /* 0x00000046474f723e */ /* 0x000fe200000000ff */
[--C-:B------:R-:W-:Y:S01]  /*1be0*/  FFMA.FTZ R71, R8, UR10, R109.reuse ;  /* 0x0000000a08477c23 */ /* 0x100fe2000801006d */
[----:B------:R-:W-:Y:S01]  /*1bf0*/  F2FP.F16.F32.PACK_AB R78, R69, R68 ;  /* 0x00000044454e723e */ /* 0x000fe200000000ff */
        /* <DEDUP_REMOVED lines=26> */
.L_x_1645:
        /* <DEDUP_REMOVED lines=13> */
[----:B-----5:R-:W-:Y:S01]  /*1e70*/  FFMA.FTZ R78, R79, UR11, R18 ;  /* 0x0000000b4f4e7c23 */ /* 0x020fe20008010012 */
[----:B------:R-:W-:Y:S01]  /*1e80*/  FFMA.FTZ R79, R108, UR11, R19 ;  /* 0x0000000b6c4f7c23 */ /* 0x000fe20008010013 */
[----:B------:R-:W-:Y:S01]  /*1e90*/  FADD.FTZ R77, R94, -R77 ;  /* 0x8000004d5e4d7221 */ /* 0x000fe20000010000 */
[----:B------:R-:W-:Y:S01]  /*1ea0*/  FADD.FTZ R106, R13, -R76 ;  /* 0x8000004c0d6a7221 */ /* 0x000fe20000010000 */
[----:B------:R-:W-:Y:S01]  /*1eb0*/  FMUL.FTZ R78, R78, UR23 ;  /* 0x000000174e4e7c20 */ /* 0x000fe20008410000 */
[----:B------:R-:W-:Y:S01]  /*1ec0*/  FMUL.FTZ R79, R79, UR23 ;  /* 0x000000174f4f7c20 */ /* 0x000fe20008410000 */
[----:B------:R-:W-:Y:S01]  /*1ed0*/  FFMA.FTZ R76, R77, UR11, R16 ;  /* 0x0000000b4d4c7c23 */ /* 0x000fe20008010010 */
[----:B------:R-:W-:Y:S01]  /*1ee0*/  FFMA.FTZ R77, R106, UR11, R17 ;  /* 0x0000000b6a4d7c23 */ /* 0x000fe20008010011 */
[C---:B------:R-:W-:Y:S01]  /*1ef0*/  LOP3.LUT P2, RZ, R15.reuse, 0xff0000, RZ, 0xc0, !PT ;  /* 0x00ff00000fff7812 */ /* 0x040fe2000784c0ff */
[----:B------:R-:W-:Y:S01]  /*1f00*/  FADD.FTZ R108, R6, -R111 ;  /* 0x8000006f066c7221 */ /* 0x000fe20000010000 */
[----:B------:R-:W-:Y:S01]  /*1f10*/  ISETP.GE.U32.AND.EX P0, PT, R15, 0x1000000, PT, P0 ;  /* 0x010000000f00780c */ /* 0x000fe20003f06100 */
        /* <DEDUP_REMOVED lines=8> */
[----:B------:R-:W-:-:S02]  /*1fa0*/  F2FP.F16.F32.PACK_AB R79, R79, R78 ;  /* 0x0000004e4f4f723e */ /* 0x000fc400000000ff */
[----:B------:R-:W-:Y:S01]  /*1fb0*/  F2FP.F16.F32.PACK_AB R78, R77, R76 ;  /* 0x0000004c4d4e723e */ /* 0x000fe200000000ff */
[--C-:B------:R-:W-:Y:S01]  /*1fc0*/  FFMA.FTZ R76, R9, UR10, R109.reuse ;  /* 0x0000000a094c7c23 */ /* 0x100fe2000801006d */
[--C-:B------:R-:W-:Y:S01]  /*1fd0*/  FFMA.FTZ R77, R0, UR10, R109.reuse ;  /* 0x0000000a004d7c23 */ /* 0x100fe2000801006d */
[----:B------:R-:W-:Y:S02]  /*1fe0*/  LOP3.LUT P6, RZ, R14, 0xff000000, RZ, 0xc0, !PT ;  /* 0xff0000000eff7812 */ /* 0x000fe400078cc0ff */
[----:B------:R-:W-:Y:S01]  /*1ff0*/  FADD.FTZ R107, R7, -R76 ;  /* 0x8000004c076b7221 */ /* 0x000fe20000010000 */
[----:B------:R-:W-:Y:S01]  /*2000*/  FFMA.FTZ R76, R5, UR10, R109 ;  /* 0x0000000a054c7c23 */ /* 0x000fe2000801006d */
[----:B------:R-:W-:Y:S01]  /*2010*/  FADD.FTZ R111, R4, -R77 ;  /* 0x8000004d046f7221 */ /* 0x000fe20000010000 */
[----:B------:R-:W-:Y:S01]  /*2020*/  LOP3.LUT P2, RZ, R14, 0xff0000, RZ, 0xc0, !PT ;  /* 0x00ff00000eff7812 */ /* 0x000fe2000784c0ff */
[----:B------:R-:W-:Y:S01]  /*2030*/  FFMA.FTZ R106, R107, UR11, R22 ;  /* 0x0000000b6b6a7c23 */ /* 0x000fe20008010016 */
[----:B------:R-:W-:Y:S01]  /*2040*/  FADD.FTZ R76, R3, -R76 ;  /* 0x8000004c034c7221 */ /* 0x000fe20000010000 */
[----:B------:R-:W-:Y:S01]  /*2050*/  FFMA.FTZ R107, R108, UR11, R23 ;  /* 0x0000000b6c6b7c23 */ /* 0x000fe20008010017 */
[----:B------:R-:W-:Y:S01]  /*2060*/  LOP3.LUT P1, RZ, R14, 0xff00, RZ, 0xc0, !PT ;  /* 0x0000ff000eff7812 */ /* 0x000fe2000782c0ff */
[----:B------:R-:W-:Y:S01]  /*2070*/  FMUL.FTZ R106, R106, UR23 ;  /* 0x000000176a6a7c20 */ /* 0x000fe20008410000 */
[----:B------:R-:W-:Y:S01]  /*2080*/  FFMA.FTZ R77, R76, UR11, R21 ;  /* 0x0000000b4c4d7c23 */ /* 0x000fe20008010015 */
[----:B------:R-:W-:Y:S01]  /*2090*/  FFMA.FTZ R76, R111, UR11, R20 ;  /* 0x0000000b6f4c7c23 */ /* 0x000fe20008010014 */
[----:B------:R-:W-:Y:S01]  /*20a0*/  FMUL.FTZ R107, R107, UR23 ;  /* 0x000000176b6b7c20 */ /* 0x000fe20008410000 */
[----:B------:R-:W-:Y:S01]  /*20b0*/  LOP3.LUT P0, RZ, R14, 0xff, RZ, 0xc0, !PT ;  /* 0x000000ff0eff7812 */ /* 0x000fe2000780c0ff */
[----:B------:R-:W-:Y:S01]  /*20c0*/  FMUL.FTZ R77, R77, UR23 ;  /* 0x000000174d4d7c20 */ /* 0x000fe20008410000 */
[----:B------:R-:W-:Y:S01]  /*20d0*/  FMUL.FTZ R76, R76, UR23 ;  /* 0x000000174c4c7c20 */ /* 0x000fe20008410000 */
[----:B------:R-:W-:-:S02]  /*20e0*/  FSEL R106, R106, RZ, P2 ;  /* 0x000000ff6a6a7208 */ /* 0x000fc40001000000 */
[----:B------:R-:W-:Y:S02]  /*20f0*/  FSEL R111, R107, RZ, P6 ;  /* 0x000000ff6b6f7208 */ /* 0x000fe40003000000 */
[----:B------:R-:W-:Y:S02]  /*2100*/  FSEL R107, R77, RZ, P1 ;  /* 0x000000ff4d6b7208 */ /* 0x000fe40000800000 */
[----:B------:R-:W-:Y:S02]  /*2110*/  FSEL R76, R76, RZ, P0 ;  /* 0x000000ff4c4c7208 */ /* 0x000fe40000000000 */
[----:B------:R-:W-:Y:S02]  /*2120*/  F2FP.F16.F32.PACK_AB R77, R111, R106 ;  /* 0x0000006a6f4d723e */ /* 0x000fe400000000ff */
[----:B------:R-:W-:Y:S01]  /*2130*/  F2FP.F16.F32.PACK_AB R76, R107, R76 ;  /* 0x0000004c6b4c723e */ /* 0x000fe200000000ff */
[----:B------:R-:W-:Y:S06]  /*2140*/  BRA `(.L_x_1647) ;  /* 0x0000001400b87947 */ /* 0x000fec0003800000 */
.L_x_1648:
        /* <DEDUP_REMOVED lines=8> */
[----:B-----5:R-:W-:Y:S01]  /*21d0*/  FFMA.FTZ R66, R67, UR11, R18 ;  /* 0x0000000b43427c23 */ /* 0x020fe20008010012 */
[----:B------:R-:W-:Y:S01]  /*21e0*/  FFMA.FTZ R67, R70, UR11, R19 ;  /* 0x0000000b46437c23 */ /* 0x000fe20008010013 */
[----:B------:R-:W-:Y:S01]  /*21f0*/  FFMA.FTZ R64, R65, UR11, R16 ;  /* 0x0000000b41407c23 */ /* 0x000fe20008010010 */
        /* <DEDUP_REMOVED lines=14> */
[----:B------:R-:W-:Y:S02]  /*22e0*/  FSEL R68, R68, RZ, P1 ;  /* 0x000000ff44447208 */ /* 0x000fe40000800000 */
[----:B------:R-:W-:Y:S02]  /*22f0*/  FSEL R69, R69, RZ, P6 ;  /* 0x000000ff45457208 */ /* 0x000fe40003000000 */
[----:B------:R-:W-:Y:S01]  /*2300*/  F2FP.F16.F32.PACK_AB R79, R71, R70 ;  /* 0x00000046474f723e */ /* 0x000fe200000000ff */
[--C-:B------:R-:W-:Y:S01]  /*2310*/  FFMA.FTZ R70, R9, UR10, R109.reuse ;  /* 0x0000000a09467c23 */ /* 0x100fe2000801006d */
[----:B------:R-:W-:Y:S01]  /*2320*/  F2FP.F16.F32.PACK_AB R78, R69, R68 ;  /* 0x00000044454e723e */ /* 0x000fe200000000ff */
[--C-:B------:R-:W-:Y:S01]  /*2330*/  FFMA.FTZ R69, R0, UR10, R109.reuse ;  /* 0x0000000a00457c23 */ /* 0x100fe2000801006d */
[----:B------:R-:W-:Y:S01]  /*2340*/  FFMA.FTZ R68, R5, UR10, R109 ;  /* 0x0000000a05447c23 */ /* 0x000fe2000801006d */
[----:B------:R-:W-:Y:S01]  /*2350*/  FADD.FTZ R71, R7, -R70 ;  /* 0x8000004607477221 */ /* 0x000fe20000010000 */
[----:B------:R-:W-:Y:S01]  /*2360*/  LOP3.LUT P6, RZ, R14, 0xff000000, RZ, 0xc0, !PT ;  /* 0xff0000000eff7812 */ /* 0x000fe200078cc0ff */
[----:B------:R-:W-:Y:S01]  /*2370*/  FADD.FTZ R69, R4, -R69 ;  /* 0x8000004504457221 */ /* 0x000fe20000010000 */
[----:B------:R-:W-:Y:S01]  /*2380*/  FADD.FTZ R76, R3, -R68 ;  /* 0x80000044034c7221 */ /* 0x000fe20000010000 */
[----:B------:R-:W-:Y:S01]  /*2390*/  FFMA.FTZ R70, R71, UR11, R22 ;  /* 0x0000000b47467c23 */ /* 0x000fe20008010016 */
[----:B------:R-:W-:Y:S01]  /*23a0*/  FFMA.FTZ R71, R106, UR11, R23 ;  /* 0x0000000b6a477c23 */ /* 0x000fe20008010017 */
[----:B------:R-:W-:Y:S01]  /*23b0*/  FFMA.FTZ R68, R69, UR11, R20 ;  /* 0x0000000b45447c23 */ /* 0x000fe20008010014 */
[----:B------:R-:W-:Y:S01]  /*23c0*/  FFMA.FTZ R69, R76, UR11, R21 ;  /* 0x0000000b4c457c23 */ /* 0x000fe20008010015 */
[----:B------:R-:W-:Y:S01]  /*23d0*/  FMUL.FTZ R106, R70, UR23 ;  /* 0x00000017466a7c20 */ /* 0x000fe20008410000 */
        /* <DEDUP_REMOVED lines=13> */
.L_x_1644:
        /* <DEDUP_REMOVED lines=18> */
[----:B------:R-:W-:Y:S01]  /*25d0*/  ISETP.GE.U32.AND.EX P0, PT, R89, 0x1000000, PT, P0 ;  /* 0x010000005900780c */ /* 0x000fe20003f06100 */
[----:B------:R-:W-:Y:S01]  /*25e0*/  FMUL.FTZ R107, R107, UR11 ;  /* 0x0000000b6b6b7c20 */ /* 0x000fe20008410000 */
[----:B------:R-:W-:Y:S01]  /*25f0*/  FMUL.FTZ R74, R73, UR23 ;  /* 0x00000017494a7c20 */ /* 0x000fe20008410000 */
[----:B------:R-:W-:Y:S01]  /*2600*/  FMUL.FTZ R76, R72, UR23 ;  /* 0x00000017484c7c20 */ /* 0x000fe20008410000 */
[----:B------:R-:W-:Y:S01]  /*2610*/  FFMA.FTZ R73, R95, UR10, R109 ;  /* 0x0000000a5f497c23 */ /* 0x000fe2000801006d */
[----:B------:R-:W-:-:S02]  /*2620*/  LOP3.LUT P2, RZ, R15, 0xff, RZ, 0xc0, !PT ;  /* 0x000000ff0fff7812 */ /* 0x000fc4000784c0ff */
[----:B------:R-:W-:Y:S01]  /*2630*/  FSEL R75, R74, RZ, P1 ;  /* 0x000000ff4a4b7208 */ /* 0x000fe20000800000 */
[----:B------:R-:W-:Y:S01]  /*2640*/  FADD.FTZ R73, R94, -R73 ;  /* 0x800000495e497221 */ /* 0x000fe20000010000 */
[----:B------:R-:W-:Y:S02]  /*2650*/  FSEL R72, R76, RZ, P0 ;  /* 0x000000ff4c487208 */ /* 0x000fe40000000000 */
[----:B------:R-:W-:Y:S01]  /*2660*/  ISETP.GE.U32.AND P0, PT, R14, RZ, PT ;  /* 0x000000ff0e00720c */ /* 0x000fe20003f06070 */
[----:B------:R-:W-:Y:S01]  /*2670*/  FMUL.FTZ R73, R73, UR11 ;  /* 0x0000000b49497c20 */ /* 0x000fe20008410000 */
[----:B------:R-:W-:Y:S01]  /*2680*/  F2FP.F16.F32.PACK_AB R75, R72, R75 ;  /* 0x0000004b484b723e */ /* 0x000fe200000000ff */
[----:B------:R-:W-:Y:S01]  /*2690*/  FFMA.FTZ R72, R12, UR10, R109 ;  /* 0x0000000a0c487c23 */ /* 0x000fe2000801006d */
[----:B------:R-:W-:Y:S01]  /*26a0*/  ISETP.GE.U32.AND.EX P0, PT, R15, 0x1000000, PT, P0 ;  /* 0x010000000f00780c */ /* 0x000fe20003f06100 */
[----:B------:R-:W-:Y:S01]  /*26b0*/  FMUL.FTZ R73, R73, UR23 ;  /* 0x0000001749497c20 */ /* 0x000fe20008410000 */
[----:B------:R-:W-:Y:S01]  /*26c0*/  LOP3.LUT P1, RZ, R15, 0xff0000, RZ, 0xc0, !PT ;  /* 0x00ff00000fff7812 */ /* 0x000fe2000782c0ff */
[----:B------:R-:W-:Y:S01]  /*26d0*/  FADD.FTZ R72, R13, -R72 ;  /* 0x800000480d487221 */ /* 0x000fe20000010000 */
[----:B------:R-:W-:-:S02]  /*26e0*/  FSEL R76, R76, RZ, P0 ;  /* 0x000000ff4c4c7208 */ /* 0x000fc40000000000 */
[----:B------:R-:W-:Y:S01]  /*26f0*/  FSEL R79, R74, RZ, P1 ;  /* 0x000000ff4a4f7208 */ /* 0x000fe20000800000 */
[----:B------:R-:W-:Y:S01]  /*2700*/  FMUL.FTZ R72, R72, UR11 ;  /* 0x0000000b48487c20 */ /* 0x000fe20008410000 */
[C---:B------:R-:W-:Y:S02]  /*2710*/  LOP3.LUT P0, RZ, R89.reuse, 0xff, RZ, 0xc0, !PT ;  /* 0x000000ff59ff7812 */ /* 0x040fe4000780c0ff */
[----:B------:R-:W-:Y:S01]  /*2720*/  LOP3.LUT P1, RZ, R89, 0xff00, RZ, 0xc0, !PT ;  /* 0x0000ff0059ff7812 */ /* 0x000fe2000782c0ff */
[----:B------:R-:W-:Y:S01]  /*2730*/  FMUL.FTZ R72, R72, UR23 ;  /* 0x0000001748487c20 */ /* 0x000fe20008410000 */
[----:B------:R-:W-:Y:S02]  /*2740*/  LOP3.LUT P6, RZ, R15, 0xff00, RZ, 0xc0, !PT ;  /* 0x0000ff000fff7812 */ /* 0x000fe400078cc0ff */
[C---:B------:R-:W-:Y:S02]  /*2750*/  FSEL R78, R73.reuse, RZ, P2 ;  /* 0x000000ff494e7208 */ /* 0x040fe40001000000 */
[----:B------:R-:W-:-:S02]  /*2760*/  FSEL R74, R73, RZ, P0 ;  /* 0x000000ff494a7208 */ /* 0x000fc40000000000 */
[C---:B------:R-:W-:Y:S02]  /*2770*/  FSEL R73, R72.reuse, RZ, P1 ;  /* 0x000000ff48497208 */ /* 0x040fe40000800000 */
[----:B------:R-:W-:Y:S01]  /*2780*/  FSEL R77, R72, RZ, P6 ;  /* 0x000000ff484d7208 */ /* 0x000fe20003000000 */
[--C-:B------:R-:W-:Y:S01]  /*2790*/  FFMA.FTZ R72, R9, UR10, R109.reuse ;  /* 0x0000000a09487c23 */ /* 0x100fe2000801006d */
[----:B------:R-:W-:Y:S01]  /*27a0*/  F2FP.F16.F32.PACK_AB R74, R73, R74 ;  /* 0x0000004a494a723e */ /* 0x000fe200000000ff */
[----:B------:R-:W-:Y:S01]  /*27b0*/  FFMA.FTZ R73, R8, UR10, R109 ;  /* 0x0000000a08497c23 */ /* 0x000fe2000801006d */
[----:B------:R-:W-:Y:S01]  /*27c0*/  F2FP.F16.F32.PACK_AB R79, R76, R79 ;  /* 0x0000004f4c4f723e */ /* 0x000fe200000000ff */
[----:B------:R-:W-:Y:S01]  /*27d0*/  FADD.FTZ R72, R7, -R72 ;  /* 0x8000004807487221 */ /* 0x000fe20000010000 */
[----:B------:R-:W-:Y:S01]  /*27e0*/  LOP3.LUT P2, RZ, R14, 0xff0000, RZ, 0xc0, !PT ;  /* 0x00ff00000eff7812 */ /* 0x000fe2000784c0ff */
[----:B------:R-:W-:Y:S01]  /*27f0*/  FADD.FTZ R73, R6, -R73 ;  /* 0x8000004906497221 */ /* 0x000fe20000010000 */
[----:B------:R-:W-:Y:S01]  /*2800*/  LOP3.LUT P0, RZ, R88, 0xff0000, RZ, 0xc0, !PT ;  /* 0x00ff000058ff7812 */ /* 0x000fe2000780c0ff */
[----:B------:R-:W-:Y:S01]  /*2810*/  FMUL.FTZ R72, R72, UR11 ;  /* 0x0000000b48487c20 */ /* 0x000fe20008410000 */
[----:B------:R-:W-:Y:S01]  /*2820*/  LOP3.LUT P1, RZ, R88, 0xff000000, RZ, 0xc0, !PT ;  /* 0xff00000058ff7812 */ /* 0x000fe2000782c0ff */
[----:B------:R-:W-:Y:S01]  /*2830*/  FMUL.FTZ R73, R73, UR11 ;  /* 0x0000000b49497c20 */ /* 0x000fe20008410000 */
[----:B------:R-:W-:Y:S01]  /*2840*/  F2FP.F16.F32.PACK_AB R78, R77, R78 ;  /* 0x0000004e4d4e723e */ /* 0x000fe200000000ff */
[----:B------:R-:W-:Y:S01]  /*2850*/  FMUL.FTZ R72, R72, UR23 ;  /* 0x0000001748487c20 */ /* 0x000fe20008410000 */
[----:B------:R-:W-:Y:S01]  /*2860*/  LOP3.LUT P6, RZ, R14, 0xff000000, RZ, 0xc0, !PT ;  /* 0xff0000000eff7812 */ /* 0x000fe200078cc0ff */
[----:B------:R-:W-:-:S03]  /*2870*/  FMUL.FTZ R76, R73, UR23 ;  /* 0x00000017494c7c20 */ /* 0x000fc60008410000 */
[C---:B------:R-:W-:Y:S02]  /*2880*/  FSEL R77, R72.reuse, RZ, P2 ;  /* 0x000000ff484d7208 */ /* 0x040fe40001000000 */
[----:B------:R-:W-:Y:S02]  /*2890*/  FSEL R73, R72, RZ, P0 ;  /* 0x000000ff48497208 */ /* 0x000fe40000000000 */
[C---:B------:R-:W-:Y:S02]  /*28a0*/  FSEL R72, R76.reuse, RZ, P1 ;  /* 0x000000ff4c487208 */ /* 0x040fe40000800000 */
[----:B------:R-:W-:Y:S02]  /*28b0*/  FSEL R76, R76, RZ, P6 ;  /* 0x000000ff4c4c7208 */ /* 0x000fe40003000000 */
[----:B------:R-:W-:Y:S01]  /*28c0*/  F2FP.F16.F32.PACK_AB R73, R72, R73 ;  /* 0x000000494849723e */ /* 0x000fe200000000ff */
[----:B------:R-:W-:Y:S01]  /*28d0*/  FFMA.FTZ R72, R5, UR10, R109 ;  /* 0x0000000a05487c23 */ /* 0x000fe2000801006d */
[----:B------:R-:W-:Y:S01]  /*28e0*/  F2FP.F16.F32.PACK_AB R77, R76, R77 ;  /* 0x0000004d4c4d723e */ /* 0x000fe200000000ff */
[----:B------:R-:W-:Y:S01]  /*28f0*/  FMUL.FTZ R76, R107, UR23 ;  /* 0x000000176b4c7c20 */ /* 0x000fe20008410000 */
[----:B------:R-:W-:Y:S01]  /*2900*/  LOP3.LUT P6, RZ, R14, 0xff00, RZ, 0xc0, !PT ;  /* 0x0000ff000eff7812 */ /* 0x000fe200078cc0ff */
[----:B------:R-:W-:Y:S01]  /*2910*/  FADD.FTZ R72, R3, -R72 ;  /* 0x8000004803487221 */ /* 0x000fe20000010000 */
[----:B------:R-:W-:-:S02]  /*2920*/  LOP3.LUT P1, RZ, R88, 0xff00, RZ, 0xc0, !PT ;  /* 0x0000ff0058ff7812 */ /* 0x000fc4000782c0ff */
[----:B------:R-:W-:Y:S01]  /*2930*/  LOP3.LUT P0, RZ, R88, 0xff, RZ, 0xc0, !PT ;  /* 0x000000ff58ff7812 */ /* 0x000fe2000780c0ff */
[----:B------:R-:W-:Y:S01]  /*2940*/  FMUL.FTZ R72, R72, UR11 ;  /* 0x0000000b48487c20 */ /* 0x000fe20008410000 */
[----:B------:R-:W-:-:S03]  /*2950*/  LOP3.LUT P2, RZ, R14, 0xff, RZ, 0xc0, !PT ;  /* 0x000000ff0eff7812 */ /* 0x000fc6000784c0ff */
[----:B------:R-:W-:-:S05]  /*2960*/  FMUL.FTZ R72, R72, UR23 ;  /* 0x0000001748487c20 */ /* 0x000fca0008410000 */
[C---:B------:R-:W-:Y:S02]  /*2970*/  FSEL R111, R72.reuse, RZ, P6 ;  /* 0x000000ff486f7208 */ /* 0x040fe40003000000 */
[----:B------:R-:W-:Y:S02]  /*2980*/  FSEL R107, R72, RZ, P1 ;  /* 0x000000ff486b7208 */ /* 0x000fe40000800000 */
[C---:B------:R-:W-:Y:S02]  /*2990*/  FSEL R72, R76.reuse, RZ, P0 ;  /* 0x000000ff4c487208 */ /* 0x040fe40000000000 */
[----:B------:R-:W-:Y:S02]  /*29a0*/  FSEL R76, R76, RZ, P2 ;  /* 0x000000ff4c4c7208 */ /* 0x000fe40001000000 */
[----:B------:R-:W-:Y:S02]  /*29b0*/  F2FP.F16.F32.PACK_AB R72, R107, R72 ;  /* 0x000000486b48723e */ /* 0x000fe400000000ff */
[----:B------:R-:W-:Y:S01]  /*29c0*/  F2FP.F16.F32.PACK_AB R76, R111, R76 ;  /* 0x0000004c6f4c723e */ /* 0x000fe200000000ff */
[----:B------:R-:W-:Y:S06]  /*29d0*/  BRA `(.L_x_1647) ;  /* 0x0000000c00947947 */ /* 0x000fec0003800000 */
.L_x_1650:
        /* <DEDUP_REMOVED lines=10> */
[----:B------:R-:W-:-:S02]  /*2a80*/  ISETP.GE.U32.AND.EX P0, PT, R89, 0x1000000, PT, P0 ;  /* 0x010000005900780c */ /* 0x000fc40003f06100 */
[----:B------:R-:W-:Y:S01]  /*2a90*/  FMUL.FTZ R65, R67, UR23 ;  /* 0x0000001743417c20 */ /* 0x000fe20008410000 */
[----:B------:R-:W-:Y:S01]  /*2aa0*/  FMUL.FTZ R64, R66, UR23 ;  /* 0x0000001742407c20 */ /* 0x000fe20008410000 */
[C---:B------:R-:W-:Y:S02]  /*2ab0*/  ISETP.GE.U32.AND.EX P1, PT, R15.reuse, 0x1000000, PT, P1 ;  /* 0x010000000f00780c */ /* 0x040fe40003f26110 */
[----:B------:R-:W-:Y:S02]  /*2ac0*/  LOP3.LUT P6, RZ, R15, 0xff0000, RZ, 0xc0, !PT ;  /* 0x00ff00000fff7812 */ /* 0x000fe400078cc0ff */
[----:B------:R-:W-:Y:S02]  /*2ad0*/  LOP3.LUT P2, RZ, R89, 0xff0000, RZ, 0xc0, !PT ;  /* 0x00ff000059ff7812 */ /* 0x000fe4000784c0ff */
[C---:B------:R-:W-:Y:S02]  /*2ae0*/  FSEL R70, R65.reuse, RZ, P0 ;  /* 0x000000ff41467208 */ /* 0x040fe40000000000 */
[----:B------:R-:W-:Y:S01]  /*2af0*/  FSEL R68, R65, RZ, P1 ;  /* 0x000000ff41447208 */ /* 0x000fe20000800000 */
[----:B------:R-:W-:Y:S01]  /*2b00*/  FFMA.FTZ R65, R95, UR10, R109 ;  /* 0x0000000a5f417c23 */ /* 0x000fe2000801006d */
[----:B------:R-:W-:-:S02]  /*2b10*/  FSEL R79, R64, RZ, P6 ;  /* 0x000000ff404f7208 */ /* 0x000fc40003000000 */
[----:B------:R-:W-:Y:S01]  /*2b20*/  FSEL R75, R64, RZ, P2 ;  /* 0x000000ff404b7208 */ /* 0x000fe20001000000 */
[----:B------:R-:W-:Y:S01]  /*2b30*/  FFMA.FTZ R64, R12, UR10, R109 ;  /* 0x0000000a0c407c23 */ /* 0x000fe2000801006d */
[----:B------:R-:W-:Y:S01]  /*2b40*/  F2FP.F16.F32.PACK_AB R79, R68, R79 ;  /* 0x0000004f444f723e */ /* 0x000fe200000000ff */
[----:B------:R-:W-:Y:S01]  /*2b50*/  FADD.FTZ R65, R94, -R65 ;  /* 0x800000415e417221 */ /* 0x000fe20000010000 */
[----:B------:R-:W-:Y:S01]  /*2b60*/  F2FP.F16.F32.PACK_AB R75, R70, R75 ;  /* 0x0000004b464b723e */ /* 0x000fe200000000ff */
[----:B------:R-:W-:Y:S01]  /*2b70*/  FADD.FTZ R68, R13, -R64 ;  /* 0x800000400d447221 */ /* 0x000fe20000010000 */
[----:B------:R-:W-:Y:S01]  /*2b80*/  LOP3.LUT P6, RZ, R89, 0xff00, RZ, 0xc0, !PT ;  /* 0x0000ff0059ff7812 */ /* 0x000fe200078cc0ff */
[----:B------:R-:W-:Y:S01]  /*2b90*/  FMUL.FTZ R64, R65, UR11 ;  /* 0x0000000b41407c20 */ /* 0x000fe20008410000 */
[C---:B------:R-:W-:Y:S01]  /*2ba0*/  LOP3.LUT P0, RZ, R15.reuse, 0xff, RZ, 0xc0, !PT ;  /* 0x000000ff0fff7812 */ /* 0x040fe2000780c0ff */
[----:B------:R-:W-:Y:S01]  /*2bb0*/  FMUL.FTZ R65, R68, UR11 ;  /* 0x0000000b44417c20 */ /* 0x000fe20008410000 */
[----:B------:R-:W-:Y:S01]  /*2bc0*/  LOP3.LUT P2, RZ, R15, 0xff00, RZ, 0xc0, !PT ;  /* 0x0000ff000fff7812 */ /* 0x000fe2000784c0ff */
[----:B------:R-:W-:Y:S01]  /*2bd0*/  FMUL.FTZ R70, R64, UR23 ;  /* 0x0000001740467c20 */ /* 0x000fe20008410000 */
[----:B------:R-:W-:Y:S01]  /*2be0*/  FFMA.FTZ R68, R9, UR10, R109 ;  /* 0x0000000a09447c23 */ /* 0x000fe2000801006d */
[----:B------:R-:W-:Y:S01]  /*2bf0*/  FMUL.FTZ R71, R65, UR23 ;  /* 0x0000001741477c20 */ /* 0x000fe20008410000 */
[----:B------:R-:W-:-:S02]  /*2c00*/  LOP3.LUT P1, RZ, R89, 0xff, RZ, 0xc0, !PT ;  /* 0x000000ff59ff7812 */ /* 0x000fc4000782c0ff */
[----:B------:R-:W-:Y:S01]  /*2c10*/  FADD.FTZ R68, R7, -R68 ;  /* 0x8000004407447221 */ /* 0x000fe20000010000 */
[C---:B------:R-:W-:Y:S02]  /*2c20*/  FSEL R78, R70.reuse, RZ, P0 ;  /* 0x000000ff464e7208 */ /* 0x040fe40000000000 */
[C---:B------:R-:W-:Y:S02]  /*2c30*/  FSEL R73, R71.reuse, RZ, P6 ;  /* 0x000000ff47497208 */ /* 0x040fe40003000000 */
[----:B------:R-:W-:Y:S02]  /*2c40*/  FSEL R71, R71, RZ, P2 ;  /* 0x000000ff47477208 */ /* 0x000fe40001000000 */
[----:B------:R-:W-:Y:S01]  /*2c50*/  FSEL R74, R70, RZ, P1 ;  /* 0x000000ff464a7208 */ /* 0x000fe20000800000 */
[----:B------:R-:W-:Y:S01]  /*2c60*/  FMUL.FTZ R70, R68, UR11 ;  /* 0x0000000b44467c20 */ /* 0x000fe20008410000 */
[----:B------:R-:W-:Y:S01]  /*2c70*/  F2FP.F16.F32.PACK_AB R78, R71, R78 ;  /* 0x0000004e474e723e */ /* 0x000fe200000000ff */
[----:B------:R-:W-:Y:S01]  /*2c80*/  FMUL.FTZ R71, R69, UR11 ;  /* 0x0000000b45477c20 */ /* 0x000fe20008410000 */
[----:B------:R-:W-:Y:S01]  /*2c90*/  LOP3.LUT P0, RZ, R14, 0xff0000, RZ, 0xc0, !PT ;  /* 0x00ff00000eff7812 */ /* 0x000fe2000780c0ff */
[----:B------:R-:W-:Y:S01]  /*2ca0*/  FMUL.FTZ R68, R70, UR23 ;  /* 0x0000001746447c20 */ /* 0x000fe20008410000 */
[----:B------:R-:W-:Y:S01]  /*2cb0*/  LOP3.LUT P1, RZ, R88, 0xff0000, RZ, 0xc0, !PT ;  /* 0x00ff000058ff7812 */ /* 0x000fe2000782c0ff */
[----:B------:R-:W-:Y:S01]  /*2cc0*/  FMUL.FTZ R69, R71, UR23 ;  /* 0x0000001747457c20 */ /* 0x000fe20008410000 */
[----:B------:R-:W-:-:S02]  /*2cd0*/  LOP3.LUT P2, RZ, R14, 0xff000000, RZ, 0xc0, !PT ;  /* 0xff0000000eff7812 */ /* 0x000fc4000784c0ff */
[----:B------:R-:W-:Y:S02]  /*2ce0*/  F2FP.F16.F32.PACK_AB R74, R73, R74 ;  /* 0x0000004a494a723e */ /* 0x000fe400000000ff */
[C---:B------:R-:W-:Y:S02]  /*2cf0*/  FSEL R77, R68.reuse, RZ, P0 ;  /* 0x000000ff444d7208 */ /* 0x040fe40000000000 */
[----:B------:R-:W-:Y:S02]  /*2d00*/  FSEL R73, R68, RZ, P1 ;  /* 0x000000ff44497208 */ /* 0x000fe40000800000 */
[----:B------:R-:W-:Y:S02]  /*2d10*/  LOP3.LUT P6, RZ, R88, 0xff000000, RZ, 0xc0, !PT ;  /* 0xff00000058ff7812 */ /* 0x000fe400078cc0ff */
[C---:B------:R-:W-:Y:S02]  /*2d20*/  FSEL R68, R69.reuse, RZ, P2 ;  /* 0x000000ff45447208 */ /* 0x040fe40001000000 */
[----:B------:R-:W-:Y:S01]  /*2d30*/  FSEL R72, R69, RZ, P6 ;  /* 0x000000ff45487208 */ /* 0x000fe20003000000 */
[--C-:B------:R-:W-:Y:S01]  /*2d40*/  FFMA.FTZ R69, R0, UR10, R109.reuse ;  /* 0x0000000a00457c23 */ /* 0x100fe2000801006d */
[----:B------:R-:W-:Y:S01]  /*2d50*/  F2FP.F16.F32.PACK_AB R77, R68, R77 ;  /* 0x0000004d444d723e */ /* 0x000fe200000000ff */
[----:B------:R-:W-:Y:S01]  /*2d60*/  FFMA.FTZ R68, R5, UR10, R109 ;  /* 0x0000000a05447c23 */ /* 0x000fe2000801006d */
[----:B------:R-:W-:-:S02]  /*2d70*/  F2FP.F16.F32.PACK_AB R73, R72, R73 ;  /* 0x000000494849723e */ /* 0x000fc400000000ff */
[----:B------:R-:W-:Y:S01]  /*2d80*/  LOP3.LUT P2, RZ, R14, 0xff00, RZ, 0xc0, !PT ;  /* 0x0000ff000eff7812 */ /* 0x000fe2000784c0ff */
[----:B------:R-:W-:Y:S01]  /*2d90*/  FADD.FTZ R72, R3, -R68 ;  /* 0x8000004403487221 */ /* 0x000fe20000010000 */
[----:B------:R-:W-:Y:S01]  /*2da0*/  FADD.FTZ R68, R4, -R69 ;  /* 0x8000004504447221 */ /* 0x000fe20000010000 */
[----:B------:R-:W-:Y:S02]  /*2db0*/  LOP3.LUT P6, RZ, R88, 0xff00, RZ, 0xc0, !PT ;  /* 0x0000ff0058ff7812 */ /* 0x000fe400078cc0ff */
[----:B------:R-:W-:Y:S01]  /*2dc0*/  FMUL.FTZ R69, R72, UR11 ;  /* 0x0000000b48457c20 */ /* 0x000fe20008410000 */
[----:B------:R-:W-:Y:S01]  /*2dd0*/  FMUL.FTZ R68, R68, UR11 ;  /* 0x0000000b44447c20 */ /* 0x000fe20008410000 */
[----:B------:R-:W-:Y:S02]  /*2de0*/  LOP3.LUT P1, RZ, R88, 0xff, RZ, 0xc0, !PT ;  /* 0x000000ff58ff7812 */ /* 0x000fe4000782c0ff */
[----:B------:R-:W-:Y:S01]  /*2df0*/  FMUL.FTZ R76, R69, UR23 ;  /* 0x00000017454c7c20 */ /* 0x000fe20008410000 */
[----:B------:R-:W-:Y:S01]  /*2e00*/  FMUL.FTZ R72, R68, UR23 ;  /* 0x0000001744487c20 */ /* 0x000fe20008410000 */
[----:B------:R-:W-:-:S03]  /*2e10*/  LOP3.LUT P0, RZ, R14, 0xff, RZ, 0xc0, !PT ;  /* 0x000000ff0eff7812 */ /* 0x000fc6000780c0ff */
[C---:B------:R-:W-:Y:S02]  /*2e20*/  FSEL R107, R76.reuse, RZ, P2 ;  /* 0x000000ff4c6b7208 */ /* 0x040fe40001000000 */
[----:B------:R-:W-:Y:S02]  /*2e30*/  FSEL R111, R76, RZ, P6 ;  /* 0x000000ff4c6f7208 */ /* 0x000fe40003000000 */
[C---:B------:R-:W-:Y:S02]  /*2e40*/  FSEL R106, R72.reuse, RZ, P1 ;  /* 0x000000ff486a7208 */ /* 0x040fe40000800000 */
[----:B------:R-:W-:Y:S02]  /*2e50*/  FSEL R76, R72, RZ, P0 ;  /* 0x000000ff484c7208 */ /* 0x000fe40000000000 */
[----:B------:R-:W-:Y:S02]  /*2e60*/  F2FP.F16.F32.PACK_AB R72, R111, R106 ;  /* 0x0000006a6f48723e */ /* 0x000fe400000000ff */
[----:B------:R-:W-:Y:S01]  /*2e70*/  F2FP.F16.F32.PACK_AB R76, R107, R76 ;  /* 0x0000004c6b4c723e */ /* 0x000fe200000000ff */
[----:B------:R-:W-:Y:S06]  /*2e80*/  BRA `(.L_x_1647) ;  /* 0x0000000800687947 */ /* 0x000fec0003800000 */
.L_x_1649:
        /* <DEDUP_REMOVED lines=13> */
[----:B-----5:R-:W-:Y:S01]  /*2f60*/  FFMA.FTZ R73, R73, UR11, R18 ;  /* 0x0000000b49497c23 */ /* 0x020fe20008010012 */
[----:B------:R-:W-:Y:S01]  /*2f70*/  FFMA.FTZ R72, R72, UR11, R19 ;  /* 0x0000000b48487c23 */ /* 0x000fe20008010013 */
[----:B------:R-:W-:Y:S01]  /*2f80*/  ISETP.GE.U32.AND.EX P0, PT, R89, 0x1000000, PT, P0 ;  /* 0x010000005900780c */ /* 0x000fe20003f06100 */
[----:B------:R-:W-:Y:S01]  /*2f90*/  FFMA.FTZ R107, R107, UR11, R20 ;  /* 0x0000000b6b6b7c23 */ /* 0x000fe20008010014 */
        /* <DEDUP_REMOVED lines=8> */
[----:B------:R-:W-:Y:S01]  /*3020*/  FFMA.FTZ R73, R73, UR11, R16 ;  /* 0x0000000b49497c23 */ /* 0x000fe20008010010 */
[----:B------:R-:W-:Y:S01]  /*3030*/  F2FP.F16.F32.PACK_AB R75, R72, R75 ;  /* 0x0000004b484b723e */ /* 0x000fe200000000ff */
[----:B------:R-:W-:Y:S01]  /*3040*/  FFMA.FTZ R72, R12, UR10, R109 ;  /* 0x0000000a0c487c23 */ /* 0x000fe2000801006d */
[----:B------:R-:W-:Y:S01]  /*3050*/  ISETP.GE.U32.AND.EX P0, PT, R15, 0x1000000, PT, P0 ;  /* 0x010000000f00780c */ /* 0x000fe20003f06100 */
[----:B------:R-:W-:Y:S01]  /*3060*/  FMUL.FTZ R73, R73, UR23 ;  /* 0x0000001749497c20 */ /* 0x000fe20008410000 */
[----:B------:R-:W-:Y:S01]  /*3070*/  LOP3.LUT P1, RZ, R15, 0xff0000, RZ, 0xc0, !PT ;  /* 0x00ff00000fff7812 */ /* 0x000fe2000782c0ff */
[----:B------:R-:W-:Y:S01]  /*3080*/  FADD.FTZ R72, R13, -R72 ;  /* 0x800000480d487221 */ /* 0x000fe20000010000 */
[----:B------:R-:W-:-:S02]  /*3090*/  FSEL R76, R76, RZ, P0 ;  /* 0x000000ff4c4c7208 */ /* 0x000fc40000000000 */
[----:B------:R-:W-:Y:S01]  /*30a0*/  LOP3.LUT P0, RZ, R15, 0xff, RZ, 0xc0, !PT ;  /* 0x000000ff0fff7812 */ /* 0x000fe2000780c0ff */
[----:B------:R-:W-:Y:S01]  /*30b0*/  FFMA.FTZ R72, R72, UR11, R17 ;  /* 0x0000000b48487c23 */ /* 0x000fe20008010011 */
[----:B------:R-:W-:Y:S02]  /*30c0*/  FSEL R79, R74, RZ, P1 ;  /* 0x000000ff4a4f7208 */ /* 0x000fe40000800000 */
[C---:B------:R-:W-:Y:S01]  /*30d0*/  LOP3.LUT P1, RZ, R89.reuse, 0xff, RZ, 0xc0, !PT ;  /* 0x000000ff59ff7812 */ /* 0x040fe2000782c0ff */
[----:B------:R-:W-:Y:S01]  /*30e0*/  FMUL.FTZ R72, R72, UR23 ;  /* 0x0000001748487c20 */ /* 0x000fe20008410000 */
[----:B------:R-:W-:Y:S02]  /*30f0*/  LOP3.LUT P6, RZ, R89, 0xff00, RZ, 0xc0, !PT ;  /* 0x0000ff0059ff7812 */ /* 0x000fe400078cc0ff */
[----:B------:R-:W-:Y:S02]  /*3100*/  FSEL R78, R73, RZ, P0 ;  /* 0x000000ff494e7208 */ /* 0x000fe40000000000 */
[----:B------:R-:W-:-:S02]  /*3110*/  FSEL R77, R72, RZ, P2 ;  /* 0x000000ff484d7208 */ /* 0x000fc40001000000 */
[----:B------:R-:W-:Y:S02]  /*3120*/  FSEL R74, R73, RZ, P1 ;  /* 0x000000ff494a7208 */ /* 0x000fe40000800000 */
[----:B------:R-:W-:Y:S01]  /*3130*/  FSEL R73, R72, RZ, P6 ;  /* 0x000000ff48497208 */ /* 0x000fe20003000000 */
[--C-:B------:R-:W-:Y:S01]  /*3140*/  FFMA.FTZ R72, R9, UR10, R109.reuse ;  /* 0x0000000a09487c23 */ /* 0x100fe2000801006d */
[----:B------:R-:W-:Y:S01]  /*3150*/  F2FP.F16.F32.PACK_AB R78, R77, R78 ;  /* 0x0000004e4d4e723e */ /* 0x000fe200000000ff */
[----:B------:R-:W-:Y:S01]  /*3160*/  FFMA.FTZ R77, R8, UR10, R109 ;  /* 0x0000000a084d7c23 */ /* 0x000fe2000801006d */
[----:B------:R-:W-:Y:S01]  /*3170*/  F2FP.F16.F32.PACK_AB R74, R73, R74 ;  /* 0x0000004a494a723e */ /* 0x000fe200000000ff */
[----:B------:R-:W-:Y:S01]  /*3180*/  FADD.FTZ R73, R7, -R72 ;  /* 0x8000004807497221 */ /* 0x000fe20000010000 */
[----:B------:R-:W-:Y:S01]  /*3190*/  F2FP.F16.F32.PACK_AB R79, R76, R79 ;  /* 0x0000004f4c4f723e */ /* 0x000fe200000000ff */
[----:B------:R-:W-:Y:S01]  /*31a0*/  FADD.FTZ R72, R6, -R77 ;  /* 0x8000004d06487221 */ /* 0x000fe20000010000 */
[----:B------:R-:W-:Y:S01]  /*31b0*/  LOP3.LUT P0, RZ, R14, 0xff0000, RZ, 0xc0, !PT ;  /* 0x00ff00000eff7812 */ /* 0x000fe2000780c0ff */
[----:B------:R-:W-:Y:S01]  /*31c0*/  FFMA.FTZ R73, R73, UR11, R22 ;  /* 0x0000000b49497c23 */ /* 0x000fe20008010016 */
[----:B------:R-:W-:Y:S01]  /*31d0*/  LOP3.LUT P1, RZ, R88, 0xff0000, RZ, 0xc0, !PT ;  /* 0x00ff000058ff7812 */ /* 0x000fe2000782c0ff */
[----:B------:R-:W-:Y:S01]  /*31e0*/  FFMA.FTZ R72, R72, UR11, R23 ;  /* 0x0000000b48487c23 */ /* 0x000fe20008010017 */
[----:B------:R-:W-:Y:S01]  /*31f0*/  LOP3.LUT P6, RZ, R88, 0xff000000, RZ, 0xc0, !PT ;  /* 0xff00000058ff7812 */ /* 0x000fe200078cc0ff */
        /* <DEDUP_REMOVED lines=15> */
[----:B------:R-:W-:Y:S01]  /*32f0*/  FFMA.FTZ R72, R72, UR11, R21 ;  /* 0x0000000b48487c23 */ /* 0x000fe20008010015 */
        /* <DEDUP_REMOVED lines=9> */
.L_x_1651:
[--C-:B------:R-:W-:Y:S01]  /*3390*/  FFMA.FTZ R64, R96, UR10, R109.reuse ;  /* 0x0000000a60407c23 */ /* 0x100fe2000801006d */
[--C-:B------:R-:W-:Y:S01]  /*33a0*/  FFMA.FTZ R65, R11, UR10, R109.reuse ;  /* 0x0000000a0b417c23 */ /* 0x100fe2000801006d */
[----:B------:R-:W-:Y:S01]  /*33b0*/  ISETP.GE.U32.AND P1, PT, R14, RZ, PT ;  /* 0x000000ff0e00720c */ /* 0x000fe20003f26070 */
[----:B------:R-:W-:Y:S01]  /*33c0*/  FFMA.FTZ R71, R8, UR10, R109 ;  /* 0x0000000a08477c23 */ /* 0x000fe2000801006d */
[----:B------:R-:W-:Y:S01]  /*33d0*/  FADD.FTZ R64, R97, -R64 ;  /* 0x8000004061407221 */ /* 0x000fe20000010000 */
[----:B------:R-:W-:Y:S01]  /*33e0*/  FADD.FTZ R65, R10, -R65 ;  /* 0x800000410a417221 */ /* 0x000fe20000010000 */
[----:B------:R-:W-:Y:S02]  /*33f0*/  ISETP.GE.U32.AND P0, PT, R88, RZ, PT ;  /* 0x000000ff5800720c */ /* 0x000fe40003f06070 */
[----:B-----5:R-:W-:Y:S01]  /*3400*/  FFMA.FTZ R67, R64, UR11, R19 ;  /* 0x0000000b40437c23 */ /* 0x020fe20008010013 */
[----:B------:R-:W-:Y:S01]  /*3410*/  FFMA.FTZ R66, R65, UR11, R18 ;  /* 0x0000000b41427c23 */ /* 0x000fe20008010012 */
        /* <DEDUP_REMOVED lines=20> */
[----:B------:R-:W-:Y:S01]  /*3560*/  FFMA.FTZ R68, R9, UR10, R109 ;  /* 0x0000000a09447c23 */ /* 0x000fe2000801006d */
[----:B------:R-:W-:Y:S01]  /*3570*/  FMUL.FTZ R70, R64, UR23 ;  /* 0x0000001740467c20 */ /* 0x000fe20008410000 */
[----:B------:R-:W-:Y:S01]  /*3580*/  LOP3.LUT P2, RZ, R15, 0xff00, RZ, 0xc0, !PT ;  /* 0x0000ff000fff7812 */ /* 0x000fe2000784c0ff */
[----:B------:R-:W-:Y:S01]  /*3590*/  FMUL.FTZ R72, R65, UR23 ;  /* 0x0000001741487c20 */ /* 0x000fe20008410000 */
[----:B------:R-:W-:Y:S01]  /*35a0*/  FADD.FTZ R69, R7, -R68 ;  /* 0x8000004407457221 */ /* 0x000fe20000010000 */
[----:B------:R-:W-:Y:S01]  /*35b0*/  FADD.FTZ R68, R6, -R71 ;  /* 0x8000004706447221 */ /* 0x000fe20000010000 */
[----:B------:R-:W-:-:S02]  /*35c0*/  FSEL R74, R70, RZ, P1 ;  /* 0x000000ff464a7208 */ /* 0x000fc40000800000 */
[----:B------:R-:W-:Y:S01]  /*35d0*/  FSEL R78, R70, RZ, P0 ;  /* 0x000000ff464e7208 */ /* 0x000fe20000000000 */
[----:B------:R-:W-:Y:S01]  /*35e0*/  FFMA.FTZ R70, R69, UR11, R22 ;  /* 0x0000000b45467c23 */ /* 0x000fe20008010016 */
[----:B------:R-:W-:Y:S01]  /*35f0*/  LOP3.LUT P6, RZ, R89, 0xff00, RZ, 0xc0, !PT ;  /* 0x0000ff0059ff7812 */ /* 0x000fe200078cc0ff */
[----:B------:R-:W-:Y:S01]  /*3600*/  FFMA.FTZ R71, R68, UR11, R23 ;  /* 0x0000000b44477c23 */ /* 0x000fe20008010017 */
[----:B------:R-:W-:Y:S01]  /*3610*/  FSEL R73, R72, RZ, P2 ;  /* 0x000000ff48497208 */ /* 0x000fe20001000000 */
[----:B------:R-:W-:Y:S01]  /*3620*/  FMUL.FTZ R68, R70, UR23 ;  /* 0x0000001746447c20 */ /* 0x000fe20008410000 */
[----:B------:R-:W-:Y:S01]  /*3630*/  FSEL R77, R72, RZ, P6 ;  /* 0x000000ff484d7208 */ /* 0x000fe20003000000 */
[----:B------:R-:W-:Y:S01]  /*3640*/  FMUL.FTZ R69, R71, UR23 ;  /* 0x0000001747457c20 */ /* 0x000fe20008410000 */
        /* <DEDUP_REMOVED lines=8> */
[----:B------:R-:W-:Y:S02]  /*36d0*/  LOP3.LUT P6, RZ, R88, 0xff000000, RZ, 0xc0, !PT ;  /* 0xff00000058ff7812 */ /* 0x000fe400078cc0ff */
[----:B------:R-:W-:Y:S01]  /*36e0*/  F2FP.F16.F32.PACK_AB R77, R68, R77 ;  /* 0x0000004d444d723e */ /* 0x000fe200000000ff */
[--C-:B------:R-:W-:Y:S01]  /*36f0*/  FFMA.FTZ R68, R5, UR10, R109.reuse ;  /* 0x0000000a05447c23 */ /* 0x100fe2000801006d */
[----:B------:R-:W-:Y:S01]  /*3700*/  FSEL R72, R69, RZ, P6 ;  /* 0x000000ff45487208 */ /* 0x000fe20003000000 */
[----:B------:R-:W-:Y:S01]  /*3710*/  FFMA.FTZ R69, R0, UR10, R109 ;  /* 0x0000000a00457c23 */ /* 0x000fe2000801006d */
[----:B------:R-:W-:Y:S01]  /*3720*/  LOP3.LUT P2, RZ, R14, 0xff00, RZ, 0xc0, !PT ;  /* 0x0000ff000eff7812 */ /* 0x000fe2000784c0ff */
        /* <DEDUP_REMOVED lines=8> */
[----:B------:R-:W-:-:S02]  /*37b0*/  FMUL.FTZ R76, R69, UR23 ;  /* 0x00000017454c7c20 */ /* 0x000fc40008410000 */
[----:B------:R-:W-:-:S03]  /*37c0*/  FMUL.FTZ R72, R68, UR23 ;  /* 0x0000001744487c20 */ /* 0x000fc60008410000 */
[C---:B------:R-:W-:Y:S02]  /*37d0*/  FSEL R107, R76.reuse, RZ, P2 ;  /* 0x000000ff4c6b7208 */ /* 0x040fe40001000000 */
[----:B------:R-:W-:Y:S02]  /*37e0*/  FSEL R111, R76, RZ, P6 ;  /* 0x000000ff4c6f7208 */ /* 0x000fe40003000000 */
[C---:B------:R-:W-:Y:S02]  /*37f0*/  FSEL R106, R72.reuse, RZ, P1 ;  /* 0x000000ff486a7208 */ /* 0x040fe40000800000 */
[----:B------:R-:W-:Y:S02]  /*3800*/  FSEL R76, R72, RZ, P0 ;  /* 0x000000ff484c7208 */ /* 0x000fe40000000000 */
[----:B------:R-:W-:Y:S02]  /*3810*/  F2FP.F16.F32.PACK_AB R72, R111, R106 ;  /* 0x0000006a6f48723e */ /* 0x000fe400000000ff */
[----:B------:R-:W-:-:S07]  /*3820*/  F2FP.F16.F32.PACK_AB R76, R107, R76 ;  /* 0x0000004c6b4c723e */ /* 0x000fce00000000ff */
.L_x_1647:
[----:B------:R-:W-:Y:S02]  /*3830*/  ISETP.NE.U32.AND P0, PT, RZ, UR4, PT ;  /* 0x00000004ff007c0c */ /* 0x000fe4000bf05070 */
[----:B------:R-:W-:Y:S02]  /*3840*/  ISETP.NE.U32.AND P1, PT, RZ, UR20, PT ;  /* 0x00000014ff007c0c */ /* 0x000fe4000bf25070 */
[----:B------:R-:W-:Y:S02]  /*3850*/  ISETP.NE.AND.EX P0, PT, RZ, UR5, PT, P0 ;  /* 0x00000005ff007c0c */ /* 0x000fe4000bf05300 */
[----:B------:R-:W-:-:S11]  /*3860*/  ISETP.NE.AND.EX P1, PT, RZ, UR21, PT, P1 ;  /* 0x00000015ff007c0c */ /* 0x000fd6000bf25310 */
[----:B------:R-:W0:Y:S08]  /*3870*/  @P0 LDC.64 R106, c[0x0][0x478] ;  /* 0x00011e00ff6a0b82 */ /* 0x000e300000000a00 */
[----:B------:R-:W1:Y:S01]  /*3880*/  @P1 LDC.64 R110, c[0x0][0x470] ;  /* 0x00011c00ff6e1b82 */ /* 0x000e620000000a00 */
[----:B0-----:R-:W-:-:S05]  /*3890*/  @P0 IMAD.WIDE.U32 R106, R2, 0x20, R106 ;  /* 0x00000020026a0825 */ /* 0x001fca00078e006a */
[----:B------:R-:W-:Y:S04]  /*38a0*/  @P0 STG.E.128 desc[UR16][R106.64], R68 ;  /* 0x000000446a000986 */ /* 0x000fe8000c101d10 */
[----:B------:R0:W-:Y:S02]  /*38b0*/  @P0 STG.E.128 desc[UR16][R106.64+0x10], R64 ;  /* 0x000010406a000986 */ /* 0x0001e4000c101d10 */
[----:B0-----:R-:W0:Y:S02]  /*38c0*/  LDC.64 R106, c[0x0][0x468] ;  /* 0x00011a00ff6a7b82 */ /* 0x001e240000000a00 */
[----:B0-----:R-:W-:-:S05]  /*38d0*/  IMAD.WIDE.U32 R106, R2, 0x10, R106 ;  /* 0x00000010026a7825 */ /* 0x001fca00078e006a */
[----:B------:R1:W-:Y:S02]  /*38e0*/  STG.E.128 desc[UR16][R106.64], R76 ;  /* 0x0000004c6a007986 */ /* 0x0003e4000c101d10 */
[C---:B-1----:R-:W-:Y:S01]  /*38f0*/  @P1 IMAD.WIDE.U32 R76, R2.reuse, 0x10, R110 ;  /* 0x00000010024c1825 */ /* 0x042fe200078e006e */
[----:B------:R-:W-:-:S04]  /*3900*/  IADD3 R2, PT, PT, R2, 0x100, RZ ;  /* 0x0000010002027810 */ /* 0x000fc80007ffe0ff */
[----:B------:R0:W-:Y:S03]  /*3910*/  @P1 STG.E.128 desc[UR16][R76.64], R72 ;  /* 0x000000484c001986 */ /* 0x0001e6000c101d10 */
.L_x_1643:
[----:B------:R-:W-:Y:S05]  /*3920*/  BSYNC.RECONVERGENT B0 ;  /* 0x0000000000007941 */ /* 0x000fea0003800200 */
.L_x_1642:
        /* <DEDUP_REMOVED lines=12> */
[--C-:B------:R-:W-:Y:S01]  /*39f0*/  FFMA.FTZ R64, R104, UR10, R109.reuse ;  /* 0x0000000a68407c23 */ /* 0x100fe2000801006d */
[----:B------:R-:W-:Y:S01]  /*3a00*/  ISETP.GE.U32.AND P6, PT, R92, RZ, PT ;  /* 0x000000ff5c00720c */ /* 0x000fe20003fc6070 */
[----:B------:R-:W-:Y:S01]  /*3a10*/  FFMA.FTZ R68, R86, UR10, R109 ;  /* 0x0000000a56447c23 */ /* 0x000fe2000801006d */
[----:B------:R-:W-:Y:S01]  /*3a20*/  ISETP.GE.U32.AND P2, PT, R90, RZ, PT ;  /* 0x000000ff5a00720c */ /* 0x000fe20003f46070 */
[----:B------:R-:W-:Y:S01]  /*3a30*/  FADD.FTZ R64, R105, -R64 ;  /* 0x8000004069407221 */ /* 0x000fe20000010000 */
[----:B------:R-:W-:Y:S01]  /*3a40*/  ISETP.GE.U32.AND.EX P6, PT, R93, 0x1000000, PT, P6 ;  /* 0x010000005d00780c */ /* 0x000fe20003fc6160 */
[----:B------:R-:W-:Y:S01]  /*3a50*/  FADD.FTZ R68, R87, -R68 ;  /* 0x8000004457447221 */ /* 0x000fe20000010000 */
[----:B------:R-:W-:Y:S01]  /*3a60*/  ISETP.GE.U32.AND.EX P2, PT, R91, 0x1000000, PT, P2 ;  /* 0x010000005b00780c */ /* 0x000fe20003f46120 */
[----:B------:R-:W-:Y:S01]  /*3a70*/  FFMA.FTZ R67, R64, UR11, R63 ;  /* 0x0000000b40437c23 */ /* 0x000fe2000801003f */
[----:B------:R-:W-:-:S03]  /*3a80*/  FFMA.FTZ R64, R102, UR10, R109 ;  /* 0x0000000a66407c23 */ /* 0x000fc6000801006d */
[----:B------:R-:W-:Y:S01]  /*3a90*/  FMUL.FTZ R70, R67, UR23 ;  /* 0x0000001743467c20 */ /* 0x000fe20008410000 */
[----:B------:R-:W-:Y:S01]  /*3aa0*/  FADD.FTZ R65, R103, -R64 ;  /* 0x8000004067417221 */ /* 0x000fe20000010000 */
[----:B------:R-:W-:-:S03]  /*3ab0*/  FFMA.FTZ R64, R100, UR10, R109 ;  /* 0x0000000a64407c23 */ /* 0x000fc6000801006d */
[----:B------:R-:W-:Y:S01]  /*3ac0*/  FFMA.FTZ R66, R65, UR11, R62 ;  /* 0x0000000b41427c23 */ /* 0x000fe2000801003e */
[----:B------:R-:W-:Y:S01]  /*3ad0*/  FADD.FTZ R65, R85, -R64 ;  /* 0x8000004055417221 */ /* 0x000fe20000010000 */
[----:B0-----:R-:W-:Y:S02]  /*3ae0*/  FSEL R76, R70, RZ, P6 ;  /* 0x000000ff464c7208 */ /* 0x001fe40003000000 */
[----:B------:R-:W-:Y:S01]  /*3af0*/  FMUL.FTZ R69, R66, UR23 ;  /* 0x0000001742457c20 */ /* 0x000fe20008410000 */
[----:B------:R-:W-:Y:S01]  /*3b00*/  FSEL R70, R70, RZ, P2 ;  /* 0x000000ff46467208 */ /* 0x000fe20001000000 */
[----:B------:R-:W-:Y:S01]  /*3b10*/  FFMA.FTZ R64, R65, UR11, R60 ;  /* 0x0000000b41407c23 */ /* 0x000fe2000801003c */
[----:B------:R-:W-:Y:S01]  /*3b20*/  LOP3.LUT P6, RZ, R93, 0xff0000, RZ, 0xc0, !PT ;  /* 0x00ff00005dff7812 */ /* 0x000fe200078cc0ff */
[----:B------:R-:W-:Y:S01]  /*3b30*/  FFMA.FTZ R65, R68, UR11, R61 ;  /* 0x0000000b44417c23 */ /* 0x000fe2000801003d */
[----:B------:R-:W-:Y:S01]  /*3b40*/  LOP3.LUT P2, RZ, R91, 0xff0000, RZ, 0xc0, !PT ;  /* 0x00ff00005bff7812 */ /* 0x000fe2000784c0ff */
[----:B------:R-:W-:Y:S01]  /*3b50*/  FMUL.FTZ R72, R64, UR23 ;  /* 0x0000001740487c20 */ /* 0x000fe20008410000 */
[----:B------:R-:W-:Y:S01]  /*3b60*/  FSEL R79, R69, RZ, P6 ;  /* 0x000000ff454f7208 */ /* 0x000fe20003000000 */
[----:B------:R-:W-:Y:S01]  /*3b70*/  FMUL.FTZ R73, R65, UR23 ;  /* 0x0000001741497c20 */ /* 0x000fe20008410000 */
[----:B------:R-:W-:Y:S01]  /*3b80*/  FSEL R75, R69, RZ, P2 ;  /* 0x000000ff454b7208 */ /* 0x000fe20001000000 */
[--C-:B------:R-:W-:Y:S01]  /*3b90*/  FFMA.FTZ R69, R84, UR10, R109.reuse ;  /* 0x0000000a54457c23 */ /* 0x100fe2000801006d */
[----:B------:R-:W-:Y:S01]  /*3ba0*/  LOP3.LUT P6, RZ, R91, 0xff, RZ, 0xc0, !PT ;  /* 0x000000ff5bff7812 */ /* 0x000fe200078cc0ff */
[----:B------:R-:W-:Y:S01]  /*3bb0*/  FFMA.FTZ R68, R101, UR10, R109 ;  /* 0x0000000a65447c23 */ /* 0x000fe2000801006d */
[----:B------:R-:W-:Y:S01]  /*3bc0*/  LOP3.LUT P2, RZ, R91, 0xff00, RZ, 0xc0, !PT ;  /* 0x0000ff005bff7812 */ /* 0x000fe2000784c0ff */
[----:B------:R-:W-:Y:S01]  /*3bd0*/  FADD.FTZ R69, R82, -R69 ;  /* 0x8000004552457221 */ /* 0x000fe20000010000 */
[----:B------:R-:W-:Y:S01]  /*3be0*/  FSEL R74, R72, RZ, P6 ;  /* 0x000000ff484a7208 */ /* 0x000fe20003000000 */
[----:B------:R-:W-:Y:S01]  /*3bf0*/  FADD.FTZ R68, R99, -R68 ;  /* 0x8000004463447221 */ /* 0x000fe20000010000 */
[----:B------:R-:W-:-:S02]  /*3c00*/  FSEL R71, R73, RZ, P2 ;  /* 0x000000ff49477208 */ /* 0x000fc40001000000 */
[----:B------:R-:W-:Y:S01]  /*3c10*/  F2FP.F16.F32.PACK_AB R75, R70, R75 ;  /* 0x0000004b464b723e */ /* 0x000fe200000000ff */
[----:B------:R-:W-:Y:S01]  /*3c20*/  FFMA.FTZ R70, R69, UR11, R58 ;  /* 0x0000000b45467c23 */ /* 0x000fe2000801003a */
[----:B------:R-:W-:Y:S01]  /*3c30*/  F2FP.F16.F32.PACK_AB R74, R71, R74 ;  /* 0x0000004a474a723e */ /* 0x000fe200000000ff */
[----:B------:R-:W-:Y:S01]  /*3c40*/  FFMA.FTZ R71, R68, UR11, R59 ;  /* 0x0000000b44477c23 */ /* 0x000fe2000801003b */
[C---:B------:R-:W-:Y:S01]  /*3c50*/  LOP3.LUT P2, RZ, R93.reuse, 0xff, RZ, 0xc0, !PT ;  /* 0x000000ff5dff7812 */ /* 0x040fe2000784c0ff */
[----:B------:R-:W-:Y:S01]  /*3c60*/  FMUL.FTZ R69, R70, UR23 ;  /* 0x0000001746457c20 */ /* 0x000fe20008410000 */
[----:B------:R-:W-:Y:S02]  /*3c70*/  LOP3.LUT P6, RZ, R93, 0xff00, RZ, 0xc0, !PT ;  /* 0x0000ff005dff7812 */ /* 0x000fe400078cc0ff */
[----:B------:R-:W-:Y:S01]  /*3c80*/  F2FP.F16.F32.PACK_AB R79, R76, R79 ;  /* 0x0000004f4c4f723e */ /* 0x000fe200000000ff */
[----:B------:R-:W-:Y:S01]  /*3c90*/  FMUL.FTZ R76, R71, UR23 ;  /* 0x00000017474c7c20 */ /* 0x000fe20008410000 */
[----:B------:R-:W-:-:S02]  /*3ca0*/  FSEL R78, R72, RZ, P2 ;  /* 0x000000ff484e7208 */ /* 0x000fc40001000000 */
[----:B------:R-:W-:Y:S02]  /*3cb0*/  FSEL R73, R73, RZ, P6 ;  /* 0x000000ff49497208 */ /* 0x000fe40003000000 */
[C---:B------:R-:W-:Y:S02]  /*3cc0*/  LOP3.LUT P2, RZ, R90.reuse, 0xff0000, RZ, 0xc0, !PT ;  /* 0x00ff00005aff7812 */ /* 0x040fe4000784c0ff */
[----:B------:R-:W-:Y:S02]  /*3cd0*/  LOP3.LUT P6, RZ, R90, 0xff000000, RZ, 0xc0, !PT ;  /* 0xff0000005aff7812 */ /* 0x000fe400078cc0ff */
[----:B------:R-:W-:Y:S02]  /*3ce0*/  F2FP.F16.F32.PACK_AB R78, R73, R78 ;  /* 0x0000004e494e723e */ /* 0x000fe400000000ff */
[----:B------:R-:W-:Y:S02]  /*3cf0*/  FSEL R73, R69, RZ, P2 ;  /* 0x000000ff45497208 */ /* 0x000fe40001000000 */
[----:B------:R-:W-:-:S02]  /*3d00*/  FSEL R68, R76, RZ, P6 ;  /* 0x000000ff4c447208 */ /* 0x000fc40003000000 */
[----:B------:R-:W-:Y:S02]  /*3d10*/  LOP3.LUT P2, RZ, R92, 0xff0000, RZ, 0xc0, !PT ;  /* 0x00ff00005cff7812 */ /* 0x000fe4000784c0ff */
[----:B------:R-:W-:Y:S01]  /*3d20*/  F2FP.F16.F32.PACK_AB R73, R68, R73 ;  /* 0x000000494449723e */ /* 0x000fe200000000ff */
[--C-:B------:R-:W-:Y:S01]  /*3d30*/  FFMA.FTZ R68, R98, UR10, R109.reuse ;  /* 0x0000000a62447c23 */ /* 0x100fe2000801006d */
[----:B------:R-:W-:Y:S02]  /*3d40*/  FSEL R77, R69, RZ, P2 ;  /* 0x000000ff454d7208 */ /* 0x000fe40001000000 */
[----:B------:R-:W-:Y:S01]  /*3d50*/  LOP3.LUT P6, RZ, R92, 0xff000000, RZ, 0xc0, !PT ;  /* 0xff0000005cff7812 */ /* 0x000fe200078cc0ff */
[----:B------:R-:W-:Y:S01]  /*3d60*/  FADD.FTZ R72, R83, -R68 ;  /* 0x8000004453487221 */ /* 0x000fe20000010000 */
[----:B------:R-:W-:Y:S01]  /*3d70*/  FFMA.FTZ R68, R80, UR10, R109 ;  /* 0x0000000a50447c23 */ /* 0x000fe2000801006d */
[----:B------:R-:W-:Y:S02]  /*3d80*/  LOP3.LUT P2, RZ, R92, 0xff00, RZ, 0xc0, !PT ;  /* 0x0000ff005cff7812 */ /* 0x000fe4000784c0ff */
[----:B------:R-:W-:Y:S01]  /*3d90*/  FFMA.FTZ R69, R72, UR11, R57 ;  /* 0x0000000b48457c23 */ /* 0x000fe20008010039 */
[----:B------:R-:W-:Y:S01]  /*3da0*/  FADD.FTZ R107, R81, -R68 ;  /* 0x80000044516b7221 */ /* 0x000fe20000010000 */
[----:B------:R-:W-:-:S02]  /*3db0*/  FSEL R76, R76, RZ, P6 ;  /* 0x000000ff4c4c7208 */ /* 0x000fc40003000000 */
[----:B------:R-:W-:Y:S01]  /*3dc0*/  FMUL.FTZ R72, R69, UR23 ;  /* 0x0000001745487c20 */ /* 0x000fe20008410000 */
[----:B------:R-:W-:Y:S01]  /*3dd0*/  LOP3.LUT P6, RZ, R90, 0xff00, RZ, 0xc0, !PT ;  /* 0x0000ff005aff7812 */ /* 0x000fe200078cc0ff */
[----:B------:R-:W-:Y:S01]  /*3de0*/  FFMA.FTZ R68, R107, UR11, R56 ;  /* 0x0000000b6b447c23 */ /* 0x000fe20008010038 */
[----:B------:R-:W-:Y:S02]  /*3df0*/  F2FP.F16.F32.PACK_AB R77, R76, R77 ;  /* 0x0000004d4c4d723e */ /* 0x000fe400000000ff */
[C---:B------:R-:W-:Y:S02]  /*3e00*/  FSEL R107, R72.reuse, RZ, P2 ;  /* 0x000000ff486b7208 */ /* 0x040fe40001000000 */
[----:B------:R-:W-:Y:S01]  /*3e10*/  FSEL R109, R72, RZ, P6 ;  /* 0x000000ff486d7208 */ /* 0x000fe20003000000 */
[----:B------:R-:W-:Y:S01]  /*3e20*/  FMUL.FTZ R72, R68, UR23 ;  /* 0x0000001744487c20 */ /* 0x000fe20008410000 */
[----:B------:R-:W-:Y:S02]  /*3e30*/  LOP3.LUT P2, RZ, R90, 0xff, RZ, 0xc0, !PT ;  /* 0x000000ff5aff7812 */ /* 0x000fe4000784c0ff */
[----:B------:R-:W-:-:S02]  /*3e40*/  LOP3.LUT P6, RZ, R92, 0xff, RZ, 0xc0, !PT ;  /* 0x000000ff5cff7812 */ /* 0x000fc400078cc0ff */
[C---:B------:R-:W-:Y:S02]  /*3e50*/  FSEL R106, R72.reuse, RZ, P2 ;  /* 0x000000ff486a7208 */ /* 0x040fe40001000000 */
[----:B------:R-:W-:Y:S02]  /*3e60*/  FSEL R76, R72, RZ, P6 ;  /* 0x000000ff484c7208 */ /* 0x000fe40003000000 */
[----:B------:R-:W-:Y:S02]  /*3e70*/  F2FP.F16.F32.PACK_AB R72, R109, R106 ;  /* 0x0000006a6d48723e */ /* 0x000fe400000000ff */
[----:B------:R-:W-:Y:S01]  /*3e80*/  F2FP.F16.F32.PACK_AB R76, R107, R76 ;  /* 0x0000004c6b4c723e */ /* 0x000fe200000000ff */
[----:B------:R-:W-:Y:S06]  /*3e90*/  BRA `(.L_x_1657) ;  /* 0x0000001c001c7947 */ /* 0x000fec0003800000 */
.L_x_1656:
[--C-:B0-----:R-:W-:Y:S01]  /*3ea0*/  FFMA.FTZ R74, R104, UR10, R109.reuse ;  /* 0x0000000a684a7c23 */ /* 0x101fe2000801006d */
[--C-:B------:R-:W-:Y:S01]  /*3eb0*/  FFMA.FTZ R72, R102, UR10, R109.reuse ;  /* 0x0000000a66487c23 */ /* 0x100fe2000801006d */
[----:B------:R-:W-:Y:S02]  /*3ec0*/  ISETP.GE.U32.AND P2, PT, R90, RZ, PT ;  /* 0x000000ff5a00720c */ /* 0x000fe40003f46070 */
[----:B------:R-:W-:Y:S01]  /*3ed0*/  FADD.FTZ R74, R105, -R74 ;  /* 0x8000004a694a7221 */ /* 0x000fe20000010000 */
[----:B------:R-:W-:Y:S01]  /*3ee0*/  FADD.FTZ R73, R103, -R72 ;  /* 0x8000004867497221 */ /* 0x000fe20000010000 */
[----:B------:R-:W-:Y:S01]  /*3ef0*/  ISETP.GE.U32.AND.EX P2, PT, R91, 0x1000000, PT, P2 ;  /* 0x010000005b00780c */ /* 0x000fe20003f46120 */
[----:B------:R-:W-:Y:S01]  /*3f00*/  FFMA.FTZ R72, R100, UR10, R109 ;  /* 0x0000000a64487c23 */ /* 0x000fe2000801006d */
[----:B------:R-:W-:Y:S01]  /*3f10*/  FFMA.FTZ R74, R74, UR11, R63 ;  /* 0x0000000b4a4a7c23 */ /* 0x000fe2000801003f */
[----:B------:R-:W-:Y:S01]  /*3f20*/  FFMA.FTZ R73, R73, UR11, R62 ;  /* 0x0000000b49497c23 */ /* 0x000fe2000801003e */
[----:B------:R-:W-:-:S02]  /*3f30*/  LOP3.LUT P6, RZ, R91, 0xff0000, RZ, 0xc0, !PT ;  /* 0x00ff00005bff7812 */ /* 0x000fc400078cc0ff */
[----:B------:R-:W-:Y:S01]  /*3f40*/  FMUL.FTZ R77, R74, UR23 ;  /* 0x000000174a4d7c20 */ /* 0x000fe20008410000 */
[----:B------:R-:W-:Y:S01]  /*3f50*/  FFMA.FTZ R74, R86, UR10, R109 ;  /* 0x0000000a564a7c23 */ /* 0x000fe2000801006d */
[----:B------:R-:W-:Y:S01]  /*3f60*/  FMUL.FTZ R76, R73, UR23 ;  /* 0x00000017494c7c20 */ /* 0x000fe20008410000 */
[----:B------:R-:W-:Y:S02]  /*3f70*/  FADD.FTZ R73, R85, -R72 ;  /* 0x8000004855497221 */ /* 0x000fe40000010000 */
[----:B------:R-:W-:Y:S01]  /*3f80*/  FSEL R78, R77, RZ, P2 ;  /* 0x000000ff4d4e7208 */ /* 0x000fe20001000000 */
[----:B------:R-:W-:Y:S01]  /*3f90*/  FADD.FTZ R74, R87, -R74 ;  /* 0x8000004a574a7221 */ /* 0x000fe20000010000 */
[----:B------:R-:W-:Y:S01]  /*3fa0*/  ISETP.GE.U32.AND P2, PT, R92, RZ, PT ;  /* 0x000000ff5c00720c */ /* 0x000fe20003f46070 */
[----:B------:R-:W-:Y:S01]  /*3fb0*/  FFMA.FTZ R73, R73, UR11, R60 ;  /* 0x0000000b49497c23 */ /* 0x000fe2000801003c */
[----:B------:R-:W-:Y:S01]  /*3fc0*/  FSEL R75, R76, RZ, P6 ;  /* 0x000000ff4c4b7208 */ /* 0x000fe20003000000 */
[----:B------:R-:W-:Y:S01]  /*3fd0*/  FFMA.FTZ R74, R74, UR11, R61 ;  /* 0x0000000b4a4a7c23 */ /* 0x000fe2000801003d */
[----:B------:R-:W-:Y:S01]  /*3fe0*/  LOP3.LUT P6, RZ, R93, 0xff0000, RZ, 0xc0, !PT ;  /* 0x00ff00005dff7812 */ /* 0x000fe200078cc0ff */
[----:B------:R-:W-:Y:S01]  /*3ff0*/  FMUL.FTZ R72, R73, UR23 ;  /* 0x0000001749487c20 */ /* 0x000fe20008410000 */
[----:B------:R-:W-:-:S02]  /*4000*/  ISETP.GE.U32.AND.EX P2, PT, R93, 0x1000000, PT, P2 ;  /* 0x010000005d00780c */ /* 0x000fc40003f46120 */
[----:B------:R-:W-:Y:S02]  /*4010*/  F2FP.F16.F32.PACK_AB R75, R78, R75 ;  /* 0x0000004b4e4b723e */ /* 0x000fe400000000ff */
[----:B------:R-:W-:Y:S01]  /*4020*/  FSEL R79, R76, RZ, P6 ;  /* 0x000000ff4c4f7208 */ /* 0x000fe20003000000 */
[----:B------:R-:W-:Y:S01]  /*4030*/  FMUL.FTZ R76, R74, UR23 ;  /* 0x000000174a4c7c20 */ /* 0x000fe20008410000 */
[----:B------:R-:W-:Y:S02]  /*4040*/  FSEL R78, R77, RZ, P2 ;  /* 0x000000ff4d4e7208 */ /* 0x000fe40001000000 */
[C---:B------:R-:W-:Y:S02]  /*4050*/  LOP3.LUT P6, RZ, R91.reuse, 0xff, RZ, 0xc0, !PT ;  /* 0x000000ff5bff7812 */ /* 0x040fe400078cc0ff */
[----:B------:R-:W-:Y:S02]  /*4060*/  LOP3.LUT P2, RZ, R91, 0xff00, RZ, 0xc0, !PT ;  /* 0x0000ff005bff7812 */ /* 0x000fe4000784c0ff */
[----:B------:R-:W-:-:S02]  /*4070*/  FSEL R74, R72, RZ, P6 ;  /* 0x000000ff484a7208 */ /* 0x000fc40003000000 */
[----:B------:R-:W-:Y:S02]  /*4080*/  FSEL R73, R76, RZ, P2 ;  /* 0x000000ff4c497208 */ /* 0x000fe40001000000 */
[----:B------:R-:W-:Y:S02]  /*4090*/  LOP3.LUT P2, RZ, R93, 0xff, RZ, 0xc0, !PT ;  /* 0x000000ff5dff7812 */ /* 0x000fe4000784c0ff */
[----:B------:R-:W-:Y:S01]  /*40a0*/  F2FP.F16.F32.PACK_AB R74, R73, R74 ;  /* 0x0000004a494a723e */ /* 0x000fe200000000ff */
[----:B------:R-:W-:Y:S01]  /*40b0*/  FFMA.FTZ R73, R84, UR10, R109 ;  /* 0x0000000a54497c23 */ /* 0x000fe2000801006d */
[----:B------:R-:W-:Y:S02]  /*40c0*/  F2FP.F16.F32.PACK_AB R79, R78, R79 ;  /* 0x0000004f4e4f723e */ /* 0x000fe400000000ff */
[----:B------:R-:W-:Y:S01]  /*40d0*/  FSEL R78, R72, RZ, P2 ;  /* 0x000000ff484e7208 */ /* 0x000fe20001000000 */
[----:B------:R-:W-:Y:S01]  /*40e0*/  FADD.FTZ R73, R82, -R73 ;  /* 0x8000004952497221 */ /* 0x000fe20000010000 */
[----:B------:R-:W-:Y:S01]  /*40f0*/  FFMA.FTZ R72, R101, UR10, R109 ;  /* 0x0000000a65487c23 */ /* 0x000fe2000801006d */
[----:B------:R-:W-:-:S02]  /*4100*/  LOP3.LUT P6, RZ, R93, 0xff00, RZ, 0xc0, !PT ;  /* 0x0000ff005dff7812 */ /* 0x000fc400078cc0ff */
[----:B------:R-:W-:Y:S01]  /*4110*/  FFMA.FTZ R73, R73, UR11, R58 ;  /* 0x0000000b49497c23 */ /* 0x000fe2000801003a */
[----:B------:R-:W-:Y:S01]  /*4120*/  FADD.FTZ R72, R99, -R72 ;  /* 0x8000004863487221 */ /* 0x000fe20000010000 */
[----:B------:R-:W-:Y:S02]  /*4130*/  FSEL R77, R76, RZ, P6 ;  /* 0x000000ff4c4d7208 */ /* 0x000fe40003000000 */
[----:B------:R-:W-:Y:S01]  /*4140*/  FMUL.FTZ R73, R73, UR23 ;  /* 0x0000001749497c20 */ /* 0x000fe20008410000 */
[----:B------:R-:W-:Y:S01]  /*4150*/  LOP3.LUT P6, RZ, R92, 0xff0000, RZ, 0xc0, !PT ;  /* 0x00ff00005cff7812 */ /* 0x000fe200078cc0ff */
[----:B------:R-:W-:Y:S01]  /*4160*/  FFMA.FTZ R72, R72, UR11, R59 ;  /* 0x0000000b48487c23 */ /* 0x000fe2000801003b */
[----:B------:R-:W-:Y:S02]  /*4170*/  LOP3.LUT P2, RZ, R90, 0xff0000, RZ, 0xc0, !PT ;  /* 0x00ff00005aff7812 */ /* 0x000fe4000784c0ff */
[----:B------:R-:W-:Y:S01]  /*4180*/  F2FP.F16.F32.PACK_AB R78, R77, R78 ;  /* 0x0000004e4d4e723e */ /* 0x000fe200000000ff */
[----:B------:R-:W-:Y:S01]  /*4190*/  FMUL.FTZ R72, R72, UR23 ;  /* 0x0000001748487c20 */ /* 0x000fe20008410000 */
[----:B------:R-:W-:-:S02]  /*41a0*/  FSEL R77, R73, RZ, P6 ;  /* 0x000000ff494d7208 */ /* 0x000fc40003000000 */
[----:B------:R-:W-:Y:S02]  /*41b0*/  LOP3.LUT P6, RZ, R90, 0xff000000, RZ, 0xc0, !PT ;  /* 0xff0000005aff7812 */ /* 0x000fe400078cc0ff */
[----:B------:R-:W-:Y:S02]  /*41c0*/  FSEL R73, R73, RZ, P2 ;  /* 0x000000ff49497208 */ /* 0x000fe40001000000 */
[----:B------:R-:W-:Y:S02]  /*41d0*/  LOP3.LUT P2, RZ, R92, 0xff000000, RZ, 0xc0, !PT ;  /* 0xff0000005cff7812 */ /* 0x000fe4000784c0ff */
[C---:B------:R-:W-:Y:S02]  /*41e0*/  FSEL R76, R72.reuse, RZ, P6 ;  /* 0x000000ff484c7208 */ /* 0x040fe40003000000 */
[----:B------:R-:W-:Y:S02]  /*41f0*/  FSEL R72, R72, RZ, P2 ;  /* 0x000000ff48487208 */ /* 0x000fe40001000000 */
[----:B------:R-:W-:-:S02]  /*4200*/  F2FP.F16.F32.PACK_AB R73, R76, R73 ;  /* 0x000000494c49723e */ /* 0x000fc400000000ff */
[----:B------:R-:W-:Y:S01]  /*4210*/  F2FP.F16.F32.PACK_AB R77, R72, R77 ;  /* 0x0000004d484d723e */ /* 0x000fe200000000ff */
[--C-:B------:R-:W-:Y:S01]  /*4220*/  FFMA.FTZ R72, R98, UR10, R109.reuse ;  /* 0x0000000a62487c23 */ /* 0x100fe2000801006d */
[----:B------:R-:W-:Y:S02]  /*4230*/  LOP3.LUT P2, RZ, R92, 0xff00, RZ, 0xc0, !PT ;  /* 0x0000ff005cff7812 */ /* 0x000fe4000784c0ff */
[----:B------:R-:W-:Y:S01]  /*4240*/  LOP3.LUT P6, RZ, R90, 0xff00, RZ, 0xc0, !PT ;  /* 0x0000ff005aff7812 */ /* 0x000fe200078cc0ff */
[----:B------:R-:W-:Y:S01]  /*4250*/  FADD.FTZ R76, R83, -R72 ;  /* 0x80000048534c7221 */ /* 0x000fe20000010000 */
[----:B------:R-:W-:-:S03]  /*4260*/  FFMA.FTZ R72, R80, UR10, R109 ;  /* 0x0000000a50487c23 */ /* 0x000fc6000801006d */
[----:B------:R-:W-:Y:S01]  /*4270*/  FFMA.FTZ R76, R76, UR11, R57 ;  /* 0x0000000b4c4c7c23 */ /* 0x000fe20008010039 */
[----:B------:R-:W-:-:S03]  /*4280*/  FADD.FTZ R107, R81, -R72 ;  /* 0x80000048516b7221 */ /* 0x000fc60000010000 */
[----:B------:R-:W-:Y:S01]  /*4290*/  FMUL.FTZ R76, R76, UR23 ;  /* 0x000000174c4c7c20 */ /* 0x000fe20008410000 */
[----:B------:R-:W-:-:S04]  /*42a0*/  FFMA.FTZ R107, R107, UR11, R56 ;  /* 0x0000000b6b6b7c23 */ /* 0x000fc80008010038 */
[C---:B------:R-:W-:Y:S01]  /*42b0*/  FSEL R109, R76.reuse, RZ, P2 ;  /* 0x000000ff4c6d7208 */ /* 0x040fe20001000000 */
[----:B------:R-:W-:Y:S01]  /*42c0*/  FMUL.FTZ R107, R107, UR23 ;  /* 0x000000176b6b7c20 */ /* 0x000fe20008410000 */
[----:B------:R-:W-:Y:S02]  /*42d0*/  FSEL R111, R76, RZ, P6 ;  /* 0x000000ff4c6f7208 */ /* 0x000fe40003000000 */
[----:B------:R-:W-:Y:S02]  /*42e0*/  LOP3.LUT P2, RZ, R90, 0xff, RZ, 0xc0, !PT ;  /* 0x000000ff5aff7812 */ /* 0x000fe4000784c0ff */
[----:B------:R-:W-:Y:S02]  /*42f0*/  LOP3.LUT P6, RZ, R92, 0xff, RZ, 0xc0, !PT ;  /* 0x000000ff5cff7812 */ /* 0x000fe400078cc0ff */
[C---:B------:R-:W-:Y:S02]  /*4300*/  FSEL R72, R107.reuse, RZ, P2 ;  /* 0x000000ff6b487208 */ /* 0x040fe40001000000 */
[----:B------:R-:W-:-:S02]  /*4310*/  FSEL R76, R107, RZ, P6 ;  /* 0x000000ff6b4c7208 */ /* 0x000fc40003000000 */
[----:B------:R-:W-:Y:S02]  /*4320*/  F2FP.F16.F32.PACK_AB R72, R111, R72 ;  /* 0x000000486f48723e */ /* 0x000fe400000000ff */
[----:B------:R-:W-:Y:S01]  /*4330*/  F2FP.F16.F32.PACK_AB R76, R109, R76 ;  /* 0x0000004c6d4c723e */ /* 0x000fe200000000ff */
[----:B------:R-:W-:Y:S06]  /*4340*/  BRA `(.L_x_1657) ;  /* 0x0000001400f07947 */ /* 0x000fec0003800000 */
.L_x_1655:
[----:B0-----:R-:W0:Y:S02]  /*4350*/  LDC.64 R72, c[0x0][0x478] ;  /* 0x00011e00ff487b82 */ /* 0x001e240000000a00 */
[----:B0-----:R-:W-:-:S04]  /*4360*/  ISETP.NE.U32.AND P1, PT, R72, RZ, PT ;  /* 0x000000ff4800720c */ /* 0x001fc80003f25070 */
[----:B------:R-:W-:-:S13]  /*4370*/  ISETP.NE.AND.EX P1, PT, R73, RZ, PT, P1 ;  /* 0x000000ff4900720c */ /* 0x000fda0003f25310 */
[----:B------:R-:W-:Y:S05]  /*4380*/  @!P1 BRA `(.L_x_1658) ;  /* 0x00000004002c9947 */ /* 0x000fea0003800000 */
[--C-:B------:R-:W-:Y:S01]  /*4390*/  FFMA.FTZ R64, R104, UR10, R109.reuse ;  /* 0x0000000a68407c23 */ /* 0x100fe2000801006d */
[----:B------:R-:W-:Y:S01]  /*43a0*/  ISETP.GE.U32.AND P2, PT, R92, RZ, PT ;  /* 0x000000ff5c00720c */ /* 0x000fe20003f46070 */
[--C-:B------:R-:W-:Y:S01]  /*43b0*/  FFMA.FTZ R66, R102, UR10, R109.reuse ;  /* 0x0000000a66427c23 */ /* 0x100fe2000801006d */
[--C-:B------:R-:W-:Y:S01]  /*43c0*/  FFMA.FTZ R72, R86, UR10, R109.reuse ;  /* 0x0000000a56487c23 */ /* 0x100fe2000801006d */
[----:B------:R-:W-:Y:S01]  /*43d0*/  FADD.FTZ R64, R105, -R64 ;  /* 0x8000004069407221 */ /* 0x000fe20000010000 */
[----:B------:R-:W-:Y:S01]  /*43e0*/  ISETP.GE.U32.AND.EX P6, PT, R93, 0x1000000, PT, P2 ;  /* 0x010000005d00780c */ /* 0x000fe20003fc6120 */
[----:B------:R-:W-:Y:S01]  /*43f0*/  FADD.FTZ R66, R103, -R66 ;  /* 0x8000004267427221 */ /* 0x000fe20000010000 */
[----:B------:R-:W-:Y:S01]  /*4400*/  ISETP.GE.U32.AND P2, PT, R90, RZ, PT ;  /* 0x000000ff5a00720c */ /* 0x000fe20003f46070 */
[----:B------:R-:W-:Y:S01]  /*4410*/  FMUL.FTZ R67, R64, UR11 ;  /* 0x0000000b40437c20 */ /* 0x000fe20008410000 */
[--C-:B------:R-:W-:Y:S01]  /*4420*/  FFMA.FTZ R68, R100, UR10, R109.reuse ;  /* 0x0000000a64447c23 */ /* 0x100fe2000801006d */
[----:B------:R-:W-:Y:S01]  /*4430*/  FMUL.FTZ R66, R66, UR11 ;  /* 0x0000000b42427c20 */ /* 0x000fe20008410000 */
[----:B------:R-:W-:Y:S01]  /*4440*/  ISETP.GE.U32.AND.EX P2, PT, R91, 0x1000000, PT, P2 ;  /* 0x010000005b00780c */ /* 0x000fe20003f46120 */
[----:B------:R-:W-:Y:S01]  /*4450*/  FMUL.FTZ R64, R67, UR23 ;  /* 0x0000001743407c20 */ /* 0x000fe20008410000 */
[----:B------:R-:W-:Y:S01]  /*4460*/  FADD.FTZ R65, R87, -R72 ;  /* 0x8000004857417221 */ /* 0x000fe20000010000 */
[----:B------:R-:W-:Y:S01]  /*4470*/  FADD.FTZ R68, R85, -R68 ;  /* 0x8000004455447221 */ /* 0x000fe20000010000 */
[----:B------:R-:W-:Y:S01]  /*4480*/  FMUL.FTZ R69, R66, UR23 ;  /* 0x0000001742457c20 */ /* 0x000fe20008410000 */
[----:B------:R-:W-:Y:S01]  /*4490*/  FFMA.FTZ R73, R84, UR10, R109 ;  /* 0x0000000a54497c23 */ /* 0x000fe2000801006d */
[----:B------:R-:W-:Y:S01]  /*44a0*/  FSEL R72, R64, RZ, P2 ;  /* 0x000000ff40487208 */ /* 0x000fe20001000000 */
[----:B------:R-:W-:Y:S01]  /*44b0*/  FMUL.FTZ R65, R65, UR11 ;  /* 0x0000000b41417c20 */ /* 0x000fe20008410000 */
[----:B------:R-:W-:Y:S01]  /*44c0*/  LOP3.LUT P2, RZ, R91, 0xff0000, RZ, 0xc0, !PT ;  /* 0x00ff00005bff7812 */ /* 0x000fe2000784c0ff */
[----:B------:R-:W-:Y:S01]  /*44d0*/  FADD.FTZ R73, R82, -R73 ;  /* 0x8000004952497221 */ /* 0x000fe20000010000 */
[----:B------:R-:W-:Y:S01]  /*44e0*/  FSEL R70, R64, RZ, P6 ;  /* 0x000000ff40467208 */ /* 0x000fe20003000000 */
[----:B------:R-:W-:Y:S01]  /*44f0*/  FMUL.FTZ R64, R68, UR11 ;  /* 0x0000000b44407c20 */ /* 0x000fe20008410000 */
[----:B------:R-:W-:-:S02]  /*4500*/  LOP3.LUT P6, RZ, R93, 0xff0000, RZ, 0xc0, !PT ;  /* 0x00ff00005dff7812 */ /* 0x000fc400078cc0ff */
[C---:B------:R-:W-:Y:S01]  /*4510*/  FSEL R75, R69.reuse, RZ, P2 ;  /* 0x000000ff454b7208 */ /* 0x040fe20001000000 */
[----:B------:R-:W-:Y:S01]  /*4520*/  FMUL.FTZ R68, R64, UR23 ;  /* 0x0000001740447c20 */ /* 0x000fe20008410000 */
[----:B------:R-:W-:Y:S01]  /*4530*/  FSEL R79, R69, RZ, P6 ;  /* 0x000000ff454f7208 */ /* 0x000fe20003000000 */
[----:B------:R-:W-:Y:S01]  /*4540*/  FMUL.FTZ R69, R65, UR23 ;  /* 0x0000001741457c20 */ /* 0x000fe20008410000 */
[C---:B------:R-:W-:Y:S02]  /*4550*/  LOP3.LUT P6, RZ, R91.reuse, 0xff, RZ, 0xc0, !PT ;  /* 0x000000ff5bff7812 */ /* 0x040fe400078cc0ff */
[----:B------:R-:W-:Y:S02]  /*4560*/  LOP3.LUT P2, RZ, R91, 0xff00, RZ, 0xc0, !PT ;  /* 0x0000ff005bff7812 */ /* 0x000fe4000784c0ff */
[----:B------:R-:W-:Y:S01]  /*4570*/  F2FP.F16.F32.PACK_AB R75, R72, R75 ;  /* 0x0000004b484b723e */ /* 0x000fe200000000ff */
[----:B------:R-:W-:Y:S01]  /*4580*/  FFMA.FTZ R72, R101, UR10, R109 ;  /* 0x0000000a65487c23 */ /* 0x000fe2000801006d */
[----:B------:R-:W-:-:S02]  /*4590*/  FSEL R74, R68, RZ, P6 ;  /* 0x000000ff444a7208 */ /* 0x000fc40003000000 */
[----:B------:R-:W-:Y:S01]  /*45a0*/  FSEL R71, R69, RZ, P2 ;  /* 0x000000ff45477208 */ /* 0x000fe20001000000 */
[----:B------:R-:W-:Y:S01]  /*45b0*/  FADD.FTZ R72, R99, -R72 ;  /* 0x8000004863487221 */ /* 0x000fe20000010000 */
[----:B------:R-:W-:Y:S01]  /*45c0*/  F2FP.F16.F32.PACK_AB R79, R70, R79 ;  /* 0x0000004f464f723e */ /* 0x000fe200000000ff */
[----:B------:R-:W-:Y:S01]  /*45d0*/  FMUL.FTZ R70, R73, UR11 ;  /* 0x0000000b49467c20 */ /* 0x000fe20008410000 */
[----:B------:R-:W-:Y:S01]  /*45e0*/  F2FP.F16.F32.PACK_AB R74, R71, R74 ;  /* 0x0000004a474a723e */ /* 0x000fe200000000ff */
[----:B------:R-:W-:Y:S01]  /*45f0*/  FMUL.FTZ R71, R72, UR11 ;  /* 0x0000000b48477c20 */ /* 0x000fe20008410000 */
[C---:B------:R-:W-:Y:S02]  /*4600*/  LOP3.LUT P2, RZ, R93.reuse, 0xff, RZ, 0xc0, !PT ;  /* 0x000000ff5dff7812 */ /* 0x040fe4000784c0ff */
[----:B------:R-:W-:Y:S02]  /*4610*/  LOP3.LUT P6, RZ, R93, 0xff00, RZ, 0xc0, !PT ;  /* 0x0000ff005dff7812 */ /* 0x000fe400078cc0ff */
[----:B------:R-:W-:Y:S01]  /*4620*/  FSEL R78, R68, RZ, P2 ;  /* 0x000000ff444e7208 */ /* 0x000fe20001000000 */
[----:B------:R-:W-:Y:S01]  /*4630*/  FMUL.FTZ R68, R70, UR23 ;  /* 0x0000001746447c20 */ /* 0x000fe20008410000 */
[----:B------:R-:W-:Y:S01]  /*4640*/  FSEL R73, R69, RZ, P6 ;  /* 0x000000ff45497208 */ /* 0x000fe20003000000 */
[----:B------:R-:W-:Y:S01]  /*4650*/  FMUL.FTZ R69, R71, UR23 ;  /* 0x0000001747457c20 */ /* 0x000fe20008410000 */
[----:B------:R-:W-:-:S02]  /*4660*/  LOP3.LUT P2, RZ, R90, 0xff0000, RZ, 0xc0, !PT ;  /* 0x00ff00005aff7812 */ /* 0x000fc4000784c0ff */
[----:B------:R-:W-:Y:S02]  /*4670*/  LOP3.LUT P6, RZ, R90, 0xff000000, RZ, 0xc0, !PT ;  /* 0xff0000005aff7812 */ /* 0x000fe400078cc0ff */
[----:B------:R-:W-:Y:S02]  /*4680*/  F2FP.F16.F32.PACK_AB R78, R73, R78 ;  /* 0x0000004e494e723e */ /* 0x000fe400000000ff */
[----:B------:R-:W-:Y:S02]  /*4690*/  FSEL R73, R68, RZ, P2 ;  /* 0x000000ff44497208 */ /* 0x000fe40001000000 */
[----:B------:R-:W-:Y:S02]  /*46a0*/  FSEL R72, R69, RZ, P6 ;  /* 0x000000ff45487208 */ /* 0x000fe40003000000 */
[----:B------:R-:W-:Y:S02]  /*46b0*/  LOP3.LUT P2, RZ, R92, 0xff0000, RZ, 0xc0, !PT ;  /* 0x00ff00005cff7812 */ /* 0x000fe4000784c0ff */
[----:B------:R-:W-:Y:S01]  /*46c0*/  F2FP.F16.F32.PACK_AB R73, R72, R73 ;  /* 0x000000494849723e */ /* 0x000fe200000000ff */
[----:B------:R-:W-:Y:S01]  /*46d0*/  FFMA.FTZ R72, R98, UR10, R109 ;  /* 0x0000000a62487c23 */ /* 0x000fe2000801006d */
[----:B------:R-:W-:-:S02]  /*46e0*/  LOP3.LUT P6, RZ, R92, 0xff000000, RZ, 0xc0, !PT ;  /* 0xff0000005cff7812 */ /* 0x000fc400078cc0ff */
[----:B------:R-:W-:Y:S01]  /*46f0*/  FSEL R77, R68, RZ, P2 ;  /* 0x000000ff444d7208 */ /* 0x000fe20001000000 */
[----:B------:R-:W-:Y:S01]  /*4700*/  FADD.FTZ R76, R83, -R72 ;  /* 0x80000048534c7221 */ /* 0x000fe20000010000 */
[----:B------:R-:W-:Y:S01]  /*4710*/  FSEL R68, R69, RZ, P6 ;  /* 0x000000ff45447208 */ /* 0x000fe20003000000 */
[----:B------:R-:W-:Y:S01]  /*4720*/  FFMA.FTZ R72, R80, UR10, R109 ;  /* 0x0000000a50487c23 */ /* 0x000fe2000801006d */
[----:B------:R-:W-:Y:S01]  /*4730*/  LOP3.LUT P2, RZ, R92, 0xff00, RZ, 0xc0, !PT ;  /* 0x0000ff005cff7812 */ /* 0x000fe2000784c0ff */
[----:B------:R-:W-:Y:S01]  /*4740*/  FMUL.FTZ R69, R76, UR11 ;  /* 0x0000000b4c457c20 */ /* 0x000fe20008410000 */
[----:B------:R-:W-:Y:S01]  /*4750*/  F2FP.F16.F32.PACK_AB R77, R68, R77 ;  /* 0x0000004d444d723e */ /* 0x000fe200000000ff */
[----:B------:R-:W-:Y:S01]  /*4760*/  FADD.FTZ R68, R81, -R72 ;  /* 0x8000004851447221 */ /* 0x000fe20000010000 */
[----:B------:R-:W-:Y:S01]  /*4770*/  LOP3.LUT P6, RZ, R90, 0xff00, RZ, 0xc0, !PT ;  /* 0x0000ff005aff7812 */ /* 0x000fe200078cc0ff */
[----:B------:R-:W-:Y:S02]  /*4780*/  FMUL.FTZ R72, R69, UR23 ;  /* 0x0000001745487c20 */ /* 0x000fe40008410000 */
[----:B------:R-:W-:-:S03]  /*4790*/  FMUL.FTZ R68, R68, UR11 ;  /* 0x0000000b44447c20 */ /* 0x000fc60008410000 */
[C---:B------:R-:W-:Y:S02]  /*47a0*/  FSEL R107, R72.reuse, RZ, P2 ;  /* 0x000000ff486b7208 */ /* 0x040fe40001000000 */
[----:B------:R-:W-:Y:S01]  /*47b0*/  FSEL R109, R72, RZ, P6 ;  /* 0x000000ff486d7208 */ /* 0x000fe20003000000 */
[----:B------:R-:W-:Y:S01]  /*47c0*/  FMUL.FTZ R72, R68, UR23 ;  /* 0x0000001744487c20 */ /* 0x000fe20008410000 */
[----:B------:R-:W-:Y:S02]  /*47d0*/  LOP3.LUT P2, RZ, R90, 0xff, RZ, 0xc0, !PT ;  /* 0x000000ff5aff7812 */ /* 0x000fe4000784c0ff */
[----:B------:R-:W-:Y:S02]  /*47e0*/  LOP3.LUT P6, RZ, R92, 0xff, RZ, 0xc0, !PT ;  /* 0x000000ff5cff7812 */ /* 0x000fe400078cc0ff */
[C---:B------:R-:W-:Y:S02]  /*47f0*/  FSEL R106, R72.reuse, RZ, P2 ;  /* 0x000000ff486a7208 */ /* 0x040fe40001000000 */
[----:B------:R-:W-:-:S02]  /*4800*/  FSEL R76, R72, RZ, P6 ;  /* 0x000000ff484c7208 */ /* 0x000fc40003000000 */
[----:B------:R-:W-:Y:S02]  /*4810*/  F2FP.F16.F32.PACK_AB R72, R109, R106 ;  /* 0x0000006a6d48723e */ /* 0x000fe400000000ff */
[----:B------:R-:W-:Y:S01]  /*4820*/  F2FP.F16.F32.PACK_AB R76, R107, R76 ;  /* 0x0000004c6b4c723e */ /* 0x000fe200000000ff */
[----:B------:R-:W-:Y:S06]  /*4830*/  BRA `(.L_x_1657) ;  /* 0x0000001000b47947 */ /* 0x000fec0003800000 */
.L_x_1658:
[--C-:B------:R-:W-:Y:S01]  /*4840*/  FFMA.FTZ R74, R104, UR10, R109.reuse ;  /* 0x0000000a684a7c23 */ /* 0x100fe2000801006d */
[----:B------:R-:W-:Y:S01]  /*4850*/  FFMA.FTZ R72, R102, UR10, R109 ;  /* 0x0000000a66487c23 */ /* 0x000fe2000801006d */
[----:B------:R-:W-:Y:S02]  /*4860*/  ISETP.GE.U32.AND P2, PT, R90, RZ, PT ;  /* 0x000000ff5a00720c */ /* 0x000fe40003f46070 */
[----:B------:R-:W-:Y:S01]  /*4870*/  FADD.FTZ R74, R105, -R74 ;  /* 0x8000004a694a7221 */ /* 0x000fe20000010000 */
[----:B------:R-:W-:Y:S01]  /*4880*/  FADD.FTZ R72, R103, -R72 ;  /* 0x8000004867487221 */ /* 0x000fe20000010000 */
[C---:B------:R-:W-:Y:S02]  /*4890*/  ISETP.GE.U32.AND.EX P2, PT, R91.reuse, 0x1000000, PT, P2 ;  /* 0x010000005b00780c */ /* 0x040fe40003f46120 */
        /* <DEDUP_REMOVED lines=13> */
[C---:B------:R-:W-:Y:S01]  /*4970*/  ISETP.GE.U32.AND.EX P2, PT, R93.reuse, 0x1000000, PT, P2 ;  /* 0x010000005d00780c */ /* 0x040fe20003f46120 */
[----:B------:R-:W-:Y:S01]  /*4980*/  FMUL.FTZ R74, R74, UR11 ;  /* 0x0000000b4a4a7c20 */ /* 0x000fe20008410000 */
[----:B------:R-:W-:Y:S01]  /*4990*/  LOP3.LUT P6, RZ, R93, 0xff0000, RZ, 0xc0, !PT ;  /* 0x00ff00005dff7812 */ /* 0x000fe200078cc0ff */
[----:B------:R-:W-:Y:S01]  /*49a0*/  FMUL.FTZ R72, R72, UR23 ;  /* 0x0000001748487c20 */ /* 0x000fe20008410000 */
[----:B------:R-:W-:-:S02]  /*49b0*/  F2FP.F16.F32.PACK_AB R75, R78, R75 ;  /* 0x0000004b4e4b723e */ /* 0x000fc400000000ff */
[----:B------:R-:W-:Y:S01]  /*49c0*/  FSEL R78, R76, RZ, P2 ;  /* 0x000000ff4c4e7208 */ /* 0x000fe20001000000 */
[----:B------:R-:W-:Y:S01]  /*49d0*/  FMUL.FTZ R76, R74, UR23 ;  /* 0x000000174a4c7c20 */ /* 0x000fe20008410000 */
[----:B------:R-:W-:Y:S02]  /*49e0*/  FSEL R79, R73, RZ, P6 ;  /* 0x000000ff494f7208 */ /* 0x000fe40003000000 */
[C---:B------:R-:W-:Y:S02]  /*49f0*/  LOP3.LUT P6, RZ, R91.reuse, 0xff, RZ, 0xc0, !PT ;  /* 0x000000ff5bff7812 */ /* 0x040fe400078cc0ff */
[----:B------:R-:W-:Y:S02]  /*4a00*/  LOP3.LUT P2, RZ, R91, 0xff00, RZ, 0xc0, !PT ;  /* 0x0000ff005bff7812 */ /* 0x000fe4000784c0ff */
[----:B------:R-:W-:Y:S02]  /*4a10*/  FSEL R74, R72, RZ, P6 ;  /* 0x000000ff484a7208 */ /* 0x000fe40003000000 */
[----:B------:R-:W-:-:S02]  /*4a20*/  FSEL R73, R76, RZ, P2 ;  /* 0x000000ff4c497208 */ /* 0x000fc40001000000 */
[----:B------:R-:W-:Y:S02]  /*4a30*/  LOP3.LUT P2, RZ, R93, 0xff, RZ, 0xc0, !PT ;  /* 0x000000ff5dff7812 */ /* 0x000fe4000784c0ff */
[----:B------:R-:W-:Y:S01]  /*4a40*/  F2FP.F16.F32.PACK_AB R74, R73, R74 ;  /* 0x0000004a494a723e */ /* 0x000fe200000000ff */
[----:B------:R-:W-:Y:S01]  /*4a50*/  FFMA.FTZ R73, R84, UR10, R109 ;  /* 0x0000000a54497c23 */ /* 0x000fe2000801006d */
[----:B------:R-:W-:Y:S02]  /*4a60*/  F2FP.F16.F32.PACK_AB R79, R78, R79 ;  /* 0x0000004f4e4f723e */ /* 0x000fe400000000ff */
[----:B------:R-:W-:Y:S01]  /*4a70*/  FSEL R78, R72, RZ, P2 ;  /* 0x000000ff484e7208 */ /* 0x000fe20001000000 */
[----:B------:R-:W-:Y:S01]  /*4a80*/  FADD.FTZ R73, R82, -R73 ;  /* 0x8000004952497221 */ /* 0x000fe20000010000 */
[----:B------:R-:W-:Y:S01]  /*4a90*/  FFMA.FTZ R72, R101, UR10, R109 ;  /* 0x0000000a65487c23 */ /* 0x000fe2000801006d */
[----:B------:R-:W-:Y:S02]  /*4aa0*/  LOP3.LUT P6, RZ, R93, 0xff00, RZ, 0xc0, !PT ;  /* 0x0000ff005dff7812 */ /* 0x000fe400078cc0ff */
[----:B------:R-:W-:Y:S01]  /*4ab0*/  FMUL.FTZ R73, R73, UR11 ;  /* 0x0000000b49497c20 */ /* 0x000fe20008410000 */
[----:B------:R-:W-:Y:S01]  /*4ac0*/  FADD.FTZ R72, R99, -R72 ;  /* 0x8000004863487221 */ /* 0x000fe20000010000 */
[----:B------:R-:W-:-:S02]  /*4ad0*/  FSEL R77, R76, RZ, P6 ;  /* 0x000000ff4c4d7208 */ /* 0x000fc40003000000 */
[----:B------:R-:W-:Y:S01]  /*4ae0*/  FMUL.FTZ R73, R73, UR23 ;  /* 0x0000001749497c20 */ /* 0x000fe20008410000 */
[----:B------:R-:W-:Y:S01]  /*4af0*/  LOP3.LUT P6, RZ, R92, 0xff0000, RZ, 0xc0, !PT ;  /* 0x00ff00005cff7812 */ /* 0x000fe200078cc0ff */
[----:B------:R-:W-:Y:S01]  /*4b00*/  FMUL.FTZ R72, R72, UR11 ;  /* 0x0000000b48487c20 */ /* 0x000fe20008410000 */
[----:B------:R-:W-:Y:S02]  /*4b10*/  LOP3.LUT P2, RZ, R90, 0xff0000, RZ, 0xc0, !PT ;  /* 0x00ff00005aff7812 */ /* 0x000fe4000784c0ff */
[----:B------:R-:W-:Y:S01]  /*4b20*/  F2FP.F16.F32.PACK_AB R78, R77, R78 ;  /* 0x0000004e4d4e723e */ /* 0x000fe200000000ff */
[----:B------:R-:W-:Y:S01]  /*4b30*/  FMUL.FTZ R72, R72, UR23 ;  /* 0x0000001748487c20 */ /* 0x000fe20008410000 */
[C---:B------:R-:W-:Y:S02]  /*4b40*/  FSEL R77, R73.reuse, RZ, P6 ;  /* 0x000000ff494d7208 */ /* 0x040fe40003000000 */
[----:B------:R-:W-:Y:S02]  /*4b50*/  LOP3.LUT P6, RZ, R90, 0xff000000, RZ, 0xc0, !PT ;  /* 0xff0000005aff7812 */ /* 0x000fe400078cc0ff */
[----:B------:R-:W-:-:S02]  /*4b60*/  FSEL R73, R73, RZ, P2 ;  /* 0x000000ff49497208 */ /* 0x000fc40001000000 */
[----:B------:R-:W-:Y:S02]  /*4b70*/  LOP3.LUT P2, RZ, R92, 0xff000000, RZ, 0xc0, !PT ;  /* 0xff0000005cff7812 */ /* 0x000fe4000784c0ff */
[C---:B------:R-:W-:Y:S02]  /*4b80*/  FSEL R76, R72.reuse, RZ, P6 ;  /* 0x000000ff484c7208 */ /* 0x040fe40003000000 */
[----:B------:R-:W-:Y:S02]  /*4b90*/  FSEL R72, R72, RZ, P2 ;  /* 0x000000ff48487208 */ /* 0x000fe40001000000 */
[----:B------:R-:W-:Y:S02]  /*4ba0*/  F2FP.F16.F32.PACK_AB R73, R76, R73 ;  /* 0x000000494c49723e */ /* 0x000fe400000000ff */
[----:B------:R-:W-:Y:S01]  /*4bb0*/  F2FP.F16.F32.PACK_AB R77, R72, R77 ;  /* 0x0000004d484d723e */ /* 0x000fe200000000ff */
[----:B------:R-:W-:Y:S01]  /*4bc0*/  FFMA.FTZ R72, R98, UR10, R109 ;  /* 0x0000000a62487c23 */ /* 0x000fe2000801006d */
[----:B------:R-:W-:-:S02]  /*4bd0*/  LOP3.LUT P2, RZ, R92, 0xff00, RZ, 0xc0, !PT ;  /* 0x0000ff005cff7812 */ /* 0x000fc4000784c0ff */
[----:B------:R-:W-:Y:S01]  /*4be0*/  LOP3.LUT P6, RZ, R90, 0xff00, RZ, 0xc0, !PT ;  /* 0x0000ff005aff7812 */ /* 0x000fe200078cc0ff */
[----:B------:R-:W-:Y:S01]  /*4bf0*/  FADD.FTZ R76, R83, -R72 ;  /* 0x80000048534c7221 */ /* 0x000fe20000010000 */
[----:B------:R-:W-:-:S03]  /*4c00*/  FFMA.FTZ R72, R80, UR10, R109 ;  /* 0x0000000a50487c23 */ /* 0x000fc6000801006d */
[----:B------:R-:W-:Y:S01]  /*4c10*/  FMUL.FTZ R76, R76, UR11 ;  /* 0x0000000b4c4c7c20 */ /* 0x000fe20008410000 */
[----:B------:R-:W-:-:S03]  /*4c20*/  FADD.FTZ R72, R81, -R72 ;  /* 0x8000004851487221 */ /* 0x000fc60000010000 */
[----:B------:R-:W-:Y:S01]  /*4c30*/  FMUL.FTZ R76, R76, UR23 ;  /* 0x000000174c4c7c20 */ /* 0x000fe20008410000 */
[----:B------:R-:W-:-:S04]  /*4c40*/  FMUL.FTZ R72, R72, UR11 ;  /* 0x0000000b48487c20 */ /* 0x000fc80008410000 */
[----:B------:R-:W-:Y:S01]  /*4c50*/  FSEL R107, R76, RZ, P2 ;  /* 0x000000ff4c6b7208 */ /* 0x000fe20001000000 */
        /* <DEDUP_REMOVED lines=9> */
.L_x_1654:
        /* <DEDUP_REMOVED lines=10> */
[----:B------:R-:W-:Y:S01]  /*4d90*/  ISETP.GE.U32.AND P2, PT, R92, RZ, PT ;  /* 0x000000ff5c00720c */ /* 0x000fe20003f46070 */
[----:B------:R-:W-:Y:S01]  /*4da0*/  FADD.FTZ R70, R105, -R64 ;  /* 0x8000004069467221 */ /* 0x000fe20000010000 */
[----:B------:R-:W-:Y:S01]  /*4db0*/  FFMA.FTZ R64, R100, UR10, R109 ;  /* 0x0000000a64407c23 */ /* 0x000fe2000801006d */
[----:B------:R-:W-:Y:S01]  /*4dc0*/  FADD.FTZ R69, R103, -R68 ;  /* 0x8000004467457221 */ /* 0x000fe20000010000 */
[----:B------:R-:W-:Y:S01]  /*4dd0*/  FADD.FTZ R68, R87, -R66 ;  /* 0x8000004257447221 */ /* 0x000fe20000010000 */
[----:B------:R-:W-:Y:S01]  /*4de0*/  FFMA.FTZ R67, R70, UR11, R63 ;  /* 0x0000000b46437c23 */ /* 0x000fe2000801003f */
[----:B------:R-:W-:Y:S01]  /*4df0*/  FADD.FTZ R65, R85, -R64 ;  /* 0x8000004055417221 */ /* 0x000fe20000010000 */
[----:B------:R-:W-:Y:S01]  /*4e00*/  FFMA.FTZ R66, R69, UR11, R62 ;  /* 0x0000000b45427c23 */ /* 0x000fe2000801003e */
[----:B------:R-:W-:Y:S01]  /*4e10*/  ISETP.GE.U32.AND.EX P2, PT, R93, 0x1000000, PT, P2 ;  /* 0x010000005d00780c */ /* 0x000fe20003f46120 */
[----:B------:R-:W-:Y:S01]  /*4e20*/  FMUL.FTZ R69, R67, UR23 ;  /* 0x0000001743457c20 */ /* 0x000fe20008410000 */
[----:B------:R-:W-:Y:S01]  /*4e30*/  FFMA.FTZ R64, R65, UR11, R60 ;  /* 0x0000000b41407c23 */ /* 0x000fe2000801003c */
[----:B------:R-:W-:Y:S01]  /*4e40*/  FFMA.FTZ R65, R68, UR11, R61 ;  /* 0x0000000b44417c23 */ /* 0x000fe2000801003d */
[----:B------:R-:W-:Y:S01]  /*4e50*/  FMUL.FTZ R68, R66, UR23 ;  /* 0x0000001742447c20 */ /* 0x000fe20008410000 */
[----:B------:R-:W-:Y:S01]  /*4e60*/  LOP3.LUT P6, RZ, R93, 0xff0000, RZ, 0xc0, !PT ;  /* 0x00ff00005dff7812 */ /* 0x000fe200078cc0ff */
[--C-:B------:R-:W-:Y:S01]  /*4e70*/  FFMA.FTZ R108, R101, UR10, R109.reuse ;  /* 0x0000000a656c7c23 */ /* 0x100fe2000801006d */
[----:B------:R-:W-:Y:S01]  /*4e80*/  FSEL R76, R69, RZ, P2 ;  /* 0x000000ff454c7208 */ /* 0x000fe20001000000 */
[----:B------:R-:W-:Y:S01]  /*4e90*/  FMUL.FTZ R69, R64, UR23 ;  /* 0x0000001740457c20 */ /* 0x000fe20008410000 */
[----:B------:R-:W-:Y:S01]  /*4ea0*/  FMUL.FTZ R70, R65, UR23 ;  /* 0x0000001741467c20 */ /* 0x000fe20008410000 */
[----:B------:R-:W-:Y:S01]  /*4eb0*/  FSEL R79, R68, RZ, P6 ;  /* 0x000000ff444f7208 */ /* 0x000fe20003000000 */
[----:B------:R-:W-:Y:S01]  /*4ec0*/  FFMA.FTZ R68, R80, UR10, R109 ;  /* 0x0000000a50447c23 */ /* 0x000fe2000801006d */
[----:B------:R-:W-:Y:S01]  /*4ed0*/  LOP3.LUT P2, RZ, R93, 0xff, RZ, 0xc0, !PT ;  /* 0x000000ff5dff7812 */ /* 0x000fe2000784c0ff */
[----:B------:R-:W-:Y:S01]  /*4ee0*/  FADD.FTZ R108, R99, -R108 ;  /* 0x8000006c636c7221 */ /* 0x000fe20000010000 */
[----:B------:R-:W-:-:S02]  /*4ef0*/  LOP3.LUT P6, RZ, R93, 0xff00, RZ, 0xc0, !PT ;  /* 0x0000ff005dff7812 */ /* 0x000fc400078cc0ff */
[----:B------:R-:W-:Y:S01]  /*4f00*/  FSEL R78, R69, RZ, P2 ;  /* 0x000000ff454e7208 */ /* 0x000fe20001000000 */
[----:B------:R-:W-:Y:S01]  /*4f10*/  FADD.FTZ R69, R81, -R68 ;  /* 0x8000004451457221 */ /* 0x000fe20000010000 */
[----:B------:R-:W-:Y:S02]  /*4f20*/  FSEL R71, R70, RZ, P6 ;  /* 0x000000ff46477208 */ /* 0x000fe40003000000 */
[----:B------:R-:W-:Y:S01]  /*4f30*/  F2FP.F16.F32.PACK_AB R79, R76, R79 ;  /* 0x0000004f4c4f723e */ /* 0x000fe200000000ff */
[----:B------:R-:W-:Y:S01]  /*4f40*/  FFMA.FTZ R68, R69, UR11, R56 ;  /* 0x0000000b45447c23 */ /* 0x000fe20008010038 */
[----:B------:R-:W-:Y:S01]  /*4f50*/  F2FP.F16.F32.PACK_AB R78, R71, R78 ;  /* 0x0000004e474e723e */ /* 0x000fe200000000ff */
[--C-:B------:R-:W-:Y:S01]  /*4f60*/  FFMA.FTZ R71, R84, UR10, R109.reuse ;  /* 0x0000000a54477c23 */ /* 0x100fe2000801006d */
[----:B------:R-:W-:Y:S01]  /*4f70*/  FFMA.FTZ R76, R98, UR10, R109 ;  /* 0x0000000a624c7c23 */ /* 0x000fe2000801006d */
[----:B------:R-:W-:Y:S01]  /*4f80*/  FMUL.FTZ R69, R68, UR23 ;  /* 0x0000001744457c20 */ /* 0x000fe20008410000 */
[----:B------:R-:W-:Y:S01]  /*4f90*/  LOP3.LUT P6, RZ, R92, 0xff, RZ, 0xc0, !PT ;  /* 0x000000ff5cff7812 */ /* 0x000fe200078cc0ff */
[----:B------:R-:W-:Y:S01]  /*4fa0*/  FADD.FTZ R71, R82, -R71 ;  /* 0x8000004752477221 */ /* 0x000fe20000010000 */
[----:B------:R-:W-:Y:S01]  /*4fb0*/  FADD.FTZ R106, R83, -R76 ;  /* 0x8000004c536a7221 */ /* 0x000fe20000010000 */
[----:B------:R-:W-:-:S02]  /*4fc0*/  LOP3.LUT P2, RZ, R92, 0xff0000, RZ, 0xc0, !PT ;  /* 0x00ff00005cff7812 */ /* 0x000fc4000784c0ff */
[----:B------:R-:W-:Y:S01]  /*4fd0*/  FFMA.FTZ R70, R71, UR11, R58 ;  /* 0x0000000b47467c23 */ /* 0x000fe2000801003a */
[----:B------:R-:W-:Y:S01]  /*4fe0*/  FSEL R76, R69, RZ, P6 ;  /* 0x000000ff454c7208 */ /* 0x000fe20003000000 */
[----:B------:R-:W-:Y:S01]  /*4ff0*/  FFMA.FTZ R71, R108, UR11, R59 ;  /* 0x0000000b6c477c23 */ /* 0x000fe2000801003b */
[----:B------:R-:W-:Y:S01]  /*5000*/  FFMA.FTZ R69, R106, UR11, R57 ;  /* 0x0000000b6a457c23 */ /* 0x000fe20008010039 */
[----:B------:R-:W-:Y:S01]  /*5010*/  FMUL.FTZ R77, R70, UR23 ;  /* 0x00000017464d7c20 */ /* 0x000fe20008410000 */
[----:B------:R-:W-:Y:S01]  /*5020*/  LOP3.LUT P6, RZ, R92, 0xff00, RZ, 0xc0, !PT ;  /* 0x0000ff005cff7812 */ /* 0x000fe200078cc0ff */
[----:B------:R-:W-:-:S03]  /*5030*/  FMUL.FTZ R107, R71, UR23 ;  /* 0x00000017476b7c20 */ /* 0x000fc60008410000 */
[----:B------:R-:W-:Y:S01]  /*5040*/  FSEL R106, R77, RZ, P2 ;  /* 0x000000ff4d6a7208 */ /* 0x000fe20001000000 */
[----:B------:R-:W-:Y:S01]  /*5050*/  FMUL.FTZ R77, R69, UR23 ;  /* 0x00000017454d7c20 */ /* 0x000fe20008410000 */
[----:B------:R-:W-:-:S04]  /*5060*/  LOP3.LUT P2, RZ, R92, 0xff000000, RZ, 0xc0, !PT ;  /* 0xff0000005cff7812 */ /* 0x000fc8000784c0ff */
[----:B------:R-:W-:Y:S02]  /*5070*/  FSEL R109, R107, RZ, P2 ;  /* 0x000000ff6b6d7208 */ /* 0x000fe40001000000 */
[----:B------:R-:W-:Y:S02]  /*5080*/  FSEL R107, R77, RZ, P6 ;  /* 0x000000ff4d6b7208 */ /* 0x000fe40003000000 */
[----:B------:R-:W-:Y:S02]  /*5090*/  F2FP.F16.F32.PACK_AB R77, R109, R106 ;  /* 0x0000006a6d4d723e */ /* 0x000fe400000000ff */
[----:B------:R-:W-:Y:S01]  /*50a0*/  F2FP.F16.F32.PACK_AB R76, R107, R76 ;  /* 0x0000004c6b4c723e */ /* 0x000fe200000000ff */
[----:B------:R-:W-:Y:S06]  /*50b0*/  BRA `(.L_x_1657) ;  /* 0x0000000800947947 */ /* 0x000fec0003800000 */
.L_x_1660:
[--C-:B------:R-:W-:Y:S01]  /*50c0*/  FFMA.FTZ R78, R104, UR10, R109.reuse ;  /* 0x0000000a684e7c23 */ /* 0x100fe2000801006d */
[--C-:B------:R-:W-:Y:S01]  /*50d0*/  FFMA.FTZ R76, R102, UR10, R109.reuse ;  /* 0x0000000a664c7c23 */ /* 0x100fe2000801006d */
[----:B------:R-:W-:Y:S01]  /*50e0*/  ISETP.GE.U32.AND P2, PT, R92, RZ, PT ;  /* 0x000000ff5c00720c */ /* 0x000fe20003f46070 */
[--C-:B------:R-:W-:Y:S01]  /*50f0*/  FFMA.FTZ R108, R101, UR10, R109.reuse ;  /* 0x0000000a656c7c23 */ /* 0x100fe2000801006d */
        /* <DEDUP_REMOVED lines=8> */
[----:B------:R-:W-:Y:S01]  /*5180*/  FMUL.FTZ R106, R106, UR23 ;  /* 0x000000176a6a7c20 */ /* 0x000fe20008410000 */
[----:B------:R-:W-:Y:S01]  /*5190*/  FMUL.FTZ R79, R79, UR23 ;  /* 0x000000174f4f7c20 */ /* 0x000fe20008410000 */
[----:B------:R-:W-:Y:S01]  /*51a0*/  LOP3.LUT P6, RZ, R93, 0xff0000, RZ, 0xc0, !PT ;  /* 0x00ff00005dff7812 */ /* 0x000fe200078cc0ff */
[----:B------:R-:W-:Y:S01]  /*51b0*/  FFMA.FTZ R77, R77, UR11, R60 ;  /* 0x0000000b4d4d7c23 */ /* 0x000fe2000801003c */
[----:B------:R-:W-:Y:S01]  /*51c0*/  ISETP.GE.U32.AND.EX P2, PT, R93, 0x1000000, PT, P2 ;  /* 0x010000005d00780c */ /* 0x000fe20003f46120 */
        /* <DEDUP_REMOVED lines=10> */
[----:B------:R-:W-:Y:S01]  /*5270*/  FFMA.FTZ R108, R108, UR11, R59 ;  /* 0x0000000b6c6c7c23 */ /* 0x000fe2000801003b */
[----:B------:R-:W-:-:S02]  /*5280*/  FSEL R78, R78, RZ, P2 ;  /* 0x000000ff4e4e7208 */ /* 0x000fc40001000000 */
[----:B------:R-:W-:Y:S01]  /*5290*/  F2FP.F16.F32.PACK_AB R79, R106, R79 ;  /* 0x0000004f6a4f723e */ /* 0x000fe200000000ff */
[--C-:B------:R-:W-:Y:S01]  /*52a0*/  FFMA.FTZ R106, R98, UR10, R109.reuse ;  /* 0x0000000a626a7c23 */ /* 0x100fe2000801006d */
[----:B------:R-:W-:Y:S01]  /*52b0*/  F2FP.F16.F32.PACK_AB R78, R78, R77 ;  /* 0x0000004d4e4e723e */ /* 0x000fe200000000ff */
[----:B------:R-:W-:Y:S01]  /*52c0*/  FFMA.FTZ R77, R84, UR10, R109 ;  /* 0x0000000a544d7c23 */ /* 0x000fe2000801006d */
[C---:B------:R-:W-:Y:S01]  /*52d0*/  LOP3.LUT P2, RZ, R92.reuse, 0xff0000, RZ, 0xc0, !PT ;  /* 0x00ff00005cff7812 */ /* 0x040fe2000784c0ff */
[----:B------:R-:W-:Y:S01]  /*52e0*/  FADD.FTZ R106, R83, -R106 ;  /* 0x8000006a536a7221 */ /* 0x000fe20000010000 */
[----:B------:R-:W-:Y:S01]  /*52f0*/  LOP3.LUT P6, RZ, R92, 0xff000000, RZ, 0xc0, !PT ;  /* 0xff0000005cff7812 */ /* 0x000fe200078cc0ff */
[----:B------:R-:W-:Y:S02]  /*5300*/  FADD.FTZ R77, R82, -R77 ;  /* 0x8000004d524d7221 */ /* 0x000fe40000010000 */
[----:B------:R-:W-:Y:S02]  /*5310*/  FFMA.FTZ R106, R106, UR11, R57 ;  /* 0x0000000b6a6a7c23 */ /* 0x000fe40008010039 */
[----:B------:R-:W-:Y:S01]  /*5320*/  FFMA.FTZ R107, R77, UR11, R58 ;  /* 0x0000000b4d6b7c23 */ /* 0x000fe2000801003a */
[----:B------:R-:W-:Y:S01]  /*5330*/  FADD.FTZ R77, R81, -R76 ;  /* 0x8000004c514d7221 */ /* 0x000fe20000010000 */
[----:B------:R-:W-:Y:S01]  /*5340*/  FMUL.FTZ R76, R108, UR23 ;  /* 0x000000176c4c7c20 */ /* 0x000fe20008410000 */
[----:B------:R-:W-:Y:S01]  /*5350*/  FMUL.FTZ R106, R106, UR23 ;  /* 0x000000176a6a7c20 */ /* 0x000fe20008410000 */
[----:B------:R-:W-:Y:S01]  /*5360*/  FMUL.FTZ R107, R107, UR23 ;  /* 0x000000176b6b7c20 */ /* 0x000fe20008410000 */
[----:B------:R-:W-:-:S02]  /*5370*/  FFMA.FTZ R77, R77, UR11, R56 ;  /* 0x0000000b4d4d7c23 */ /* 0x000fc40008010038 */
[----:B------:R-:W-:Y:S02]  /*5380*/  FSEL R109, R76, RZ, P6 ;  /* 0x000000ff4c6d7208 */ /* 0x000fe40003000000 */
[----:B------:R-:W-:Y:S01]  /*5390*/  FSEL R108, R107, RZ, P2 ;  /* 0x000000ff6b6c7208 */ /* 0x000fe20001000000 */
[----:B------:R-:W-:Y:S01]  /*53a0*/  FMUL.FTZ R77, R77, UR23 ;  /* 0x000000174d4d7c20 */ /* 0x000fe20008410000 */
[C---:B------:R-:W-:Y:S02]  /*53b0*/  LOP3.LUT P2, RZ, R92.reuse, 0xff00, RZ, 0xc0, !PT ;  /* 0x0000ff005cff7812 */ /* 0x040fe4000784c0ff */
[----:B------:R-:W-:Y:S02]  /*53c0*/  LOP3.LUT P6, RZ, R92, 0xff, RZ, 0xc0, !PT ;  /* 0x000000ff5cff7812 */ /* 0x000fe400078cc0ff */
[----:B------:R-:W-:Y:S02]  /*53d0*/  FSEL R107, R106, RZ, P2 ;  /* 0x000000ff6a6b7208 */ /* 0x000fe40001000000 */
[----:B------:R-:W-:-:S02]  /*53e0*/  FSEL R76, R77, RZ, P6 ;  /* 0x000000ff4d4c7208 */ /* 0x000fc40003000000 */
[----:B------:R-:W-:Y:S02]  /*53f0*/  F2FP.F16.F32.PACK_AB R77, R109, R108 ;  /* 0x0000006c6d4d723e */ /* 0x000fe400000000ff */
[----:B------:R-:W-:Y:S01]  /*5400*/  F2FP.F16.F32.PACK_AB R76, R107, R76 ;  /* 0x0000004c6b4c723e */ /* 0x000fe200000000ff */
[----:B------:R-:W-:Y:S06]  /*5410*/  BRA `(.L_x_1657) ;  /* 0x0000000400bc7947 */ /* 0x000fec0003800000 */
.L_x_1659:
        /* <DEDUP_REMOVED lines=9> */
[----:B------:R-:W-:Y:S01]  /*54b0*/  FADD.FTZ R68, R103, -R68 ;  /* 0x8000004467447221 */ /* 0x000fe20000010000 */
[--C-:B------:R-:W-:Y:S01]  /*54c0*/  FFMA.FTZ R64, R100, UR10, R109.reuse ;  /* 0x0000000a64407c23 */ /* 0x100fe2000801006d */
[----:B------:R-:W-:Y:S01]  /*54d0*/  FADD.FTZ R65, R87, -R66 ;  /* 0x8000004257417221 */ /* 0x000fe20000010000 */
[----:B------:R-:W-:Y:S01]  /*54e0*/  FMUL.FTZ R67, R67, UR11 ;  /* 0x0000000b43437c20 */ /* 0x000fe20008410000 */
[----:B------:R-:W-:Y:S01]  /*54f0*/  FMUL.FTZ R66, R68, UR11 ;  /* 0x0000000b44427c20 */ /* 0x000fe20008410000 */
[----:B------:R-:W-:Y:S01]  /*5500*/  FADD.FTZ R64, R85, -R64 ;  /* 0x8000004055407221 */ /* 0x000fe20000010000 */
[----:B------:R-:W-:Y:S01]  /*5510*/  ISETP.GE.U32.AND.EX P2, PT, R93, 0x1000000, PT, P2 ;  /* 0x010000005d00780c */ /* 0x000fe20003f46120 */
[----:B------:R-:W-:Y:S01]  /*5520*/  FMUL.FTZ R69, R67, UR23 ;  /* 0x0000001743457c20 */ /* 0x000fe20008410000 */
[----:B------:R-:W-:Y:S01]  /*5530*/  FMUL.FTZ R68, R66, UR23 ;  /* 0x0000001742447c20 */ /* 0x000fe20008410000 */
[----:B------:R-:W-:Y:S01]  /*5540*/  LOP3.LUT P6, RZ, R93, 0xff0000, RZ, 0xc0, !PT ;  /* 0x00ff00005dff7812 */ /* 0x000fe200078cc0ff */
[----:B------:R-:W-:Y:S01]  /*5550*/  FMUL.FTZ R64, R64, UR11 ;  /* 0x0000000b40407c20 */ /* 0x000fe20008410000 */
[----:B------:R-:W-:Y:S01]  /*5560*/  FMUL.FTZ R65, R65, UR11 ;  /* 0x0000000b41417c20 */ /* 0x000fe20008410000 */
[----:B------:R-:W-:Y:S01]  /*5570*/  FSEL R76, R69, RZ, P2 ;  /* 0x000000ff454c7208 */ /* 0x000fe20001000000 */
[--C-:B------:R-:W-:Y:S01]  /*5580*/  FFMA.FTZ R106, R101, UR10, R109.reuse ;  /* 0x0000000a656a7c23 */ /* 0x100fe2000801006d */
[----:B------:R-:W-:Y:S01]  /*5590*/  FMUL.FTZ R69, R64, UR23 ;  /* 0x0000001740457c20 */ /* 0x000fe20008410000 */
[----:B------:R-:W-:Y:S01]  /*55a0*/  FMUL.FTZ R70, R65, UR23 ;  /* 0x0000001741467c20 */ /* 0x000fe20008410000 */
[----:B------:R-:W-:Y:S01]  /*55b0*/  FSEL R79, R68, RZ, P6 ;  /* 0x000000ff444f7208 */ /* 0x000fe20003000000 */
[--C-:B------:R-:W-:Y:S01]  /*55c0*/  FFMA.FTZ R68, R80, UR10, R109.reuse ;  /* 0x0000000a50447c23 */ /* 0x100fe2000801006d */
        /* <DEDUP_REMOVED lines=8> */
[----:B------:R-:W-:Y:S01]  /*5650*/  F2FP.F16.F32.PACK_AB R79, R76, R79 ;  /* 0x0000004f4c4f723e */ /* 0x000fe200000000ff */
[--C-:B------:R-:W-:Y:S01]  /*5660*/  FFMA.FTZ R76, R98, UR10, R109.reuse ;  /* 0x0000000a624c7c23 */ /* 0x100fe2000801006d */
[----:B------:R-:W-:Y:S01]  /*5670*/  F2FP.F16.F32.PACK_AB R78, R70, R69 ;  /* 0x00000045464e723e */ /* 0x000fe200000000ff */
[----:B------:R-:W-:Y:S01]  /*5680*/  FFMA.FTZ R69, R84, UR10, R109 ;  /* 0x0000000a54457c23 */ /* 0x000fe2000801006d */
[C---:B------:R-:W-:Y:S01]  /*5690*/  LOP3.LUT P6, RZ, R92.reuse, 0xff, RZ, 0xc0, !PT ;  /* 0x000000ff5cff7812 */ /* 0x040fe200078cc0ff */
[----:B------:R-:W-:Y:S01]  /*56a0*/  FADD.FTZ R77, R83, -R76 ;  /* 0x8000004c534d7221 */ /* 0x000fe20000010000 */
[----:B------:R-:W-:Y:S01]  /*56b0*/  LOP3.LUT P2, RZ, R92, 0xff0000, RZ, 0xc0, !PT ;  /* 0x00ff00005cff7812 */ /* 0x000fe2000784c0ff */
[----:B------:R-:W-:Y:S01]  /*56c0*/  FADD.FTZ R70, R82, -R69 ;  /* 0x8000004552467221 */ /* 0x000fe20000010000 */
[----:B------:R-:W-:Y:S01]  /*56d0*/  FMUL.FTZ R69, R68, UR23 ;  /* 0x0000001744457c20 */ /* 0x000fe20008410000 */
[----:B------:R-:W-:-:S02]  /*56e0*/  FMUL.FTZ R107, R71, UR23 ;  /* 0x00000017476b7c20 */ /* 0x000fc40008410000 */
[----:B------:R-:W-:Y:S02]  /*56f0*/  FMUL.FTZ R70, R70, UR11 ;  /* 0x0000000b46467c20 */ /* 0x000fe40008410000 */
[----:B------:R-:W-:Y:S01]  /*5700*/  FSEL R76, R69, RZ, P6 ;  /* 0x000000ff454c7208 */ /* 0x000fe20003000000 */
[----:B------:R-:W-:Y:S01]  /*5710*/  FMUL.FTZ R69, R77, UR11 ;  /* 0x0000000b4d457c20 */ /* 0x000fe20008410000 */
[----:B------:R-:W-:Y:S01]  /*5720*/  FMUL.FTZ R106, R70, UR23 ;  /* 0x00000017466a7c20 */ /* 0x000fe20008410000 */
[----:B------:R-:W-:Y:S02]  /*5730*/  LOP3.LUT P6, RZ, R92, 0xff00, RZ, 0xc0, !PT ;  /* 0x0000ff005cff7812 */ /* 0x000fe400078cc0ff */
[----:B------:R-:W-:Y:S02]  /*5740*/  FMUL.FTZ R77, R69, UR23 ;  /* 0x00000017454d7c20 */ /* 0x000fe40008410000 */
[----:B------:R-:W-:Y:S02]  /*5750*/  FSEL R106, R106, RZ, P2 ;  /* 0x000000ff6a6a7208 */ /* 0x000fe40001000000 */
[----:B------:R-:W-:-:S04]  /*5760*/  LOP3.LUT P2, RZ, R92, 0xff000000, RZ, 0xc0, !PT ;  /* 0xff0000005cff7812 */ /* 0x000fc8000784c0ff */
[----:B------:R-:W-:Y:S02]  /*5770*/  FSEL R109, R107, RZ, P2 ;  /* 0x000000ff6b6d7208 */ /* 0x000fe40001000000 */
[----:B------:R-:W-:Y:S02]  /*5780*/  FSEL R107, R77, RZ, P6 ;  /* 0x000000ff4d6b7208 */ /* 0x000fe40003000000 */
[----:B------:R-:W-:Y:S02]  /*5790*/  F2FP.F16.F32.PACK_AB R77, R109, R106 ;  /* 0x0000006a6d4d723e */ /* 0x000fe400000000ff */
[----:B------:R-:W-:Y:S01]  /*57a0*/  F2FP.F16.F32.PACK_AB R76, R107, R76 ;  /* 0x0000004c6b4c723e */ /* 0x000fe200000000ff */
[----:B------:R-:W-:Y:S06]  /*57b0*/  BRA `(.L_x_1657) ;  /* 0x0000000000d47947 */ /* 0x000fec0003800000 */
.L_x_1661:
        /* <DEDUP_REMOVED lines=14> */
[C---:B------:R-:W-:Y:S01]  /*58a0*/  LOP3.LUT P6, RZ, R93.reuse, 0xff0000, RZ, 0xc0, !PT ;  /* 0x00ff00005dff7812 */ /* 0x040fe200078cc0ff */
[----:B------:R-:W-:Y:S01]  /*58b0*/  FMUL.FTZ R76, R76, UR11 ;  /* 0x0000000b4c4c7c20 */ /* 0x000fe20008410000 */
[----:B------:R-:W-:Y:S01]  /*58c0*/  ISETP.GE.U32.AND.EX P2, PT, R93, 0x1000000, PT, P2 ;  /* 0x010000005d00780c */ /* 0x000fe20003f46120 */
[----:B------:R-:W-:Y:S01]  /*58d0*/  FMUL.FTZ R78, R78, UR11 ;  /* 0x0000000b4e4e7c20 */ /* 0x000fe20008410000 */
[----:B------:R-:W-:Y:S01]  /*58e0*/  FSEL R79, R77, RZ, P6 ;  /* 0x000000ff4d4f7208 */ /* 0x000fe20003000000 */
[----:B------:R-:W-:Y:S01]  /*58f0*/  FMUL.FTZ R76, R76, UR23 ;  /* 0x000000174c4c7c20 */ /* 0x000fe20008410000 */
[----:B------:R-:W-:Y:S01]  /*5900*/  FSEL R106, R106, RZ, P2 ;  /* 0x000000ff6a6a7208 */ /* 0x000fe20001000000 */
[----:B------:R-:W-:Y:S01]  /*5910*/  FMUL.FTZ R78, R78, UR23 ;  /* 0x000000174e4e7c20 */ /* 0x000fe20008410000 */
[----:B------:R-:W-:Y:S01]  /*5920*/  LOP3.LUT P6, RZ, R93, 0xff, RZ, 0xc0, !PT ;  /* 0x000000ff5dff7812 */ /* 0x000fe200078cc0ff */
[----:B------:R-:W-:Y:S01]  /*5930*/  FADD.FTZ R108, R99, -R108 ;  /* 0x8000006c636c7221 */ /* 0x000fe20000010000 */
[----:B------:R-:W-:-:S02]  /*5940*/  LOP3.LUT P2, RZ, R93, 0xff00, RZ, 0xc0, !PT ;  /* 0x0000ff005dff7812 */ /* 0x000fc4000784c0ff */
[----:B------:R-:W-:Y:S01]  /*5950*/  FSEL R76, R76, RZ, P6 ;  /* 0x000000ff4c4c7208 */ /* 0x000fe20003000000 */
[----:B------:R-:W-:Y:S01]  /*5960*/  FMUL.FTZ R108, R108, UR11 ;  /* 0x0000000b6c6c7c20 */ /* 0x000fe20008410000 */
[----:B------:R-:W-:Y:S02]  /*5970*/  FSEL R77, R78, RZ, P2 ;  /* 0x000000ff4e4d7208 */ /* 0x000fe40001000000 */
[----:B------:R-:W-:Y:S01]  /*5980*/  F2FP.F16.F32.PACK_AB R79, R106, R79 ;  /* 0x0000004f6a4f723e */ /* 0x000fe200000000ff */
[--C-:B------:R-:W-:Y:S01]  /*5990*/  FFMA.FTZ R106, R98, UR10, R109.reuse ;  /* 0x0000000a626a7c23 */ /* 0x100fe2000801006d */
[----:B------:R-:W-:Y:S01]  /*59a0*/  F2FP.F16.F32.PACK_AB R78, R77, R76 ;  /* 0x0000004c4d4e723e */ /* 0x000fe200000000ff */
[--C-:B------:R-:W-:Y:S01]  /*59b0*/  FFMA.FTZ R77, R84, UR10, R109.reuse ;  /* 0x0000000a544d7c23 */ /* 0x100fe2000801006d */
[----:B------:R-:W-:Y:S01]  /*59c0*/  FFMA.FTZ R76, R80, UR10, R109 ;  /* 0x0000000a504c7c23 */ /* 0x000fe2000801006d */
[----:B------:R-:W-:Y:S01]  /*59d0*/  FADD.FTZ R106, R83, -R106 ;  /* 0x8000006a536a7221 */ /* 0x000fe20000010000 */
[----:B------:R-:W-:Y:S01]  /*59e0*/  FMUL.FTZ R108, R108, UR23 ;  /* 0x000000176c6c7c20 */ /* 0x000fe20008410000 */
[----:B------:R-:W-:Y:S01]  /*59f0*/  FADD.FTZ R77, R82, -R77 ;  /* 0x8000004d524d7221 */ /* 0x000fe20000010000 */
[----:B------:R-:W-:Y:S01]  /*5a00*/  FADD.FTZ R76, R81, -R76 ;  /* 0x8000004c514c7221 */ /* 0x000fe20000010000 */
[----:B------:R-:W-:Y:S01]  /*5a10*/  LOP3.LUT P2, RZ, R92, 0xff0000, RZ, 0xc0, !PT ;  /* 0x00ff00005cff7812 */ /* 0x000fe2000784c0ff */
[----:B------:R-:W-:Y:S01]  /*5a20*/  FMUL.FTZ R106, R106, UR11 ;  /* 0x0000000b6a6a7c20 */ /* 0x000fe20008410000 */
[----:B------:R-:W-:Y:S01]  /*5a30*/  FMUL.FTZ R77, R77, UR11 ;  /* 0x0000000b4d4d7c20 */ /* 0x000fe20008410000 */
[----:B------:R-:W-:Y:S01]  /*5a40*/  LOP3.LUT P6, RZ, R92, 0xff000000, RZ, 0xc0, !PT ;  /* 0xff0000005cff7812 */ /* 0x000fe200078cc0ff */
[----:B------:R-:W-:Y:S01]  /*5a50*/  FMUL.FTZ R76, R76, UR11 ;  /* 0x0000000b4c4c7c20 */ /* 0x000fe20008410000 */
[----:B------:R-:W-:Y:S01]  /*5a60*/  FMUL.FTZ R106, R106, UR23 ;  /* 0x000000176a6a7c20 */ /* 0x000fe20008410000 */
        /* <DEDUP_REMOVED lines=8> */
[----:B------:R-:W-:Y:S02]  /*5af0*/  F2FP.F16.F32.PACK_AB R77, R108, R77 ;  /* 0x0000004d6c4d723e */ /* 0x000fe400000000ff */
[----:B------:R-:W-:-:S07]  /*5b00*/  F2FP.F16.F32.PACK_AB R76, R107, R76 ;  /* 0x0000004c6b4c723e */ /* 0x000fce00000000ff */
.L_x_1657:
[----:B------:R-:W0:Y:S08]  /*5b10*/  @P1 LDC.64 R106, c[0x0][0x478] ;  /* 0x00011e00ff6a1b82 */ /* 0x000e300000000a00 */
[----:B------:R-:W1:Y:S08]  /*5b20*/  LDC.64 R110, c[0x0][0x468] ;  /* 0x00011a00ff6e7b82 */ /* 0x000e700000000a00 */
[----:B------:R-:W2:Y:S01]  /*5b30*/  @P0 LDC.64 R108, c[0x0][0x470] ;  /* 0x00011c00ff6c0b82 */ /* 0x000ea20000000a00 */
[----:B0-----:R-:W-:-:S05]  /*5b40*/  @P1 IMAD.WIDE.U32 R106, R2, 0x20, R106 ;  /* 0x00000020026a1825 */ /* 0x001fca00078e006a */
[----:B------:R-:W-:Y:S04]  /*5b50*/  @P1 STG.E.128 desc[UR16][R106.64], R68 ;  /* 0x000000446a001986 */ /* 0x000fe8000c101d10 */
[----:B------:R1:W-:Y:S02]  /*5b60*/  @P1 STG.E.128 desc[UR16][R106.64+0x10], R64 ;  /* 0x000010406a001986 */ /* 0x0003e4000c101d10 */
[----:B-1----:R-:W-:-:S05]  /*5b70*/  IMAD.WIDE.U32 R106, R2, 0x10, R110 ;  /* 0x00000010026a7825 */ /* 0x002fca00078e006e */
[----:B------:R2:W-:Y:S02]  /*5b80*/  STG.E.128 desc[UR16][R106.64], R76 ;  /* 0x0000004c6a007986 */ /* 0x0005e4000c101d10 */
[----:B--2---:R-:W-:-:S05]  /*5b90*/  @P0 IMAD.WIDE.U32 R76, R2, 0x10, R108 ;  /* 0x00000010024c0825 */ /* 0x004fca00078e006c */
[----:B------:R1:W-:Y:S02]  /*5ba0*/  @P0 STG.E.128 desc[UR16][R76.64], R72 ;  /* 0x000000484c000986 */ /* 0x0003e4000c101d10 */
.L_x_1653:
[----:B------:R-:W-:Y:S05]  /*5bb0*/  BSYNC.RECONVERGENT B0 ;  /* 0x0000000000007941 */ /* 0x000fea0003800200 */
.L_x_1652:
[----:B------:R-:W-:Y:S01]  /*5bc0*/  UPLOP3.LUT UP1, UPT, UPT, UPT, UP1, 0x40, 0x4 ;  /* 0x000000000004789c */ /* 0x000fe20003f2e810 */
[----:B------:R-:W-:Y:S10]  /*5bd0*/  BRA.U !UP2, `(.L_x_1662) ;  /* 0xffffffa90a187547 */ /* 0x000ff4000b83ffff */
.L_x_1635:
        /* <DEDUP_REMOVED lines=23> */
.L_x_1663:
        /* <DEDUP_REMOVED lines=11> */
.L_x_2860:


//--------------------- .text._ZN10layer_norm22ln_bwd_finalize_kernelINS_22Kernel_traits_finalizeILj4096E6__halfS2_fS2_fjLb0ELj1024ELj4ENS_18Kernel_traits_baseILj4096ES2_S2_fS2_fjLj1024EEEEELb0ELb1EEEvNS_9BwdParamsE --------------------------
	.section	.text._ZN10layer_norm22ln_bwd_finalize_kernelINS_22Kernel_traits_finalizeILj4096E6__halfS2_fS2_fjLb0ELj1024ELj4ENS_18Kernel_traits_baseILj4096ES2_S2_fS2_fjLj1024EEEEELb0ELb1EEEvNS_9BwdParamsE,"ax",@progbits
	.align	128
        .global         _ZN10layer_norm22ln_bwd_finalize_kernelINS_22Kernel_traits_finalizeILj4096E6__halfS2_fS2_fjLb0ELj1024ELj4ENS_18Kernel_traits_baseILj4096ES2_S2_fS2_fjLj1024EEEEELb0ELb1EEEvNS_9BwdParamsE
        .type           _ZN10layer_norm22ln_bwd_finalize_kernelINS_22Kernel_traits_finalizeILj4096E6__halfS2_fS2_fjLb0ELj1024ELj4ENS_18Kernel_traits_baseILj4096ES2_S2_fS2_fjLj1024EEEEELb0ELb1EEEvNS_9BwdParamsE,@function
        .size           _ZN10layer_norm22ln_bwd_finalize_kernelINS_22Kernel_traits_finalizeILj4096E6__halfS2_fS2_fjLb0ELj1024ELj4ENS_18Kernel_traits_baseILj4096ES2_S2_fS2_fjLj1024EEEEELb0ELb1EEEvNS_9BwdParamsE,(.L_x_2861 - _ZN10layer_norm22ln_bwd_finalize_kernelINS_22Kernel_traits_finalizeILj4096E6__halfS2_fS2_fjLb0ELj1024ELj4ENS_18Kernel_traits_baseILj4096ES2_S2_fS2_fjLj1024EEEEELb0ELb1EEEvNS_9BwdParamsE)
        .other          _ZN10layer_norm22ln_bwd_finalize_kernelINS_22Kernel_traits_finalizeILj4096E6__halfS2_fS2_fjLb0ELj1024ELj4ENS_18Kernel_traits_baseILj4096ES2_S2_fS2_fjLj1024EEEEELb0ELb1EEEvNS_9BwdParamsE,@"STO_CUDA_ENTRY STV_DEFAULT"
_ZN10layer_norm22ln_bwd_finalize_kernelINS_22Kernel_traits_finalizeILj4096E6__halfS2_fS2_fjLb0ELj1024ELj4ENS_18Kernel_traits_baseILj4096ES2_S2_fS2_fjLj1024EEEEELb0ELb1EEEvNS_9BwdParamsE:
.text._ZN10layer_norm22ln_bwd_finalize_kernelINS_22Kernel_traits_finalizeILj4096E6__halfS2_fS2_fjLb0ELj1024ELj4ENS_18Kernel_traits_baseILj4096ES2_S2_fS2_fjLj1024EEEEELb0ELb1EEEvNS_9BwdParamsE:
        /* <DEDUP_REMOVED lines=77> */
.L_x_1668:
        /* <DEDUP_REMOVED lines=118> */
.L_x_1667:
[----:B------:R-:W-:Y:S05]  /*0c30*/  BSYNC.RECONVERGENT B1 ;  /* 0x0000000000017941 */ /* 0x000fea0003800200 */
.L_x_1666:
        /* <DEDUP_REMOVED lines=69> */
.L_x_1670:
[----:B------:R-:W-:Y:S05]  /*1090*/  BSYNC.RECONVERGENT B1 ;  /* 0x0000000000017941 */ /* 0x000fea0003800200 */
.L_x_1669:
        /* <DEDUP_REMOVED lines=38> */
.L_x_1672:
[----:B------:R-:W-:Y:S05]  /*1300*/  BSYNC.RECONVERGENT B1 ;  /* 0x0000000000017941 */ /* 0x000fea0003800200 */
.L_x_1671:
[----:B------:R-:W-:Y:S05]  /*1310*/  @!P1 BRA `(.L_x_1665) ;  /* 0x0000000000409947 */ /* 0x000fea0003800000 */
[----:B------:R-:W0:Y:S01]  /*1320*/  LDC R12, c[0x0][0x388] ;  /* 0x0000e200ff0c7b82 */ /* 0x000e220000000800 */
[----:B------:R-:W-:-:S07]  /*1330*/  IADD3 R0, PT, PT, -R0, RZ, RZ ;  /* 0x000000ff00007210 */ /* 0x000fce0007ffe1ff */
[----:B------:R-:W1:Y:S08]  /*1340*/  LDC.64 R8, c[0x0][0x440] ;  /* 0x00011000ff087b82 */ /* 0x000e700000000a00 */
[----:B------:R-:W2:Y:S01]  /*1350*/  LDC.64 R10, c[0x0][0x448] ;  /* 0x00011200ff0a7b82 */ /* 0x000ea20000000a00 */
[----:B0-----:R-:W-:-:S05]  /*1360*/  IMAD R2, R2, R12, R5 ;  /* 0x0000000c02027224 */ /* 0x001fca00078e0205 */
[----:B------:R-:W-:-:S07]  /*1370*/  IADD3 R13, PT, PT, R57, R2, RZ ;  /* 0x00000002390d7210 */ /* 0x000fce0007ffe0ff */
.L_x_1673:
        /* <DEDUP_REMOVED lines=10> */
.L_x_1665:
[----:B------:R-:W-:Y:S05]  /*1420*/  BSYNC.RECONVERGENT B0 ;  /* 0x0000000000007941 */ /* 0x000fea0003800200 */
.L_x_1664:
        /* <DEDUP_REMOVED lines=59> */
.L_x_1674:
        /* <DEDUP_REMOVED lines=10> */
.L_x_2861:


//--------------------- .text._ZN10layer_norm40ln_parallel_residual_bwd_finalize_kernelINS_22Kernel_traits_finalizeILj4096E6__halfS2_fS2_fjLb0ELj1024ELj4ENS_18Kernel_traits_baseILj4096ES2_S2_fS2_fjLj1024EEEEELb1EEEvNS_9BwdParamsE --------------------------
	.section	.text._ZN10layer_norm40ln_parallel_residual_bwd_finalize_kernelINS_22Kernel_traits_finalizeILj4096E6__halfS2_fS2_fjLb0ELj1024ELj4ENS_18Kernel_traits_baseILj4096ES2_S2_fS2_fjLj1024EEEEELb1EEEvNS_9BwdParamsE,"ax",@progbits
	.align	128
        .global         _ZN10layer_norm40ln_parallel_residual_bwd_finalize_kernelINS_22Kernel_traits_finalizeILj4096E6__halfS2_fS2_fjLb0ELj1024ELj4ENS_18Kernel_traits_baseILj4096ES2_S2_fS2_fjLj1024EEEEELb1EEEvNS_9BwdParamsE
        .type           _ZN10layer_norm40ln_parallel_residual_bwd_finalize_kernelINS_22Kernel_traits_finalizeILj4096E6__halfS2_fS2_fjLb0ELj1024ELj4ENS_18Kernel_traits_baseILj4096ES2_S2_fS2_fjLj1024EEEEELb1EEEvNS_9BwdParamsE,@function
        .size           _ZN10layer_norm40ln_parallel_residual_bwd_finalize_kernelINS_22Kernel_traits_finalizeILj4096E6__halfS2_fS2_fjLb0ELj1024ELj4ENS_18Kernel_traits_baseILj4096ES2_S2_fS2_fjLj1024EEEEELb1EEEvNS_9BwdParamsE,(.L_x_2862 - _ZN10layer_norm40ln_parallel_residual_bwd_finalize_kernelINS_22Kernel_traits_finalizeILj4096E6__halfS2_fS2_fjLb0ELj1024ELj4ENS_18Kernel_traits_baseILj4096ES2_S2_fS2_fjLj1024EEEEELb1EEEvNS_9BwdParamsE)
        .other          _ZN10layer_norm40ln_parallel_residual_bwd_finalize_kernelINS_22Kernel_traits_finalizeILj4096E6__halfS2_fS2_fjLb0ELj1024ELj4ENS_18Kernel_traits_baseILj4096ES2_S2_fS2_fjLj1024EEEEELb1EEEvNS_9BwdParamsE,@"STO_CUDA_ENTRY STV_DEFAULT"
_ZN10layer_norm40ln_parallel_residual_bwd_finalize_kernelINS_22Kernel_traits_finalizeILj4096E6__halfS2_fS2_fjLb0ELj1024ELj4ENS_18Kernel_traits_baseILj4096ES2_S2_fS2_fjLj1024EEEEELb1EEEvNS_9BwdParamsE:
.text._ZN10layer_norm40ln_parallel_residual_bwd_finalize_kernelINS_22Kernel_traits_finalizeILj4096E6__halfS2_fS2_fjLb0ELj1024ELj4ENS_18Kernel_traits_baseILj4096ES2_S2_fS2_fjLj1024EEEEELb1EEEvNS_9BwdParamsE:
        /* <DEDUP_REMOVED lines=57> */
.L_x_1679:
        /* <DEDUP_REMOVED lines=112> */
.L_x_1678:
[----:B------:R-:W-:Y:S05]  /*0a90*/  BSYNC.RECONVERGENT B1 ;  /* 0x0000000000017941 */ /* 0x000fea0003800200 */
.L_x_1677:
        /* <DEDUP_REMOVED lines=67> */
.L_x_1681:
[----:B------:R-:W-:Y:S05]  /*0ed0*/  BSYNC.RECONVERGENT B1 ;  /* 0x0000000000017941 */ /* 0x000fea0003800200 */
.L_x_1680:
        /* <DEDUP_REMOVED lines=37> */
.L_x_1683:
[----:B------:R-:W-:Y:S05]  /*1130*/  BSYNC.RECONVERGENT B1 ;  /* 0x0000000000017941 */ /* 0x000fea0003800200 */
.L_x_1682:
        /* <DEDUP_REMOVED lines=19> */
.L_x_1676:
[----:B------:R-:W-:Y:S05]  /*1270*/  BSYNC.RECONVERGENT B0 ;  /* 0x0000000000007941 */ /* 0x000fea0003800200 */
.L_x_1675:
        /* <DEDUP_REMOVED lines=93> */
.L_x_1684:
        /* <DEDUP_REMOVED lines=11> */
.L_x_2862:


//--------------------- .text._ZN10layer_norm31ln_parallel_residual_bwd_kernelINS_13Kernel_traitsI6__halfS2_fS2_fjLj4096ELj1ELj1ELj8ELj16ENS_18Kernel_traits_baseILj4096ES2_S2_fS2_fjLj256EEEEELb1ELb1ELb1EEEvNS_9BwdParamsE --------------------------
	.section	.text._ZN10layer_norm31ln_parallel_residual_bwd_kernelINS_13Kernel_traitsI6__halfS2_fS2_fjLj4096ELj1ELj1ELj8ELj16ENS_18Kernel_traits_baseILj4096ES2_S2_fS2_fjLj256EEEEELb1ELb1ELb1EEEvNS_9BwdParamsE,"ax",@progbits
	.align	128
        .global         _ZN10layer_norm31ln_parallel_residual_bwd_kernelINS_13Kernel_traitsI6__halfS2_fS2_fjLj4096ELj1ELj1ELj8ELj16ENS_18Kernel_traits_baseILj4096ES2_S2_fS2_fjLj256EEEEELb1ELb1ELb1EEEvNS_9BwdParamsE
        .type           _ZN10layer_norm31ln_parallel_residual_bwd_kernelINS_13Kernel_traitsI6__halfS2_fS2_fjLj4096ELj1ELj1ELj8ELj16ENS_18Kernel_traits_baseILj4096ES2_S2_fS2_fjLj256EEEEELb1ELb1ELb1EEEvNS_9BwdParamsE,@function
        .size           _ZN10layer_norm31ln_parallel_residual_bwd_kernelINS_13Kernel_traitsI6__halfS2_fS2_fjLj4096ELj1ELj1ELj8ELj16ENS_18Kernel_traits_baseILj4096ES2_S2_fS2_fjLj256EEEEELb1ELb1ELb1EEEvNS_9BwdParamsE,(.L_x_2863 - _ZN10layer_norm31ln_parallel_residual_bwd_kernelINS_13Kernel_traitsI6__halfS2_fS2_fjLj4096ELj1ELj1ELj8ELj16ENS_18Kernel_traits_baseILj4096ES2_S2_fS2_fjLj256EEEEELb1ELb1ELb1EEEvNS_9BwdParamsE)
        .other          _ZN10layer_norm31ln_parallel_residual_bwd_kernelINS_13Kernel_traitsI6__halfS2_fS2_fjLj4096ELj1ELj1ELj8ELj16ENS_18Kernel_traits_baseILj4096ES2_S2_fS2_fjLj256EEEEELb1ELb1ELb1EEEvNS_9BwdParamsE,@"STO_CUDA_ENTRY STV_DEFAULT"
_ZN10layer_norm31ln_parallel_residual_bwd_kernelINS_13Kernel_traitsI6__halfS2_fS2_fjLj4096ELj1ELj1ELj8ELj16ENS_18Kernel_traits_baseILj4096ES2_S2_fS2_fjLj256EEEEELb1ELb1ELb1EEEvNS_9BwdParamsE:
.text._ZN10layer_norm31ln_parallel_residual_bwd_kernelINS_13Kernel_traitsI6__halfS2_fS2_fjLj4096ELj1ELj1ELj8ELj16ENS_18Kernel_traits_baseILj4096ES2_S2_fS2_fjLj256EEEEELb1ELb1ELb1EEEvNS_9BwdParamsE:
        /* <DEDUP_REMOVED lines=43> */
[----:B-1----:R-:W-:Y:S01]  /*02b0*/  UISETP.NE.U32.AND UP0, UPT, UR6, URZ, UPT ;  /* 0x000000ff0600728c */ /* 0x002fe2000bf05070 */
[----:B------:R-:W-:Y:S01]  /*02c0*/  CS2R R72, SRZ ;  /* 0x0000000000487805 */ /* 0x000fe2000001ff00 */
[----:B---3--:R-:W-:Y:S01]  /*02d0*/  UISETP.NE.AND UP2, UPT, UR5, URZ, UPT ;  /* 0x000000ff0500728c */ /* 0x008fe2000bf45270 */
[----:B------:R-:W-:Y:S01]  /*02e0*/  CS2R R74, SRZ ;  /* 0x00000000004a7805 */ /* 0x000fe2000001ff00 */
[----:B------:R-:W-:Y:S01]  /*02f0*/  UISETP.NE.AND.EX UP0, UPT, UR7, URZ, UPT, UP0 ;  /* 0x000000ff0700728c */ /* 0x000fe2000bf05300 */
[----:B------:R-:W-:Y:S01]  /*0300*/  MOV R98, RZ ;  /* 0x000000ff00627202 */ /* 0x000fe20000000f00 */
[----:B------:R-:W1:Y:S02]  /*0310*/  LDCU UR7, c[0x0][0x408] ;  /* 0x00008100ff0777ac */ /* 0x000e640008000800 */
[----:B------:R-:W-:-:S02]  /*0320*/  PLOP3.LUT P4, PT, PT, PT, UP2, 0x80, 0x8 ;  /* 0x000000000008781c */ /* 0x000fc40003f8f028 */
[----:B-----5:R-:W-:Y:S02]  /*0330*/  CS2R R2, SRZ ;  /* 0x0000000000027805 */ /* 0x020fe4000001ff00 */
[----:B------:R-:W-:Y:S01]  /*0340*/  PLOP3.LUT P0, PT, PT, PT, UP0, 0x80, 0x8 ;  /* 0x000000000008781c */ /* 0x000fe20003f0f008 */
[----:B------:R-:W3:Y:S01]  /*0350*/  LDCU.64 UR26, c[0x0][0x438] ;  /* 0x00008700ff1a77ac */ /* 0x000ee20008000a00 */
[----:B------:R-:W0:Y:S01]  /*0360*/  LDCU.128 UR12, c[0x0][0x3c0] ;  /* 0x00007800ff0c77ac */ /* 0x000e220008000c00 */
[----:B------:R-:W0:Y:S01]  /*0370*/  LDCU.64 UR22, c[0x0][0x380] ;  /* 0x00007000ff1677ac */ /* 0x000e220008000a00 */
[----:B------:R-:W0:Y:S01]  /*0380*/  LDCU.64 UR24, c[0x0][0x470] ;  /* 0x00008e00ff1877ac */ /* 0x000e220008000a00 */
        /* <DEDUP_REMOVED lines=19> */
[----:B01-3--:R-:W-:-:S07]  /*04c0*/  CS2R R6, SRZ ;  /* 0x0000000000067805 */ /* 0x00bfce000001ff00 */
.L_x_1704:
[----:B0-----:R-:W0:Y:S01]  /*04d0*/  LDC.64 R108, c[0x0][0x3a8] ;  /* 0x0000ea00ff6c7b82 */ /* 0x001e220000000a00 */
[----:B------:R-:W-:Y:S02]  /*04e0*/  UIMAD UR5, UR4, UR20, URZ ;  /* 0x00000014040572a4 */ /* 0x000fe4000f8e02ff */
[----:B------:R-:W-:Y:S02]  /*04f0*/  UIMAD.WIDE UR18, UR4, 0x4, UR14 ;  /* 0x00000004041278a5 */ /* 0x000fe4000f8e020e */
[----:B------:R-:W-:Y:S02]  /*0500*/  USHF.R.S32.HI UR6, URZ, 0x1f, UR5 ;  /* 0x0000001fff067899 */ /* 0x000fe40008011405 */
[----:B------:R-:W-:Y:S01]  /*0510*/  UIMAD.WIDE UR16, UR4, 0x4, UR12 ;  /* 0x00000004041078a5 */ /* 0x000fe2000f8e020c */
[----:B------:R-:W1:Y:S01]  /*0520*/  LDC.64 R68, c[0x0][0x428] ;  /* 0x00010a00ff447b82 */ /* 0x000e620000000a00 */
[----:B------:R-:W-:Y:S01]  /*0530*/  ULEA.HI UR6, UR6, UR5, URZ, 0x3 ;  /* 0x0000000506067291 */ /* 0x000fe2000f8f18ff */
[----:B------:R-:W-:-:S02]  /*0540*/  MOV R64, UR18 ;  /* 0x0000001200407c02 */ /* 0x000fc40008000f00 */
[----:B------:R-:W-:Y:S02]  /*0550*/  MOV R65, UR19 ;  /* 0x0000001300417c02 */ /* 0x000fe40008000f00 */
[----:B------:R-:W-:Y:S02]  /*0560*/  MOV R112, UR16 ;  /* 0x0000001000707c02 */ /* 0x000fe40008000f00 */
[----:B------:R-:W-:Y:S01]  /*0570*/  MOV R49, UR6 ;  /* 0x0000000600317c02 */ /* 0x000fe20008000f00 */
[----:B------:R-:W2:Y:S01]  /*0580*/  LDG.E R103, desc[UR10][R64.64] ;  /* 0x0000000a40677981 */ /* 0x000ea2000c1e1900 */
[----:B------:R-:W-:Y:S01]  /*0590*/  MOV R113, UR17 ;  /* 0x0000001100717c02 */ /* 0x000fe20008000f00 */
[----:B------:R-:W3:Y:S01]  /*05a0*/  LDC.64 R122, c[0x0][0x3b0] ;  /* 0x0000ec00ff7a7b82 */ /* 0x000ee20000000a00 */
[----:B------:R-:W-:-:S03]  /*05b0*/  LEA.HI.SX32 R102, R49, R52, 0x1d ;  /* 0x0000003431667211 */ /* 0x000fc600078feaff */
[----:B------:R-:W4:Y:S02]  /*05c0*/  LDG.E R112, desc[UR10][R112.64] ;  /* 0x0000000a70707981 */ /* 0x000f24000c1e1900 */
[C---:B0-----:R-:W-:Y:S01]  /*05d0*/  IMAD.WIDE.U32 R110, R102.reuse, 0x20, R108 ;  /* 0x00000020666e7825 */ /* 0x041fe200078e006c */
[C---:B------:R-:W-:Y:S01]  /*05e0*/  IADD3 R99, PT, PT, R102.reuse, 0x100, RZ ;  /* 0x0000010066637810 */ /* 0x040fe20007ffe0ff */
[----:B------:R-:W0:Y:S03]  /*05f0*/  @P0 LDC.64 R104, c[0x0][0x438] ;  /* 0x00010e00ff680b82 */ /* 0x000e260000000a00 */
[----:B------:R-:W4:Y:S01]  /*0600*/  LDG.E.128 R48, desc[UR10][R110.64] ;  /* 0x0000000a6e307981 */ /* 0x000f22000c1e1d00 */
[----:B-1----:R-:W-:-:S03]  /*0610*/  IMAD.WIDE.U32 R52, R102, 0x10, R68 ;  /* 0x0000001066347825 */ /* 0x002fc600078e0044 */
[----:B------:R1:W4:Y:S01]  /*0620*/  LDG.E.128 R56, desc[UR10][R110.64+0x10] ;  /* 0x0000100a6e387981 */ /* 0x000322000c1e1d00 */
[----:B------:R-:W-:-:S03]  /*0630*/  IMAD.WIDE.U32 R108, R99, 0x20, R108 ;  /* 0x00000020636c7825 */ /* 0x000fc600078e006c */
[----:B------:R-:W4:Y:S01]  /*0640*/  LDG.E.128 R52, desc[UR10][R52.64] ;  /* 0x0000000a34347981 */ /* 0x000f22000c1e1d00 */
[----:B------:R-:W-:-:S03]  /*0650*/  IMAD.WIDE.U32 R68, R99, 0x10, R68 ;  /* 0x0000001063447825 */ /* 0x000fc600078e0044 */
[----:B------:R-:W4:Y:S04]  /*0660*/  LDG.E.128 R60, desc[UR10][R108.64] ;  /* 0x0000000a6c3c7981 */ /* 0x000f28000c1e1d00 */
[----:B------:R-:W4:Y:S04]  /*0670*/  LDG.E.128 R68, desc[UR10][R68.64] ;  /* 0x0000000a44447981 */ /* 0x000f28000c1e1d00 */
[----:B------:R-:W4:Y:S01]  /*0680*/  LDG.E.128 R64, desc[UR10][R108.64+0x10] ;  /* 0x0000100a6c407981 */ /* 0x000f22000c1e1d00 */
[----:B---3--:R-:W-:-:S04]  /*0690*/  IMAD.WIDE.U32 R124, R102, 0x8, R122 ;  /* 0x00000008667c7825 */ /* 0x008fc800078e007a */
[----:B------:R-:W-:Y:S02]  /*06a0*/  IMAD.WIDE.U32 R122, R99, 0x8, R122 ;  /* 0x00000008637a7825 */ /* 0x000fe400078e007a */
[----:B------:R-:W5:Y:S04]  /*06b0*/  LDG.E.64 R124, desc[UR10][R124.64] ;  /* 0x0000000a7c7c7981 */ /* 0x000f68000c1e1b00 */
[----:B------:R-:W5:Y:S01]  /*06c0*/  LDG.E.64 R122, desc[UR10][R122.64] ;  /* 0x0000000a7a7a7981 */ /* 0x000f62000c1e1b00 */
[----:B------:R-:W-:Y:S01]  /*06d0*/  ISETP.NE.U32.AND P1, PT, RZ, UR24, PT ;  /* 0x00000018ff007c0c */ /* 0x000fe2000bf25070 */
[----:B0-----:R-:W-:-:S03]  /*06e0*/  @P0 IMAD.WIDE.U32 R106, R102, 0x20, R104 ;  /* 0x00000020666a0825 */ /* 0x001fc600078e0068 */
[----:B------:R-:W-:Y:S02]  /*06f0*/  ISETP.NE.AND.EX P1, PT, RZ, UR25, PT, P1 ;  /* 0x00000019ff007c0c */ /* 0x000fe4000bf25310 */
[----:B------:R-:W-:Y:S01]  /*0700*/  ISETP.NE.U32.AND P2, PT, RZ, UR26, PT ;  /* 0x0000001aff007c0c */ /* 0x000fe2000bf45070 */
[----:B------:R-:W5:Y:S04]  /*0710*/  @P0 LDG.E.128 R20, desc[UR10][R106.64] ;  /* 0x0000000a6a140981 */ /* 0x000f68000c1e1d00 */
[----:B------:R0:W5:Y:S01]  /*0720*/  @P0 LDG.E.128 R24, desc[UR10][R106.64+0x10] ;  /* 0x0000100a6a180981 */ /* 0x000162000c1e1d00 */
[----:B------:R-:W-:-:S05]  /*0730*/  ISETP.NE.AND.EX P0, PT, RZ, UR27, PT, P2 ;  /* 0x0000001bff007c0c */ /* 0x000fca000bf05320 */
[----:B------:R-:W3:Y:S08]  /*0740*/  @P1 LDC.64 R104, c[0x0][0x3b8] ;  /* 0x0000ee00ff681b82 */ /* 0x000ef00000000a00 */
[----:B-1----:R-:W1:Y:S08]  /*0750*/  @P1 LDC.64 R110, c[0x0][0x3b8] ;  /* 0x0000ee00ff6e1b82 */ /* 0x002e700000000a00 */
[----:B------:R-:W0:Y:S01]  /*0760*/  @P0 LDC.64 R120, c[0x0][0x438] ;  /* 0x00010e00ff780b82 */ /* 0x000e220000000a00 */
[----:B---3--:R-:W-:-:S05]  /*0770*/  @P1 IMAD.WIDE.U32 R104, R99, 0x8, R104 ;  /* 0x0000000863681825 */ /* 0x008fca00078e0068 */
[----:B------:R3:W5:Y:S01]  /*0780*/  @P1 LDG.E.64 R116, desc[UR10][R104.64] ;  /* 0x0000000a68741981 */ /* 0x000762000c1e1b00 */
[----:B-1----:R-:W-:-:S05]  /*0790*/  @P1 IMAD.WIDE.U32 R110, R102, 0x8, R110 ;  /* 0x00000008666e1825 */ /* 0x002fca00078e006e */
[----:B------:R1:W5:Y:S01]  /*07a0*/  @P1 LDG.E.64 R118, desc[UR10][R110.64] ;  /* 0x0000000a6e761981 */ /* 0x000362000c1e1b00 */
[----:B0-----:R-:W-:-:S05]  /*07b0*/  @P0 IMAD.WIDE.U32 R120, R99, 0x20, R120 ;  /* 0x0000002063780825 */ /* 0x001fca00078e0078 */
[----:B------:R-:W5:Y:S04]  /*07c0*/  @P0 LDG.E.128 R28, desc[UR10][R120.64] ;  /* 0x0000000a781c0981 */ /* 0x000f68000c1e1d00 */
[----:B------:R0:W5:Y:S01]  /*07d0*/  @P0 LDG.E.128 R32, desc[UR10][R120.64+0x10] ;  /* 0x0000100a78200981 */ /* 0x000162000c1e1d00 */
[----:B--2---:R-:W-:Y:S02]  /*07e0*/  R2UR UR16, R103 ;  /* 0x00000000671072ca */ /* 0x004fe400000e0000 */
[----:B----4-:R-:W-:-:S05]  /*07f0*/  FSEL R112, R112, RZ, !P4 ;  /* 0x000000ff70707208 */ /* 0x010fca0006000000 */
[C---:B------:R-:W-:Y:S01]  /*0800*/  FADD.FTZ R115, -R112.reuse, R48 ;  /* 0x0000003070737221 */ /* 0x040fe20000010100 */
[C---:B------:R-:W-:Y:S01]  /*0810*/  FADD.FTZ R113, -R112.reuse, R49 ;  /* 0x0000003170717221 */ /* 0x040fe20000010100 */
[----:B------:R-:W-:-:S04]  /*0820*/  FADD.FTZ R106, -R112, R57 ;  /* 0x00000039706a7221 */ /* 0x000fc80000010100 */
[----:B------:R-:W-:Y:S01]  /*0830*/  FMUL.FTZ R115, R115, UR16 ;  /* 0x0000001073737c20 */ /* 0x000fe20008410000 */
[----:B------:R-:W-:Y:S02]  /*0840*/  HADD2.F32 R114, -RZ, R52.H0_H0 ;  /* 0x20000034ff727230 */ /* 0x000fe40000004100 */
[--C-:B------:R-:W-:Y:S02]  /*0850*/  HADD2.F32 R103, -RZ, R53.reuse.H0_H0 ;  /* 0x20000035ff677230 */ /* 0x100fe40000004100 */
[----:B---3--:R-:W-:Y:S02]  /*0860*/  HADD2.F32 R104, -RZ, R53.H1_H1 ;  /* 0x30000035ff687230 */ /* 0x008fe40000004100 */
[C---:B------:R-:W-:Y:S01]  /*0870*/  FADD.FTZ R107, -R112.reuse, R51 ;  /* 0x00000033706b7221 */ /* 0x040fe20000010100 */
[----:B------:R-:W-:Y:S02]  /*0880*/  HADD2.F32 R53, -RZ, R54.H0_H0 ;  /* 0x20000036ff357230 */ /* 0x000fe40000004100 */
[----:B------:R-:W-:Y:S01]  /*0890*/  FADD.FTZ R109, -R112, R56 ;  /* 0x00000038706d7221 */ /* 0x000fe20000010100 */
[----:B-1----:R-:W-:-:S02]  /*08a0*/  HADD2.F32 R111, -RZ, R52.H1_H1 ;  /* 0x30000034ff6f7230 */ /* 0x002fc40000004100 */
[----:B------:R-:W-:Y:S01]  /*08b0*/  FADD.FTZ R105, -R112, R58 ;  /* 0x0000003a70697221 */ /* 0x000fe20000010100 */
[----:B------:R-:W-:Y:S02]  /*08c0*/  HADD2.F32 R54, -RZ, R54.H1_H1 ;  /* 0x30000036ff367230 */ /* 0x000fe40000004100 */
[----:B------:R-:W-:Y:S01]  /*08d0*/  FMUL.FTZ R113, R113, UR16 ;  /* 0x0000001071717c20 */ /* 0x000fe20008410000 */
[----:B------:R-:W-:Y:S01]  /*08e0*/  FADD.FTZ R83, R114, R83 ;  /* 0x0000005372537221 */ /* 0x000fe20000010000 */
[-C--:B------:R-:W-:Y:S01]  /*08f0*/  FFMA.FTZ R98, R115, R114.reuse, R98 ;  /* 0x0000007273627223 */ /* 0x080fe20000010062 */
[----:B------:R-:W-:Y:S01]  /*0900*/  FMUL.FTZ R106, R106, UR16 ;  /* 0x000000106a6a7c20 */ /* 0x000fe20008410000 */
[----:B------:R-:W-:Y:S01]  /*0910*/  FADD.FTZ R56, -R112, R63 ;  /* 0x0000003f70387221 */ /* 0x000fe20000010100 */
[----:B------:R-:W-:Y:S01]  /*0920*/  FMUL.FTZ R114, R101, R114 ;  /* 0x0000007265727220 */ /* 0x000fe20000410000 */
[--C-:B------:R-:W-:Y:S02]  /*0930*/  HADD2.F32 R63, -RZ, R69.reuse.H0_H0 ;  /* 0x20000045ff3f7230 */ /* 0x100fe40000004100 */
[----:B------:R-:W-:-:S02]  /*0940*/  HADD2.F32 R52, -RZ, R69.H1_H1 ;  /* 0x30000045ff347230 */ /* 0x000fc40000004100 */
[----:B------:R-:W-:Y:S01]  /*0950*/  FMUL.FTZ R69, R107, UR16 ;  /* 0x000000106b457c20 */ /* 0x000fe20008410000 */
[--C-:B------:R-:W-:Y:S02]  /*0960*/  HADD2.F32 R49, -RZ, R55.reuse.H0_H0 ;  /* 0x20000037ff317230 */ /* 0x100fe40000004100 */
[----:B------:R-:W-:Y:S01]  /*0970*/  FADD.FTZ R81, R111, R81 ;  /* 0x000000516f517221 */ /* 0x000fe20000010000 */
[-C--:B------:R-:W-:Y:S01]  /*0980*/  FFMA.FTZ R82, R113, R111.reuse, R82 ;  /* 0x0000006f71527223 */ /* 0x080fe20000010052 */
[----:B------:R-:W-:Y:S01]  /*0990*/  FADD.FTZ R11, R54, R11 ;  /* 0x0000000b360b7221 */ /* 0x000fe20000010000 */
[----:B------:R-:W-:Y:S01]  /*09a0*/  FMUL.FTZ R105, R105, UR16 ;  /* 0x0000001069697c20 */ /* 0x000fe20008410000 */
[-C--:B------:R-:W-:Y:S01]  /*09b0*/  FFMA.FTZ R75, R106, R54.reuse, R75 ;  /* 0x000000366a4b7223 */ /* 0x080fe2000001004b */
[----:B------:R-:W-:Y:S01]  /*09c0*/  FMUL.FTZ R107, R87, R54 ;  /* 0x00000036576b7220 */ /* 0x000fe20000410000 */
[----:B------:R-:W-:Y:S01]  /*09d0*/  FMUL.FTZ R111, R100, R111 ;  /* 0x0000006f646f7220 */ /* 0x000fe20000410000 */
[----:B------:R-:W-:Y:S01]  /*09e0*/  FADD.FTZ R54, RZ, R114 ;  /* 0x00000072ff367221 */ /* 0x000fe20000010000 */
[----:B------:R-:W-:-:S02]  /*09f0*/  HADD2.F32 R48, -RZ, R55.H1_H1 ;  /* 0x30000037ff307230 */ /* 0x000fc40000004100 */
[C---:B------:R-:W-:Y:S01]  /*0a00*/  FADD.FTZ R110, -R112.reuse, R59 ;  /* 0x0000003b706e7221 */ /* 0x040fe20000010100 */
[C---:B0-----:R-:W-:Y:S01]  /*0a10*/  FADD.FTZ R121, -R112.reuse, R60 ;  /* 0x0000003c70797221 */ /* 0x041fe20000010100 */
[C---:B------:R-:W-:Y:S01]  /*0a20*/  FADD.FTZ R108, -R112.reuse, R50 ;  /* 0x00000032706c7221 */ /* 0x040fe20000010100 */
[C---:B------:R-:W-:Y:S01]  /*0a30*/  FADD.FTZ R120, -R112.reuse, R61 ;  /* 0x0000003d70787221 */ /* 0x040fe20000010100 */
[C---:B------:R-:W-:Y:S01]  /*0a40*/  FADD.FTZ R55, -R112.reuse, R62 ;  /* 0x0000003e70377221 */ /* 0x040fe20000010100 */
[C---:B------:R-:W-:Y:S01]  /*0a50*/  FADD.FTZ R57, -R112.reuse, R64 ;  /* 0x0000004070397221 */ /* 0x040fe20000010100 */
[C---:B------:R-:W-:Y:S01]  /*0a60*/  FADD.FTZ R58, -R112.reuse, R65 ;  /* 0x00000041703a7221 */ /* 0x040fe20000010100 */
[C---:B------:R-:W-:Y:S01]  /*0a70*/  FADD.FTZ R59, -R112.reuse, R66 ;  /* 0x00000042703b7221 */ /* 0x040fe20000010100 */
[----:B------:R-:W-:Y:S01]  /*0a80*/  FADD.FTZ R60, -R112, R67 ;  /* 0x00000043703c7221 */ /* 0x000fe20000010100 */
[--C-:B------:R-:W-:Y:S02]  /*0a90*/  HADD2.F32 R65, -RZ, R70.reuse.H0_H0 ;  /* 0x20000046ff417230 */ /* 0x100fe40000004100 */
[----:B------:R-:W-:Y:S01]  /*0aa0*/  FADD.FTZ R10, R49, R10 ;  /* 0x0000000a310a7221 */ /* 0x000fe20000010000 */
[----:B------:R-:W-:-:S02]  /*0ab0*/  HADD2.F32 R50, -RZ, R70.H1_H1 ;  /* 0x30000046ff327230 */ /* 0x000fc40000004100 */
[-C--:B------:R-:W-:Y:S01]  /*0ac0*/  FFMA.FTZ R74, R105, R49.reuse, R74 ;  /* 0x00000031694a7223 */ /* 0x080fe2000001004a */
[----:B------:R-:W-:Y:S01]  /*0ad0*/  FMUL.FTZ R112, R88, R49 ;  /* 0x0000003158707220 */ /* 0x000fe20000410000 */
[----:B------:R-:W-:Y:S01]  /*0ae0*/  FMUL.FTZ R70, R84, R103 ;  /* 0x0000006754467220 */ /* 0x000fe20000410000 */
[----:B------:R-:W-:Y:S01]  /*0af0*/  FADD.FTZ R49, R111, R54 ;  /* 0x000000366f317221 */ /* 0x000fe20000010000 */
[----:B------:R-:W-:Y:S01]  /*0b00*/  FADD.FTZ R77, R104, R77 ;  /* 0x0000004d684d7221 */ /* 0x000fe20000010000 */
[-C--:B------:R-:W-:Y:S01]  /*0b10*/  FFMA.FTZ R78, R69, R104.reuse, R78 ;  /* 0x00000068454e7223 */ /* 0x080fe2000001004e */
[--C-:B------:R-:W-:Y:S02]  /*0b20*/  HADD2.F32 R51, -RZ, R71.reuse.H0_H0 ;  /* 0x20000047ff337230 */ /* 0x100fe40000004100 */
[----:B------:R-:W-:Y:S01]  /*0b30*/  FMUL.FTZ R104, R85, R104 ;  /* 0x0000006855687220 */ /* 0x000fe20000410000 */
[----:B------:R-:W-:Y:S02]  /*0b40*/  HADD2.F32 R67, -RZ, R71.H1_H1 ;  /* 0x30000047ff437230 */ /* 0x000fe40000004100 */
[----:B------:R-:W-:Y:S01]  /*0b50*/  FADD.FTZ R49, R70, R49 ;  /* 0x0000003146317221 */ /* 0x000fe20000010000 */
[----:B------:R-:W-:Y:S01]  /*0b60*/  FMUL.FTZ R71, R108, UR16 ;  /* 0x000000106c477c20 */ /* 0x000fe20008410000 */
[----:B------:R-:W-:Y:S01]  /*0b70*/  FMUL.FTZ R110, R110, UR16 ;  /* 0x000000106e6e7c20 */ /* 0x000fe20008410000 */
[----:B------:R-:W-:Y:S01]  /*0b80*/  FMUL.FTZ R108, R86, R53 ;  /* 0x00000035566c7220 */ /* 0x000fe20000410000 */
[----:B------:R-:W-:Y:S01]  /*0b90*/  FADD.FTZ R49, R104, R49 ;  /* 0x0000003168317221 */ /* 0x000fe20000010000 */
[----:B------:R-:W-:Y:S01]  /*0ba0*/  FADD.FTZ R79, R103, R79 ;  /* 0x0000004f674f7221 */ /* 0x000fe20000010000 */
[----:B------:R-:W-:Y:S01]  /*0bb0*/  FFMA.FTZ R80, R71, R103, R80 ;  /* 0x0000006747507223 */ /* 0x000fe20000010050 */
[----:B------:R-:W-:Y:S01]  /*0bc0*/  FMUL.FTZ R103, R109, UR16 ;  /* 0x000000106d677c20 */ /* 0x000fe20008410000 */
[----:B------:R-:W-:Y:S01]  /*0bd0*/  FADD.FTZ R9, R48, R9 ;  /* 0x0000000930097221 */ /* 0x000fe20000010000 */
[-C--:B------:R-:W-:Y:S01]  /*0be0*/  FFMA.FTZ R73, R110, R48.reuse, R73 ;  /* 0x000000306e497223 */ /* 0x080fe20000010049 */
[----:B------:R-:W-:Y:S01]  /*0bf0*/  FMUL.FTZ R109, R89, R48 ;  /* 0x00000030596d7220 */ /* 0x000fe20000410000 */
[----:B------:R-:W-:Y:S01]  /*0c00*/  FADD.FTZ R48, R108, R49 ;  /* 0x000000316c307221 */ /* 0x000fe20000010000 */
[----:B------:R-:W-:-:S03]  /*0c10*/  HADD2.F32 R61, -RZ, R68.H0_H0 ;  /* 0x20000044ff3d7230 */ /* 0x000fc60000004100 */
[----:B------:R-:W-:Y:S01]  /*0c20*/  FADD.FTZ R49, R107, R48 ;  /* 0x000000306b317221 */ /* 0x000fe20000010000 */
[----:B------:R-:W-:Y:S01]  /*0c30*/  FFMA.FTZ R66, R115, R114, RZ ;  /* 0x0000007273427223 */ /* 0x000fe200000100ff */
[----:B------:R-:W-:Y:S02]  /*0c40*/  FADD.FTZ R12, R53, R12 ;  /* 0x0000000c350c7221 */ /* 0x000fe40000010000 */
[----:B------:R-:W-:Y:S01]  /*0c50*/  FADD.FTZ R48, R112, R49 ;  /* 0x0000003170307221 */ /* 0x000fe20000010000 */
[----:B------:R-:W-:Y:S01]  /*0c60*/  FFMA.FTZ R76, R103, R53, R76 ;  /* 0x00000035674c7223 */ /* 0x000fe2000001004c */
[----:B------:R-:W-:Y:S02]  /*0c70*/  HADD2.F32 R68, -RZ, R68.H1_H1 ;  /* 0x30000044ff447230 */ /* 0x000fe40000004100 */
[----:B------:R-:W-:Y:S01]  /*0c80*/  FMUL.FTZ R53, R121, UR16 ;  /* 0x0000001079357c20 */ /* 0x000fe20008410000 */
[----:B------:R-:W-:Y:S01]  /*0c90*/  FFMA.FTZ R66, R113, R111, R66 ;  /* 0x0000006f71427223 */ /* 0x000fe20000010042 */
[-C--:B------:R-:W-:Y:S01]  /*0ca0*/  FMUL.FTZ R62, R90, R61.reuse ;  /* 0x0000003d5a3e7220 */ /* 0x080fe20000410000 */
[----:B------:R-:W-:Y:S01]  /*0cb0*/  FADD.FTZ R49, R109, R48 ;  /* 0x000000306d317221 */ /* 0x000fe20000010000 */
[----:B------:R-:W-:Y:S01]  /*0cc0*/  FMUL.FTZ R55, R55, UR16 ;  /* 0x0000001037377c20 */ /* 0x000fe20008410000 */
[----:B------:R-:W-:Y:S01]  /*0cd0*/  FMUL.FTZ R56, R56, UR16 ;  /* 0x0000001038387c20 */ /* 0x000fe20008410000 */
[----:B------:R-:W-:Y:S01]  /*0ce0*/  FADD.FTZ R8, R61, R8 ;  /* 0x000000083d087221 */ /* 0x000fe20000010000 */
[----:B------:R-:W-:Y:S01]  /*0cf0*/  FFMA.FTZ R72, R53, R61, R72 ;  /* 0x0000003d35487223 */ /* 0x000fe20000010048 */
[----:B------:R-:W-:Y:S01]  /*0d00*/  FFMA.FTZ R66, R71, R70, R66 ;  /* 0x0000004647427223 */ /* 0x000fe20000010042 */
[----:B------:R-:W-:Y:S01]  /*0d10*/  FMUL.FTZ R61, R91, R68 ;  /* 0x000000445b3d7220 */ /* 0x000fe20000410000 */
[----:B------:R-:W-:Y:S01]  /*0d20*/  FADD.FTZ R48, R62, R49 ;  /* 0x000000313e307221 */ /* 0x000fe20000010000 */
[----:B------:R-:W-:Y:S01]  /*0d30*/  FADD.FTZ R6, R63, R6 ;  /* 0x000000063f067221 */ /* 0x000fe20000010000 */
[-C--:B------:R-:W-:Y:S01]  /*0d40*/  FFMA.FTZ R18, R55, R63.reuse, R18 ;  /* 0x0000003f37127223 */ /* 0x080fe20000010012 */
[----:B------:R-:W-:Y:S01]  /*0d50*/  FMUL.FTZ R64, R92, R63 ;  /* 0x0000003f5c407220 */ /* 0x000fe20000410000 */
[----:B------:R-:W-:Y:S01]  /*0d60*/  FADD.FTZ R5, R52, R5 ;  /* 0x0000000534057221 */ /* 0x000fe20000010000 */
[-C--:B------:R-:W-:Y:S01]  /*0d70*/  FFMA.FTZ R17, R56, R52.reuse, R17 ;  /* 0x0000003438117223 */ /* 0x080fe20000010011 */
[----:B------:R-:W-:Y:S01]  /*0d80*/  FMUL.FTZ R63, R93, R52 ;  /* 0x000000345d3f7220 */ /* 0x000fe20000410000 */
[----:B------:R-:W-:Y:S01]  /*0d90*/  FFMA.FTZ R52, R69, R104, R66 ;  /* 0x0000006845347223 */ /* 0x000fe20000010042 */
[----:B------:R-:W-:-:S03]  /*0da0*/  FADD.FTZ R121, R48, R61 ;  /* 0x0000003d30797221 */ /* 0x000fc60000010000 */
[----:B------:R-:W-:Y:S01]  /*0db0*/  FFMA.FTZ R49, R103, R108, R52 ;  /* 0x0000006c67317223 */ /* 0x000fe20000010034 */
[----:B------:R-:W-:Y:S01]  /*0dc0*/  FADD.FTZ R52, R121, R64 ;  /* 0x0000004079347221 */ /* 0x000fe20000010000 */
[----:B------:R-:W-:Y:S01]  /*0dd0*/  FMUL.FTZ R57, R57, UR16 ;  /* 0x0000001039397c20 */ /* 0x000fe20008410000 */
[----:B------:R-:W-:Y:S01]  /*0de0*/  FMUL.FTZ R58, R58, UR16 ;  /* 0x000000103a3a7c20 */ /* 0x000fe20008410000 */
[----:B------:R-:W-:Y:S01]  /*0df0*/  FFMA.FTZ R48, R106, R107, R49 ;  /* 0x0000006b6a307223 */ /* 0x000fe20000010031 */
[-C--:B------:R-:W-:Y:S01]  /*0e00*/  FMUL.FTZ R66, R94, R65.reuse ;  /* 0x000000415e427220 */ /* 0x080fe20000410000 */
[----:B------:R-:W-:Y:S01]  /*0e10*/  FADD.FTZ R121, R52, R63 ;  /* 0x0000003f34797221 */ /* 0x000fe20000010000 */
[----:B------:R-:W-:Y:S01]  /*0e20*/  FMUL.FTZ R54, R120, UR16 ;  /* 0x0000001078367c20 */ /* 0x000fe20008410000 */
[----:B------:R-:W-:Y:S01]  /*0e30*/  FADD.FTZ R4, R65, R4 ;  /* 0x0000000441047221 */ /* 0x000fe20000010000 */
[----:B------:R-:W-:Y:S01]  /*0e40*/  FFMA.FTZ R16, R57, R65, R16 ;  /* 0x0000004139107223 */ /* 0x000fe20000010010 */
[----:B------:R-:W-:Y:S01]  /*0e50*/  FMUL.FTZ R59, R59, UR16 ;  /* 0x000000103b3b7c20 */ /* 0x000fe20008410000 */
[----:B------:R-:W-:Y:S01]  /*0e60*/  FADD.FTZ R3, R50, R3 ;  /* 0x0000000332037221 */ /* 0x000fe20000010000 */
[-C--:B------:R-:W-:Y:S01]  /*0e70*/  FFMA.FTZ R15, R58, R50.reuse, R15 ;  /* 0x000000323a0f7223 */ /* 0x080fe2000001000f */
[----:B------:R-:W-:Y:S01]  /*0e80*/  FMUL.FTZ R65, R95, R50 ;  /* 0x000000325f417220 */ /* 0x000fe20000410000 */
[----:B------:R-:W-:Y:S01]  /*0e90*/  FFMA.FTZ R49, R105, R112, R48 ;  /* 0x0000007069317223 */ /* 0x000fe20000010030 */
[----:B------:R-:W-:Y:S01]  /*0ea0*/  FADD.FTZ R50, R121, R66 ;  /* 0x0000004279327221 */ /* 0x000fe20000010000 */
        /* <DEDUP_REMOVED lines=9> */
[-C--:B------:R-:W-:Y:S01]  /*0f40*/  FFMA.FTZ R13, R60, R67.reuse, R13 ;  /* 0x000000433c0d7223 */ /* 0x080fe2000001000d */
[----:B------:R-:W-:Y:S01]  /*0f50*/  FFMA.FTZ R49, R53, R62, R48 ;  /* 0x0000003e35317223 */ /* 0x000fe20000010030 */
[----:B------:R-:W-:Y:S01]  /*0f60*/  FMUL.FTZ R67, R97, R67 ;  /* 0x0000004361437220 */ /* 0x000fe20000410000 */
[----:B------:R-:W-:-:S02]  /*0f70*/  FADD.FTZ R48, R51, R68 ;  /* 0x0000004433307221 */ /* 0x000fc40000010000 */
[----:B------:R-:W-:Y:S02]  /*0f80*/  FFMA.FTZ R50, R54, R61, R49 ;  /* 0x0000003d36327223 */ /* 0x000fe40000010031 */
[----:B------:R-:W-:Y:S02]  /*0f90*/  FADD.FTZ R48, R48, R67 ;  /* 0x0000004330307221 */ /* 0x000fe40000010000 */
[----:B------:R-:W-:-:S03]  /*0fa0*/  FFMA.FTZ R51, R55, R64, R50 ;  /* 0x0000004037337223 */ /* 0x000fc60000010032 */
[----:B------:R-:W0:Y:S01]  /*0fb0*/  SHFL.DOWN PT, R49, R48, 0x10, 0x1f ;  /* 0x0a001f0030317f89 */ /* 0x000e2200000e0000 */
[----:B------:R-:W-:-:S04]  /*0fc0*/  FFMA.FTZ R50, R56, R63, R51 ;  /* 0x0000003f38327223 */ /* 0x000fc80000010033 */
[----:B------:R-:W-:-:S04]  /*0fd0*/  FFMA.FTZ R51, R57, R66, R50 ;  /* 0x0000004239337223 */ /* 0x000fc80000010032 */
[----:B------:R-:W-:-:S04]  /*0fe0*/  FFMA.FTZ R50, R58, R65, R51 ;  /* 0x000000413a327223 */ /* 0x000fc80000010033 */
[----:B------:R-:W-:-:S04]  /*0ff0*/  FFMA.FTZ R51, R59, R68, R50 ;  /* 0x000000443b337223 */ /* 0x000fc80000010032 */
[----:B------:R-:W-:-:S05]  /*1000*/  FFMA.FTZ R51, R60, R67, R51 ;  /* 0x000000433c337223 */ /* 0x000fca0000010033 */
[----:B------:R-:W1:Y:S01]  /*1010*/  SHFL.DOWN PT, R50, R51, 0x10, 0x1f ;  /* 0x0a001f0033327f89 */ /* 0x000e6200000e0000 */
[----:B0-----:R-:W-:-:S05]  /*1020*/  FADD.FTZ R49, R48, R49 ;  /* 0x0000003130317221 */ /* 0x001fca0000010000 */
[----:B------:R-:W0:Y:S01]  /*1030*/  SHFL.DOWN PT, R52, R49, 0x8, 0x1f ;  /* 0x09001f0031347f89 */ /* 0x000e2200000e0000 */
[----:B-1----:R-:W-:-:S05]  /*1040*/  FADD.FTZ R50, R51, R50 ;  /* 0x0000003233327221 */ /* 0x002fca0000010000 */
[----:B------:R-:W1:Y:S01]  /*1050*/  SHFL.DOWN PT, R121, R50, 0x8, 0x1f ;  /* 0x09001f0032797f89 */ /* 0x000e6200000e0000 */
[----:B0-----:R-:W-:-:S05]  /*1060*/  FADD.FTZ R52, R49, R52 ;  /* 0x0000003431347221 */ /* 0x001fca0000010000 */
[----:B------:R-:W0:Y:S01]  /*1070*/  SHFL.DOWN PT, R48, R52, 0x4, 0x1f ;  /* 0x08801f0034307f89 */ /* 0x000e2200000e0000 */
[----:B-1----:R-:W-:Y:S01]  /*1080*/  FADD.FTZ R121, R50, R121 ;  /* 0x0000007932797221 */ /* 0x002fe20000010000 */
[----:B0-----:R-:W-:-:S04]  /*1090*/  FADD.FTZ R120, R52, R48 ;  /* 0x0000003034787221 */ /* 0x001fc80000010000 */
        /* <DEDUP_REMOVED lines=22> */
.L_x_1687:
[----:B------:R-:W-:Y:S05]  /*1200*/  BSYNC.RECONVERGENT B0 ;  /* 0x0000000000007941 */ /* 0x000fea0003800200 */
.L_x_1686:
        /* <DEDUP_REMOVED lines=58> */
[----:B------:R-:W-:Y:S01]  /*15b0*/  FADD.FTZ R105, R112, -R105 ;  /* 0x8000006970697221 */ /* 0x000fe20000010000 */
[--C-:B------:R-:W-:Y:S01]  /*15c0*/  FFMA.FTZ R48, R113, UR17, R120.reuse ;  /* 0x0000001171307c23 */ /* 0x100fe20008010078 */
[--C-:B------:R-:W-:Y:S01]  /*15d0*/  FFMA.FTZ R69, R69, UR17, R120.reuse ;  /* 0x0000001145457c23 */ /* 0x100fe20008010078 */
[----:B------:R-:W-:Y:S01]  /*15e0*/  FFMA.FTZ R115, R115, UR17, R120 ;  /* 0x0000001173737c23 */ /* 0x000fe20008010078 */
[----:B------:R-:W-:Y:S01]  /*15f0*/  FMUL.FTZ R110, R110, UR16 ;  /* 0x000000106e6e7c20 */ /* 0x000fe20008410000 */
[----:B------:R-:W-:Y:S01]  /*1600*/  FADD.FTZ R70, R70, -R71 ;  /* 0x8000004746467221 */ /* 0x000fe20000010000 */
[----:B-----5:R-:W-:Y:S01]  /*1610*/  ISETP.GE.U32.AND P2, PT, R124, RZ, PT ;  /* 0x000000ff7c00720c */ /* 0x020fe20003f46070 */
[----:B------:R-:W-:Y:S01]  /*1620*/  FMUL.FTZ R105, R105, UR16 ;  /* 0x0000001069697c20 */ /* 0x000fe20008410000 */
[----:B------:R-:W-:Y:S01]  /*1630*/  FMUL.FTZ R108, R108, UR16 ;  /* 0x000000106c6c7c20 */ /* 0x000fe20008410000 */
[----:B------:R-:W-:Y:S01]  /*1640*/  FMUL.FTZ R107, R107, UR16 ;  /* 0x000000106b6b7c20 */ /* 0x000fe20008410000 */
[----:B------:R-:W-:Y:S01]  /*1650*/  FADD.FTZ R111, R111, -R48 ;  /* 0x800000306f6f7221 */ /* 0x000fe20000010000 */
[----:B------:R-:W-:Y:S01]  /*1660*/  FADD.FTZ R104, R104, -R69 ;  /* 0x8000004568687221 */ /* 0x000fe20000010000 */
[----:B------:R-:W-:Y:S01]  /*1670*/  FADD.FTZ R115, R114, -R115 ;  /* 0x8000007372737221 */ /* 0x000fe20000010000 */
[----:B------:R-:W-:Y:S01]  /*1680*/  FMUL.FTZ R51, R110, UR7 ;  /* 0x000000076e337c20 */ /* 0x000fe20008410000 */
[----:B------:R-:W-:Y:S01]  /*1690*/  ISETP.GE.U32.AND.EX P2, PT, R125, 0x1000000, PT, P2 ;  /* 0x010000007d00780c */ /* 0x000fe20003f46120 */
        /* <DEDUP_REMOVED lines=31> */
.L_x_1690:
[--C-:B------:R-:W-:Y:S01]  /*1890*/  FFMA.FTZ R105, R105, UR17, R120.reuse ;  /* 0x0000001169697c23 */ /* 0x100fe20008010078 */
[--C-:B------:R-:W-:Y:S01]  /*18a0*/  FFMA.FTZ R115, R115, UR17, R120.reuse ;  /* 0x0000001173737c23 */ /* 0x100fe20008010078 */
[--C-:B------:R-:W-:Y:S01]  /*18b0*/  FFMA.FTZ R36, R113, UR17, R120.reuse ;  /* 0x0000001171247c23 */ /* 0x100fe20008010078 */
[--C-:B------:R-:W-:Y:S01]  /*18c0*/  FFMA.FTZ R110, R110, UR17, R120.reuse ;  /* 0x000000116e6e7c23 */ /* 0x100fe20008010078 */
[----:B------:R-:W-:Y:S01]  /*18d0*/  FADD.FTZ R105, R112, -R105 ;  /* 0x8000006970697221 */ /* 0x000fe20000010000 */
[----:B------:R-:W-:Y:S01]  /*18e0*/  FADD.FTZ R115, R114, -R115 ;  /* 0x8000007372737221 */ /* 0x000fe20000010000 */
[----:B------:R-:W-:Y:S01]  /*18f0*/  FFMA.FTZ R71, R71, UR17, R120 ;  /* 0x0000001147477c23 */ /* 0x000fe20008010078 */
[----:B------:R-:W-:Y:S01]  /*1900*/  FADD.FTZ R37, R111, -R36 ;  /* 0x800000246f257221 */ /* 0x000fe20000010000 */
[----:B------:R-:W-:Y:S01]  /*1910*/  FMUL.FTZ R42, R105, UR16 ;  /* 0x00000010692a7c20 */ /* 0x000fe20008410000 */
[----:B------:R-:W-:Y:S01]  /*1920*/  FMUL.FTZ R36, R115, UR16 ;  /* 0x0000001073247c20 */ /* 0x000fe20008410000 */
[----:B------:R-:W-:Y:S01]  /*1930*/  FADD.FTZ R110, R109, -R110 ;  /* 0x8000006e6d6e7221 */ /* 0x000fe20000010000 */
[--C-:B------:R-:W-:Y:S01]  /*1940*/  FFMA.FTZ R103, R103, UR17, R120.reuse ;  /* 0x0000001167677c23 */ /* 0x100fe20008010078 */
[----:B------:R-:W-:Y:S01]  /*1950*/  FADD.FTZ R38, R70, -R71 ;  /* 0x8000004746267221 */ /* 0x000fe20000010000 */
[--C-:B------:R-:W-:Y:S01]  /*1960*/  FFMA.FTZ R106, R106, UR17, R120.reuse ;  /* 0x000000116a6a7c23 */ /* 0x100fe20008010078 */
[----:B------:R-:W-:Y:S01]  /*1970*/  FFMA.FTZ R39, R69, UR17, R120 ;  /* 0x0000001145277c23 */ /* 0x000fe20008010078 */
[----:B------:R-:W-:Y:S01]  /*1980*/  FMUL.FTZ R48, R42, UR7 ;  /* 0x000000072a307c20 */ /* 0x000fe20008410000 */
[----:B-----5:R-:W-:Y:S01]  /*1990*/  LOP3.LUT P5, RZ, R125, 0xff0000, RZ, 0xc0, !PT ;  /* 0x00ff00007dff7812 */ /* 0x020fe200078ac0ff */
[----:B------:R-:W-:Y:S01]  /*19a0*/  FMUL.FTZ R41, R36, UR7 ;  /* 0x0000000724297c20 */ /* 0x000fe20008410000 */
[----:B------:R-:W-:Y:S01]  /*19b0*/  FMUL.FTZ R43, R110, UR16 ;  /* 0x000000106e2b7c20 */ /* 0x000fe20008410000 */
[----:B------:R-:W-:Y:S01]  /*19c0*/  LOP3.LUT P3, RZ, R124, 0xff, RZ, 0xc0, !PT ;  /* 0x000000ff7cff7812 */ /* 0x000fe2000786c0ff */
[----:B------:R-:W-:Y:S01]  /*19d0*/  FADD.FTZ R40, R108, -R103 ;  /* 0x800000676c287221 */ /* 0x000fe20000010000 */
        /* <DEDUP_REMOVED lines=28> */
[----:B------:R-:W-:Y:S02]  /*1ba0*/  F2FP.F16.F32.PACK_AB R51, R105, R104 ;  /* 0x000000686933723e */ /* 0x000fe400000000ff */
[----:B------:R-:W-:Y:S02]  /*1bb0*/  F2FP.F16.F32.PACK_AB R50, R103, R50 ;  /* 0x000000326732723e */ /* 0x000fe400000000ff */
[----:B------:R-:W-:Y:S02]  /*1bc0*/  F2FP.F16.F32.PACK_AB R49, R71, R70 ;  /* 0x000000464731723e */ /* 0x000fe400000000ff */
[----:B------:R-:W-:Y:S01]  /*1bd0*/  F2FP.F16.F32.PACK_AB R48, R69, R48 ;  /* 0x000000304530723e */ /* 0x000fe200000000ff */
[----:B------:R-:W-:Y:S06]  /*1be0*/  BRA `(.L_x_1691) ;  /* 0x0000001800a47947 */ /* 0x000fec0003800000 */
.L_x_1689:
        /* <DEDUP_REMOVED lines=11> */
[----:B------:R-:W-:Y:S01]  /*1ca0*/  FADD.FTZ R104, R104, -R69 ;  /* 0x8000004568687221 */ /* 0x000fe20000010000 */
[----:B------:R-:W-:Y:S01]  /*1cb0*/  FADD.FTZ R105, R112, -R105 ;  /* 0x8000006970697221 */ /* 0x000fe20000010000 */
[----:B------:R-:W-:Y:S01]  /*1cc0*/  FADD.FTZ R51, R108, -R51 ;  /* 0x800000336c337221 */ /* 0x000fe20000010000 */
[----:B-----5:R-:W-:Y:S01]  /*1cd0*/  FFMA.FTZ R69, R110, UR16, R27 ;  /* 0x000000106e457c23 */ /* 0x020fe2000801001b */
[----:B------:R-:W-:Y:S01]  /*1ce0*/  ISETP.GE.U32.AND P2, PT, R124, RZ, PT ;  /* 0x000000ff7c00720c */ /* 0x000fe20003f46070 */
[--C-:B------:R-:W-:Y:S01]  /*1cf0*/  FFMA.FTZ R48, R113, UR17, R120.reuse ;  /* 0x0000001171307c23 */ /* 0x100fe20008010078 */
[----:B------:R-:W-:Y:S01]  /*1d00*/  FFMA.FTZ R49, R71, UR17, R120 ;  /* 0x0000001147317c23 */ /* 0x000fe20008010078 */
[----:B------:R-:W-:Y:S01]  /*1d10*/  FADD.FTZ R106, R107, -R106 ;  /* 0x8000006a6b6a7221 */ /* 0x000fe20000010000 */
[----:B------:R-:W-:Y:S01]  /*1d20*/  FFMA.FTZ R115, R115, UR17, R120 ;  /* 0x0000001173737c23 */ /* 0x000fe20008010078 */
[----:B------:R-:W-:Y:S01]  /*1d30*/  FFMA.FTZ R50, R105, UR16, R26 ;  /* 0x0000001069327c23 */ /* 0x000fe2000801001a */
[----:B------:R-:W-:Y:S01]  /*1d40*/  FFMA.FTZ R51, R51, UR16, R24 ;  /* 0x0000001033337c23 */ /* 0x000fe20008010018 */
[----:B------:R-:W-:Y:S01]  /*1d50*/  FMUL.FTZ R69, R69, UR7 ;  /* 0x0000000745457c20 */ /* 0x000fe20008410000 */
[----:B------:R-:W-:Y:S01]  /*1d60*/  ISETP.GE.U32.AND.EX P2, PT, R125, 0x1000000, PT, P2 ;  /* 0x010000007d00780c */ /* 0x000fe20003f46120 */
[----:B------:R-:W-:Y:S01]  /*1d70*/  FADD.FTZ R48, R111, -R48 ;  /* 0x800000306f307221 */ /* 0x000fe20000010000 */
[----:B------:R-:W-:Y:S01]  /*1d80*/  FADD.FTZ R49, R70, -R49 ;  /* 0x8000003146317221 */ /* 0x000fe20000010000 */
[----:B------:R-:W-:Y:S01]  /*1d90*/  FFMA.FTZ R106, R106, UR16, R25 ;  /* 0x000000106a6a7c23 */ /* 0x000fe20008010019 */
[----:B------:R-:W-:Y:S01]  /*1da0*/  FADD.FTZ R115, R114, -R115 ;  /* 0x8000007372737221 */ /* 0x000fe20000010000 */
[----:B------:R-:W-:Y:S01]  /*1db0*/  FMUL.FTZ R70, R50, UR7 ;  /* 0x0000000732467c20 */ /* 0x000fe20008410000 */
[----:B------:R-:W-:Y:S01]  /*1dc0*/  FMUL.FTZ R50, R51, UR7 ;  /* 0x0000000733327c20 */ /* 0x000fe20008410000 */
[----:B------:R-:W-:Y:S01]  /*1dd0*/  FSEL R51, R69, RZ, P2 ;  /* 0x000000ff45337208 */ /* 0x000fe20001000000 */
[----:B------:R-:W-:Y:S01]  /*1de0*/  FFMA.FTZ R69, R48, UR16, R21 ;  /* 0x0000001030457c23 */ /* 0x000fe20008010015 */
[----:B------:R-:W-:Y:S01]  /*1df0*/  FMUL.FTZ R106, R106, UR7 ;  /* 0x000000076a6a7c20 */ /* 0x000fe20008410000 */
[----:B------:R-:W-:Y:S01]  /*1e00*/  LOP3.LUT P3, RZ, R125, 0xff0000, RZ, 0xc0, !PT ;  /* 0x00ff00007dff7812 */ /* 0x000fe2000786c0ff */
[----:B------:R-:W-:Y:S01]  /*1e10*/  FFMA.FTZ R49, R49, UR16, R22 ;  /* 0x0000001031317c23 */ /* 0x000fe20008010016 */
[C---:B------:R-:W-:Y:S01]  /*1e20*/  LOP3.LUT P5, RZ, R125.reuse, 0xff, RZ, 0xc0, !PT ;  /* 0x000000ff7dff7812 */ /* 0x040fe200078ac0ff */
        /* <DEDUP_REMOVED lines=23> */
.L_x_1692:
[--C-:B------:R-:W-:Y:S01]  /*1fa0*/  FFMA.FTZ R110, R110, UR17, R120.reuse ;  /* 0x000000116e6e7c23 */ /* 0x100fe20008010078 */
[--C-:B------:R-:W-:Y:S01]  /*1fb0*/  FFMA.FTZ R115, R115, UR17, R120.reuse ;  /* 0x0000001173737c23 */ /* 0x100fe20008010078 */
[----:B------:R-:W-:Y:S01]  /*1fc0*/  FFMA.FTZ R105, R105, UR17, R120 ;  /* 0x0000001169697c23 */ /* 0x000fe20008010078 */
[----:B-----5:R-:W-:Y:S01]  /*1fd0*/  ISETP.GE.U32.AND P2, PT, R124, RZ, PT ;  /* 0x000000ff7c00720c */ /* 0x020fe20003f46070 */
[----:B------:R-:W-:Y:S01]  /*1fe0*/  FADD.FTZ R110, R109, -R110 ;  /* 0x8000006e6d6e7221 */ /* 0x000fe20000010000 */
[----:B------:R-:W-:Y:S01]  /*1ff0*/  FADD.FTZ R115, R114, -R115 ;  /* 0x8000007372737221 */ /* 0x000fe20000010000 */
[----:B------:R-:W-:Y:S01]  /*2000*/  FADD.FTZ R105, R112, -R105 ;  /* 0x8000006970697221 */ /* 0x000fe20000010000 */
[----:B------:R-:W-:Y:S01]  /*2010*/  FFMA.FTZ R38, R113, UR17, R120 ;  /* 0x0000001171267c23 */ /* 0x000fe20008010078 */
[----:B------:R-:W-:Y:S01]  /*2020*/  FFMA.FTZ R43, R110, UR16, R27 ;  /* 0x000000106e2b7c23 */ /* 0x000fe2000801001b */
[----:B------:R-:W-:Y:S01]  /*2030*/  FFMA.FTZ R36, R115, UR16, R20 ;  /* 0x0000001073247c23 */ /* 0x000fe20008010014 */
[--C-:B------:R-:W-:Y:S01]  /*2040*/  FFMA.FTZ R39, R71, UR17, R120.reuse ;  /* 0x0000001147277c23 */ /* 0x100fe20008010078 */
[----:B------:R-:W-:Y:S01]  /*2050*/  FFMA.FTZ R41, R103, UR17, R120 ;  /* 0x0000001167297c23 */ /* 0x000fe20008010078 */
[----:B------:R-:W-:Y:S01]  /*2060*/  FMUL.FTZ R48, R43, UR7 ;  /* 0x000000072b307c20 */ /* 0x000fe20008410000 */
[----:B------:R-:W-:Y:S01]  /*2070*/  FFMA.FTZ R42, R105, UR16, R26 ;  /* 0x00000010692a7c23 */ /* 0x000fe2000801001a */
[----:B------:R-:W-:Y:S01]  /*2080*/  ISETP.GE.U32.AND.EX P2, PT, R125, 0x1000000, PT, P2 ;  /* 0x010000007d00780c */ /* 0x000fe20003f46120 */
[----:B------:R-:W-:Y:S01]  /*2090*/  FMUL.FTZ R37, R36, UR7 ;  /* 0x0000000724257c20 */ /* 0x000fe20008410000 */
[----:B------:R-:W-:Y:S01]  /*20a0*/  LOP3.LUT P3, RZ, R124, 0xff, RZ, 0xc0, !PT ;  /* 0x000000ff7cff7812 */ /* 0x000fe2000786c0ff */
[----:B------:R-:W-:Y:S01]  /*20b0*/  FADD.FTZ R38, R111, -R38 ;  /* 0x800000266f267221 */ /* 0x000fe20000010000 */
[----:B------:R-:W-:Y:S01]  /*20c0*/  FADD.FTZ R39, R70, -R39 ;  /* 0x8000002746277221 */ /* 0x000fe20000010000 */
[----:B------:R-:W-:Y:S01]  /*20d0*/  FADD.FTZ R41, R108, -R41 ;  /* 0x800000296c297221 */ /* 0x000fe20000010000 */
[--C-:B------:R-:W-:Y:S01]  /*20e0*/  FFMA.FTZ R106, R106, UR17, R120.reuse ;  /* 0x000000116a6a7c23 */ /* 0x100fe20008010078 */
[----:B------:R-:W-:Y:S01]  /*20f0*/  FFMA.FTZ R69, R69, UR17, R120 ;  /* 0x0000001145457c23 */ /* 0x000fe20008010078 */
[----:B------:R-:W-:Y:S01]  /*2100*/  FMUL.FTZ R40, R42, UR7 ;  /* 0x000000072a287c20 */ /* 0x000fe20008410000 */
[----:B------:R-:W-:Y:S01]  /*2110*/  FSEL R108, R48, RZ, P2 ;  /* 0x000000ff306c7208 */ /* 0x000fe20001000000 */
[----:B------:R-:W-:Y:S01]  /*2120*/  FADD.FTZ R106, R107, -R106 ;  /* 0x8000006a6b6a7221 */ /* 0x000fe20000010000 */
[----:B------:R-:W-:Y:S01]  /*2130*/  LOP3.LUT P5, RZ, R125, 0xff0000, RZ, 0xc0, !PT ;  /* 0x00ff00007dff7812 */ /* 0x000fe200078ac0ff */
[----:B------:R-:W-:Y:S01]  /*2140*/  FADD.FTZ R104, R104, -R69 ;  /* 0x8000004568687221 */ /* 0x000fe20000010000 */
[----:B------:R-:W-:Y:S01]  /*2150*/  FSEL R48, R37, RZ, P3 ;  /* 0x000000ff25307208 */ /* 0x000fe20001800000 */
[----:B------:R-:W-:Y:S01]  /*2160*/  FFMA.FTZ R37, R38, UR16, R21 ;  /* 0x0000001026257c23 */ /* 0x000fe20008010015 */
        /* <DEDUP_REMOVED lines=25> */
.L_x_1688:
        /* <DEDUP_REMOVED lines=28> */
[--C-:B------:R-:W-:Y:S01]  /*24c0*/  FFMA.FTZ R71, R69, UR17, R120.reuse ;  /* 0x0000001145477c23 */ /* 0x100fe20008010078 */
[----:B------:R-:W-:Y:S01]  /*24d0*/  LOP3.LUT P3, RZ, R125, 0xff0000, RZ, 0xc0, !PT ;  /* 0x00ff00007dff7812 */ /* 0x000fe2000786c0ff */
[----:B------:R-:W-:Y:S01]  /*24e0*/  FMUL.FTZ R106, R106, UR16 ;  /* 0x000000106a6a7c20 */ /* 0x000fe20008410000 */
[----:B------:R-:W-:Y:S01]  /*24f0*/  LOP3.LUT P6, RZ, R119, 0xff0000, RZ, 0xc0, !PT ;  /* 0x00ff000077ff7812 */ /* 0x000fe200078cc0ff */
[----:B------:R-:W-:Y:S01]  /*2500*/  FMUL.FTZ R69, R70, UR16 ;  /* 0x0000001046457c20 */ /* 0x000fe20008410000 */
[----:B------:R-:W-:Y:S01]  /*2510*/  LOP3.LUT P5, RZ, R125, 0xff, RZ, 0xc0, !PT ;  /* 0x000000ff7dff7812 */ /* 0x000fe200078ac0ff */
[----:B------:R-:W-:Y:S01]  /*2520*/  FMUL.FTZ R106, R106, UR7 ;  /* 0x000000076a6a7c20 */ /* 0x000fe20008410000 */
[----:B------:R-:W-:Y:S01]  /*2530*/  ISETP.GE.U32.AND.EX P2, PT, R119, 0x1000000, PT, P2 ;  /* 0x010000007700780c */ /* 0x000fe20003f46120 */
[----:B------:R-:W-:Y:S01]  /*2540*/  FMUL.FTZ R69, R69, UR7 ;  /* 0x0000000745457c20 */ /* 0x000fe20008410000 */
[----:B------:R-:W-:Y:S01]  /*2550*/  FSEL R44, R105, RZ, P3 ;  /* 0x000000ff692c7208 */ /* 0x000fe20001800000 */
[--C-:B------:R-:W-:Y:S01]  /*2560*/  FFMA.FTZ R70, R113, UR17, R120.reuse ;  /* 0x0000001171467c23 */ /* 0x100fe20008010078 */
[----:B------:R-:W-:Y:S01]  /*2570*/  FSEL R48, R105, RZ, P6 ;  /* 0x000000ff69307208 */ /* 0x000fe20003000000 */
[----:B------:R-:W-:Y:S01]  /*2580*/  FADD.FTZ R71, R104, -R71 ;  /* 0x8000004768477221 */ /* 0x000fe20000010000 */
[----:B------:R-:W-:Y:S01]  /*2590*/  FSEL R47, R110, RZ, P2 ;  /* 0x000000ff6e2f7208 */ /* 0x000fe20001000000 */
[----:B------:R-:W-:Y:S01]  /*25a0*/  FFMA.FTZ R115, R115, UR17, R120 ;  /* 0x0000001173737c23 */ /* 0x000fe20008010078 */
[----:B------:R-:W-:Y:S01]  /*25b0*/  FSEL R50, R103, RZ, P5 ;  /* 0x000000ff67327208 */ /* 0x000fe20002800000 */
[----:B------:R-:W-:Y:S01]  /*25c0*/  FADD.FTZ R70, R111, -R70 ;  /* 0x800000466f467221 */ /* 0x000fe20000010000 */
[----:B------:R-:W-:Y:S01]  /*25d0*/  LOP3.LUT P3, RZ, R119, 0xff, RZ, 0xc0, !PT ;  /* 0x000000ff77ff7812 */ /* 0x000fe2000786c0ff */
[----:B------:R-:W-:Y:S01]  /*25e0*/  FMUL.FTZ R71, R71, UR16 ;  /* 0x0000001047477c20 */ /* 0x000fe20008410000 */
[----:B------:R-:W-:Y:S01]  /*25f0*/  LOP3.LUT P2, RZ, R119, 0xff00, RZ, 0xc0, !PT ;  /* 0x0000ff0077ff7812 */ /* 0x000fe2000784c0ff */
[----:B------:R-:W-:Y:S01]  /*2600*/  FADD.FTZ R115, R114, -R115 ;  /* 0x8000007372737221 */ /* 0x000fe20000010000 */
[----:B------:R-:W-:Y:S01]  /*2610*/  LOP3.LUT P5, RZ, R124, 0xff0000, RZ, 0xc0, !PT ;  /* 0x00ff00007cff7812 */ /* 0x000fe200078ac0ff */
[----:B------:R-:W-:Y:S01]  /*2620*/  FMUL.FTZ R71, R71, UR7 ;  /* 0x0000000747477c20 */ /* 0x000fe20008410000 */
[----:B------:R-:W-:Y:S01]  /*2630*/  F2FP.F16.F32.PACK_AB R47, R47, R48 ;  /* 0x000000302f2f723e */ /* 0x000fe200000000ff */
[----:B------:R-:W-:Y:S01]  /*2640*/  FMUL.FTZ R70, R70, UR16 ;  /* 0x0000001046467c20 */ /* 0x000fe20008410000 */
[----:B------:R-:W-:Y:S01]  /*2650*/  FSEL R49, R103, RZ, P3 ;  /* 0x000000ff67317208 */ /* 0x000fe20001800000 */
[----:B------:R-:W-:Y:S01]  /*2660*/  FMUL.FTZ R115, R115, UR16 ;  /* 0x0000001073737c20 */ /* 0x000fe20008410000 */
[----:B------:R-:W-:-:S02]  /*2670*/  FSEL R46, R106, RZ, P2 ;  /* 0x000000ff6a2e7208 */ /* 0x000fc40001000000 */
[----:B------:R-:W-:Y:S01]  /*2680*/  FSEL R48, R69, RZ, P5 ;  /* 0x000000ff45307208 */ /* 0x000fe20002800000 */
[----:B------:R-:W-:Y:S01]  /*2690*/  FMUL.FTZ R115, R115, UR7 ;  /* 0x0000000773737c20 */ /* 0x000fe20008410000 */
[----:B------:R-:W-:Y:S02]  /*26a0*/  LOP3.LUT P5, RZ, R118, 0xff0000, RZ, 0xc0, !PT ;  /* 0x00ff000076ff7812 */ /* 0x000fe400078ac0ff */
[----:B------:R-:W-:Y:S02]  /*26b0*/  F2FP.F16.F32.PACK_AB R46, R46, R49 ;  /* 0x000000312e2e723e */ /* 0x000fe400000000ff */
[----:B------:R-:W-:Y:S01]  /*26c0*/  FSEL R49, R69, RZ, P5 ;  /* 0x000000ff45317208 */ /* 0x000fe20002800000 */
[----:B------:R-:W-:Y:S01]  /*26d0*/  FMUL.FTZ R69, R70, UR7 ;  /* 0x0000000746457c20 */ /* 0x000fe20008410000 */
[----:B------:R-:W-:Y:S02]  /*26e0*/  LOP3.LUT P6, RZ, R125, 0xff00, RZ, 0xc0, !PT ;  /* 0x0000ff007dff7812 */ /* 0x000fe400078cc0ff */
[----:B------:R-:W-:-:S02]  /*26f0*/  LOP3.LUT P5, RZ, R118, 0xff000000, RZ, 0xc0, !PT ;  /* 0xff00000076ff7812 */ /* 0x000fc400078ac0ff */
[----:B------:R-:W-:Y:S02]  /*2700*/  LOP3.LUT P3, RZ, R124, 0xff000000, RZ, 0xc0, !PT ;  /* 0xff0000007cff7812 */ /* 0x000fe4000786c0ff */
[----:B------:R-:W-:Y:S02]  /*2710*/  FSEL R45, R106, RZ, P6 ;  /* 0x000000ff6a2d7208 */ /* 0x000fe40003000000 */
[C---:B------:R-:W-:Y:S02]  /*2720*/  FSEL R70, R71.reuse, RZ, P5 ;  /* 0x000000ff47467208 */ /* 0x040fe40002800000 */
[----:B------:R-:W-:Y:S02]  /*2730*/  LOP3.LUT P6, RZ, R124, 0xff00, RZ, 0xc0, !PT ;  /* 0x0000ff007cff7812 */ /* 0x000fe400078cc0ff */
[----:B------:R-:W-:Y:S02]  /*2740*/  FSEL R103, R71, RZ, P3 ;  /* 0x000000ff47677208 */ /* 0x000fe40001800000 */
[----:B------:R-:W-:-:S02]  /*2750*/  LOP3.LUT P5, RZ, R118, 0xff, RZ, 0xc0, !PT ;  /* 0x000000ff76ff7812 */ /* 0x000fc400078ac0ff */
[----:B------:R-:W-:Y:S02]  /*2760*/  LOP3.LUT P2, RZ, R124, 0xff, RZ, 0xc0, !PT ;  /* 0x000000ff7cff7812 */ /* 0x000fe4000784c0ff */
[----:B------:R-:W-:Y:S02]  /*2770*/  LOP3.LUT P3, RZ, R118, 0xff00, RZ, 0xc0, !PT ;  /* 0x0000ff0076ff7812 */ /* 0x000fe4000786c0ff */
        /* <DEDUP_REMOVED lines=11> */
.L_x_1694:
[--C-:B------:R-:W-:Y:S01]  /*2830*/  FFMA.FTZ R110, R110, UR17, R120.reuse ;  /* 0x000000116e6e7c23 */ /* 0x100fe20008010078 */
[--C-:B------:R-:W-:Y:S01]  /*2840*/  FFMA.FTZ R105, R105, UR17, R120.reuse ;  /* 0x0000001169697c23 */ /* 0x100fe20008010078 */
[--C-:B------:R-:W-:Y:S01]  /*2850*/  FFMA.FTZ R106, R106, UR17, R120.reuse ;  /* 0x000000116a6a7c23 */ /* 0x100fe20008010078 */
[----:B------:R-:W-:Y:S01]  /*2860*/  FFMA.FTZ R103, R103, UR17, R120 ;  /* 0x0000001167677c23 */ /* 0x000fe20008010078 */
[----:B------:R-:W-:Y:S01]  /*2870*/  FADD.FTZ R110, R109, -R110 ;  /* 0x8000006e6d6e7221 */ /* 0x000fe20000010000 */
[----:B------:R-:W-:Y:S01]  /*2880*/  FADD.FTZ R105, R112, -R105 ;  /* 0x8000006970697221 */ /* 0x000fe20000010000 */
[----:B-----5:R-:W-:Y:S01]  /*2890*/  ISETP.GE.U32.AND P2, PT, R124, RZ, PT ;  /* 0x000000ff7c00720c */ /* 0x020fe20003f46070 */
[----:B------:R-:W-:Y:S01]  /*28a0*/  FADD.FTZ R106, R107, -R106 ;  /* 0x8000006a6b6a7221 */ /* 0x000fe20000010000 */
[----:B------:R-:W-:Y:S01]  /*28b0*/  FMUL.FTZ R43, R110, UR16 ;  /* 0x000000106e2b7c20 */ /* 0x000fe20008410000 */
[----:B------:R-:W-:Y:S01]  /*28c0*/  FMUL.FTZ R42, R105, UR16 ;  /* 0x00000010692a7c20 */ /* 0x000fe20008410000 */
[----:B------:R-:W-:Y:S01]  /*28d0*/  ISETP.GE.U32.AND P3, PT, R118, RZ, PT ;  /* 0x000000ff7600720c */ /* 0x000fe20003f66070 */
[----:B------:R-:W-:Y:S01]  /*28e0*/  FADD.FTZ R103, R108, -R103 ;  /* 0x800000676c677221 */ /* 0x000fe20000010000 */
[--C-:B------:R-:W-:Y:S01]  /*28f0*/  FFMA.FTZ R71, R71, UR17, R120.reuse ;  /* 0x0000001147477c23 */ /* 0x100fe20008010078 */
[----:B------:R-:W-:Y:S01]  /*2900*/  FMUL.FTZ R37, R43, UR7 ;  /* 0x000000072b257c20 */ /* 0x000fe20008410000 */
[----:B------:R-:W-:Y:S01]  /*2910*/  FMUL.FTZ R36, R42, UR7 ;  /* 0x000000072a247c20 */ /* 0x000fe20008410000 */
[----:B------:R-:W-:Y:S01]  /*2920*/  ISETP.GE.U32.AND.EX P2, PT, R125, 0x1000000, PT, P2 ;  /* 0x010000007d00780c */ /* 0x000fe20003f46120 */
[----:B------:R-:W-:Y:S01]  /*2930*/  FMUL.FTZ R41, R106, UR16 ;  /* 0x000000106a297c20 */ /* 0x000fe20008410000 */
[----:B------:R-:W-:Y:S01]  /*2940*/  ISETP.GE.U32.AND.EX P3, PT, R119, 0x1000000, PT, P3 ;  /* 0x010000007700780c */ /* 0x000fe20003f66130 */
[----:B------:R-:W-:Y:S01]  /*2950*/  FMUL.FTZ R40, R103, UR16 ;  /* 0x0000001067287c20 */ /* 0x000fe20008410000 */
[----:B------:R-:W-:Y:S01]  /*2960*/  LOP3.LUT P6, RZ, R125, 0xff0000, RZ, 0xc0, !PT ;  /* 0x00ff00007dff7812 */ /* 0x000fe200078cc0ff */
[----:B------:R-:W-:Y:S01]  /*2970*/  FADD.FTZ R38, R70, -R71 ;  /* 0x8000004746267221 */ /* 0x000fe20000010000 */
[----:B------:R-:W-:Y:S01]  /*2980*/  LOP3.LUT P5, RZ, R119, 0xff0000, RZ, 0xc0, !PT ;  /* 0x00ff000077ff7812 */ /* 0x000fe200078ac0ff */
[--C-:B------:R-:W-:Y:S01]  /*2990*/  FFMA.FTZ R69, R69, UR17, R120.reuse ;  /* 0x0000001145457c23 */ /* 0x100fe20008010078 */
[C---:B------:R-:W-:Y:S01]  /*29a0*/  FSEL R44, R37.reuse, RZ, P2 ;  /* 0x000000ff252c7208 */ /* 0x040fe20001000000 */
[----:B------:R-:W-:Y:S01]  /*29b0*/  FMUL.FTZ R38, R38, UR16 ;  /* 0x0000001026267c20 */ /* 0x000fe20008410000 */
[----:B------:R-:W-:Y:S01]  /*29c0*/  FSEL R48, R37, RZ, P3 ;  /* 0x000000ff25307208 */ /* 0x000fe20001800000 */
[----:B------:R-:W-:Y:S01]  /*29d0*/  FMUL.FTZ R37, R41, UR7 ;  /* 0x0000000729257c20 */ /* 0x000fe20008410000 */
[----:B------:R-:W-:Y:S01]  /*29e0*/  FSEL R51, R36, RZ, P6 ;  /* 0x000000ff24337208 */ /* 0x000fe20003000000 */
[----:B------:R-:W-:Y:S01]  /*29f0*/  FADD.FTZ R69, R104, -R69 ;  /* 0x8000004568457221 */ /* 0x000fe20000010000 */
[----:B------:R-:W-:Y:S01]  /*2a00*/  FSEL R47, R36, RZ, P5 ;  /* 0x000000ff242f7208 */ /* 0x000fe20002800000 */
[----:B------:R-:W-:Y:S01]  /*2a10*/  FMUL.FTZ R36, R40, UR7 ;  /* 0x0000000728247c20 */ /* 0x000fe20008410000 */
[----:B------:R-:W-:Y:S01]  /*2a20*/  LOP3.LUT P2, RZ, R125, 0xff00, RZ, 0xc0, !PT ;  /* 0x0000ff007dff7812 */ /* 0x000fe2000784c0ff */
[----:B------:R-:W-:Y:S01]  /*2a30*/  FFMA.FTZ R115, R115, UR17, R120 ;  /* 0x0000001173737c23 */ /* 0x000fe20008010078 */
[----:B------:R-:W-:Y:S01]  /*2a40*/  LOP3.LUT P3, RZ, R119, 0xff00, RZ, 0xc0, !PT ;  /* 0x0000ff0077ff7812 */ /* 0x000fe2000786c0ff */
[----:B------:R-:W-:Y:S01]  /*2a50*/  FMUL.FTZ R39, R69, UR16 ;  /* 0x0000001045277c20 */ /* 0x000fe20008410000 */
[----:B------:R-:W-:Y:S01]  /*2a60*/  LOP3.LUT P6, RZ, R125, 0xff, RZ, 0xc0, !PT ;  /* 0x000000ff7dff7812 */ /* 0x000fe200078cc0ff */
[----:B------:R-:W-:Y:S01]  /*2a70*/  FADD.FTZ R115, R114, -R115 ;  /* 0x8000007372737221 */ /* 0x000fe20000010000 */
[----:B------:R-:W-:Y:S01]  /*2a80*/  LOP3.LUT P5, RZ, R119, 0xff, RZ, 0xc0, !PT ;  /* 0x000000ff77ff7812 */ /* 0x000fe200078ac0ff */
[----:B------:R-:W-:Y:S01]  /*2a90*/  FMUL.FTZ R69, R39, UR7 ;  /* 0x0000000727457c20 */ /* 0x000fe20008410000 */
[----:B------:R-:W-:-:S02]  /*2aa0*/  FSEL R45, R37, RZ, P2 ;  /* 0x000000ff252d7208 */ /* 0x000fc40001000000 */
[----:B------:R-:W-:Y:S01]  /*2ab0*/  FSEL R71, R37, RZ, P3 ;  /* 0x000000ff25477208 */ /* 0x000fe20001800000 */
[----:B------:R-:W-:Y:S01]  /*2ac0*/  FMUL.FTZ R37, R38, UR7 ;  /* 0x0000000726257c20 */ /* 0x000fe20008410000 */
[----:B------:R-:W-:Y:S02]  /*2ad0*/  FSEL R50, R36, RZ, P6 ;  /* 0x000000ff24327208 */ /* 0x000fe40003000000 */
[----:B------:R-:W-:Y:S02]  /*2ae0*/  LOP3.LUT P6, RZ, R124, 0xff0000, RZ, 0xc0, !PT ;  /* 0x00ff00007cff7812 */ /* 0x000fe400078cc0ff */
[----:B------:R-:W-:Y:S01]  /*2af0*/  FSEL R46, R36, RZ, P5 ;  /* 0x000000ff242e7208 */ /* 0x000fe20002800000 */
[----:B------:R-:W-:Y:S01]  /*2b00*/  FFMA.FTZ R36, R113, UR17, R120 ;  /* 0x0000001171247c23 */ /* 0x000fe20008010078 */
[----:B------:R-:W-:Y:S02]  /*2b10*/  FSEL R49, R37, RZ, P6 ;  /* 0x000000ff25317208 */ /* 0x000fe40003000000 */
[----:B------:R-:W-:Y:S01]  /*2b20*/  LOP3.LUT P6, RZ, R118, 0xff0000, RZ, 0xc0, !PT ;  /* 0x00ff000076ff7812 */ /* 0x000fe200078cc0ff */
[----:B------:R-:W-:Y:S01]  /*2b30*/  FADD.FTZ R36, R111, -R36 ;  /* 0x800000246f247221 */ /* 0x000fe20000010000 */
[----:B------:R-:W-:-:S02]  /*2b40*/  LOP3.LUT P5, RZ, R124, 0xff000000, RZ, 0xc0, !PT ;  /* 0xff0000007cff7812 */ /* 0x000fc400078ac0ff */
[----:B------:R-:W-:Y:S01]  /*2b50*/  FSEL R103, R37, RZ, P6 ;  /* 0x000000ff25677208 */ /* 0x000fe20003000000 */
[----:B------:R-:W-:Y:S01]  /*2b60*/  FMUL.FTZ R37, R36, UR16 ;  /* 0x0000001024257c20 */ /* 0x000fe20008410000 */
[----:B------:R-:W-:Y:S01]  /*2b70*/  LOP3.LUT P6, RZ, R118, 0xff000000, RZ, 0xc0, !PT ;  /* 0xff00000076ff7812 */ /* 0x000fe200078cc0ff */
[----:B------:R-:W-:Y:S01]  /*2b80*/  FMUL.FTZ R36, R115, UR16 ;  /* 0x0000001073247c20 */ /* 0x000fe20008410000 */
[----:B------:R-:W-:Y:S01]  /*2b90*/  F2FP.F16.F32.PACK_AB R47, R48, R47 ;  /* 0x0000002f302f723e */ /* 0x000fe200000000ff */
[----:B------:R-:W-:Y:S01]  /*2ba0*/  FMUL.FTZ R48, R37, UR7 ;  /* 0x0000000725307c20 */ /* 0x000fe20008410000 */
[----:B------:R-:W-:Y:S01]  /*2bb0*/  F2FP.F16.F32.PACK_AB R51, R44, R51 ;  /* 0x000000332c33723e */ /* 0x000fe200000000ff */
[----:B------:R-:W-:Y:S01]  /*2bc0*/  FMUL.FTZ R44, R36, UR7 ;  /* 0x00000007242c7c20 */ /* 0x000fe20008410000 */
[----:B------:R-:W-:Y:S02]  /*2bd0*/  FSEL R104, R69, RZ, P5 ;  /* 0x000000ff45687208 */ /* 0x000fe40002800000 */
        /* <DEDUP_REMOVED lines=14> */
[----:B------:R-:W-:Y:S01]  /*2cc0*/  F2FP.F16.F32.PACK_AB R48, R71, R48 ;  /* 0x000000304730723e */ /* 0x000fe200000000ff */
[----:B------:R-:W-:Y:S06]  /*2cd0*/  BRA `(.L_x_1691) ;  /* 0x0000000800687947 */ /* 0x000fec0003800000 */
.L_x_1693:
        /* <DEDUP_REMOVED lines=13> */
[----:B------:R-:W-:Y:S01]  /*2db0*/  FFMA.FTZ R110, R110, UR16, R27 ;  /* 0x000000106e6e7c23 */ /* 0x000fe2000801001b */
[----:B------:R-:W-:Y:S01]  /*2dc0*/  FFMA.FTZ R106, R106, UR17, R120 ;  /* 0x000000116a6a7c23 */ /* 0x000fe20008010078 */
[----:B------:R-:W-:Y:S01]  /*2dd0*/  FFMA.FTZ R105, R105, UR16, R26 ;  /* 0x0000001069697c23 */ /* 0x000fe2000801001a */
[----:B------:R-:W-:Y:S01]  /*2de0*/  ISETP.GE.U32.AND.EX P5, PT, R125, 0x1000000, PT, P2 ;  /* 0x010000007d00780c */ /* 0x000fe20003fa6120 */
[----:B------:R-:W-:Y:S01]  /*2df0*/  FMUL.FTZ R110, R110, UR7 ;  /* 0x000000076e6e7c20 */ /* 0x000fe20008410000 */
[----:B------:R-:W-:Y:S01]  /*2e00*/  FFMA.FTZ R103, R103, UR16, R24 ;  /* 0x0000001067677c23 */ /* 0x000fe20008010018 */
[----:B------:R-:W-:Y:S01]  /*2e10*/  FADD.FTZ R47, R70, -R47 ;  /* 0x8000002f462f7221 */ /* 0x000fe20000010000 */
[----:B------:R-:W-:Y:S01]  /*2e20*/  FADD.FTZ R106, R107, -R106 ;  /* 0x8000006a6b6a7221 */ /* 0x000fe20000010000 */
[----:B------:R-:W-:Y:S01]  /*2e30*/  ISETP.GE.U32.AND P2, PT, R118, RZ, PT ;  /* 0x000000ff7600720c */ /* 0x000fe20003f46070 */
[----:B------:R-:W-:Y:S01]  /*2e40*/  FMUL.FTZ R105, R105, UR7 ;  /* 0x0000000769697c20 */ /* 0x000fe20008410000 */
[----:B------:R-:W-:Y:S01]  /*2e50*/  FSEL R51, R110, RZ, P5 ;  /* 0x000000ff6e337208 */ /* 0x000fe20002800000 */
[----:B------:R-:W-:Y:S01]  /*2e60*/  FMUL.FTZ R103, R103, UR7 ;  /* 0x0000000767677c20 */ /* 0x000fe20008410000 */
[----:B------:R-:W-:Y:S01]  /*2e70*/  FFMA.FTZ R69, R69, UR17, R120 ;  /* 0x0000001145457c23 */ /* 0x000fe20008010078 */
[----:B------:R-:W-:Y:S01]  /*2e80*/  LOP3.LUT P3, RZ, R125, 0xff0000, RZ, 0xc0, !PT ;  /* 0x00ff00007dff7812 */ /* 0x000fe2000786c0ff */
[----:B------:R-:W-:Y:S01]  /*2e90*/  FFMA.FTZ R106, R106, UR16, R25 ;  /* 0x000000106a6a7c23 */ /* 0x000fe20008010019 */
[----:B------:R-:W-:Y:S01]  /*2ea0*/  LOP3.LUT P6, RZ, R119, 0xff0000, RZ, 0xc0, !PT ;  /* 0x00ff000077ff7812 */ /* 0x000fe200078cc0ff */
[----:B------:R-:W-:Y:S01]  /*2eb0*/  FFMA.FTZ R47, R47, UR16, R22 ;  /* 0x000000102f2f7c23 */ /* 0x000fe20008010016 */
[----:B------:R-:W-:Y:S01]  /*2ec0*/  LOP3.LUT P5, RZ, R125, 0xff, RZ, 0xc0, !PT ;  /* 0x000000ff7dff7812 */ /* 0x000fe200078ac0ff */
[----:B------:R-:W-:Y:S01]  /*2ed0*/  FADD.FTZ R104, R104, -R69 ;  /* 0x8000004568687221 */ /* 0x000fe20000010000 */
[----:B------:R-:W-:Y:S01]  /*2ee0*/  ISETP.GE.U32.AND.EX P2, PT, R119, 0x1000000, PT, P2 ;  /* 0x010000007700780c */ /* 0x000fe20003f46120 */
[----:B------:R-:W-:Y:S01]  /*2ef0*/  FMUL.FTZ R106, R106, UR7 ;  /* 0x000000076a6a7c20 */ /* 0x000fe20008410000 */
[----:B------:R-:W-:Y:S01]  /*2f00*/  FSEL R44, R105, RZ, P3 ;  /* 0x000000ff692c7208 */ /* 0x000fe20001800000 */
[----:B------:R-:W-:Y:S01]  /*2f10*/  FMUL.FTZ R69, R47, UR7 ;  /* 0x000000072f457c20 */ /* 0x000fe20008410000 */
[----:B------:R-:W-:Y:S01]  /*2f20*/  FSEL R71, R105, RZ, P6 ;  /* 0x000000ff69477208 */ /* 0x000fe20003000000 */
[--C-:B------:R-:W-:Y:S01]  /*2f30*/  FFMA.FTZ R70, R113, UR17, R120.reuse ;  /* 0x0000001171467c23 */ /* 0x100fe20008010078 */
[----:B------:R-:W-:Y:S01]  /*2f40*/  FSEL R48, R110, RZ, P2 ;  /* 0x000000ff6e307208 */ /* 0x000fe20001000000 */
[----:B------:R-:W-:Y:S01]  /*2f50*/  FFMA.FTZ R115, R115, UR17, R120 ;  /* 0x0000001173737c23 */ /* 0x000fe20008010078 */
[----:B------:R-:W-:Y:S01]  /*2f60*/  FSEL R50, R103, RZ, P5 ;  /* 0x000000ff67327208 */ /* 0x000fe20002800000 */
[----:B------:R-:W-:Y:S01]  /*2f70*/  FADD.FTZ R70, R111, -R70 ;  /* 0x800000466f467221 */ /* 0x000fe20000010000 */
[C---:B------:R-:W-:Y:S01]  /*2f80*/  LOP3.LUT P3, RZ, R119.reuse, 0xff, RZ, 0xc0, !PT ;  /* 0x000000ff77ff7812 */ /* 0x040fe2000786c0ff */
[----:B------:R-:W-:Y:S01]  /*2f90*/  FFMA.FTZ R104, R104, UR16, R23 ;  /* 0x0000001068687c23 */ /* 0x000fe20008010017 */
[----:B------:R-:W-:Y:S01]  /*2fa0*/  LOP3.LUT P2, RZ, R119, 0xff00, RZ, 0xc0, !PT ;  /* 0x0000ff0077ff7812 */ /* 0x000fe2000784c0ff */
[----:B------:R-:W-:Y:S01]  /*2fb0*/  FADD.FTZ R115, R114, -R115 ;  /* 0x8000007372737221 */ /* 0x000fe20000010000 */
[----:B------:R-:W-:Y:S01]  /*2fc0*/  LOP3.LUT P5, RZ, R124, 0xff0000, RZ, 0xc0, !PT ;  /* 0x00ff00007cff7812 */ /* 0x000fe200078ac0ff */
[----:B------:R-:W-:Y:S01]  /*2fd0*/  FMUL.FTZ R104, R104, UR7 ;  /* 0x0000000768687c20 */ /* 0x000fe20008410000 */
[----:B------:R-:W-:Y:S01]  /*2fe0*/  F2FP.F16.F32.PACK_AB R47, R48, R71 ;  /* 0x00000047302f723e */ /* 0x000fe200000000ff */
[----:B------:R-:W-:Y:S01]  /*2ff0*/  FFMA.FTZ R70, R70, UR16, R21 ;  /* 0x0000001046467c23 */ /* 0x000fe20008010015 */
[----:B------:R-:W-:Y:S01]  /*3000*/  FSEL R49, R103, RZ, P3 ;  /* 0x000000ff67317208 */ /* 0x000fe20001800000 */
[----:B------:R-:W-:Y:S01]  /*3010*/  FFMA.FTZ R115, R115, UR16, R20 ;  /* 0x0000001073737c23 */ /* 0x000fe20008010014 */
        /* <DEDUP_REMOVED lines=11> */
[----:B------:R-:W-:Y:S02]  /*30d0*/  FSEL R70, R104, RZ, P5 ;  /* 0x000000ff68467208 */ /* 0x000fe40002800000 */
        /* <DEDUP_REMOVED lines=16> */
.L_x_1695:
[--C-:B------:R-:W-:Y:S01]  /*31e0*/  FFMA.FTZ R110, R110, UR17, R120.reuse ;  /* 0x000000116e6e7c23 */ /* 0x100fe20008010078 */
[--C-:B------:R-:W-:Y:S01]  /*31f0*/  FFMA.FTZ R105, R105, UR17, R120.reuse ;  /* 0x0000001169697c23 */ /* 0x100fe20008010078 */
[----:B------:R-:W-:Y:S01]  /*3200*/  FFMA.FTZ R106, R106, UR17, R120 ;  /* 0x000000116a6a7c23 */ /* 0x000fe20008010078 */
[----:B-----5:R-:W-:Y:S01]  /*3210*/  ISETP.GE.U32.AND P2, PT, R124, RZ, PT ;  /* 0x000000ff7c00720c */ /* 0x020fe20003f46070 */
[----:B------:R-:W-:Y:S01]  /*3220*/  FADD.FTZ R110, R109, -R110 ;  /* 0x8000006e6d6e7221 */ /* 0x000fe20000010000 */
[----:B------:R-:W-:Y:S01]  /*3230*/  FADD.FTZ R105, R112, -R105 ;  /* 0x8000006970697221 */ /* 0x000fe20000010000 */
[----:B------:R-:W-:Y:S01]  /*3240*/  ISETP.GE.U32.AND P3, PT, R118, RZ, PT ;  /* 0x000000ff7600720c */ /* 0x000fe20003f66070 */
[----:B------:R-:W-:Y:S01]  /*3250*/  FADD.FTZ R106, R107, -R106 ;  /* 0x8000006a6b6a7221 */ /* 0x000fe20000010000 */
[----:B------:R-:W-:Y:S01]  /*3260*/  FFMA.FTZ R43, R110, UR16, R27 ;  /* 0x000000106e2b7c23 */ /* 0x000fe2000801001b */
[----:B------:R-:W-:Y:S01]  /*3270*/  FFMA.FTZ R103, R103, UR17, R120 ;  /* 0x0000001167677c23 */ /* 0x000fe20008010078 */
[----:B------:R-:W-:Y:S01]  /*3280*/  FFMA.FTZ R42, R105, UR16, R26 ;  /* 0x00000010692a7c23 */ /* 0x000fe2000801001a */
[----:B------:R-:W-:Y:S01]  /*3290*/  ISETP.GE.U32.AND.EX P2, PT, R125, 0x1000000, PT, P2 ;  /* 0x010000007d00780c */ /* 0x000fe20003f46120 */
[----:B------:R-:W-:Y:S01]  /*32a0*/  FMUL.FTZ R38, R43, UR7 ;  /* 0x000000072b267c20 */ /* 0x000fe20008410000 */
[----:B------:R-:W-:Y:S01]  /*32b0*/  ISETP.GE.U32.AND.EX P3, PT, R119, 0x1000000, PT, P3 ;  /* 0x010000007700780c */ /* 0x000fe20003f66130 */
[----:B------:R-:W-:Y:S01]  /*32c0*/  FFMA.FTZ R41, R106, UR16, R25 ;  /* 0x000000106a297c23 */ /* 0x000fe20008010019 */
[----:B------:R-:W-:Y:S01]  /*32d0*/  FADD.FTZ R103, R108, -R103 ;  /* 0x800000676c677221 */ /* 0x000fe20000010000 */
[----:B------:R-:W-:Y:S01]  /*32e0*/  FFMA.FTZ R37, R71, UR17, R120 ;  /* 0x0000001147257c23 */ /* 0x000fe20008010078 */
        /* <DEDUP_REMOVED lines=8> */
[--C-:B------:R-:W-:Y:S01]  /*3370*/  FFMA.FTZ R69, R69, UR17, R120.reuse ;  /* 0x0000001145457c23 */ /* 0x100fe20008010078 */
[----:B------:R-:W-:Y:S01]  /*3380*/  LOP3.LUT P2, RZ, R125, 0xff00, RZ, 0xc0, !PT ;  /* 0x0000ff007dff7812 */ /* 0x000fe2000784c0ff */
[----:B------:R-:W-:Y:S01]  /*3390*/  FFMA.FTZ R115, R115, UR17, R120 ;  /* 0x0000001173737c23 */ /* 0x000fe20008010078 */
[----:B------:R-:W-:Y:S01]  /*33a0*/  LOP3.LUT P3, RZ, R119, 0xff00, RZ, 0xc0, !PT ;  /* 0x0000ff0077ff7812 */ /* 0x000fe2000786c0ff */
[----:B------:R-:W-:Y:S01]  /*33b0*/  FADD.FTZ R104, R104, -R69 ;  /* 0x8000004568687221 */ /* 0x000fe20000010000 */
[----:B------:R-:W-:Y:S01]  /*33c0*/  FSEL R51, R36, RZ, P6 ;  /* 0x000000ff24337208 */ /* 0x000fe20003000000 */
[----:B------:R-:W-:Y:S01]  /*33d0*/  FADD.FTZ R115, R114, -R115 ;  /* 0x8000007372737221 */ /* 0x000fe20000010000 */
[----:B------:R-:W-:Y:S01]  /*33e0*/  FSEL R47, R36, RZ, P5 ;  /* 0x000000ff242f7208 */ /* 0x000fe20002800000 */
[----:B------:R-:W-:Y:S01]  /*33f0*/  FMUL.FTZ R36, R40, UR7 ;  /* 0x0000000728247c20 */ /* 0x000fe20008410000 */
[----:B------:R-:W-:Y:S01]  /*3400*/  FSEL R45, R38, RZ, P2 ;  /* 0x000000ff262d7208 */ /* 0x000fe20001000000 */
[----:B------:R-:W-:Y:S01]  /*3410*/  FFMA.FTZ R39, R104, UR16, R23 ;  /* 0x0000001068277c23 */ /* 0x000fe20008010017 */
[----:B------:R-:W-:Y:S01]  /*3420*/  FSEL R71, R38, RZ, P3 ;  /* 0x000000ff26477208 */ /* 0x000fe20001800000 */
[----:B------:R-:W-:Y:S01]  /*3430*/  FFMA.FTZ R38, R37, UR16, R22 ;  /* 0x0000001025267c23 */ /* 0x000fe20008010016 */
[----:B------:R-:W-:Y:S01]  /*3440*/  LOP3.LUT P6, RZ, R125, 0xff, RZ, 0xc0, !PT ;  /* 0x000000ff7dff7812 */ /* 0x000fe200078cc0ff */
[----:B------:R-:W-:Y:S01]  /*3450*/  FMUL.FTZ R69, R39, UR7 ;  /* 0x0000000727457c20 */ /* 0x000fe20008410000 */
[----:B------:R-:W-:Y:S01]  /*3460*/  LOP3.LUT P5, RZ, R119, 0xff, RZ, 0xc0, !PT ;  /* 0x000000ff77ff7812 */ /* 0x000fe200078ac0ff */
[----:B------:R-:W-:Y:S01]  /*3470*/  FMUL.FTZ R37, R38, UR7 ;  /* 0x0000000726257c20 */ /* 0x000fe20008410000 */
[----:B------:R-:W-:-:S02]  /*3480*/  FSEL R50, R36, RZ, P6 ;  /* 0x000000ff24327208 */ /* 0x000fc40003000000 */
[----:B------:R-:W-:Y:S02]  /*3490*/  LOP3.LUT P6, RZ, R124, 0xff0000, RZ, 0xc0, !PT ;  /* 0x00ff00007cff7812 */ /* 0x000fe400078cc0ff */
[----:B------:R-:W-:Y:S01]  /*34a0*/  FSEL R46, R36, RZ, P5 ;  /* 0x000000ff242e7208 */ /* 0x000fe20002800000 */
[----:B------:R-:W-:Y:S01]  /*34b0*/  FFMA.FTZ R36, R113, UR17, R120 ;  /* 0x0000001171247c23 */ /* 0x000fe20008010078 */
[----:B------:R-:W-:Y:S02]  /*34c0*/  FSEL R49, R37, RZ, P6 ;  /* 0x000000ff25317208 */ /* 0x000fe40003000000 */
[----:B------:R-:W-:Y:S01]  /*34d0*/  LOP3.LUT P6, RZ, R118, 0xff0000, RZ, 0xc0, !PT ;  /* 0x00ff000076ff7812 */ /* 0x000fe200078cc0ff */
[----:B------:R-:W-:Y:S01]  /*34e0*/  FADD.FTZ R36, R111, -R36 ;  /* 0x800000246f247221 */ /* 0x000fe20000010000 */
[----:B------:R-:W-:Y:S02]  /*34f0*/  LOP3.LUT P5, RZ, R124, 0xff000000, RZ, 0xc0, !PT ;  /* 0xff0000007cff7812 */ /* 0x000fe400078ac0ff */
[----:B------:R-:W-:Y:S01]  /*3500*/  FSEL R103, R37, RZ, P6 ;  /* 0x000000ff25677208 */ /* 0x000fe20003000000 */
[----:B------:R-:W-:Y:S01]  /*3510*/  FFMA.FTZ R37, R36, UR16, R21 ;  /* 0x0000001024257c23 */ /* 0x000fe20008010015 */
[----:B------:R-:W-:Y:S01]  /*3520*/  LOP3.LUT P6, RZ, R118, 0xff000000, RZ, 0xc0, !PT ;  /* 0xff00000076ff7812 */ /* 0x000fe200078cc0ff */
[----:B------:R-:W-:Y:S01]  /*3530*/  FFMA.FTZ R36, R115, UR16, R20 ;  /* 0x0000001073247c23 */ /* 0x000fe20008010014 */
[----:B------:R-:W-:Y:S01]  /*3540*/  F2FP.F16.F32.PACK_AB R47, R48, R47 ;  /* 0x0000002f302f723e */ /* 0x000fe200000000ff */
[----:B------:R-:W-:Y:S01]  /*3550*/  FMUL.FTZ R48, R37, UR7 ;  /* 0x0000000725307c20 */ /* 0x000fe20008410000 */
[----:B------:R-:W-:Y:S01]  /*3560*/  F2FP.F16.F32.PACK_AB R51, R44, R51 ;  /* 0x000000332c33723e */ /* 0x000fe200000000ff */
[----:B------:R-:W-:Y:S01]  /*3570*/  FMUL.FTZ R44, R36, UR7 ;  /* 0x00000007242c7c20 */ /* 0x000fe20008410000 */
[----:B------:R-:W-:-:S02]  /*3580*/  FSEL R104, R69, RZ, P5 ;  /* 0x000000ff45687208 */ /* 0x000fc40002800000 */
[----:B------:R-:W-:Y:S02]  /*3590*/  LOP3.LUT P2, RZ, R124, 0xff00, RZ, 0xc0, !PT ;  /* 0x0000ff007cff7812 */ /* 0x000fe4000784c0ff */
[----:B------:R-:W-:Y:S02]  /*35a0*/  LOP3.LUT P5, RZ, R118, 0xff00, RZ, 0xc0, !PT ;  /* 0x0000ff0076ff7812 */ /* 0x000fe400078ac0ff */
        /* <DEDUP_REMOVED lines=12> */
[----:B------:R-:W-:-:S07]  /*3670*/  F2FP.F16.F32.PACK_AB R48, R71, R48 ;  /* 0x000000304730723e */ /* 0x000fce00000000ff */
.L_x_1691:
        /* <DEDUP_REMOVED lines=15> */
[--C-:B------:R-:W-:Y:S01]  /*3770*/  FFMA.FTZ R59, R59, UR17, R120.reuse ;  /* 0x000000113b3b7c23 */ /* 0x100fe20008010078 */
[--C-:B------:R-:W-:Y:S01]  /*3780*/  FFMA.FTZ R60, R60, UR17, R120.reuse ;  /* 0x000000113c3c7c23 */ /* 0x100fe20008010078 */
[----:B------:R-:W-:Y:S01]  /*3790*/  FFMA.FTZ R57, R57, UR17, R120 ;  /* 0x0000001139397c23 */ /* 0x000fe20008010078 */
[----:B------:R-:W-:Y:S01]  /*37a0*/  LOP3.LUT P5, RZ, R123, 0xff0000, RZ, 0xc0, !PT ;  /* 0x00ff00007bff7812 */ /* 0x000fe200078ac0ff */
[----:B------:R-:W-:Y:S01]  /*37b0*/  FADD.FTZ R59, R68, -R59 ;  /* 0x8000003b443b7221 */ /* 0x000fe20000010000 */
[----:B------:R-:W-:Y:S01]  /*37c0*/  FADD.FTZ R60, R67, -R60 ;  /* 0x8000003c433c7221 */ /* 0x000fe20000010000 */
[----:B------:R-:W-:Y:S01]  /*37d0*/  FADD.FTZ R57, R66, -R57 ;  /* 0x8000003942397221 */ /* 0x000fe20000010000 */
[----:B------:R-:W-:Y:S01]  /*37e0*/  FFMA.FTZ R58, R58, UR17, R120 ;  /* 0x000000113a3a7c23 */ /* 0x000fe20008010078 */
[----:B0-----:R-:W-:Y:S01]  /*37f0*/  FFMA.FTZ R42, R59, UR16, R34 ;  /* 0x000000103b2a7c23 */ /* 0x001fe20008010022 */
[----:B------:R-:W-:Y:S01]  /*3800*/  LOP3.LUT P6, RZ, R117, 0xff0000, RZ, 0xc0, !PT ;  /* 0x00ff000075ff7812 */ /* 0x000fe200078cc0ff */
[----:B------:R-:W-:Y:S01]  /*3810*/  FFMA.FTZ R43, R60, UR16, R35 ;  /* 0x000000103c2b7c23 */ /* 0x000fe20008010023 */
[----:B------:R-:W-:Y:S01]  /*3820*/  ISETP.GE.U32.AND P3, PT, R122, RZ, PT ;  /* 0x000000ff7a00720c */ /* 0x000fe20003f66070 */
[----:B------:R-:W-:Y:S01]  /*3830*/  FMUL.FTZ R36, R42, UR7 ;  /* 0x000000072a247c20 */ /* 0x000fe20008410000 */
[----:B------:R-:W-:Y:S01]  /*3840*/  FFMA.FTZ R40, R57, UR16, R32 ;  /* 0x0000001039287c23 */ /* 0x000fe20008010020 */
[----:B------:R-:W-:Y:S01]  /*3850*/  FADD.FTZ R58, R65, -R58 ;  /* 0x8000003a413a7221 */ /* 0x000fe20000010000 */
[--C-:B------:R-:W-:Y:S01]  /*3860*/  FFMA.FTZ R56, R56, UR17, R120.reuse ;  /* 0x0000001138387c23 */ /* 0x100fe20008010078 */
[----:B------:R-:W-:Y:S01]  /*3870*/  FFMA.FTZ R55, R55, UR17, R120 ;  /* 0x0000001137377c23 */ /* 0x000fe20008010078 */
[----:B------:R-:W-:Y:S01]  /*3880*/  FSEL R51, R36, RZ, P5 ;  /* 0x000000ff24337208 */ /* 0x000fe20002800000 */
[----:B------:R-:W-:Y:S01]  /*3890*/  FMUL.FTZ R37, R43, UR7 ;  /* 0x000000072b257c20 */ /* 0x000fe20008410000 */
[----:B------:R-:W-:Y:S01]  /*38a0*/  ISETP.GE.U32.AND P5, PT, R116, RZ, PT ;  /* 0x000000ff7400720c */ /* 0x000fe20003fa6070 */
[----:B------:R-:W-:Y:S01]  /*38b0*/  FFMA.FTZ R41, R58, UR16, R33 ;  /* 0x000000103a297c23 */ /* 0x000fe20008010021 */
[----:B------:R-:W-:Y:S01]  /*38c0*/  FSEL R47, R36, RZ, P6 ;  /* 0x000000ff242f7208 */ /* 0x000fe20003000000 */
[----:B------:R-:W-:Y:S01]  /*38d0*/  FMUL.FTZ R36, R40, UR7 ;  /* 0x0000000728247c20 */ /* 0x000fe20008410000 */
[----:B------:R-:W-:Y:S01]  /*38e0*/  ISETP.GE.U32.AND.EX P3, PT, R123, 0x1000000, PT, P3 ;  /* 0x010000007b00780c */ /* 0x000fe20003f66130 */
[----:B------:R-:W-:Y:S01]  /*38f0*/  FADD.FTZ R56, R63, -R56 ;  /* 0x800000383f387221 */ /* 0x000fe20000010000 */
[----:B------:R-:W-:Y:S01]  /*3900*/  ISETP.GE.U32.AND.EX P5, PT, R117, 0x1000000, PT, P5 ;  /* 0x010000007500780c */ /* 0x000fe20003fa6150 */
[----:B------:R-:W-:Y:S01]  /*3910*/  FADD.FTZ R55, R64, -R55 ;  /* 0x8000003740377221 */ /* 0x000fe20000010000 */
[----:B------:R-:W-:Y:S01]  /*3920*/  LOP3.LUT P6, RZ, R123, 0xff, RZ, 0xc0, !PT ;  /* 0x000000ff7bff7812 */ /* 0x000fe200078cc0ff */
[----:B------:R-:W-:Y:S01]  /*3930*/  FFMA.FTZ R54, R54, UR17, R120 ;  /* 0x0000001136367c23 */ /* 0x000fe20008010078 */
[C---:B------:R-:W-:Y:S01]  /*3940*/  FSEL R48, R37.reuse, RZ, P3 ;  /* 0x000000ff25307208 */ /* 0x040fe20001800000 */
[----:B------:R-:W-:Y:S01]  /*3950*/  FFMA.FTZ R39, R56, UR16, R31 ;  /* 0x0000001038277c23 */ /* 0x000fe2000801001f */
[----:B------:R-:W-:Y:S01]  /*3960*/  FSEL R58, R37, RZ, P5 ;  /* 0x000000ff253a7208 */ /* 0x000fe20002800000 */
[----:B------:R-:W-:Y:S01]  /*3970*/  FMUL.FTZ R37, R41, UR7 ;  /* 0x0000000729257c20 */ /* 0x000fe20008410000 */
[C---:B------:R-:W-:Y:S01]  /*3980*/  FSEL R50, R36.reuse, RZ, P6 ;  /* 0x000000ff24327208 */ /* 0x040fe20003000000 */
[----:B------:R-:W-:Y:S01]  /*3990*/  FFMA.FTZ R38, R55, UR16, R30 ;  /* 0x0000001037267c23 */ /* 0x000fe2000801001e */
[----:B------:R-:W-:Y:S01]  /*39a0*/  LOP3.LUT P3, RZ, R117, 0xff, RZ, 0xc0, !PT ;  /* 0x000000ff75ff7812 */ /* 0x000fe2000786c0ff */
[----:B------:R-:W-:Y:S01]  /*39b0*/  FADD.FTZ R54, R61, -R54 ;  /* 0x800000363d367221 */ /* 0x000fe20000010000 */
[----:B------:R-:W-:Y:S01]  /*39c0*/  LOP3.LUT P6, RZ, R117, 0xff00, RZ, 0xc0, !PT ;  /* 0x0000ff0075ff7812 */ /* 0x000fe200078cc0ff */
[----:B------:R-:W-:Y:S01]  /*39d0*/  FFMA.FTZ R53, R53, UR17, R120 ;  /* 0x0000001135357c23 */ /* 0x000fe20008010078 */
[----:B------:R-:W-:Y:S01]  /*39e0*/  LOP3.LUT P5, RZ, R123, 0xff00, RZ, 0xc0, !PT ;  /* 0x0000ff007bff7812 */ /* 0x000fe200078ac0ff */
[----:B------:R-:W-:Y:S01]  /*39f0*/  FMUL.FTZ R44, R39, UR7 ;  /* 0x00000007272c7c20 */ /* 0x000fe20008410000 */
[----:B------:R-:W-:Y:S01]  /*3a00*/  FSEL R46, R36, RZ, P3 ;  /* 0x000000ff242e7208 */ /* 0x000fe20001800000 */
[----:B------:R-:W-:Y:S01]  /*3a10*/  FMUL.FTZ R36, R38, UR7 ;  /* 0x0000000726247c20 */ /* 0x000fe20008410000 */
[C---:B------:R-:W-:Y:S01]  /*3a20*/  FSEL R61, R37.reuse, RZ, P6 ;  /* 0x000000ff253d7208 */ /* 0x040fe20003000000 */
[----:B------:R-:W-:Y:S01]  /*3a30*/  FADD.FTZ R53, R62, -R53 ;  /* 0x800000353e357221 */ /* 0x000fe20000010000 */
[----:B------:R-:W-:Y:S01]  /*3a40*/  FSEL R59, R37, RZ, P5 ;  /* 0x000000ff253b7208 */ /* 0x000fe20002800000 */
[----:B------:R-:W-:Y:S01]  /*3a50*/  FFMA.FTZ R37, R54, UR16, R29 ;  /* 0x0000001036257c23 */ /* 0x000fe2000801001d */
[----:B------:R-:W-:-:S02]  /*3a60*/  LOP3.LUT P6, RZ, R122, 0xff000000, RZ, 0xc0, !PT ;  /* 0xff0000007aff7812 */ /* 0x000fc400078cc0ff */
[----:B------:R-:W-:Y:S01]  /*3a70*/  LOP3.LUT P3, RZ, R122, 0xff0000, RZ, 0xc0, !PT ;  /* 0x00ff00007aff7812 */ /* 0x000fe2000786c0ff */
[----:B------:R-:W-:Y:S01]  /*3a80*/  FMUL.FTZ R45, R37, UR7 ;  /* 0x00000007252d7c20 */ /* 0x000fe20008410000 */
[----:B------:R-:W-:Y:S02]  /*3a90*/  LOP3.LUT P5, RZ, R116, 0xff0000, RZ, 0xc0, !PT ;  /* 0x00ff000074ff7812 */ /* 0x000fe400078ac0ff */
[----:B------:R-:W-:Y:S02]  /*3aa0*/  F2FP.F16.F32.PACK_AB R47, R58, R47 ;  /* 0x0000002f3a2f723e */ /* 0x000fe400000000ff */
[----:B------:R-:W-:Y:S02]  /*3ab0*/  FSEL R58, R44, RZ, P6 ;  /* 0x000000ff2c3a7208 */ /* 0x000fe40003000000 */
[C---:B------:R-:W-:Y:S02]  /*3ac0*/  FSEL R49, R36.reuse, RZ, P3 ;  /* 0x000000ff24317208 */ /* 0x040fe40001800000 */
[----:B------:R-:W-:Y:S01]  /*3ad0*/  FSEL R56, R36, RZ, P5 ;  /* 0x000000ff24387208 */ /* 0x000fe20002800000 */
[----:B------:R-:W-:Y:S01]  /*3ae0*/  FFMA.FTZ R36, R53, UR16, R28 ;  /* 0x0000001035247c23 */ /* 0x000fe2000801001c */
[----:B------:R-:W-:-:S02]  /*3af0*/  LOP3.LUT P6, RZ, R116, 0xff000000, RZ, 0xc0, !PT ;  /* 0xff00000074ff7812 */ /* 0x000fc400078cc0ff */
[----:B------:R-:W-:Y:S02]  /*3b00*/  LOP3.LUT P3, RZ, R122, 0xff00, RZ, 0xc0, !PT ;  /* 0x0000ff007aff7812 */ /* 0x000fe4000786c0ff */
[----:B------:R-:W-:Y:S01]  /*3b10*/  FSEL R57, R44, RZ, P6 ;  /* 0x000000ff2c397208 */ /* 0x000fe20003000000 */
[----:B------:R-:W-:Y:S01]  /*3b20*/  FMUL.FTZ R44, R36, UR7 ;  /* 0x00000007242c7c20 */ /* 0x000fe20008410000 */
[----:B------:R-:W-:Y:S02]  /*3b30*/  FSEL R55, R45, RZ, P3 ;  /* 0x000000ff2d377208 */ /* 0x000fe40001800000 */
[----:B------:R-:W-:Y:S02]  /*3b40*/  LOP3.LUT P5, RZ, R122, 0xff, RZ, 0xc0, !PT ;  /* 0x000000ff7aff7812 */ /* 0x000fe400078ac0ff */
[C---:B------:R-:W-:Y:S02]  /*3b50*/  LOP3.LUT P6, RZ, R116.reuse, 0xff00, RZ, 0xc0, !PT ;  /* 0x0000ff0074ff7812 */ /* 0x040fe400078cc0ff */
[----:B------:R-:W-:-:S02]  /*3b60*/  LOP3.LUT P3, RZ, R116, 0xff, RZ, 0xc0, !PT ;  /* 0x000000ff74ff7812 */ /* 0x000fc4000786c0ff */
[----:B------:R-:W-:Y:S02]  /*3b70*/  F2FP.F16.F32.PACK_AB R51, R48, R51 ;  /* 0x000000333033723e */ /* 0x000fe400000000ff */
        /* <DEDUP_REMOVED lines=8> */
[----:B------:R-:W-:Y:S01]  /*3c00*/  F2FP.F16.F32.PACK_AB R48, R55, R48 ;  /* 0x000000303730723e */ /* 0x000fe200000000ff */
[----:B------:R-:W-:Y:S06]  /*3c10*/  BRA `(.L_x_1699) ;  /* 0x0000001800f07947 */ /* 0x000fec0003800000 */
.L_x_1698:
[--C-:B------:R-:W-:Y:S01]  /*3c20*/  FFMA.FTZ R59, R59, UR17, R120.reuse ;  /* 0x000000113b3b7c23 */ /* 0x100fe20008010078 */
[--C-:B------:R-:W-:Y:S01]  /*3c30*/  FFMA.FTZ R60, R60, UR17, R120.reuse ;  /* 0x000000113c3c7c23 */ /* 0x100fe20008010078 */
[--C-:B------:R-:W-:Y:S01]  /*3c40*/  FFMA.FTZ R57, R57, UR17, R120.reuse ;  /* 0x0000001139397c23 */ /* 0x100fe20008010078 */
[----:B------:R-:W-:Y:S01]  /*3c50*/  FFMA.FTZ R58, R58, UR17, R120 ;  /* 0x000000113a3a7c23 */ /* 0x000fe20008010078 */
[----:B------:R-:W-:Y:S01]  /*3c60*/  FADD.FTZ R59, R68, -R59 ;  /* 0x8000003b443b7221 */ /* 0x000fe20000010000 */
[----:B------:R-:W-:Y:S01]  /*3c70*/  FADD.FTZ R60, R67, -R60 ;  /* 0x8000003c433c7221 */ /* 0x000fe20000010000 */
[----:B------:R-:W-:Y:S01]  /*3c80*/  FADD.FTZ R57, R66, -R57 ;  /* 0x8000003942397221 */ /* 0x000fe20000010000 */
[----:B------:R-:W-:Y:S01]  /*3c90*/  ISETP.GE.U32.AND P3, PT, R122, RZ, PT ;  /* 0x000000ff7a00720c */ /* 0x000fe20003f66070 */
[----:B------:R-:W-:Y:S01]  /*3ca0*/  FFMA.FTZ R59, R59, UR16, R34 ;  /* 0x000000103b3b7c23 */ /* 0x000fe20008010022 */
[----:B------:R-:W-:Y:S01]  /*3cb0*/  FFMA.FTZ R60, R60, UR16, R35 ;  /* 0x000000103c3c7c23 */ /* 0x000fe20008010023 */
[----:B------:R-:W-:Y:S01]  /*3cc0*/  LOP3.LUT P5, RZ, R123, 0xff0000, RZ, 0xc0, !PT ;  /* 0x00ff00007bff7812 */ /* 0x000fe200078ac0ff */
[----:B------:R-:W-:Y:S01]  /*3cd0*/  FFMA.FTZ R57, R57, UR16, R32 ;  /* 0x0000001039397c23 */ /* 0x000fe20008010020 */
[----:B------:R-:W-:Y:S01]  /*3ce0*/  FMUL.FTZ R59, R59, UR7 ;  /* 0x000000073b3b7c20 */ /* 0x000fe20008410000 */
[----:B------:R-:W-:Y:S01]  /*3cf0*/  FMUL.FTZ R60, R60, UR7 ;  /* 0x000000073c3c7c20 */ /* 0x000fe20008410000 */
[----:B------:R-:W-:Y:S01]  /*3d00*/  FADD.FTZ R58, R65, -R58 ;  /* 0x8000003a413a7221 */ /* 0x000fe20000010000 */
[----:B------:R-:W-:Y:S01]  /*3d10*/  ISETP.GE.U32.AND.EX P6, PT, R123, 0x1000000, PT, P3 ;  /* 0x010000007b00780c */ /* 0x000fe20003fc6130 */
[--C-:B------:R-:W-:Y:S01]  /*3d20*/  FFMA.FTZ R56, R56, UR17, R120.reuse ;  /* 0x0000001138387c23 */ /* 0x100fe20008010078 */
[----:B------:R-:W-:Y:S01]  /*3d30*/  FFMA.FTZ R55, R55, UR17, R120 ;  /* 0x0000001137377c23 */ /* 0x000fe20008010078 */
[----:B0-----:R-:W-:Y:S01]  /*3d40*/  FSEL R51, R59, RZ, P5 ;  /* 0x000000ff3b337208 */ /* 0x001fe20002800000 */
[----:B------:R-:W-:Y:S01]  /*3d50*/  FMUL.FTZ R57, R57, UR7 ;  /* 0x0000000739397c20 */ /* 0x000fe20008410000 */
[----:B------:R-:W-:Y:S01]  /*3d60*/  FSEL R48, R60, RZ, P6 ;  /* 0x000000ff3c307208 */ /* 0x000fe20003000000 */
[----:B------:R-:W-:Y:S01]  /*3d70*/  FFMA.FTZ R58, R58, UR16, R33 ;  /* 0x000000103a3a7c23 */ /* 0x000fe20008010021 */
[----:B------:R-:W-:Y:S01]  /*3d80*/  LOP3.LUT P5, RZ, R123, 0xff, RZ, 0xc0, !PT ;  /* 0x000000ff7bff7812 */ /* 0x000fe200078ac0ff */
[----:B------:R-:W-:Y:S01]  /*3d90*/  FADD.FTZ R56, R63, -R56 ;  /* 0x800000383f387221 */ /* 0x000fe20000010000 */
[----:B------:R-:W-:Y:S01]  /*3da0*/  ISETP.GE.U32.AND P3, PT, R116, RZ, PT ;  /* 0x000000ff7400720c */ /* 0x000fe20003f66070 */
[----:B------:R-:W-:Y:S01]  /*3db0*/  FADD.FTZ R55, R64, -R55 ;  /* 0x8000003740377221 */ /* 0x000fe20000010000 */
[----:B------:R-:W-:Y:S01]  /*3dc0*/  LOP3.LUT P6, RZ, R117, 0xff0000, RZ, 0xc0, !PT ;  /* 0x00ff000075ff7812 */ /* 0x000fe200078cc0ff */
[----:B------:R-:W-:Y:S01]  /*3dd0*/  FFMA.FTZ R44, R54, UR17, R120 ;  /* 0x00000011362c7c23 */ /* 0x000fe20008010078 */
[----:B------:R-:W-:Y:S01]  /*3de0*/  FMUL.FTZ R58, R58, UR7 ;  /* 0x000000073a3a7c20 */ /* 0x000fe20008410000 */
[----:B------:R-:W-:Y:S01]  /*3df0*/  FSEL R50, R57, RZ, P5 ;  /* 0x000000ff39327208 */ /* 0x000fe20002800000 */
[----:B------:R-:W-:Y:S01]  /*3e00*/  FFMA.FTZ R56, R56, UR16, R31 ;  /* 0x0000001038387c23 */ /* 0x000fe2000801001f */
[----:B------:R-:W-:Y:S01]  /*3e10*/  ISETP.GE.U32.AND.EX P3, PT, R117, 0x1000000, PT, P3 ;  /* 0x010000007500780c */ /* 0x000fe20003f66130 */
        /* <DEDUP_REMOVED lines=8> */
[----:B------:R-:W-:Y:S01]  /*3ea0*/  FMUL.FTZ R55, R55, UR7 ;  /* 0x0000000737377c20 */ /* 0x000fe20008410000 */
[----:B------:R-:W-:Y:S01]  /*3eb0*/  FSEL R59, R58, RZ, P5 ;  /* 0x000000ff3a3b7208 */ /* 0x000fe20002800000 */
[----:B------:R-:W-:Y:S01]  /*3ec0*/  FFMA.FTZ R44, R44, UR16, R29 ;  /* 0x000000102c2c7c23 */ /* 0x000fe2000801001d */
[----:B------:R-:W-:Y:S01]  /*3ed0*/  LOP3.LUT P3, RZ, R123, 0xff00, RZ, 0xc0, !PT ;  /* 0x0000ff007bff7812 */ /* 0x000fe2000786c0ff */
[----:B------:R-:W-:Y:S01]  /*3ee0*/  FADD.FTZ R53, R62, -R53 ;  /* 0x800000353e357221 */ /* 0x000fe20000010000 */
[----:B------:R-:W-:Y:S01]  /*3ef0*/  FSEL R46, R57, RZ, P6 ;  /* 0x000000ff392e7208 */ /* 0x000fe20003000000 */
[----:B------:R-:W-:Y:S01]  /*3f00*/  FMUL.FTZ R44, R44, UR7 ;  /* 0x000000072c2c7c20 */ /* 0x000fe20008410000 */
[C---:B------:R-:W-:Y:S01]  /*3f10*/  LOP3.LUT P5, RZ, R122.reuse, 0xff000000, RZ, 0xc0, !PT ;  /* 0xff0000007aff7812 */ /* 0x040fe200078ac0ff */
[----:B------:R-:W-:Y:S01]  /*3f20*/  FFMA.FTZ R53, R53, UR16, R28 ;  /* 0x0000001035357c23 */ /* 0x000fe2000801001c */
[----:B------:R-:W-:-:S02]  /*3f30*/  LOP3.LUT P6, RZ, R122, 0xff0000, RZ, 0xc0, !PT ;  /* 0x00ff00007aff7812 */ /* 0x000fc400078cc0ff */
[----:B------:R-:W-:Y:S01]  /*3f40*/  FSEL R57, R58, RZ, P3 ;  /* 0x000000ff3a397208 */ /* 0x000fe20001800000 */
[----:B------:R-:W-:Y:S01]  /*3f50*/  FMUL.FTZ R53, R53, UR7 ;  /* 0x0000000735357c20 */ /* 0x000fe20008410000 */
[----:B------:R-:W-:Y:S02]  /*3f60*/  FSEL R54, R56, RZ, P5 ;  /* 0x000000ff38367208 */ /* 0x000fe40002800000 */
[C---:B------:R-:W-:Y:S02]  /*3f70*/  LOP3.LUT P3, RZ, R116.reuse, 0xff0000, RZ, 0xc0, !PT ;  /* 0x00ff000074ff7812 */ /* 0x040fe4000786c0ff */
[----:B------:R-:W-:Y:S02]  /*3f80*/  FSEL R49, R55, RZ, P6 ;  /* 0x000000ff37317208 */ /* 0x000fe40003000000 */
[----:B------:R-:W-:Y:S02]  /*3f90*/  LOP3.LUT P5, RZ, R116, 0xff000000, RZ, 0xc0, !PT ;  /* 0xff00000074ff7812 */ /* 0x000fe400078ac0ff */
[----:B------:R-:W-:-:S02]  /*3fa0*/  LOP3.LUT P6, RZ, R122, 0xff00, RZ, 0xc0, !PT ;  /* 0x0000ff007aff7812 */ /* 0x000fc400078cc0ff */
[----:B------:R-:W-:Y:S02]  /*3fb0*/  FSEL R45, R55, RZ, P3 ;  /* 0x000000ff372d7208 */ /* 0x000fe40001800000 */
[----:B------:R-:W-:Y:S02]  /*3fc0*/  FSEL R56, R56, RZ, P5 ;  /* 0x000000ff38387208 */ /* 0x000fe40002800000 */
[----:B------:R-:W-:Y:S02]  /*3fd0*/  LOP3.LUT P5, RZ, R116, 0xff00, RZ, 0xc0, !PT ;  /* 0x0000ff0074ff7812 */ /* 0x000fe400078ac0ff */
[----:B------:R-:W-:Y:S02]  /*3fe0*/  FSEL R55, R44, RZ, P6 ;  /* 0x000000ff2c377208 */ /* 0x000fe40003000000 */
[----:B------:R-:W-:Y:S02]  /*3ff0*/  LOP3.LUT P3, RZ, R122, 0xff, RZ, 0xc0, !PT ;  /* 0x000000ff7aff7812 */ /* 0x000fe4000786c0ff */
        /* <DEDUP_REMOVED lines=13> */
.L_x_1697:
[----:B------:R-:W-:Y:S05]  /*40d0*/  @!P2 BRA `(.L_x_1700) ;  /* 0x00000004002ca947 */ /* 0x000fea0003800000 */
[--C-:B------:R-:W-:Y:S01]  /*40e0*/  FFMA.FTZ R59, R59, UR17, R120.reuse ;  /* 0x000000113b3b7c23 */ /* 0x100fe20008010078 */
[--C-:B------:R-:W-:Y:S01]  /*40f0*/  FFMA.FTZ R60, R60, UR17, R120.reuse ;  /* 0x000000113c3c7c23 */ /* 0x100fe20008010078 */
[----:B------:R-:W-:Y:S01]  /*4100*/  FFMA.FTZ R57, R57, UR17, R120 ;  /* 0x0000001139397c23 */ /* 0x000fe20008010078 */
[----:B------:R-:W-:Y:S01]  /*4110*/  LOP3.LUT P5, RZ, R123, 0xff0000, RZ, 0xc0, !PT ;  /* 0x00ff00007bff7812 */ /* 0x000fe200078ac0ff */
[----:B------:R-:W-:Y:S01]  /*4120*/  FADD.FTZ R59, R68, -R59 ;  /* 0x8000003b443b7221 */ /* 0x000fe20000010000 */
[----:B------:R-:W-:Y:S01]  /*4130*/  FADD.FTZ R60, R67, -R60 ;  /* 0x8000003c433c7221 */ /* 0x000fe20000010000 */
[----:B------:R-:W-:Y:S01]  /*4140*/  FFMA.FTZ R58, R58, UR17, R120 ;  /* 0x000000113a3a7c23 */ /* 0x000fe20008010078 */
[----:B------:R-:W-:Y:S01]  /*4150*/  FADD.FTZ R57, R66, -R57 ;  /* 0x8000003942397221 */ /* 0x000fe20000010000 */
[----:B0-----:R-:W-:Y:S01]  /*4160*/  FMUL.FTZ R42, R59, UR16 ;  /* 0x000000103b2a7c20 */ /* 0x001fe20008410000 */
[----:B------:R-:W-:Y:S01]  /*4170*/  FMUL.FTZ R43, R60, UR16 ;  /* 0x000000103c2b7c20 */ /* 0x000fe20008410000 */
[----:B------:R-:W-:Y:S01]  /*4180*/  ISETP.GE.U32.AND P3, PT, R122, RZ, PT ;  /* 0x000000ff7a00720c */ /* 0x000fe20003f66070 */
[----:B------:R-:W-:Y:S01]  /*4190*/  FADD.FTZ R58, R65, -R58 ;  /* 0x8000003a413a7221 */ /* 0x000fe20000010000 */
[----:B------:R-:W-:Y:S01]  /*41a0*/  FMUL.FTZ R36, R42, UR7 ;  /* 0x000000072a247c20 */ /* 0x000fe20008410000 */
[----:B------:R-:W-:Y:S01]  /*41b0*/  LOP3.LUT P6, RZ, R117, 0xff0000, RZ, 0xc0, !PT ;  /* 0x00ff000075ff7812 */ /* 0x000fe200078cc0ff */
[----:B------:R-:W-:Y:S01]  /*41c0*/  FMUL.FTZ R40, R57, UR16 ;  /* 0x0000001039287c20 */ /* 0x000fe20008410000 */
[--C-:B------:R-:W-:Y:S01]  /*41d0*/  FFMA.FTZ R55, R55, UR17, R120.reuse ;  /* 0x0000001137377c23 */ /* 0x100fe20008010078 */
[--C-:B------:R-:W-:Y:S01]  /*41e0*/  FFMA.FTZ R54, R54, UR17, R120.reuse ;  /* 0x0000001136367c23 */ /* 0x100fe20008010078 */
[----:B------:R-:W-:Y:S01]  /*41f0*/  FSEL R51, R36, RZ, P5 ;  /* 0x000000ff24337208 */ /* 0x000fe20002800000 */
[----:B------:R-:W-:Y:S01]  /*4200*/  FFMA.FTZ R56, R56, UR17, R120 ;  /* 0x0000001138387c23 */ /* 0x000fe20008010078 */
[----:B------:R-:W-:Y:S01]  /*4210*/  ISETP.GE.U32.AND P5, PT, R116, RZ, PT ;  /* 0x000000ff7400720c */ /* 0x000fe20003fa6070 */
[----:B------:R-:W-:Y:S01]  /*4220*/  FMUL.FTZ R37, R43, UR7 ;  /* 0x000000072b257c20 */ /* 0x000fe20008410000 */
[----:B------:R-:W-:Y:S01]  /*4230*/  ISETP.GE.U32.AND.EX P3, PT, R123, 0x1000000, PT, P3 ;  /* 0x010000007b00780c */ /* 0x000fe20003f66130 */
[----:B------:R-:W-:Y:S01]  /*4240*/  FMUL.FTZ R41, R58, UR16 ;  /* 0x000000103a297c20 */ /* 0x000fe20008410000 */
[----:B------:R-:W-:Y:S01]  /*4250*/  FSEL R47, R36, RZ, P6 ;  /* 0x000000ff242f7208 */ /* 0x000fe20003000000 */
[----:B------:R-:W-:Y:S01]  /*4260*/  FMUL.FTZ R36, R40, UR7 ;  /* 0x0000000728247c20 */ /* 0x000fe20008410000 */
[----:B------:R-:W-:Y:S01]  /*4270*/  ISETP.GE.U32.AND.EX P5, PT, R117, 0x1000000, PT, P5 ;  /* 0x010000007500780c */ /* 0x000fe20003fa6150 */
[----:B------:R-:W-:Y:S01]  /*4280*/  FADD.FTZ R55, R64, -R55 ;  /* 0x8000003740377221 */ /* 0x000fe20000010000 */
[----:B------:R-:W-:Y:S01]  /*4290*/  LOP3.LUT P6, RZ, R123, 0xff, RZ, 0xc0, !PT ;  /* 0x000000ff7bff7812 */ /* 0x000fe200078cc0ff */
[----:B------:R-:W-:Y:S01]  /*42a0*/  FADD.FTZ R61, R61, -R54 ;  /* 0x800000363d3d7221 */ /* 0x000fe20000010000 */
[----:B------:R-:W-:Y:S01]  /*42b0*/  FADD.FTZ R56, R63, -R56 ;  /* 0x800000383f387221 */ /* 0x000fe20000010000 */
[----:B------:R-:W-:Y:S01]  /*42c0*/  FSEL R48, R37, RZ, P3 ;  /* 0x000000ff25307208 */ /* 0x000fe20001800000 */
[----:B------:R-:W-:Y:S01]  /*42d0*/  FMUL.FTZ R38, R55, UR16 ;  /* 0x0000001037267c20 */ /* 0x000fe20008410000 */
[----:B------:R-:W-:Y:S01]  /*42e0*/  FSEL R54, R37, RZ, P5 ;  /* 0x000000ff25367208 */ /* 0x000fe20002800000 */
[----:B------:R-:W-:Y:S01]  /*42f0*/  FMUL.FTZ R37, R41, UR7 ;  /* 0x0000000729257c20 */ /* 0x000fe20008410000 */
[----:B------:R-:W-:Y:S01]  /*4300*/  LOP3.LUT P3, RZ, R117, 0xff, RZ, 0xc0, !PT ;  /* 0x000000ff75ff7812 */ /* 0x000fe2000786c0ff */
[----:B------:R-:W-:Y:S01]  /*4310*/  FMUL.FTZ R39, R56, UR16 ;  /* 0x0000001038277c20 */ /* 0x000fe20008410000 */
[----:B------:R-:W-:Y:S01]  /*4320*/  LOP3.LUT P5, RZ, R123, 0xff00, RZ, 0xc0, !PT ;  /* 0x0000ff007bff7812 */ /* 0x000fe200078ac0ff */
[----:B------:R-:W-:Y:S01]  /*4330*/  FFMA.FTZ R45, R53, UR17, R120 ;  /* 0x00000011352d7c23 */ /* 0x000fe20008010078 */
[----:B------:R-:W-:Y:S01]  /*4340*/  FSEL R50, R36, RZ, P6 ;  /* 0x000000ff24327208 */ /* 0x000fe20003000000 */
[----:B------:R-:W-:Y:S01]  /*4350*/  FMUL.FTZ R44, R39, UR7 ;  /* 0x00000007272c7c20 */ /* 0x000fe20008410000 */
[----:B------:R-:W-:Y:S01]  /*4360*/  LOP3.LUT P6, RZ, R117, 0xff00, RZ, 0xc0, !PT ;  /* 0x0000ff0075ff7812 */ /* 0x000fe200078cc0ff */
[----:B------:R-:W-:Y:S01]  /*4370*/  FADD.FTZ R45, R62, -R45 ;  /* 0x8000002d3e2d7221 */ /* 0x000fe20000010000 */
[----:B------:R-:W-:Y:S01]  /*4380*/  FSEL R46, R36, RZ, P3 ;  /* 0x000000ff242e7208 */ /* 0x000fe20001800000 */
[----:B------:R-:W-:Y:S01]  /*4390*/  FMUL.FTZ R36, R38, UR7 ;  /* 0x0000000726247c20 */ /* 0x000fe20008410000 */
[----:B------:R-:W-:-:S02]  /*43a0*/  FSEL R53, R37, RZ, P5 ;  /* 0x000000ff25357208 */ /* 0x000fc40002800000 */
[----:B------:R-:W-:Y:S02]  /*43b0*/  LOP3.LUT P3, RZ, R122, 0xff0000, RZ, 0xc0, !PT ;  /* 0x00ff00007aff7812 */ /* 0x000fe4000786c0ff */
[----:B------:R-:W-:Y:S02]  /*43c0*/  LOP3.LUT P5, RZ, R116, 0xff0000, RZ, 0xc0, !PT ;  /* 0x00ff000074ff7812 */ /* 0x000fe400078ac0ff */
[----:B------:R-:W-:Y:S01]  /*43d0*/  FSEL R59, R37, RZ, P6 ;  /* 0x000000ff253b7208 */ /* 0x000fe20003000000 */
[----:B------:R-:W-:Y:S01]  /*43e0*/  FMUL.FTZ R37, R61, UR16 ;  /* 0x000000103d257c20 */ /* 0x000fe20008410000 */
[----:B------:R-:W-:Y:S02]  /*43f0*/  LOP3.LUT P6, RZ, R122, 0xff000000, RZ, 0xc0, !PT ;  /* 0xff0000007aff7812 */ /* 0x000fe400078cc0ff */
[C---:B------:R-:W-:Y:S02]  /*4400*/  FSEL R49, R36.reuse, RZ, P3 ;  /* 0x000000ff24317208 */ /* 0x040fe40001800000 */
        /* <DEDUP_REMOVED lines=24> */
.L_x_1700:
[--C-:B------:R-:W-:Y:S01]  /*4590*/  FFMA.FTZ R59, R59, UR17, R120.reuse ;  /* 0x000000113b3b7c23 */ /* 0x100fe20008010078 */
[--C-:B------:R-:W-:Y:S01]  /*45a0*/  FFMA.FTZ R60, R60, UR17, R120.reuse ;  /* 0x000000113c3c7c23 */ /* 0x100fe20008010078 */
[----:B------:R-:W-:Y:S01]  /*45b0*/  FFMA.FTZ R57, R57, UR17, R120 ;  /* 0x0000001139397c23 */ /* 0x000fe20008010078 */
[----:B------:R-:W-:Y:S01]  /*45c0*/  ISETP.GE.U32.AND P3, PT, R122, RZ, PT ;  /* 0x000000ff7a00720c */ /* 0x000fe20003f66070 */
[----:B------:R-:W-:Y:S01]  /*45d0*/  FADD.FTZ R59, R68, -R59 ;  /* 0x8000003b443b7221 */ /* 0x000fe20000010000 */
[----:B------:R-:W-:Y:S01]  /*45e0*/  FADD.FTZ R60, R67, -R60 ;  /* 0x8000003c433c7221 */ /* 0x000fe20000010000 */
[----:B------:R-:W-:Y:S01]  /*45f0*/  FADD.FTZ R57, R66, -R57 ;  /* 0x8000003942397221 */ /* 0x000fe20000010000 */
[----:B------:R-:W-:Y:S01]  /*4600*/  FFMA.FTZ R58, R58, UR17, R120 ;  /* 0x000000113a3a7c23 */ /* 0x000fe20008010078 */
        /* <DEDUP_REMOVED lines=10> */
[----:B0-----:R-:W-:Y:S01]  /*46b0*/  FSEL R44, R60, RZ, P6 ;  /* 0x000000ff3c2c7208 */ /* 0x001fe20003000000 */
[----:B------:R-:W-:Y:S01]  /*46c0*/  FMUL.FTZ R57, R57, UR7 ;  /* 0x0000000739397c20 */ /* 0x000fe20008410000 */
[----:B------:R-:W-:Y:S01]  /*46d0*/  FSEL R51, R59, RZ, P5 ;  /* 0x000000ff3b337208 */ /* 0x000fe20002800000 */
[----:B------:R-:W-:Y:S01]  /*46e0*/  FMUL.FTZ R58, R58, UR16 ;  /* 0x000000103a3a7c20 */ /* 0x000fe20008410000 */
[----:B------:R-:W-:Y:S01]  /*46f0*/  ISETP.GE.U32.AND P3, PT, R116, RZ, PT ;  /* 0x000000ff7400720c */ /* 0x000fe20003f66070 */
[----:B------:R-:W-:Y:S01]  /*4700*/  FADD.FTZ R55, R64, -R55 ;  /* 0x8000003740377221 */ /* 0x000fe20000010000 */
[----:B------:R-:W-:Y:S01]  /*4710*/  LOP3.LUT P6, RZ, R117, 0xff0000, RZ, 0xc0, !PT ;  /* 0x00ff000075ff7812 */ /* 0x000fe200078cc0ff */
[----:B------:R-:W-:Y:S01]  /*4720*/  FADD.FTZ R56, R63, -R56 ;  /* 0x800000383f387221 */ /* 0x000fe20000010000 */
[----:B------:R-:W-:Y:S01]  /*4730*/  LOP3.LUT P5, RZ, R123, 0xff, RZ, 0xc0, !PT ;  /* 0x000000ff7bff7812 */ /* 0x000fe200078ac0ff */
[----:B------:R-:W-:Y:S01]  /*4740*/  FFMA.FTZ R54, R54, UR17, R120 ;  /* 0x0000001136367c23 */ /* 0x000fe20008010078 */
        /* <DEDUP_REMOVED lines=12> */
[----:B------:R-:W-:Y:S01]  /*4810*/  LOP3.LUT P3, RZ, R123, 0xff00, RZ, 0xc0, !PT ;  /* 0x0000ff007bff7812 */ /* 0x000fe2000786c0ff */
[----:B------:R-:W-:Y:S01]  /*4820*/  FMUL.FTZ R56, R56, UR7 ;  /* 0x0000000738387c20 */ /* 0x000fe20008410000 */
[----:B------:R-:W-:Y:S01]  /*4830*/  FSEL R46, R57, RZ, P6 ;  /* 0x000000ff392e7208 */ /* 0x000fe20003000000 */
[----:B------:R-:W-:Y:S01]  /*4840*/  FMUL.FTZ R61, R61, UR16 ;  /* 0x000000103d3d7c20 */ /* 0x000fe20008410000 */
[----:B------:R-:W-:Y:S01]  /*4850*/  FSEL R59, R58, RZ, P5 ;  /* 0x000000ff3a3b7208 */ /* 0x000fe20002800000 */
[----:B------:R-:W-:Y:S01]  /*4860*/  FADD.FTZ R53, R62, -R53 ;  /* 0x800000353e357221 */ /* 0x000fe20000010000 */
[C---:B------:R-:W-:Y:S01]  /*4870*/  LOP3.LUT P6, RZ, R122.reuse, 0xff0000, RZ, 0xc0, !PT ;  /* 0x00ff00007aff7812 */ /* 0x040fe200078cc0ff */
[----:B------:R-:W-:Y:S01]  /*4880*/  FMUL.FTZ R61, R61, UR7 ;  /* 0x000000073d3d7c20 */ /* 0x000fe20008410000 */
[----:B------:R-:W-:Y:S01]  /*4890*/  LOP3.LUT P5, RZ, R122, 0xff000000, RZ, 0xc0, !PT ;  /* 0xff0000007aff7812 */ /* 0x000fe200078ac0ff */
[----:B------:R-:W-:Y:S01]  /*48a0*/  FMUL.FTZ R53, R53, UR16 ;  /* 0x0000001035357c20 */ /* 0x000fe20008410000 */
[----:B------:R-:W-:-:S02]  /*48b0*/  FSEL R57, R58, RZ, P3 ;  /* 0x000000ff3a397208 */ /* 0x000fc40001800000 */
[----:B------:R-:W-:Y:S01]  /*48c0*/  LOP3.LUT P3, RZ, R116, 0xff0000, RZ, 0xc0, !PT ;  /* 0x00ff000074ff7812 */ /* 0x000fe2000786c0ff */
[----:B------:R-:W-:Y:S01]  /*48d0*/  FMUL.FTZ R53, R53, UR7 ;  /* 0x0000000735357c20 */ /* 0x000fe20008410000 */
[C---:B------:R-:W-:Y:S02]  /*48e0*/  FSEL R49, R55.reuse, RZ, P6 ;  /* 0x000000ff37317208 */ /* 0x040fe40003000000 */
[----:B------:R-:W-:Y:S02]  /*48f0*/  FSEL R54, R56, RZ, P5 ;  /* 0x000000ff38367208 */ /* 0x000fe40002800000 */
        /* <DEDUP_REMOVED lines=20> */
.L_x_1696:
[----:B------:R-:W-:Y:S05]  /*4a40*/  @!P0 BRA `(.L_x_1701) ;  /* 0x0000000400b48947 */ /* 0x000fea0003800000 */
        /* <DEDUP_REMOVED lines=9> */
[----:B0-----:R-:W-:Y:S01]  /*4ae0*/  FFMA.FTZ R42, R59, UR16, R34 ;  /* 0x000000103b2a7c23 */ /* 0x001fe20008010022 */
[----:B------:R-:W-:Y:S01]  /*4af0*/  FFMA.FTZ R43, R60, UR16, R35 ;  /* 0x000000103c2b7c23 */ /* 0x000fe20008010023 */
[----:B------:R-:W-:Y:S01]  /*4b00*/  LOP3.LUT P5, RZ, R123, 0xff0000, RZ, 0xc0, !PT ;  /* 0x00ff00007bff7812 */ /* 0x000fe200078ac0ff */
[----:B------:R-:W-:Y:S01]  /*4b10*/  FADD.FTZ R55, R64, -R55 ;  /* 0x8000003740377221 */ /* 0x000fe20000010000 */
[----:B------:R-:W-:Y:S01]  /*4b20*/  FMUL.FTZ R38, R42, UR7 ;  /* 0x000000072a267c20 */ /* 0x000fe20008410000 */
[----:B------:R-:W-:Y:S01]  /*4b30*/  ISETP.GE.U32.AND P3, PT, R122, RZ, PT ;  /* 0x000000ff7a00720c */ /* 0x000fe20003f66070 */
[----:B------:R-:W-:Y:S01]  /*4b40*/  FFMA.FTZ R36, R53, UR16, R28 ;  /* 0x0000001035247c23 */ /* 0x000fe2000801001c */
[--C-:B------:R-:W-:Y:S01]  /*4b50*/  FFMA.FTZ R58, R58, UR17, R120.reuse ;  /* 0x000000113a3a7c23 */ /* 0x100fe20008010078 */
[----:B------:R-:W-:Y:S01]  /*4b60*/  FADD.FTZ R57, R66, -R57 ;  /* 0x8000003942397221 */ /* 0x000fe20000010000 */
[--C-:B------:R-:W-:Y:S01]  /*4b70*/  FFMA.FTZ R54, R54, UR17, R120.reuse ;  /* 0x0000001136367c23 */ /* 0x100fe20008010078 */
[----:B------:R-:W-:Y:S01]  /*4b80*/  FFMA.FTZ R56, R56, UR17, R120 ;  /* 0x0000001138387c23 */ /* 0x000fe20008010078 */
[----:B------:R-:W-:Y:S01]  /*4b90*/  FMUL.FTZ R39, R43, UR7 ;  /* 0x000000072b277c20 */ /* 0x000fe20008410000 */
[----:B------:R-:W-:Y:S01]  /*4ba0*/  FSEL R59, R38, RZ, P5 ;  /* 0x000000ff263b7208 */ /* 0x000fe20002800000 */
[----:B------:R-:W-:Y:S01]  /*4bb0*/  FMUL.FTZ R37, R36, UR7 ;  /* 0x0000000724257c20 */ /* 0x000fe20008410000 */
[----:B------:R-:W-:Y:S01]  /*4bc0*/  ISETP.GE.U32.AND.EX P3, PT, R123, 0x1000000, PT, P3 ;  /* 0x010000007b00780c */ /* 0x000fe20003f66130 */
[----:B------:R-:W-:Y:S01]  /*4bd0*/  FFMA.FTZ R38, R55, UR16, R30 ;  /* 0x0000001037267c23 */ /* 0x000fe2000801001e */
[----:B------:R-:W-:Y:S01]  /*4be0*/  FADD.FTZ R58, R65, -R58 ;  /* 0x8000003a413a7221 */ /* 0x000fe20000010000 */
[----:B------:R-:W-:Y:S01]  /*4bf0*/  LOP3.LUT P6, RZ, R122, 0xff, RZ, 0xc0, !PT ;  /* 0x000000ff7aff7812 */ /* 0x000fe200078cc0ff */
[----:B------:R-:W-:Y:S01]  /*4c00*/  FFMA.FTZ R40, R57, UR16, R32 ;  /* 0x0000001039287c23 */ /* 0x000fe20008010020 */
[----:B------:R-:W-:Y:S01]  /*4c10*/  FADD.FTZ R54, R61, -R54 ;  /* 0x800000363d367221 */ /* 0x000fe20000010000 */
        /* <DEDUP_REMOVED lines=26> */
.L_x_1702:
        /* <DEDUP_REMOVED lines=10> */
[----:B------:R-:W-:Y:S01]  /*4e60*/  FADD.FTZ R55, R64, -R55 ;  /* 0x8000003740377221 */ /* 0x000fe20000010000 */
[----:B------:R-:W-:Y:S01]  /*4e70*/  FADD.FTZ R58, R65, -R58 ;  /* 0x8000003a413a7221 */ /* 0x000fe20000010000 */
[----:B------:R-:W-:Y:S01]  /*4e80*/  ISETP.GE.U32.AND P3, PT, R122, RZ, PT ;  /* 0x000000ff7a00720c */ /* 0x000fe20003f66070 */
[--C-:B------:R-:W-:Y:S01]  /*4e90*/  FFMA.FTZ R54, R54, UR17, R120.reuse ;  /* 0x0000001136367c23 */ /* 0x100fe20008010078 */
[--C-:B------:R-:W-:Y:S01]  /*4ea0*/  FFMA.FTZ R56, R56, UR17, R120.reuse ;  /* 0x0000001138387c23 */ /* 0x100fe20008010078 */
[----:B------:R-:W-:Y:S01]  /*4eb0*/  FFMA.FTZ R53, R53, UR17, R120 ;  /* 0x0000001135357c23 */ /* 0x000fe20008010078 */
[----:B------:R-:W-:Y:S01]  /*4ec0*/  FFMA.FTZ R57, R57, UR16, R32 ;  /* 0x0000001039397c23 */ /* 0x000fe20008010020 */
[----:B------:R-:W-:Y:S01]  /*4ed0*/  FMUL.FTZ R60, R60, UR7 ;  /* 0x000000073c3c7c20 */ /* 0x000fe20008410000 */
[----:B------:R-:W-:Y:S01]  /*4ee0*/  FMUL.FTZ R59, R59, UR7 ;  /* 0x000000073b3b7c20 */ /* 0x000fe20008410000 */
[C---:B------:R-:W-:Y:S01]  /*4ef0*/  LOP3.LUT P5, RZ, R123.reuse, 0xff0000, RZ, 0xc0, !PT ;  /* 0x00ff00007bff7812 */ /* 0x040fe200078ac0ff */
[----:B------:R-:W-:Y:S01]  /*4f00*/  FFMA.FTZ R58, R58, UR16, R33 ;  /* 0x000000103a3a7c23 */ /* 0x000fe20008010021 */
[----:B------:R-:W-:Y:S01]  /*4f10*/  ISETP.GE.U32.AND.EX P3, PT, R123, 0x1000000, PT, P3 ;  /* 0x010000007b00780c */ /* 0x000fe20003f66130 */
[----:B------:R-:W-:Y:S01]  /*4f20*/  FFMA.FTZ R55, R55, UR16, R30 ;  /* 0x0000001037377c23 */ /* 0x000fe2000801001e */
[----:B------:R-:W-:Y:S01]  /*4f30*/  FADD.FTZ R54, R61, -R54 ;  /* 0x800000363d367221 */ /* 0x000fe20000010000 */
[----:B------:R-:W-:Y:S01]  /*4f40*/  FADD.FTZ R56, R63, -R56 ;  /* 0x800000383f387221 */ /* 0x000fe20000010000 */
[----:B------:R-:W-:Y:S01]  /*4f50*/  FADD.FTZ R53, R62, -R53 ;  /* 0x800000353e357221 */ /* 0x000fe20000010000 */
[----:B------:R-:W-:Y:S01]  /*4f60*/  FMUL.FTZ R57, R57, UR7 ;  /* 0x0000000739397c20 */ /* 0x000fe20008410000 */
[----:B------:R-:W-:Y:S01]  /*4f70*/  LOP3.LUT P6, RZ, R123, 0xff, RZ, 0xc0, !PT ;  /* 0x000000ff7bff7812 */ /* 0x000fe200078cc0ff */
[----:B------:R-:W-:Y:S01]  /*4f80*/  FMUL.FTZ R58, R58, UR7 ;  /* 0x000000073a3a7c20 */ /* 0x000fe20008410000 */
[----:B------:R-:W-:Y:S01]  /*4f90*/  FSEL R60, R60, RZ, P3 ;  /* 0x000000ff3c3c7208 */ /* 0x000fe20001800000 */
[----:B------:R-:W-:Y:S01]  /*4fa0*/  FMUL.FTZ R55, R55, UR7 ;  /* 0x0000000737377c20 */ /* 0x000fe20008410000 */
[----:B0-----:R-:W-:Y:S01]  /*4fb0*/  FSEL R51, R59, RZ, P5 ;  /* 0x000000ff3b337208 */ /* 0x001fe20002800000 */
        /* <DEDUP_REMOVED lines=22> */
.L_x_1701:
        /* <DEDUP_REMOVED lines=9> */
[----:B0-----:R-:W-:Y:S01]  /*51b0*/  FMUL.FTZ R42, R59, UR16 ;  /* 0x000000103b2a7c20 */ /* 0x001fe20008410000 */
[----:B------:R-:W-:Y:S01]  /*51c0*/  FMUL.FTZ R43, R60, UR16 ;  /* 0x000000103c2b7c20 */ /* 0x000fe20008410000 */
[----:B------:R-:W-:Y:S01]  /*51d0*/  LOP3.LUT P5, RZ, R123, 0xff0000, RZ, 0xc0, !PT ;  /* 0x00ff00007bff7812 */ /* 0x000fe200078ac0ff */
[----:B------:R-:W-:Y:S01]  /*51e0*/  FADD.FTZ R55, R64, -R55 ;  /* 0x8000003740377221 */ /* 0x000fe20000010000 */
[----:B------:R-:W-:Y:S01]  /*51f0*/  FMUL.FTZ R38, R42, UR7 ;  /* 0x000000072a267c20 */ /* 0x000fe20008410000 */
[----:B------:R-:W-:Y:S01]  /*5200*/  ISETP.GE.U32.AND P3, PT, R122, RZ, PT ;  /* 0x000000ff7a00720c */ /* 0x000fe20003f66070 */
[----:B------:R-:W-:Y:S01]  /*5210*/  FMUL.FTZ R36, R53, UR16 ;  /* 0x0000001035247c20 */ /* 0x000fe20008410000 */
        /* <DEDUP_REMOVED lines=8> */
[----:B------:R-:W-:Y:S01]  /*52a0*/  FMUL.FTZ R38, R55, UR16 ;  /* 0x0000001037267c20 */ /* 0x000fe20008410000 */
[----:B------:R-:W-:Y:S01]  /*52b0*/  FADD.FTZ R58, R65, -R58 ;  /* 0x8000003a413a7221 */ /* 0x000fe20000010000 */
[----:B------:R-:W-:Y:S01]  /*52c0*/  LOP3.LUT P6, RZ, R122, 0xff, RZ, 0xc0, !PT ;  /* 0x000000ff7aff7812 */ /* 0x000fe200078cc0ff */
[----:B------:R-:W-:Y:S01]  /*52d0*/  FMUL.FTZ R40, R57, UR16 ;  /* 0x0000001039287c20 */ /* 0x000fe20008410000 */
        /* <DEDUP_REMOVED lines=27> */
.L_x_1703:
        /* <DEDUP_REMOVED lines=10> */
[----:B------:R-:W-:Y:S01]  /*5530*/  FADD.FTZ R55, R64, -R55 ;  /* 0x8000003740377221 */ /* 0x000fe20000010000 */
[----:B------:R-:W-:Y:S01]  /*5540*/  FADD.FTZ R58, R65, -R58 ;  /* 0x8000003a413a7221 */ /* 0x000fe20000010000 */
[----:B------:R-:W-:Y:S01]  /*5550*/  ISETP.GE.U32.AND P3, PT, R122, RZ, PT ;  /* 0x000000ff7a00720c */ /* 0x000fe20003f66070 */
[--C-:B------:R-:W-:Y:S01]  /*5560*/  FFMA.FTZ R54, R54, UR17, R120.reuse ;  /* 0x0000001136367c23 */ /* 0x100fe20008010078 */
[--C-:B------:R-:W-:Y:S01]  /*5570*/  FFMA.FTZ R56, R56, UR17, R120.reuse ;  /* 0x0000001138387c23 */ /* 0x100fe20008010078 */
[----:B------:R-:W-:Y:S01]  /*5580*/  FFMA.FTZ R53, R53, UR17, R120 ;  /* 0x0000001135357c23 */ /* 0x000fe20008010078 */
[----:B------:R-:W-:Y:S01]  /*5590*/  FMUL.FTZ R57, R57, UR16 ;  /* 0x0000001039397c20 */ /* 0x000fe20008410000 */
[----:B------:R-:W-:Y:S01]  /*55a0*/  FMUL.FTZ R60, R60, UR7 ;  /* 0x000000073c3c7c20 */ /* 0x000fe20008410000 */
[----:B------:R-:W-:Y:S01]  /*55b0*/  FMUL.FTZ R59, R59, UR7 ;  /* 0x000000073b3b7c20 */ /* 0x000fe20008410000 */
[C---:B------:R-:W-:Y:S01]  /*55c0*/  LOP3.LUT P5, RZ, R123.reuse, 0xff0000, RZ, 0xc0, !PT ;  /* 0x00ff00007bff7812 */ /* 0x040fe200078ac0ff */
[----:B------:R-:W-:Y:S01]  /*55d0*/  FMUL.FTZ R58, R58, UR16 ;  /* 0x000000103a3a7c20 */ /* 0x000fe20008410000 */
[----:B------:R-:W-:Y:S01]  /*55e0*/  ISETP.GE.U32.AND.EX P3, PT, R123, 0x1000000, PT, P3 ;  /* 0x010000007b00780c */ /* 0x000fe20003f66130 */
[----:B------:R-:W-:Y:S01]  /*55f0*/  FMUL.FTZ R55, R55, UR16 ;  /* 0x0000001037377c20 */ /* 0x000fe20008410000 */
        /* <DEDUP_REMOVED lines=29> */
[----:B------:R-:W-:-:S07]  /*57d0*/  F2FP.F16.F32.PACK_AB R48, R55, R48 ;  /* 0x000000303730723e */ /* 0x000fce00000000ff */
.L_x_1699:
        /* <DEDUP_REMOVED lines=40> */
.L_x_1685:
        /* <DEDUP_REMOVED lines=17> */
.L_x_1705:
        /* <DEDUP_REMOVED lines=9> */
.L_x_2863:


//--------------------- .text._ZN10layer_norm31ln_parallel_residual_bwd_kernelINS_13Kernel_traitsIf6__halffS2_fjLj4096ELj1ELj1ELj8ELj16ENS_18Kernel_traits_baseILj4096EfS2_fS2_fjLj256EEEEELb0ELb0ELb0EEEvNS_9BwdParamsE --------------------------
	.section	.text._ZN10layer_norm31ln_parallel_residual_bwd_kernelINS_13Kernel_traitsIf6__halffS2_fjLj4096ELj1ELj1ELj8ELj16ENS_18Kernel_traits_baseILj4096EfS2_fS2_fjLj256EEEEELb0ELb0ELb0EEEvNS_9BwdParamsE,"ax",@progbits
	.align	128
        .global         _ZN10layer_norm31ln_parallel_residual_bwd_kernelINS_13Kernel_traitsIf6__halffS2_fjLj4096ELj1ELj1ELj8ELj16ENS_18Kernel_traits_baseILj4096EfS2_fS2_fjLj256EEEEELb0ELb0ELb0EEEvNS_9BwdParamsE
        .type           _ZN10layer_norm31ln_parallel_residual_bwd_kernelINS_13Kernel_traitsIf6__halffS2_fjLj4096ELj1ELj1ELj8ELj16ENS_18Kernel_traits_baseILj4096EfS2_fS2_fjLj256EEEEELb0ELb0ELb0EEEvNS_9BwdParamsE,@function
        .size           _ZN10layer_norm31ln_parallel_residual_bwd_kernelINS_13Kernel_traitsIf6__halffS2_fjLj4096ELj1ELj1ELj8ELj16ENS_18Kernel_traits_baseILj4096EfS2_fS2_fjLj256EEEEELb0ELb0ELb0EEEvNS_9BwdParamsE,(.L_x_2864 - _ZN10layer_norm31ln_parallel_residual_bwd_kernelINS_13Kernel_traitsIf6__halffS2_fjLj4096ELj1ELj1ELj8ELj16ENS_18Kernel_traits_baseILj4096EfS2_fS2_fjLj256EEEEELb0ELb0ELb0EEEvNS_9BwdParamsE)
        .other          _ZN10layer_norm31ln_parallel_residual_bwd_kernelINS_13Kernel_traitsIf6__halffS2_fjLj4096ELj1ELj1ELj8ELj16ENS_18Kernel_traits_baseILj4096EfS2_fS2_fjLj256EEEEELb0ELb0ELb0EEEvNS_9BwdParamsE,@"STO_CUDA_ENTRY STV_DEFAULT"
_ZN10layer_norm31ln_parallel_residual_bwd_kernelINS_13Kernel_traitsIf6__halffS2_fjLj4096ELj1ELj1ELj8ELj16ENS_18Kernel_traits_baseILj4096EfS2_fS2_fjLj256EEEEELb0ELb0ELb0EEEvNS_9BwdParamsE:
.text._ZN10layer_norm31ln_parallel_residual_bwd_kernelINS_13Kernel_traitsIf6__halffS2_fjLj4096ELj1ELj1ELj8ELj16ENS_18Kernel_traits_baseILj4096EfS2_fS2_fjLj256EEEEELb0ELb0ELb0EEEvNS_9BwdParamsE:
        /* <DEDUP_REMOVED lines=106> */
.L_x_1733:
        /* <DEDUP_REMOVED lines=24> */
[----:B------:R0:W3:Y:S04]  /*0820*/  LDG.E.128 R140, desc[UR12][R150.64+0x10] ;  /* 0x0000100c968c7981 */ /* 0x0000e8000c1e1d00 */
[----:B------:R-:W3:Y:S01]  /*0830*/  LDG.E.128 R136, desc[UR12][R136.64] ;  /* 0x0000000c88887981 */ /* 0x000ee2000c1e1d00 */
[----:B----4-:R-:W-:-:S06]  /*0840*/  IMAD.WIDE.U32 R132, R144, 0x10, R132 ;  /* 0x0000001090847825 */ /* 0x010fcc00078e0084 */
[----:B------:R-:W4:Y:S01]  /*0850*/  LDG.E.128 R132, desc[UR12][R132.64] ;  /* 0x0000000c84847981 */ /* 0x000f22000c1e1d00 */
[----:B--2---:R-:W-:-:S04]  /*0860*/  ISETP.NE.U32.AND P0, PT, RZ, UR14, PT ;  /* 0x0000000eff007c0c */ /* 0x004fc8000bf05070 */
[----:B------:R-:W-:-:S13]  /*0870*/  ISETP.NE.AND.EX P0, PT, RZ, UR15, PT, P0 ;  /* 0x0000000fff007c0c */ /* 0x000fda000bf05300 */
[----:B------:R-:W1:Y:S02]  /*0880*/  @P0 LDC.64 R148, c[0x0][0x438] ;  /* 0x00010e00ff940b82 */ /* 0x000e640000000a00 */
[----:B-1----:R-:W-:-:S05]  /*0890*/  @P0 IMAD.WIDE.U32 R148, R144, 0x20, R148 ;  /* 0x0000002090940825 */ /* 0x002fca00078e0094 */
[----:B------:R-:W5:Y:S04]  /*08a0*/  @P0 LDG.E.128 R16, desc[UR12][R148.64] ;  /* 0x0000000c94100981 */ /* 0x000f68000c1e1d00 */
[----:B------:R1:W5:Y:S01]  /*08b0*/  @P0 LDG.E.128 R12, desc[UR12][R148.64+0x10] ;  /* 0x0000100c940c0981 */ /* 0x000362000c1e1d00 */
[C---:B---3--:R-:W-:Y:S01]  /*08c0*/  FADD.FTZ R155, -R177.reuse, R131 ;  /* 0x00000083b19b7221 */ /* 0x048fe20000010100 */
[C---:B------:R-:W-:Y:S01]  /*08d0*/  FADD.FTZ R3, -R177.reuse, R128 ;  /* 0x00000080b1037221 */ /* 0x040fe20000010100 */
[C---:B------:R-:W-:Y:S01]  /*08e0*/  FADD.FTZ R147, -R177.reuse, R129 ;  /* 0x00000081b1937221 */ /* 0x040fe20000010100 */
[----:B------:R-:W-:Y:S01]  /*08f0*/  FADD.FTZ R153, -R177, R130 ;  /* 0x00000082b1997221 */ /* 0x000fe20000010100 */
[--C-:B------:R-:W-:Y:S02]  /*0900*/  HADD2.F32 R131, -RZ, R136.reuse.H0_H0 ;  /* 0x20000088ff837230 */ /* 0x100fe40000004100 */
[----:B------:R-:W-:-:S02]  /*0910*/  HADD2.F32 R136, -RZ, R136.H1_H1 ;  /* 0x30000088ff887230 */ /* 0x000fc40000004100 */
[----:B-----5:R-:W-:Y:S01]  /*0920*/  FMUL.FTZ R3, R146, R3 ;  /* 0x0000000392037220 */ /* 0x020fe20000410000 */
[----:B----4-:R-:W-:Y:S02]  /*0930*/  HADD2.F32 R129, -RZ, R132.H0_H0 ;  /* 0x20000084ff817230 */ /* 0x010fe40000004100 */
[--C-:B0-----:R-:W-:Y:S02]  /*0940*/  HADD2.F32 R151, -RZ, R133.reuse.H0_H0 ;  /* 0x20000085ff977230 */ /* 0x101fe40000004100 */
[----:B------:R-:W-:Y:S02]  /*0950*/  HADD2.F32 R130, -RZ, R133.H1_H1 ;  /* 0x30000085ff827230 */ /* 0x000fe40000004100 */
[----:B------:R-:W-:Y:S01]  /*0960*/  FMUL.FTZ R133, R104, R131 ;  /* 0x0000008368857220 */ /* 0x000fe20000410000 */
[--C-:B------:R-:W-:Y:S02]  /*0970*/  HADD2.F32 R179, -RZ, R135.reuse.H0_H0 ;  /* 0x20000087ffb37230 */ /* 0x100fe40000004100 */
[----:B------:R-:W-:-:S02]  /*0980*/  HADD2.F32 R180, -RZ, R135.H1_H1 ;  /* 0x30000087ffb47230 */ /* 0x000fc40000004100 */
[----:B------:R-:W-:Y:S01]  /*0990*/  FMUL.FTZ R128, R105, R136 ;  /* 0x0000008869807220 */ /* 0x000fe20000410000 */
[----:B------:R-:W-:Y:S02]  /*09a0*/  HADD2.F32 R132, -RZ, R132.H1_H1 ;  /* 0x30000084ff847230 */ /* 0x000fe40000004100 */
[--C-:B------:R-:W-:Y:S02]  /*09b0*/  HADD2.F32 R157, -RZ, R134.reuse.H0_H0 ;  /* 0x20000086ff9d7230 */ /* 0x100fe40000004100 */
[----:B------:R-:W-:Y:S02]  /*09c0*/  HADD2.F32 R160, -RZ, R134.H1_H1 ;  /* 0x30000086ffa07230 */ /* 0x000fe40000004100 */
[--C-:B------:R-:W-:Y:S02]  /*09d0*/  HADD2.F32 R135, -RZ, R137.reuse.H0_H0 ;  /* 0x20000089ff877230 */ /* 0x100fe40000004100 */
[----:B------:R-:W-:Y:S02]  /*09e0*/  HADD2.F32 R134, -RZ, R137.H1_H1 ;  /* 0x30000089ff867230 */ /* 0x000fe40000004100 */
[----:B-1----:R-:W-:Y:S01]  /*09f0*/  FMUL.FTZ R148, R146, R147 ;  /* 0x0000009392947220 */ /* 0x002fe20000410000 */
[----:B------:R-:W-:Y:S01]  /*0a00*/  FADD.FTZ R64, R64, R129 ;  /* 0x0000008140407221 */ /* 0x000fe20000010000 */
[-C--:B------:R-:W-:Y:S01]  /*0a10*/  FFMA.FTZ R150, R112, R129.reuse, R133 ;  /* 0x0000008170967223 */ /* 0x080fe20000010085 */
[----:B------:R-:W-:Y:S01]  /*0a20*/  FFMA.FTZ R80, R3, R129, R80 ;  /* 0x0000008103507223 */ /* 0x000fe20000010050 */
[----:B------:R-:W-:-:S02]  /*0a30*/  HADD2.F32 R159, -RZ, R138.H0_H0 ;  /* 0x2000008aff9f7230 */ /* 0x000fc40000004100 */
[----:B------:R-:W-:Y:S01]  /*0a40*/  FFMA.FTZ R147, R113, R132, R128 ;  /* 0x0000008471937223 */ /* 0x000fe20000010080 */
        /* <DEDUP_REMOVED lines=9> */
[----:B------:R-:W-:Y:S01]  /*0ae0*/  FMUL.FTZ R129, R100, R159 ;  /* 0x0000009f64817220 */ /* 0x000fe20000410000 */
[----:B------:R-:W-:-:S02]  /*0af0*/  FMUL.FTZ R152, R146, R155 ;  /* 0x0000009b92987220 */ /* 0x000fc40000410000 */
[----:B------:R-:W-:Y:S01]  /*0b00*/  FFMA.FTZ R155, R109, R160, R128 ;  /* 0x000000a06d9b7223 */ /* 0x000fe20000010080 */
[----:B------:R-:W-:Y:S01]  /*0b10*/  FFMA.FTZ R158, R108, R157, R129 ;  /* 0x0000009d6c9e7223 */ /* 0x000fe20000010081 */
[----:B------:R-:W-:Y:S01]  /*0b20*/  FADD.FTZ R128, RZ, R150 ;  /* 0x00000096ff807221 */ /* 0x000fe20000010000 */
[C---:B------:R-:W-:Y:S01]  /*0b30*/  FFMA.FTZ R129, R3.reuse, R150, RZ ;  /* 0x0000009603817223 */ /* 0x040fe200000100ff */
[----:B------:R-:W-:Y:S01]  /*0b40*/  FADD.FTZ R32, R32, R131 ;  /* 0x0000008320207221 */ /* 0x000fe20000010000 */
[----:B------:R-:W-:Y:S01]  /*0b50*/  FFMA.FTZ R48, R3, R131, R48 ;  /* 0x0000008303307223 */ /* 0x000fe20000010030 */
[----:B------:R-:W-:Y:S01]  /*0b60*/  FADD.FTZ R131, R128, R147 ;  /* 0x0000009380837221 */ /* 0x000fe20000010000 */
[----:B------:R-:W-:Y:S01]  /*0b70*/  FFMA.FTZ R128, R148, R147, R129 ;  /* 0x0000009394807223 */ /* 0x000fe20000010081 */
[----:B------:R-:W-:Y:S01]  /*0b80*/  FADD.FTZ R67, R67, R130 ;  /* 0x0000008243437221 */ /* 0x000fe20000010000 */
[----:B------:R-:W-:Y:S01]  /*0b90*/  FFMA.FTZ R83, R152, R130, R83 ;  /* 0x0000008298537223 */ /* 0x000fe20000010053 */
[----:B------:R-:W-:Y:S01]  /*0ba0*/  FADD.FTZ R137, -R177, R140 ;  /* 0x0000008cb1897221 */ /* 0x000fe20000010100 */
[----:B------:R-:W-:Y:S01]  /*0bb0*/  FADD.FTZ R130, R131, R154 ;  /* 0x0000009a83827221 */ /* 0x000fe20000010000 */
[----:B------:R-:W-:Y:S01]  /*0bc0*/  FFMA.FTZ R129, R149, R154, R128 ;  /* 0x0000009a95817223 */ /* 0x000fe20000010080 */
[----:B------:R-:W-:-:S02]  /*0bd0*/  HADD2.F32 R181, -RZ, R139.H0_H0 ;  /* 0x2000008bffb57230 */ /* 0x000fc40000004100 */
[C---:B------:R-:W-:Y:S01]  /*0be0*/  FADD.FTZ R141, -R177.reuse, R141 ;  /* 0x0000008db18d7221 */ /* 0x040fe20000010100 */
[----:B------:R-:W-:Y:S01]  /*0bf0*/  FMUL.FTZ R153, R146, R137 ;  /* 0x0000008992997220 */ /* 0x000fe20000410000 */
[----:B------:R-:W-:Y:S01]  /*0c00*/  FADD.FTZ R131, R130, R151 ;  /* 0x0000009782837221 */ /* 0x000fe20000010000 */
[----:B------:R-:W-:Y:S01]  /*0c10*/  FFMA.FTZ R128, R152, R151, R129 ;  /* 0x0000009798807223 */ /* 0x000fe20000010081 */
[----:B------:R-:W-:Y:S02]  /*0c20*/  HADD2.F32 R182, -RZ, R139.H1_H1 ;  /* 0x3000008bffb67230 */ /* 0x000fe40000004100 */
[C---:B------:R-:W-:Y:S01]  /*0c30*/  FADD.FTZ R143, -R177.reuse, R143 ;  /* 0x0000008fb18f7221 */ /* 0x040fe20000010100 */
[----:B------:R-:W-:Y:S01]  /*0c40*/  FMUL.FTZ R156, R146, R141 ;  /* 0x0000008d929c7220 */ /* 0x000fe20000410000 */
[----:B------:R-:W-:Y:S01]  /*0c50*/  FADD.FTZ R139, -R177, R142 ;  /* 0x0000008eb18b7221 */ /* 0x000fe20000010100 */
        /* <DEDUP_REMOVED lines=9> */
[----:B------:R-:W-:Y:S01]  /*0cf0*/  FMUL.FTZ R132, R103, R182 ;  /* 0x000000b667847220 */ /* 0x000fe20000410000 */
[C---:B------:R-:W-:Y:S01]  /*0d00*/  FMUL.FTZ R162, R146.reuse, R143 ;  /* 0x0000008f92a27220 */ /* 0x040fe20000410000 */
[----:B------:R-:W-:Y:S01]  /*0d10*/  FMUL.FTZ R157, R146, R139 ;  /* 0x0000008b929d7220 */ /* 0x000fe20000410000 */
[----:B------:R-:W-:Y:S01]  /*0d20*/  FFMA.FTZ R160, R110, R179, R133 ;  /* 0x000000b36ea07223 */ /* 0x000fe20000010085 */
[----:B------:R-:W-:Y:S01]  /*0d30*/  FADD.FTZ R131, R130, R155 ;  /* 0x0000009b82837221 */ /* 0x000fe20000010000 */
[----:B------:R-:W-:Y:S01]  /*0d40*/  FFMA.FTZ R129, R156, R155, R129 ;  /* 0x0000009b9c817223 */ /* 0x000fe20000010081 */
[----:B------:R-:W-:Y:S01]  /*0d50*/  FADD.FTZ R28, R28, R159 ;  /* 0x0000009f1c1c7221 */ /* 0x000fe20000010000 */
[----:B------:R-:W-:Y:S01]  /*0d60*/  FFMA.FTZ R44, R153, R159, R44 ;  /* 0x0000009f992c7223 */ /* 0x000fe2000001002c */
[----:B------:R-:W-:Y:S01]  /*0d70*/  FADD.FTZ R63, R63, R180 ;  /* 0x000000b43f3f7221 */ /* 0x000fe20000010000 */
[-C--:B------:R-:W-:Y:S01]  /*0d80*/  FFMA.FTZ R159, R111, R180.reuse, R132 ;  /* 0x000000b46f9f7223 */ /* 0x080fe20000010084 */
[----:B------:R-:W-:Y:S01]  /*0d90*/  FFMA.FTZ R79, R162, R180, R79 ;  /* 0x000000b4a24f7223 */ /* 0x000fe2000001004f */
[----:B------:R-:W-:Y:S01]  /*0da0*/  FADD.FTZ R128, R131, R160 ;  /* 0x000000a083807221 */ /* 0x000fe20000010000 */
[C---:B------:R-:W-:Y:S01]  /*0db0*/  FFMA.FTZ R180, R157.reuse, R160, R129 ;  /* 0x000000a09db47223 */ /* 0x040fe20000010081 */
        /* <DEDUP_REMOVED lines=17> */
.L_x_1708:
[----:B--23--:R-:W-:Y:S05]  /*0ed0*/  BSYNC.RECONVERGENT B0 ;  /* 0x0000000000007941 */ /* 0x00cfea0003800200 */
.L_x_1707:
        /* <DEDUP_REMOVED lines=11> */
[----:B------:R-:W2:Y:S01]  /*0f90*/  LDG.E.128 R140, desc[UR12][R166.64+0x10] ;  /* 0x0000100ca68c7981 */ /* 0x000ea2000c1e1d00 */
[----:B------:R-:W-:-:S04]  /*0fa0*/  ISETP.NE.U32.AND P0, PT, RZ, UR14, PT ;  /* 0x0000000eff007c0c */ /* 0x000fc8000bf05070 */
[----:B------:R-:W-:-:S13]  /*0fb0*/  ISETP.NE.AND.EX P0, PT, RZ, UR15, PT, P0 ;  /* 0x0000000fff007c0c */ /* 0x000fda000bf05300 */
[----:B------:R-:W0:Y:S02]  /*0fc0*/  @P0 LDC.64 R164, c[0x0][0x438] ;  /* 0x00010e00ffa40b82 */ /* 0x000e240000000a00 */
[----:B0-----:R-:W-:-:S05]  /*0fd0*/  @P0 IMAD.WIDE.U32 R164, R181, 0x20, R164 ;  /* 0x00000020b5a40825 */ /* 0x001fca00078e00a4 */
[----:B------:R-:W5:Y:S04]  /*0fe0*/  @P0 LDG.E.128 R8, desc[UR12][R164.64] ;  /* 0x0000000ca4080981 */ /* 0x000f68000c1e1d00 */
[----:B------:R0:W5:Y:S01]  /*0ff0*/  @P0 LDG.E.128 R4, desc[UR12][R164.64+0x10] ;  /* 0x0000100ca4040981 */ /* 0x000162000c1e1d00 */
[--C-:B---3--:R-:W-:Y:S02]  /*1000*/  HADD2.F32 R169, -RZ, R129.reuse.H0_H0 ;  /* 0x20000081ffa97230 */ /* 0x108fe40000004100 */
[----:B------:R-:W-:Y:S02]  /*1010*/  HADD2.F32 R172, -RZ, R129.H1_H1 ;  /* 0x30000081ffac7230 */ /* 0x000fe40000004100 */
[----:B------:R-:W-:Y:S02]  /*1020*/  HADD2.F32 R163, -RZ, R128.H0_H0 ;  /* 0x20000080ffa37230 */ /* 0x000fe40000004100 */
[----:B------:R-:W-:Y:S01]  /*1030*/  FADD.FTZ R58, R58, R169 ;  /* 0x000000a93a3a7221 */ /* 0x000fe20000010000 */
[----:B------:R-:W-:-:S02]  /*1040*/  HADD2.F32 R181, -RZ, R131.H0_H0 ;  /* 0x20000083ffb57230 */ /* 0x000fc40000004100 */
[----:B------:R-:W-:Y:S01]  /*1050*/  FADD.FTZ R59, R59, R172 ;  /* 0x000000ac3b3b7221 */ /* 0x000fe20000010000 */
[--C-:B----4-:R-:W-:Y:S02]  /*1060*/  HADD2.F32 R129, -RZ, R132.reuse.H0_H0 ;  /* 0x20000084ff817230 */ /* 0x110fe40000004100 */
[----:B------:R-:W-:Y:S01]  /*1070*/  FADD.FTZ R56, R56, R163 ;  /* 0x000000a338387221 */ /* 0x000fe20000010000 */
[----:B------:R-:W-:Y:S02]  /*1080*/  HADD2.F32 R132, -RZ, R132.H1_H1 ;  /* 0x30000084ff847230 */ /* 0x000fe40000004100 */
[----:B------:R-:W-:Y:S01]  /*1090*/  FADD.FTZ R54, R54, R181 ;  /* 0x000000b536367221 */ /* 0x000fe20000010000 */
[----:B------:R-:W-:Y:S02]  /*10a0*/  HADD2.F32 R182, -RZ, R131.H1_H1 ;  /* 0x30000083ffb67230 */ /* 0x000fe40000004100 */
[----:B------:R-:W-:Y:S01]  /*10b0*/  FMUL.FTZ R131, R88, R129 ;  /* 0x0000008158837220 */ /* 0x000fe20000410000 */
[----:B------:R-:W-:-:S02]  /*10c0*/  HADD2.F32 R128, -RZ, R128.H1_H1 ;  /* 0x30000080ff807230 */ /* 0x000fc40000004100 */
[C---:B--2---:R-:W-:Y:S01]  /*10d0*/  FADD.FTZ R161, -R177.reuse, R136 ;  /* 0x00000088b1a17221 */ /* 0x044fe20000010100 */
[----:B------:R-:W-:Y:S01]  /*10e0*/  FADD.FTZ R137, -R177, R137 ;  /* 0x00000089b1897221 */ /* 0x000fe20000010100 */
[--C-:B------:R-:W-:Y:S02]  /*10f0*/  HADD2.F32 R173, -RZ, R130.reuse.H0_H0 ;  /* 0x20000082ffad7230 */ /* 0x100fe40000004100 */
[----:B0-----:R-:W-:Y:S01]  /*1100*/  FFMA.FTZ R164, R96, R163, R131 ;  /* 0x000000a360a47223 */ /* 0x001fe20000010083 */
[----:B------:R-:W-:Y:S02]  /*1110*/  HADD2.F32 R176, -RZ, R130.H1_H1 ;  /* 0x30000082ffb07230 */ /* 0x000fe40000004100 */
[C---:B-----5:R-:W-:Y:S01]  /*1120*/  FMUL.FTZ R161, R146.reuse, R161 ;  /* 0x000000a192a17220 */ /* 0x060fe20000410000 */
[--C-:B------:R-:W-:Y:S02]  /*1130*/  HADD2.F32 R174, -RZ, R133.reuse.H1_H1 ;  /* 0x30000085ffae7230 */ /* 0x100fe40000004100 */
[----:B------:R-:W-:Y:S01]  /*1140*/  FMUL.FTZ R130, R89, R132 ;  /* 0x0000008459827220 */ /* 0x000fe20000410000 */
[----:B------:R-:W-:Y:S01]  /*1150*/  FMUL.FTZ R166, R146, R137 ;  /* 0x0000008992a67220 */ /* 0x000fe20000410000 */
[----:B------:R-:W-:-:S02]  /*1160*/  HADD2.F32 R171, -RZ, R133.H0_H0 ;  /* 0x20000085ffab7230 */ /* 0x000fc40000004100 */
[----:B------:R-:W-:Y:S01]  /*1170*/  FFMA.FTZ R72, R161, R163, R72 ;  /* 0x000000a3a1487223 */ /* 0x000fe20000010048 */
[--C-:B------:R-:W-:Y:S02]  /*1180*/  HADD2.F32 R175, -RZ, R134.reuse.H0_H0 ;  /* 0x20000086ffaf7230 */ /* 0x100fe40000004100 */
[----:B------:R-:W-:Y:S01]  /*1190*/  FADD.FTZ R57, R57, R128 ;  /* 0x0000008039397221 */ /* 0x000fe20000010000 */
[-C--:B------:R-:W-:Y:S01]  /*11a0*/  FFMA.FTZ R163, R97, R128.reuse, R130 ;  /* 0x0000008061a37223 */ /* 0x080fe20000010082 */
[----:B------:R-:W-:Y:S01]  /*11b0*/  FFMA.FTZ R73, R166, R128, R73 ;  /* 0x00000080a6497223 */ /* 0x000fe20000010049 */
[----:B------:R-:W-:Y:S02]  /*11c0*/  HADD2.F32 R134, -RZ, R134.H1_H1 ;  /* 0x30000086ff867230 */ /* 0x000fe40000004100 */
[----:B------:R-:W-:Y:S01]  /*11d0*/  FADD.FTZ R165, -R177, R138 ;  /* 0x0000008ab1a57221 */ /* 0x000fe20000010100 */
[----:B------:R-:W-:Y:S01]  /*11e0*/  FADD.FTZ R24, R24, R129 ;  /* 0x0000008118187221 */ /* 0x000fe20000010000 */
[----:B------:R-:W-:Y:S01]  /*11f0*/  FFMA.FTZ R40, R161, R129, R40 ;  /* 0x00000081a1287223 */ /* 0x000fe20000010028 */
[----:B------:R-:W-:Y:S01]  /*1200*/  FMUL.FTZ R128, R91, R174 ;  /* 0x000000ae5b807220 */ /* 0x000fe20000410000 */
[----:B------:R-:W-:Y:S01]  /*1210*/  FADD.FTZ R139, -R177, R139 ;  /* 0x0000008bb18b7221 */ /* 0x000fe20000010100 */
[----:B------:R-:W-:Y:S01]  /*1220*/  FMUL.FTZ R129, R90, R171 ;  /* 0x000000ab5a817220 */ /* 0x000fe20000410000 */
[C---:B------:R-:W-:Y:S01]  /*1230*/  FMUL.FTZ R165, R146.reuse, R165 ;  /* 0x000000a592a57220 */ /* 0x040fe20000410000 */
[----:B------:R-:W-:Y:S01]  /*1240*/  FFMA.FTZ R167, R99, R172, R128 ;  /* 0x000000ac63a77223 */ /* 0x000fe20000010080 */
[----:B------:R-:W-:Y:S01]  /*1250*/  FMUL.FTZ R168, R146, R139 ;  /* 0x0000008b92a87220 */ /* 0x000fe20000410000 */
        /* <DEDUP_REMOVED lines=8> */
[----:B------:R-:W-:Y:S01]  /*12e0*/  FFMA.FTZ R174, R92, R173, R129 ;  /* 0x000000ad5cae7223 */ /* 0x000fe20000010081 */
[----:B------:R-:W-:Y:S01]  /*12f0*/  FADD.FTZ R128, R179, R164 ;  /* 0x000000a4b3807221 */ /* 0x000fe20000010000 */
[----:B------:R-:W-:Y:S01]  /*1300*/  FFMA.FTZ R129, R161, R164, R180 ;  /* 0x000000a4a1817223 */ /* 0x000fe200000100b4 */
[----:B------:R-:W-:Y:S01]  /*1310*/  FADD.FTZ R133, -R177, R140 ;  /* 0x0000008cb1857221 */ /* 0x000fe20000010100 */
[----:B------:R-:W-:-:S02]  /*1320*/  HADD2.F32 R183, -RZ, R135.H0_H0 ;  /* 0x20000087ffb77230 */ /* 0x000fc40000004100 */
[----:B------:R-:W-:Y:S01]  /*1330*/  FADD.FTZ R131, R128, R163 ;  /* 0x000000a380837221 */ /* 0x000fe20000010000 */
[----:B------:R-:W-:Y:S01]  /*1340*/  FFMA.FTZ R128, R166, R163, R129 ;  /* 0x000000a3a6807223 */ /* 0x000fe20000010081 */
[----:B------:R-:W-:Y:S01]  /*1350*/  FADD.FTZ R141, -R177, R141 ;  /* 0x0000008db18d7221 */ /* 0x000fe20000010100 */
[----:B------:R-:W-:Y:S01]  /*1360*/  FFMA.FTZ R74, R165, R169, R74 ;  /* 0x000000a9a54a7223 */ /* 0x000fe2000001004a */
[----:B------:R-:W-:Y:S01]  /*1370*/  FADD.FTZ R130, R131, R170 ;  /* 0x000000aa83827221 */ /* 0x000fe20000010000 */
[----:B------:R-:W-:Y:S01]  /*1380*/  FFMA.FTZ R129, R165, R170, R128 ;  /* 0x000000aaa5817223 */ /* 0x000fe20000010080 */
[----:B------:R-:W-:Y:S01]  /*1390*/  FMUL.FTZ R169, R146, R133 ;  /* 0x0000008592a97220 */ /* 0x000fe20000410000 */
[----:B------:R-:W-:Y:S01]  /*13a0*/  FFMA.FTZ R75, R168, R172, R75 ;  /* 0x000000aca84b7223 */ /* 0x000fe2000001004b */
[----:B------:R-:W-:Y:S01]  /*13b0*/  FADD.FTZ R131, R130, R167 ;  /* 0x000000a782837221 */ /* 0x000fe20000010000 */
[----:B------:R-:W-:Y:S01]  /*13c0*/  FFMA.FTZ R128, R168, R167, R129 ;  /* 0x000000a7a8807223 */ /* 0x000fe20000010081 */
[----:B------:R-:W-:-:S02]  /*13d0*/  HADD2.F32 R184, -RZ, R135.H1_H1 ;  /* 0x30000087ffb87230 */ /* 0x000fc40000004100 */
        /* <DEDUP_REMOVED lines=11> */
[----:B------:R-:W-:Y:S01]  /*1490*/  FADD.FTZ R143, -R177, R143 ;  /* 0x0000008fb18f7221 */ /* 0x000fe20000010100 */
[----:B------:R-:W-:Y:S01]  /*14a0*/  FMUL.FTZ R173, R146, R135 ;  /* 0x0000008792ad7220 */ /* 0x000fe20000410000 */
[----:B------:R-:W-:Y:S01]  /*14b0*/  FFMA.FTZ R176, R94, R181, R133 ;  /* 0x000000b55eb07223 */ /* 0x000fe20000010085 */
        /* <DEDUP_REMOVED lines=20> */
.L_x_1710:
[----:B------:R-:W-:Y:S05]  /*1600*/  BSYNC.RECONVERGENT B0 ;  /* 0x0000000000007941 */ /* 0x000fea0003800200 */
.L_x_1709:
        /* <DEDUP_REMOVED lines=32> */
.L_x_1712:
[----:B------:R-:W-:Y:S05]  /*1810*/  BSYNC.RECONVERGENT B0 ;  /* 0x0000000000007941 */ /* 0x000fea0003800200 */
.L_x_1711:
        /* <DEDUP_REMOVED lines=83> */
.L_x_1717:
        /* <DEDUP_REMOVED lines=33> */
.L_x_1716:
        /* <DEDUP_REMOVED lines=32> */
.L_x_1719:
        /* <DEDUP_REMOVED lines=33> */
.L_x_1715:
        /* <DEDUP_REMOVED lines=37> */
.L_x_1721:
        /* <DEDUP_REMOVED lines=33> */
.L_x_1720:
        /* <DEDUP_REMOVED lines=32> */
.L_x_1722:
        /* <DEDUP_REMOVED lines=32> */
.L_x_1718:
        /* <DEDUP_REMOVED lines=15> */
.L_x_1714:
[----:B------:R-:W-:Y:S05]  /*2cc0*/  BSYNC.RECONVERGENT B0 ;  /* 0x0000000000007941 */ /* 0x000fea0003800200 */
.L_x_1713:
        /* <DEDUP_REMOVED lines=46> */
.L_x_1727:
        /* <DEDUP_REMOVED lines=29> */
.L_x_1726:
        /* <DEDUP_REMOVED lines=37> */
.L_x_1729:
        /* <DEDUP_REMOVED lines=29> */
.L_x_1725:
        /* <DEDUP_REMOVED lines=41> */
.L_x_1731:
        /* <DEDUP_REMOVED lines=29> */
.L_x_1730:
        /* <DEDUP_REMOVED lines=37> */
.L_x_1732:
        /* <DEDUP_REMOVED lines=28> */
.L_x_1728:
        /* <DEDUP_REMOVED lines=10> */
.L_x_1724:
[----:B------:R-:W-:Y:S05]  /*3eb0*/  BSYNC.RECONVERGENT B0 ;  /* 0x0000000000007941 */ /* 0x000fea0003800200 */
.L_x_1723:
[----:B------:R-:W-:Y:S01]  /*3ec0*/  UPLOP3.LUT UP1, UPT, UPT, UPT, UP1, 0x40, 0x4 ;  /* 0x000000000004789c */ /* 0x000fe20003f2e810 */
[----:B------:R-:W-:Y:S10]  /*3ed0*/  @!P2 BRA `(.L_x_1733) ;  /* 0xffffffc400f0a947 */ /* 0x000ff4000383ffff */
.L_x_1706:
        /* <DEDUP_REMOVED lines=22> */
.L_x_1735:
[----:B------:R-:W-:Y:S05]  /*4040*/  BSYNC.RECONVERGENT B0 ;  /* 0x0000000000007941 */ /* 0x000fea0003800200 */
.L_x_1734:
        /* <DEDUP_REMOVED lines=18> */
.L_x_1736:
        /* <DEDUP_REMOVED lines=9> */
.L_x_2864:


//--------------------- .text._ZN10layer_norm31ln_parallel_residual_bwd_kernelINS_13Kernel_traitsIf6__halffS2_fjLj4096ELj1ELj1ELj8ELj16ENS_18Kernel_traits_baseILj4096EfS2_fS2_fjLj256EEEEELb0ELb0ELb1EEEvNS_9BwdParamsE --------------------------
	.section	.text._ZN10layer_norm31ln_parallel_residual_bwd_kernelINS_13Kernel_traitsIf6__halffS2_fjLj4096ELj1ELj1ELj8ELj16ENS_18Kernel_traits_baseILj4096EfS2_fS2_fjLj256EEEEELb0ELb0ELb1EEEvNS_9BwdParamsE,"ax",@progbits
	.align	128
        .global         _ZN10layer_norm31ln_parallel_residual_bwd_kernelINS_13Kernel_traitsIf6__halffS2_fjLj4096ELj1ELj1ELj8ELj16ENS_18Kernel_traits_baseILj4096EfS2_fS2_fjLj256EEEEELb0ELb0ELb1EEEvNS_9BwdParamsE
        .type           _ZN10layer_norm31ln_parallel_residual_bwd_kernelINS_13Kernel_traitsIf6__halffS2_fjLj4096ELj1ELj1ELj8ELj16ENS_18Kernel_traits_baseILj4096EfS2_fS2_fjLj256EEEEELb0ELb0ELb1EEEvNS_9BwdParamsE,@function
        .size           _ZN10layer_norm31ln_parallel_residual_bwd_kernelINS_13Kernel_traitsIf6__halffS2_fjLj4096ELj1ELj1ELj8ELj16ENS_18Kernel_traits_baseILj4096EfS2_fS2_fjLj256EEEEELb0ELb0ELb1EEEvNS_9BwdParamsE,(.L_x_2865 - _ZN10layer_norm31ln_parallel_residual_bwd_kernelINS_13Kernel_traitsIf6__halffS2_fjLj4096ELj1ELj1ELj8ELj16ENS_18Kernel_traits_baseILj4096EfS2_fS2_fjLj256EEEEELb0ELb0ELb1EEEvNS_9BwdParamsE)
        .other          _ZN10layer_norm31ln_parallel_residual_bwd_kernelINS_13Kernel_traitsIf6__halffS2_fjLj4096ELj1ELj1ELj8ELj16ENS_18Kernel_traits_baseILj4096EfS2_fS2_fjLj256EEEEELb0ELb0ELb1EEEvNS_9BwdParamsE,@"STO_CUDA_ENTRY STV_DEFAULT"
_ZN10layer_norm31ln_parallel_residual_bwd_kernelINS_13Kernel_traitsIf6__halffS2_fjLj4096ELj1ELj1ELj8ELj16ENS_18Kernel_traits_baseILj4096EfS2_fS2_fjLj256EEEEELb0ELb0ELb1EEEvNS_9BwdParamsE:
.text._ZN10layer_norm31ln_parallel_residual_bwd_kernelINS_13Kernel_traitsIf6__halffS2_fjLj4096ELj1ELj1ELj8ELj16ENS_18Kernel_traits_baseILj4096EfS2_fS2_fjLj256EEEEELb0ELb0ELb1EEEvNS_9BwdParamsE:
        /* <DEDUP_REMOVED lines=92> */
.L_x_1756:
        /* <DEDUP_REMOVED lines=15> */
[C---:B------:R-:W-:Y:S01]  /*06b0*/  IMAD.WIDE.U32 R168, R159.reuse, 0x20, R168 ;  /* 0x000000209fa87825 */ /* 0x040fe200078e00a8 */
[----:B------:R-:W2:Y:S03]  /*06c0*/  LDG.E.128 R64, desc[UR12][R164.64] ;  /* 0x0000000ca4407981 */ /* 0x000ea6000c1e1d00 */
[----:B---3--:R-:W-:Y:S01]  /*06d0*/  IMAD.WIDE.U32 R68, R162, 0x10, R84 ;  /* 0x00000010a2447825 */ /* 0x008fe200078e0054 */
[----:B------:R1:W3:Y:S03]  /*06e0*/  LDG.E.128 R76, desc[UR12][R164.64+0x10] ;  /* 0x0000100ca44c7981 */ /* 0x0002e6000c1e1d00 */
[C---:B------:R-:W-:Y:S01]  /*06f0*/  IMAD.WIDE.U32 R88, R159.reuse, 0x10, R88 ;  /* 0x000000109f587825 */ /* 0x040fe200078e0058 */
[----:B------:R-:W3:Y:S03]  /*0700*/  LDG.E.128 R80, desc[UR12][R168.64] ;  /* 0x0000000ca8507981 */ /* 0x000ee6000c1e1d00 */
[----:B0-----:R-:W-:Y:S01]  /*0710*/  IMAD.WIDE R2, R160, 0x4, R92 ;  /* 0x00000004a0027825 */ /* 0x001fe200078e025c */
[----:B------:R-:W3:Y:S04]  /*0720*/  LDG.E.128 R68, desc[UR12][R68.64] ;  /* 0x0000000c44447981 */ /* 0x000ee8000c1e1d00 */
[----:B------:R0:W3:Y:S04]  /*0730*/  LDG.E.128 R92, desc[UR12][R168.64+0x10] ;  /* 0x0000100ca85c7981 */ /* 0x0000e8000c1e1d00 */
[----:B------:R2:W3:Y:S01]  /*0740*/  LDG.E R163, desc[UR12][R2.64] ;  /* 0x0000000c02a37981 */ /* 0x0004e2000c1e1900 */
[----:B------:R-:W-:-:S03]  /*0750*/  IMAD.WIDE.U32 R84, R159, 0x10, R84 ;  /* 0x000000109f547825 */ /* 0x000fc600078e0054 */
[----:B------:R-:W3:Y:S04]  /*0760*/  LDG.E.128 R88, desc[UR12][R88.64] ;  /* 0x0000000c58587981 */ /* 0x000ee8000c1e1d00 */
[----:B------:R-:W3:Y:S01]  /*0770*/  LDG.E.128 R84, desc[UR12][R84.64] ;  /* 0x0000000c54547981 */ /* 0x000ee2000c1e1d00 */
[----:B------:R-:W-:-:S04]  /*0780*/  ISETP.NE.U32.AND P1, PT, RZ, UR14, PT ;  /* 0x0000000eff007c0c */ /* 0x000fc8000bf25070 */
[----:B------:R-:W-:Y:S02]  /*0790*/  ISETP.NE.AND.EX P1, PT, RZ, UR15, PT, P1 ;  /* 0x0000000fff007c0c */ /* 0x000fe4000bf25310 */
[----:B------:R-:W-:-:S11]  /*07a0*/  ISETP.NE.AND P2, PT, RZ, UR11, PT ;  /* 0x0000000bff007c0c */ /* 0x000fd6000bf45270 */
[----:B-1----:R-:W1:Y:S08]  /*07b0*/  @P1 LDC.64 R164, c[0x0][0x438] ;  /* 0x00010e00ffa41b82 */ /* 0x002e700000000a00 */
[----:B------:R-:W0:Y:S01]  /*07c0*/  @P1 LDC.64 R166, c[0x0][0x438] ;  /* 0x00010e00ffa61b82 */ /* 0x000e220000000a00 */
[----:B-1----:R-:W-:-:S05]  /*07d0*/  @P1 IMAD.WIDE.U32 R164, R162, 0x20, R164 ;  /* 0x00000020a2a41825 */ /* 0x002fca00078e00a4 */
[----:B-----5:R-:W5:Y:S04]  /*07e0*/  @P1 LDG.E.128 R36, desc[UR12][R164.64] ;  /* 0x0000000ca4241981 */ /* 0x020f68000c1e1d00 */
[----:B------:R1:W5:Y:S01]  /*07f0*/  @P1 LDG.E.128 R40, desc[UR12][R164.64+0x10] ;  /* 0x0000100ca4281981 */ /* 0x000362000c1e1d00 */
[----:B0-----:R-:W-:-:S05]  /*0800*/  @P1 IMAD.WIDE.U32 R166, R159, 0x20, R166 ;  /* 0x000000209fa61825 */ /* 0x001fca00078e00a6 */
[----:B------:R-:W5:Y:S04]  /*0810*/  @P1 LDG.E.128 R44, desc[UR12][R166.64] ;  /* 0x0000000ca62c1981 */ /* 0x000f68000c1e1d00 */
[----:B------:R0:W5:Y:S01]  /*0820*/  @P1 LDG.E.128 R48, desc[UR12][R166.64+0x10] ;  /* 0x0000100ca6301981 */ /* 0x000162000c1e1d00 */
[----:B----4-:R-:W-:Y:S01]  /*0830*/  FSEL R202, R0, RZ, !P2 ;  /* 0x000000ff00ca7208 */ /* 0x010fe20005000000 */
[--C-:B------:R-:W-:Y:S02]  /*0840*/  HADD2.F32 R169, -RZ, R72.reuse.H0_H0 ;  /* 0x20000048ffa97230 */ /* 0x100fe40000004100 */
[----:B------:R-:W-:Y:S02]  /*0850*/  HADD2.F32 R72, -RZ, R72.H1_H1 ;  /* 0x30000048ff487230 */ /* 0x000fe40000004100 */
[C---:B--2---:R-:W-:Y:S01]  /*0860*/  FADD.FTZ R2, -R202.reuse, R65 ;  /* 0x00000041ca027221 */ /* 0x044fe20000010100 */
[----:B------:R-:W-:Y:S01]  /*0870*/  FADD.FTZ R0, -R202, R64 ;  /* 0x00000040ca007221 */ /* 0x000fe20000010100 */
[----:B------:R-:W-:-:S02]  /*0880*/  HADD2.F32 R171, -RZ, R73.H0_H0 ;  /* 0x20000049ffab7230 */ /* 0x000fc40000004100 */
[C---:B------:R-:W-:Y:S01]  /*0890*/  FADD.FTZ R174, -R202.reuse, R66 ;  /* 0x00000042caae7221 */ /* 0x040fe20000010100 */
[C---:B------:R-:W-:Y:S01]  /*08a0*/  FADD.FTZ R176, -R202.reuse, R67 ;  /* 0x00000043cab07221 */ /* 0x040fe20000010100 */
[--C-:B---3--:R-:W-:Y:S02]  /*08b0*/  HADD2.F32 R65, -RZ, R68.reuse.H0_H0 ;  /* 0x20000044ff417230 */ /* 0x108fe40000004100 */
[----:B------:R-:W-:Y:S01]  /*08c0*/  FADD.FTZ R196, -R202, R93 ;  /* 0x0000005dcac47221 */ /* 0x000fe20000010100 */
[----:B------:R-:W-:Y:S01]  /*08d0*/  FMUL.FTZ R93, R16, R169 ;  /* 0x000000a9105d7220 */ /* 0x000fe20000410000 */
[----:B------:R-:W-:Y:S01]  /*08e0*/  FADD.FTZ R194, -R202, R92 ;  /* 0x0000005ccac27221 */ /* 0x000fe20000010100 */
[----:B------:R-:W-:Y:S02]  /*08f0*/  HADD2.F32 R68, -RZ, R68.H1_H1 ;  /* 0x30000044ff447230 */ /* 0x000fe40000004100 */
[----:B------:R-:W-:Y:S01]  /*0900*/  FMUL.FTZ R92, R163, R2 ;  /* 0x00000002a35c7220 */ /* 0x000fe20000410000 */
[----:B------:R-:W-:Y:S01]  /*0910*/  FMUL.FTZ R2, R17, R72 ;  /* 0x0000004811027220 */ /* 0x000fe20000410000 */
[----:B------:R-:W-:Y:S01]  /*0920*/  FFMA.FTZ R93, R32, R65, R93 ;  /* 0x00000041205d7223 */ /* 0x000fe2000001005d */
[----:B------:R-:W-:Y:S01]  /*0930*/  FMUL.FTZ R0, R163, R0 ;  /* 0x00000000a3007220 */ /* 0x000fe20000410000 */
[----:B------:R-:W-:-:S02]  /*0940*/  HADD2.F32 R67, -RZ, R69.H0_H0 ;  /* 0x20000045ff437230 */ /* 0x000fc40000004100 */
[----:B------:R-:W-:Y:S01]  /*0950*/  FFMA.FTZ R177, R33, R68, R2 ;  /* 0x0000004421b17223 */ /* 0x000fe20000010002 */
[----:B------:R-:W-:Y:S02]  /*0960*/  HADD2.F32 R66, -RZ, R73.H1_H1 ;  /* 0x30000049ff427230 */ /* 0x000fe40000004100 */
[----:B------:R-:W-:Y:S01]  /*0970*/  FMUL.FTZ R179, R18, R171 ;  /* 0x000000ab12b37220 */ /* 0x000fe20000410000 */
[----:B------:R-:W-:Y:S01]  /*0980*/  FADD.FTZ R2, RZ, R93 ;  /* 0x0000005dff027221 */ /* 0x000fe20000010000 */
[----:B------:R-:W-:Y:S01]  /*0990*/  FFMA.FTZ R3, R0, R93, RZ ;  /* 0x0000005d00037223 */ /* 0x000fe200000100ff */
[--C-:B-1----:R-:W-:Y:S02]  /*09a0*/  HADD2.F32 R165, -RZ, R71.reuse.H0_H0 ;  /* 0x20000047ffa57230 */ /* 0x102fe40000004100 */
[C---:B------:R-:W-:Y:S01]  /*09b0*/  FADD.FTZ R178, -R202.reuse, R76 ;  /* 0x0000004ccab27221 */ /* 0x040fe20000010100 */
[----:B------:R-:W-:Y:S02]  /*09c0*/  HADD2.F32 R164, -RZ, R71.H1_H1 ;  /* 0x30000047ffa47230 */ /* 0x000fe40000004100 */
[----:B------:R-:W-:Y:S01]  /*09d0*/  FADD.FTZ R200, -R202, R94 ;  /* 0x0000005ecac87221 */ /* 0x000fe20000010100 */
[----:B------:R-:W-:-:S02]  /*09e0*/  HADD2.F32 R64, -RZ, R69.H1_H1 ;  /* 0x30000045ff407230 */ /* 0x000fc40000004100 */
[----:B------:R-:W-:Y:S01]  /*09f0*/  FMUL.FTZ R76, R19, R66 ;  /* 0x00000042134c7220 */ /* 0x000fe20000410000 */
[----:B------:R-:W-:Y:S02]  /*0a00*/  HADD2.F32 R71, -RZ, R74.H0_H0 ;  /* 0x2000004aff477230 */ /* 0x000fe40000004100 */
[----:B------:R-:W-:Y:S01]  /*0a10*/  FFMA.FTZ R179, R34, R67, R179 ;  /* 0x0000004322b37223 */ /* 0x000fe200000100b3 */
[----:B------:R-:W-:Y:S01]  /*0a20*/  FADD.FTZ R2, R177, R2 ;  /* 0x00000002b1027221 */ /* 0x000fe20000010000 */
[----:B------:R-:W-:Y:S01]  /*0a30*/  FMUL.FTZ R94, R163, R174 ;  /* 0x000000aea35e7220 */ /* 0x000fe20000410000 */
[----:B------:R-:W-:Y:S01]  /*0a40*/  FFMA.FTZ R3, R92, R177, R3 ;  /* 0x000000b15c037223 */ /* 0x000fe20000010003 */
[----:B------:R-:W-:Y:S02]  /*0a50*/  HADD2.F32 R69, -RZ, R70.H0_H0 ;  /* 0x20000046ff457230 */ /* 0x000fe40000004100 */
[----:B------:R-:W-:Y:S01]  /*0a60*/  FMUL.FTZ R183, R12, R71 ;  /* 0x000000470cb77220 */ /* 0x000fe20000410000 */
[----:B------:R-:W-:-:S02]  /*0a70*/  HADD2.F32 R74, -RZ, R74.H1_H1 ;  /* 0x3000004aff4a7230 */ /* 0x000fc40000004100 */
[----:B------:R-:W-:Y:S01]  /*0a80*/  FFMA.FTZ R181, R35, R64, R76 ;  /* 0x0000004023b57223 */ /* 0x000fe2000001004c */
[----:B------:R-:W-:Y:S01]  /*0a90*/  FADD.FTZ R2, R179, R2 ;  /* 0x00000002b3027221 */ /* 0x000fe20000010000 */
[----:B------:R-:W-:Y:S01]  /*0aa0*/  FMUL.FTZ R174, R163, R176 ;  /* 0x000000b0a3ae7220 */ /* 0x000fe20000410000 */
[----:B------:R-:W-:Y:S01]  /*0ab0*/  FFMA.FTZ R3, R94, R179, R3 ;  /* 0x000000b35e037223 */ /* 0x000fe20000010003 */
[----:B------:R-:W-:Y:S02]  /*0ac0*/  HADD2.F32 R70, -RZ, R70.H1_H1 ;  /* 0x30000046ff467230 */ /* 0x000fe40000004100 */
[----:B------:R-:W-:Y:S01]  /*0ad0*/  FADD.FTZ R182, -R202, R78 ;  /* 0x0000004ecab67221 */ /* 0x000fe20000010100 */
[--C-:B0-----:R-:W-:Y:S02]  /*0ae0*/  HADD2.F32 R167, -RZ, R75.reuse.H0_H0 ;  /* 0x2000004bffa77230 */ /* 0x101fe40000004100 */
[----:B------:R-:W-:Y:S01]  /*0af0*/  FMUL.FTZ R78, R13, R74 ;  /* 0x0000004a0d4e7220 */ /* 0x000fe20000410000 */
[----:B------:R-:W-:Y:S01]  /*0b00*/  FFMA.FTZ R183, R28, R69, R183 ;  /* 0x000000451cb77223 */ /* 0x000fe200000100b7 */
[----:B------:R-:W-:Y:S01]  /*0b10*/  FADD.FTZ R2, R181, R2 ;  /* 0x00000002b5027221 */ /* 0x000fe20000010000 */
[----:B------:R-:W-:Y:S01]  /*0b20*/  FADD.FTZ R180, -R202, R77 ;  /* 0x0000004dcab47221 */ /* 0x000fe20000010100 */
[----:B------:R-:W-:Y:S01]  /*0b30*/  FMUL.FTZ R176, R163, R178 ;  /* 0x000000b2a3b07220 */ /* 0x000fe20000410000 */
[----:B------:R-:W-:Y:S01]  /*0b40*/  FFMA.FTZ R3, R174, R181, R3 ;  /* 0x000000b5ae037223 */ /* 0x000fe20000010003 */
[----:B------:R-:W-:-:S02]  /*0b50*/  HADD2.F32 R166, -RZ, R75.H1_H1 ;  /* 0x3000004bffa67230 */ /* 0x000fc40000004100 */
[----:B------:R-:W-:Y:S01]  /*0b60*/  FADD.FTZ R192, -R202, R83 ;  /* 0x00000053cac07221 */ /* 0x000fe20000010100 */
[----:B------:R-:W-:Y:S01]  /*0b70*/  FMUL.FTZ R187, R14, R167 ;  /* 0x000000a70ebb7220 */ /* 0x000fe20000410000 */
[----:B------:R-:W-:Y:S01]  /*0b80*/  FFMA.FTZ R185, R29, R70, R78 ;  /* 0x000000461db97223 */ /* 0x000fe2000001004e */
[----:B------:R-:W-:Y:S01]  /*0b90*/  FADD.FTZ R2, R183, R2 ;  /* 0x00000002b7027221 */ /* 0x000fe20000010000 */
[--C-:B------:R-:W-:Y:S02]  /*0ba0*/  HADD2.F32 R83, -RZ, R87.reuse.H0_H0 ;  /* 0x20000057ff537230 */ /* 0x100fe40000004100 */
[----:B------:R-:W-:Y:S01]  /*0bb0*/  FMUL.FTZ R178, R163, R180 ;  /* 0x000000b4a3b27220 */ /* 0x000fe20000410000 */
[----:B------:R-:W-:Y:S02]  /*0bc0*/  HADD2.F32 R168, -RZ, R87.H1_H1 ;  /* 0x30000057ffa87230 */ /* 0x000fe40000004100 */
[----:B------:R-:W-:Y:S01]  /*0bd0*/  FFMA.FTZ R73, R176, R183, R3 ;  /* 0x000000b7b0497223 */ /* 0x000fe20000010003 */
[----:B------:R-:W-:-:S02]  /*0be0*/  HADD2.F32 R87, -RZ, R88.H0_H0 ;  /* 0x20000058ff577230 */ /* 0x000fc40000004100 */
[----:B------:R-:W-:Y:S01]  /*0bf0*/  FADD.FTZ R186, -R202, R80 ;  /* 0x00000050caba7221 */ /* 0x000fe20000010100 */
[----:B------:R-:W-:Y:S01]  /*0c00*/  FMUL.FTZ R80, R15, R166 ;  /* 0x000000a60f507220 */ /* 0x000fe20000410000 */
[----:B------:R-:W-:Y:S01]  /*0c10*/  FFMA.FTZ R187, R30, R165, R187 ;  /* 0x000000a51ebb7223 */ /* 0x000fe200000100bb */
[----:B------:R-:W-:Y:S01]  /*0c20*/  FADD.FTZ R2, R185, R2 ;  /* 0x00000002b9027221 */ /* 0x000fe20000010000 */
[----:B------:R-:W-:Y:S01]  /*0c30*/  FADD.FTZ R184, -R202, R79 ;  /* 0x0000004fcab87221 */ /* 0x000fe20000010100 */
[----:B------:R-:W-:Y:S01]  /*0c40*/  FMUL.FTZ R182, R163, R182 ;  /* 0x000000b6a3b67220 */ /* 0x000fe20000410000 */
[----:B------:R-:W-:Y:S01]  /*0c50*/  FFMA.FTZ R73, R178, R185, R73 ;  /* 0x000000b9b2497223 */ /* 0x000fe20000010049 */
[----:B------:R-:W-:Y:S01]  /*0c60*/  FADD.FTZ R188, -R202, R81 ;  /* 0x00000051cabc7221 */ /* 0x000fe20000010100 */
[----:B------:R-:W-:Y:S02]  /*0c70*/  HADD2.F32 R77, -RZ, R84.H0_H0 ;  /* 0x20000054ff4d7230 */ /* 0x000fe40000004100 */
[----:B------:R-:W-:Y:S01]  /*0c80*/  FMUL.FTZ R3, R8, R87 ;  /* 0x0000005708037220 */ /* 0x000fe20000410000 */
[----:B------:R-:W-:-:S02]  /*0c90*/  HADD2.F32 R88, -RZ, R88.H1_H1 ;  /* 0x30000058ff587230 */ /* 0x000fc40000004100 */
[----:B------:R-:W-:Y:S01]  /*0ca0*/  FFMA.FTZ R189, R31, R164, R80 ;  /* 0x000000a41fbd7223 */ /* 0x000fe20000010050 */
[----:B------:R-:W-:Y:S01]  /*0cb0*/  FADD.FTZ R2, R187, R2 ;  /* 0x00000002bb027221 */ /* 0x000fe20000010000 */
[C---:B------:R-:W-:Y:S01]  /*0cc0*/  FMUL.FTZ R184, R163.reuse, R184 ;  /* 0x000000b8a3b87220 */ /* 0x040fe20000410000 */
[----:B------:R-:W-:Y:S01]  /*0cd0*/  FFMA.FTZ R73, R182, R187, R73 ;  /* 0x000000bbb6497223 */ /* 0x000fe20000010049 */
[----:B------:R-:W-:Y:S01]  /*0ce0*/  FMUL.FTZ R180, R163, R188 ;  /* 0x000000bca3b47220 */ /* 0x000fe20000410000 */
[----:B------:R-:W-:Y:S02]  /*0cf0*/  HADD2.F32 R84, -RZ, R84.H1_H1 ;  /* 0x30000054ff547230 */ /* 0x000fe40000004100 */
[----:B------:R-:W-:Y:S01]  /*0d00*/  FFMA.FTZ R188, R24, R77, R3 ;  /* 0x0000004d18bc7223 */ /* 0x000fe20000010003 */
[----:B------:R-:W-:Y:S02]  /*0d10*/  HADD2.F32 R173, -RZ, R89.H0_H0 ;  /* 0x20000059ffad7230 */ /* 0x000fe40000004100 */
[----:B------:R-:W-:Y:S01]  /*0d20*/  FMUL.FTZ R78, R9, R88 ;  /* 0x00000058094e7220 */ /* 0x000fe20000410000 */
[----:B------:R-:W-:-:S02]  /*0d30*/  HADD2.F32 R175, -RZ, R91.H0_H0 ;  /* 0x2000005bffaf7230 */ /* 0x000fc40000004100 */
[----:B------:R-:W-:Y:S01]  /*0d40*/  FADD.FTZ R3, R189, R2 ;  /* 0x00000002bd037221 */ /* 0x000fe20000010000 */
[----:B------:R-:W-:Y:S02]  /*0d50*/  HADD2.F32 R172, -RZ, R91.H1_H1 ;  /* 0x3000005bffac7230 */ /* 0x000fe40000004100 */
[----:B------:R-:W-:Y:S01]  /*0d60*/  FMUL.FTZ R91, R163, R186 ;  /* 0x000000baa35b7220 */ /* 0x000fe20000410000 */
[----:B------:R-:W-:Y:S01]  /*0d70*/  FFMA.FTZ R76, R184, R189, R73 ;  /* 0x000000bdb84c7223 */ /* 0x000fe20000010049 */
[----:B------:R-:W-:Y:S01]  /*0d80*/  FADD.FTZ R190, -R202, R82 ;  /* 0x00000052cabe7221 */ /* 0x000fe20000010100 */
[----:B------:R-:W-:Y:S02]  /*0d90*/  HADD2.F32 R81, -RZ, R85.H0_H0 ;  /* 0x20000055ff517230 */ /* 0x000fe40000004100 */
[----:B------:R-:W-:Y:S01]  /*0da0*/  FMUL.FTZ R75, R10, R173 ;  /* 0x000000ad0a4b7220 */ /* 0x000fe20000410000 */
[----:B------:R-:W-:Y:S02]  /*0db0*/  HADD2.F32 R170, -RZ, R89.H1_H1 ;  /* 0x30000059ffaa7230 */ /* 0x000fe40000004100 */
[----:B------:R-:W-:Y:S01]  /*0dc0*/  FFMA.FTZ R191, R25, R84, R78 ;  /* 0x0000005419bf7223 */ /* 0x000fe2000001004e */
[----:B------:R-:W-:Y:S01]  /*0dd0*/  FADD.FTZ R2, R188, R3 ;  /* 0x00000003bc027221 */ /* 0x000fe20000010000 */
[----:B------:R-:W-:Y:S01]  /*0de0*/  FFMA.FTZ R3, R91, R188, R76 ;  /* 0x000000bc5b037223 */ /* 0x000fe2000001004c */
[----:B------:R-:W-:Y:S01]  /*0df0*/  FADD.FTZ R202, -R202, R95 ;  /* 0x0000005fcaca7221 */ /* 0x000fe20000010100 */
[----:B------:R-:W-:-:S02]  /*0e00*/  HADD2.F32 R82, -RZ, R85.H1_H1 ;  /* 0x30000055ff527230 */ /* 0x000fc40000004100 */
[----:B------:R-:W-:Y:S01]  /*0e10*/  FMUL.FTZ R95, R163, R190 ;  /* 0x000000bea35f7220 */ /* 0x000fe20000410000 */
[----:B------:R-:W-:Y:S02]  /*0e20*/  HADD2.F32 R89, -RZ, R90.H0_H0 ;  /* 0x2000005aff597230 */ /* 0x000fe40000004100 */
[----:B------:R-:W-:Y:S01]  /*0e30*/  FMUL.FTZ R80, R11, R170 ;  /* 0x000000aa0b507220 */ /* 0x000fe20000410000 */
[----:B------:R-:W-:Y:S01]  /*0e40*/  FFMA.FTZ R190, R26, R81, R75 ;  /* 0x000000511abe7223 */ /* 0x000fe2000001004b */
[----:B------:R-:W-:Y:S01]  /*0e50*/  FADD.FTZ R73, R2, R191 ;  /* 0x000000bf02497221 */ /* 0x000fe20000010000 */
        /* <DEDUP_REMOVED lines=62> */
.L_x_1739:
[----:B------:R-:W-:Y:S05]  /*1240*/  BSYNC.RECONVERGENT B0 ;  /* 0x0000000000007941 */ /* 0x000fea0003800200 */
.L_x_1738:
        /* <DEDUP_REMOVED lines=142> */
.L_x_1742:
        /* <DEDUP_REMOVED lines=33> */
.L_x_1741:
        /* <DEDUP_REMOVED lines=32> */
.L_x_1744:
        /* <DEDUP_REMOVED lines=33> */
.L_x_1740:
        /* <DEDUP_REMOVED lines=37> */
.L_x_1746:
        /* <DEDUP_REMOVED lines=33> */
.L_x_1745:
        /* <DEDUP_REMOVED lines=32> */
.L_x_1747:
        /* <DEDUP_REMOVED lines=32> */
.L_x_1743:
        /* <DEDUP_REMOVED lines=50> */
.L_x_1750:
        /* <DEDUP_REMOVED lines=29> */
.L_x_1749:
        /* <DEDUP_REMOVED lines=34> */
.L_x_1752:
        /* <DEDUP_REMOVED lines=29> */
.L_x_1748:
        /* <DEDUP_REMOVED lines=35> */
.L_x_1754:
        /* <DEDUP_REMOVED lines=29> */
.L_x_1753:
        /* <DEDUP_REMOVED lines=34> */
.L_x_1755:
        /* <DEDUP_REMOVED lines=28> */
.L_x_1751:
        /* <DEDUP_REMOVED lines=42> */
.L_x_1737:
        /* <DEDUP_REMOVED lines=29> */
.L_x_1757:
        /* <DEDUP_REMOVED lines=10> */
.L_x_2865:


//--------------------- .text._ZN10layer_norm31ln_parallel_residual_bwd_kernelINS_13Kernel_traitsIf6__halffS2_fjLj4096ELj1ELj1ELj8ELj16ENS_18Kernel_traits_baseILj4096EfS2_fS2_fjLj256EEEEELb0ELb1ELb0EEEvNS_9BwdParamsE --------------------------
	.section	.text._ZN10layer_norm31ln_parallel_residual_bwd_kernelINS_13Kernel_traitsIf6__halffS2_fjLj4096ELj1ELj1ELj8ELj16ENS_18Kernel_traits_baseILj4096EfS2_fS2_fjLj256EEEEELb0ELb1ELb0EEEvNS_9BwdParamsE,"ax",@progbits
	.align	128
        .global         _ZN10layer_norm31ln_parallel_residual_bwd_kernelINS_13Kernel_traitsIf6__halffS2_fjLj4096ELj1ELj1ELj8ELj16ENS_18Kernel_traits_baseILj4096EfS2_fS2_fjLj256EEEEELb0ELb1ELb0EEEvNS_9BwdParamsE
        .type           _ZN10layer_norm31ln_parallel_residual_bwd_kernelINS_13Kernel_traitsIf6__halffS2_fjLj4096ELj1ELj1ELj8ELj16ENS_18Kernel_traits_baseILj4096EfS2_fS2_fjLj256EEEEELb0ELb1ELb0EEEvNS_9BwdParamsE,@function
        .size           _ZN10layer_norm31ln_parallel_residual_bwd_kernelINS_13Kernel_traitsIf6__halffS2_fjLj4096ELj1ELj1ELj8ELj16ENS_18Kernel_traits_baseILj4096EfS2_fS2_fjLj256EEEEELb0ELb1ELb0EEEvNS_9BwdParamsE,(.L_x_2866 - _ZN10layer_norm31ln_parallel_residual_bwd_kernelINS_13Kernel_traitsIf6__halffS2_fjLj4096ELj1ELj1ELj8ELj16ENS_18Kernel_traits_baseILj4096EfS2_fS2_fjLj256EEEEELb0ELb1ELb0EEEvNS_9BwdParamsE)
        .other          _ZN10layer_norm31ln_parallel_residual_bwd_kernelINS_13Kernel_traitsIf6__halffS2_fjLj4096ELj1ELj1ELj8ELj16ENS_18Kernel_traits_baseILj4096EfS2_fS2_fjLj256EEEEELb0ELb1ELb0EEEvNS_9BwdParamsE,@"STO_CUDA_ENTRY STV_DEFAULT"
_ZN10layer_norm31ln_parallel_residual_bwd_kernelINS_13Kernel_traitsIf6__halffS2_fjLj4096ELj1ELj1ELj8ELj16ENS_18Kernel_traits_baseILj4096EfS2_fS2_fjLj256EEEEELb0ELb1ELb0EEEvNS_9BwdParamsE:
.text._ZN10layer_norm31ln_parallel_residual_bwd_kernelINS_13Kernel_traitsIf6__halffS2_fjLj4096ELj1ELj1ELj8ELj16ENS_18Kernel_traits_baseILj4096EfS2_fS2_fjLj256EEEEELb0ELb1ELb0EEEvNS_9BwdParamsE:
        /* <DEDUP_REMOVED lines=69> */
.L_x_1785:
        /* <DEDUP_REMOVED lines=26> */
[----:B------:R-:W2:Y:S04]  /*05f0*/  LDG.E.128 R96, desc[UR18][R110.64+0x10] ;  /* 0x000010126e607981 */ /* 0x000ea8000c1e1d00 */
[----:B------:R-:W2:Y:S01]  /*0600*/  LDG.E.128 R92, desc[UR18][R92.64] ;  /* 0x000000125c5c7981 */ /* 0x000ea2000c1e1d00 */
[----:B----4-:R-:W-:-:S04]  /*0610*/  ISETP.NE.U32.AND P0, PT, RZ, UR24, PT ;  /* 0x00000018ff007c0c */ /* 0x010fc8000bf05070 */
[----:B------:R-:W-:-:S13]  /*0620*/  ISETP.NE.AND.EX P0, PT, RZ, UR25, PT, P0 ;  /* 0x00000019ff007c0c */ /* 0x000fda000bf05300 */
[----:B------:R-:W0:Y:S02]  /*0630*/  @P0 LDC.64 R108, c[0x0][0x438] ;  /* 0x00010e00ff6c0b82 */ /* 0x000e240000000a00 */
[----:B0-----:R-:W-:-:S05]  /*0640*/  @P0 IMAD.WIDE.U32 R108, R104, 0x20, R108 ;  /* 0x00000020686c0825 */ /* 0x001fca00078e006c */
[----:B------:R-:W5:Y:S04]  /*0650*/  @P0 LDG.E.128 R60, desc[UR18][R108.64] ;  /* 0x000000126c3c0981 */ /* 0x000f68000c1e1d00 */
[----:B------:R0:W5:Y:S01]  /*0660*/  @P0 LDG.E.128 R64, desc[UR18][R108.64+0x10] ;  /* 0x000010126c400981 */ /* 0x000162000c1e1d00 */
[----:B---3--:R-:W-:-:S04]  /*0670*/  FADD.FTZ R123, -R122, R88 ;  /* 0x000000587a7b7221 */ /* 0x008fc80000010100 */
[----:B------:R-:W-:Y:S01]  /*0680*/  FMUL.FTZ R123, R123, UR20 ;  /* 0x000000147b7b7c20 */ /* 0x000fe20008410000 */
[--C-:B--2---:R-:W-:Y:S02]  /*0690*/  HADD2.F32 R121, -RZ, R92.reuse.H0_H0 ;  /* 0x2000005cff797230 */ /* 0x104fe40000004100 */
[C---:B------:R-:W-:Y:S01]  /*06a0*/  FADD.FTZ R90, -R122.reuse, R90 ;  /* 0x0000005a7a5a7221 */ /* 0x040fe20000010100 */
[C---:B------:R-:W-:Y:S01]  /*06b0*/  FADD.FTZ R91, -R122.reuse, R91 ;  /* 0x0000005b7a5b7221 */ /* 0x040fe20000010100 */
[----:B------:R-:W-:Y:S02]  /*06c0*/  HADD2.F32 R92, -RZ, R92.H1_H1 ;  /* 0x3000005cff5c7230 */ /* 0x000fe40000004100 */
[----:B------:R-:W-:Y:S01]  /*06d0*/  FADD.FTZ R120, -R122, R89 ;  /* 0x000000597a787221 */ /* 0x000fe20000010100 */
[----:B------:R-:W-:Y:S01]  /*06e0*/  FADD.FTZ R44, R44, R121 ;  /* 0x000000792c2c7221 */ /* 0x000fe20000010000 */
[-C--:B------:R-:W-:Y:S01]  /*06f0*/  FFMA.FTZ R28, R123, R121.reuse, R28 ;  /* 0x000000797b1c7223 */ /* 0x080fe2000001001c */
[----:B-----5:R-:W-:Y:S01]  /*0700*/  FMUL.FTZ R121, R20, R121 ;  /* 0x0000007914797220 */ /* 0x020fe20000410000 */
[----:B------:R-:W-:-:S02]  /*0710*/  HADD2.F32 R117, -RZ, R93.H0_H0 ;  /* 0x2000005dff757230 */ /* 0x000fc40000004100 */
[----:B------:R-:W-:Y:S01]  /*0720*/  FMUL.FTZ R119, R90, UR20 ;  /* 0x000000145a777c20 */ /* 0x000fe20008410000 */
[----:B------:R-:W-:Y:S01]  /*0730*/  FMUL.FTZ R116, R91, UR20 ;  /* 0x000000145b747c20 */ /* 0x000fe20008410000 */
[----:B------:R-:W-:Y:S02]  /*0740*/  HADD2.F32 R114, -RZ, R93.H1_H1 ;  /* 0x3000005dff727230 */ /* 0x000fe40000004100 */
[----:B------:R-:W-:Y:S01]  /*0750*/  FMUL.FTZ R120, R120, UR20 ;  /* 0x0000001478787c20 */ /* 0x000fe20008410000 */
[-C--:B------:R-:W-:Y:S01]  /*0760*/  FMUL.FTZ R118, R21, R92.reuse ;  /* 0x0000005c15767220 */ /* 0x080fe20000410000 */
[----:B------:R-:W-:Y:S01]  /*0770*/  FADD.FTZ R91, RZ, R121 ;  /* 0x00000079ff5b7221 */ /* 0x000fe20000010000 */
[----:B------:R-:W-:Y:S01]  /*0780*/  FFMA.FTZ R93, R123, R121, RZ ;  /* 0x000000797b5d7223 */ /* 0x000fe200000100ff */
[----:B------:R-:W-:Y:S01]  /*0790*/  FADD.FTZ R96, -R122, R96 ;  /* 0x000000607a607221 */ /* 0x000fe20000010100 */
[----:B------:R-:W-:Y:S01]  /*07a0*/  FADD.FTZ R46, R46, R117 ;  /* 0x000000752e2e7221 */ /* 0x000fe20000010000 */
[-C--:B------:R-:W-:Y:S01]  /*07b0*/  FFMA.FTZ R30, R119, R117.reuse, R30 ;  /* 0x00000075771e7223 */ /* 0x080fe2000001001e */
[----:B------:R-:W-:Y:S01]  /*07c0*/  FADD.FTZ R45, R45, R92 ;  /* 0x0000005c2d2d7221 */ /* 0x000fe20000010000 */
[----:B------:R-:W-:Y:S01]  /*07d0*/  FFMA.FTZ R29, R120, R92, R29 ;  /* 0x0000005c781d7223 */ /* 0x000fe2000001001d */
[----:B------:R-:W-:Y:S01]  /*07e0*/  FMUL.FTZ R117, R22, R117 ;  /* 0x0000007516757220 */ /* 0x000fe20000410000 */
[----:B------:R-:W-:Y:S01]  /*07f0*/  FADD.FTZ R90, R91, R118 ;  /* 0x000000765b5a7221 */ /* 0x000fe20000010000 */
[----:B------:R-:W-:Y:S01]  /*0800*/  FFMA.FTZ R92, R120, R118, R93 ;  /* 0x00000076785c7223 */ /* 0x000fe2000001005d */
[----:B------:R-:W-:-:S02]  /*0810*/  HADD2.F32 R113, -RZ, R94.H0_H0 ;  /* 0x2000005eff717230 */ /* 0x000fc40000004100 */
[----:B------:R-:W-:Y:S01]  /*0820*/  FADD.FTZ R47, R47, R114 ;  /* 0x000000722f2f7221 */ /* 0x000fe20000010000 */
[-C--:B------:R-:W-:Y:S01]  /*0830*/  FFMA.FTZ R31, R116, R114.reuse, R31 ;  /* 0x00000072741f7223 */ /* 0x080fe2000001001f */
[----:B------:R-:W-:Y:S01]  /*0840*/  FMUL.FTZ R115, R96, UR20 ;  /* 0x0000001460737c20 */ /* 0x000fe20008410000 */
[----:B------:R-:W-:Y:S01]  /*0850*/  FMUL.FTZ R114, R23, R114 ;  /* 0x0000007217727220 */ /* 0x000fe20000410000 */
[----:B------:R-:W-:Y:S01]  /*0860*/  FADD.FTZ R91, R90, R117 ;  /* 0x000000755a5b7221 */ /* 0x000fe20000010000 */
[----:B------:R-:W-:Y:S01]  /*0870*/  FFMA.FTZ R93, R119, R117, R92 ;  /* 0x00000075775d7223 */ /* 0x000fe2000001005c */
[----:B------:R-:W-:Y:S02]  /*0880*/  HADD2.F32 R94, -RZ, R94.H1_H1 ;  /* 0x3000005eff5e7230 */ /* 0x000fe40000004100 */
[----:B------:R-:W-:Y:S01]  /*0890*/  FADD.FTZ R98, -R122, R98 ;  /* 0x000000627a627221 */ /* 0x000fe20000010100 */
[----:B------:R-:W-:Y:S01]  /*08a0*/  FADD.FTZ R48, R48, R113 ;  /* 0x0000007130307221 */ /* 0x000fe20000010000 */
[-C--:B------:R-:W-:Y:S01]  /*08b0*/  FFMA.FTZ R32, R115, R113.reuse, R32 ;  /* 0x0000007173207223 */ /* 0x080fe20000010020 */
[----:B------:R-:W-:Y:S01]  /*08c0*/  FMUL.FTZ R113, R24, R113 ;  /* 0x0000007118717220 */ /* 0x000fe20000410000 */
[----:B------:R-:W-:Y:S01]  /*08d0*/  FADD.FTZ R90, R91, R114 ;  /* 0x000000725b5a7221 */ /* 0x000fe20000010000 */
[----:B------:R-:W-:Y:S01]  /*08e0*/  FADD.FTZ R97, -R122, R97 ;  /* 0x000000617a617221 */ /* 0x000fe20000010100 */
[----:B------:R-:W-:Y:S01]  /*08f0*/  FFMA.FTZ R92, R116, R114, R93 ;  /* 0x00000072745c7223 */ /* 0x000fe2000001005d */
[----:B------:R-:W-:-:S02]  /*0900*/  HADD2.F32 R89, -RZ, R95.H0_H0 ;  /* 0x2000005fff597230 */ /* 0x000fc40000004100 */
[----:B0-----:R-:W-:Y:S01]  /*0910*/  FMUL.FTZ R109, R98, UR20 ;  /* 0x00000014626d7c20 */ /* 0x001fe20008410000 */
[-C--:B------:R-:W-:Y:S01]  /*0920*/  FMUL.FTZ R107, R25, R94.reuse ;  /* 0x0000005e196b7220 */ /* 0x080fe20000410000 */
[----:B------:R-:W-:Y:S01]  /*0930*/  FADD.FTZ R90, R90, R113 ;  /* 0x000000715a5a7221 */ /* 0x000fe20000010000 */
[----:B------:R-:W-:Y:S01]  /*0940*/  FMUL.FTZ R112, R97, UR20 ;  /* 0x0000001461707c20 */ /* 0x000fe20008410000 */
[----:B------:R-:W-:Y:S01]  /*0950*/  FFMA.FTZ R91, R115, R113, R92 ;  /* 0x00000071735b7223 */ /* 0x000fe2000001005c */
[----:B------:R-:W-:Y:S01]  /*0960*/  FADD.FTZ R50, R50, R89 ;  /* 0x0000005932327221 */ /* 0x000fe20000010000 */
[-C--:B------:R-:W-:Y:S01]  /*0970*/  FFMA.FTZ R34, R109, R89.reuse, R34 ;  /* 0x000000596d227223 */ /* 0x080fe20000010022 */
[----:B------:R-:W-:Y:S01]  /*0980*/  FMUL.FTZ R108, R26, R89 ;  /* 0x000000591a6c7220 */ /* 0x000fe20000410000 */
[----:B------:R-:W-:Y:S02]  /*0990*/  HADD2.F32 R88, -RZ, R95.H1_H1 ;  /* 0x3000005fff587230 */ /* 0x000fe40000004100 */
[----:B------:R-:W-:Y:S01]  /*09a0*/  FADD.FTZ R89, R90, R107 ;  /* 0x0000006b5a597221 */ /* 0x000fe20000010000 */
[----:B------:R-:W-:Y:S01]  /*09b0*/  FADD.FTZ R99, -R122, R99 ;  /* 0x000000637a637221 */ /* 0x000fe20000010100 */
[C---:B------:R-:W-:Y:S01]  /*09c0*/  FFMA.FTZ R90, R112.reuse, R107, R91 ;  /* 0x0000006b705a7223 */ /* 0x040fe2000001005b */
[----:B------:R-:W-:Y:S01]  /*09d0*/  FADD.FTZ R49, R49, R94 ;  /* 0x0000005e31317221 */ /* 0x000fe20000010000 */
[----:B------:R-:W-:Y:S01]  /*09e0*/  FFMA.FTZ R33, R112, R94, R33 ;  /* 0x0000005e70217223 */ /* 0x000fe20000010021 */
        /* <DEDUP_REMOVED lines=8> */
[----:B------:R-:W-:-:S07]  /*0a70*/  IADD3 R93, PT, PT, R104, 0x100, RZ ;  /* 0x00000100685d7810 */ /* 0x000fce0007ffe0ff */
.L_x_1760:
[----:B-1--4-:R-:W-:Y:S05]  /*0a80*/  BSYNC.RECONVERGENT B0 ;  /* 0x0000000000007941 */ /* 0x012fea0003800200 */
.L_x_1759:
        /* <DEDUP_REMOVED lines=18> */
[----:B------:R-:W-:Y:S01]  /*0bb0*/  FADD.FTZ R7, -R122, R7 ;  /* 0x000000077a077221 */ /* 0x000fe20000010100 */
[----:B------:R-:W-:Y:S01]  /*0bc0*/  FMUL.FTZ R105, R4, UR20 ;  /* 0x0000001404697c20 */ /* 0x000fe20008410000 */
[C---:B---3--:R-:W-:Y:S01]  /*0bd0*/  FADD.FTZ R93, -R122.reuse, R8 ;  /* 0x000000087a5d7221 */ /* 0x048fe20000010100 */
[C---:B------:R-:W-:Y:S01]  /*0be0*/  FADD.FTZ R95, -R122.reuse, R9 ;  /* 0x000000097a5f7221 */ /* 0x040fe20000010100 */
[----:B------:R-:W-:Y:S01]  /*0bf0*/  FMUL.FTZ R102, R5, UR20 ;  /* 0x0000001405667c20 */ /* 0x000fe20008410000 */
[----:B------:R-:W-:Y:S01]  /*0c00*/  FADD.FTZ R10, -R122, R10 ;  /* 0x0000000a7a0a7221 */ /* 0x000fe20000010100 */
[----:B----4-:R-:W-:-:S02]  /*0c10*/  HADD2.F32 R103, -RZ, R88.H0_H0 ;  /* 0x20000058ff677230 */ /* 0x010fc40000004100 */
[----:B------:R-:W-:Y:S01]  /*0c20*/  FMUL.FTZ R5, R93, UR20 ;  /* 0x000000145d057c20 */ /* 0x000fe20008410000 */
[----:B------:R-:W-:Y:S02]  /*0c30*/  HADD2.F32 R6, -RZ, R88.H1_H1 ;  /* 0x30000058ff067230 */ /* 0x000fe40000004100 */
[----:B------:R-:W-:Y:S01]  /*0c40*/  FADD.FTZ R100, -R122, R11 ;  /* 0x0000000b7a647221 */ /* 0x000fe20000010100 */
[--C-:B------:R-:W-:Y:S02]  /*0c50*/  HADD2.F32 R9, -RZ, R89.reuse.H0_H0 ;  /* 0x20000059ff097230 */ /* 0x100fe40000004100 */
[----:B------:R-:W-:Y:S01]  /*0c60*/  FADD.FTZ R52, R52, R103 ;  /* 0x0000006734347221 */ /* 0x000fe20000010000 */
[-C--:B------:R-:W-:Y:S01]  /*0c70*/  FFMA.FTZ R36, R105, R103.reuse, R36 ;  /* 0x0000006769247223 */ /* 0x080fe20000010024 */
[----:B-----5:R-:W-:Y:S01]  /*0c80*/  FMUL.FTZ R103, R12, R103 ;  /* 0x000000670c677220 */ /* 0x020fe20000410000 */
[----:B------:R-:W-:Y:S02]  /*0c90*/  HADD2.F32 R8, -RZ, R89.H1_H1 ;  /* 0x30000059ff087230 */ /* 0x000fe40000004100 */
[----:B------:R-:W-:Y:S01]  /*0ca0*/  FMUL.FTZ R4, R13, R6 ;  /* 0x000000060d047220 */ /* 0x000fe20000410000 */
[----:B------:R-:W-:-:S02]  /*0cb0*/  HADD2.F32 R89, -RZ, R91.H0_H0 ;  /* 0x2000005bff597230 */ /* 0x000fc40000004100 */
[----:B------:R-:W-:Y:S01]  /*0cc0*/  FFMA.FTZ R93, R105, R103, R92 ;  /* 0x00000067695d7223 */ /* 0x000fe2000001005c */
[----:B------:R-:W-:Y:S02]  /*0cd0*/  HADD2.F32 R88, -RZ, R91.H1_H1 ;  /* 0x3000005bff587230 */ /* 0x000fe40000004100 */
[----:B------:R-:W-:Y:S01]  /*0ce0*/  FADD.FTZ R91, R94, R103 ;  /* 0x000000675e5b7221 */ /* 0x000fe20000010000 */
[----:B0-----:R-:W-:Y:S01]  /*0cf0*/  FMUL.FTZ R3, R0, UR20 ;  /* 0x0000001400037c20 */ /* 0x001fe20008410000 */
[--C-:B------:R-:W-:Y:S02]  /*0d00*/  HADD2.F32 R11, -RZ, R90.reuse.H0_H0 ;  /* 0x2000005aff0b7230 */ /* 0x100fe40000004100 */
[----:B------:R-:W-:Y:S01]  /*0d10*/  FMUL.FTZ R0, R7, UR20 ;  /* 0x0000001407007c20 */ /* 0x000fe20008410000 */
        /* <DEDUP_REMOVED lines=14> */
[----:B------:R-:W-:Y:S01]  /*0e00*/  FADD.FTZ R92, R91, R6 ;  /* 0x000000065b5c7221 */ /* 0x000fe20000010000 */
[----:B------:R-:W-:Y:S01]  /*0e10*/  FFMA.FTZ R11, R3, R6, R10 ;  /* 0x00000006030b7223 */ /* 0x000fe2000001000a */
[----:B------:R-:W-:-:S02]  /*0e20*/  HADD2.F32 R90, -RZ, R90.H1_H1 ;  /* 0x3000005aff5a7230 */ /* 0x000fc40000004100 */
[----:B------:R-:W-:Y:S01]  /*0e30*/  FMUL.FTZ R2, R95, UR20 ;  /* 0x000000145f027c20 */ /* 0x000fe20008410000 */
[----:B------:R-:W-:Y:S01]  /*0e40*/  FADD.FTZ R91, R92, R9 ;  /* 0x000000095c5b7221 */ /* 0x000fe20000010000 */
[----:B------:R-:W-:Y:S01]  /*0e50*/  FFMA.FTZ R10, R0, R9, R11 ;  /* 0x00000009000a7223 */ /* 0x000fe2000001000b */
[----:B------:R-:W-:Y:S01]  /*0e60*/  FADD.FTZ R58, R58, R89 ;  /* 0x000000593a3a7221 */ /* 0x000fe20000010000 */
[----:B------:R-:W-:Y:S01]  /*0e70*/  FADD.FTZ R57, R57, R90 ;  /* 0x0000005a39397221 */ /* 0x000fe20000010000 */
[-C--:B------:R-:W-:Y:S01]  /*0e80*/  FFMA.FTZ R41, R2, R90.reuse, R41 ;  /* 0x0000005a02297223 */ /* 0x080fe20000010029 */
[----:B------:R-:W-:Y:S01]  /*0e90*/  FMUL.FTZ R11, R17, R90 ;  /* 0x0000005a110b7220 */ /* 0x000fe20000410000 */
[----:B------:R-:W-:Y:S01]  /*0ea0*/  FADD.FTZ R90, R91, R8 ;  /* 0x000000085b5a7221 */ /* 0x000fe20000010000 */
[----:B------:R-:W-:Y:S01]  /*0eb0*/  FFMA.FTZ R91, R5, R8, R10 ;  /* 0x00000008055b7223 */ /* 0x000fe2000001000a */
[-C--:B------:R-:W-:Y:S01]  /*0ec0*/  FFMA.FTZ R42, R7, R89.reuse, R42 ;  /* 0x00000059072a7223 */ /* 0x080fe2000001002a */
        /* <DEDUP_REMOVED lines=10> */
[----:B------:R-:W-:-:S07]  /*0f70*/  FFMA.FTZ R92, R100, R101, R90 ;  /* 0x00000065645c7223 */ /* 0x000fce000001005a */
.L_x_1762:
[----:B------:R-:W-:Y:S05]  /*0f80*/  BSYNC.RECONVERGENT B0 ;  /* 0x0000000000007941 */ /* 0x000fea0003800200 */
.L_x_1761:
        /* <DEDUP_REMOVED lines=32> */
.L_x_1764:
[----:B------:R-:W-:Y:S05]  /*1190*/  BSYNC.RECONVERGENT B0 ;  /* 0x0000000000007941 */ /* 0x000fea0003800200 */
.L_x_1763:
        /* <DEDUP_REMOVED lines=68> */
[----:B------:R-:W-:Y:S01]  /*15e0*/  FADD.FTZ R98, R111, -R98 ;  /* 0x800000626f627221 */ /* 0x000fe20000010000 */
[----:B------:R-:W-:Y:S01]  /*15f0*/  F2FP.F16.F32.PACK_AB R88, R89, R88 ;  /* 0x000000585958723e */ /* 0x000fe200000000ff */
[----:B------:R-:W-:Y:S01]  /*1600*/  FFMA.FTZ R89, R116, UR21, R92 ;  /* 0x0000001574597c23 */ /* 0x000fe2000801005c */
[----:B------:R-:W-:Y:S01]  /*1610*/  FMUL.FTZ R94, R94, UR20 ;  /* 0x000000145e5e7c20 */ /* 0x000fe20008410000 */
[----:B------:R-:W-:-:S02]  /*1620*/  FMUL.FTZ R98, R98, UR20 ;  /* 0x0000001462627c20 */ /* 0x000fc40008410000 */
[----:B------:R-:W-:Y:S01]  /*1630*/  FADD.FTZ R91, R114, -R89 ;  /* 0x80000059725b7221 */ /* 0x000fe20000010000 */
[----:B------:R-:W-:-:S04]  /*1640*/  FFMA.FTZ R89, R109, UR21, R92 ;  /* 0x000000156d597c23 */ /* 0x000fc8000801005c */
[----:B------:R-:W-:Y:S01]  /*1650*/  FADD.FTZ R93, R108, -R89 ;  /* 0x800000596c5d7221 */ /* 0x000fe20000010000 */
[----:B------:R-:W-:Y:S01]  /*1660*/  FMUL.FTZ R89, R90, UR20 ;  /* 0x000000145a597c20 */ /* 0x000fe20008410000 */
[----:B------:R-:W-:Y:S01]  /*1670*/  FMUL.FTZ R90, R91, UR20 ;  /* 0x000000145b5a7c20 */ /* 0x000fe20008410000 */
[----:B------:R-:W-:Y:S01]  /*1680*/  FMUL.FTZ R91, R96, UR20 ;  /* 0x00000014605b7c20 */ /* 0x000fe20008410000 */
[----:B------:R-:W-:-:S03]  /*1690*/  FMUL.FTZ R93, R93, UR20 ;  /* 0x000000145d5d7c20 */ /* 0x000fc60008410000 */
[----:B------:R-:W-:Y:S02]  /*16a0*/  F2FP.F16.F32.PACK_AB R89, R90, R89 ;  /* 0x000000595a59723e */ /* 0x000fe400000000ff */
[----:B------:R-:W-:Y:S02]  /*16b0*/  F2FP.F16.F32.PACK_AB R90, R91, R94 ;  /* 0x0000005e5b5a723e */ /* 0x000fe400000000ff */
[----:B------:R-:W-:Y:S01]  /*16c0*/  F2FP.F16.F32.PACK_AB R91, R98, R93 ;  /* 0x0000005d625b723e */ /* 0x000fe200000000ff */
[----:B------:R-:W-:Y:S06]  /*16d0*/  BRA `(.L_x_1770) ;  /* 0x0000000c00b87947 */ /* 0x000fec0003800000 */
.L_x_1769:
        /* <DEDUP_REMOVED lines=14> */
[----:B------:R-:W-:Y:S01]  /*17c0*/  F2FP.F16.F32.PACK_AB R91, R78, R91 ;  /* 0x0000005b4e5b723e */ /* 0x000fe200000000ff */
        /* <DEDUP_REMOVED lines=18> */
.L_x_1768:
        /* <DEDUP_REMOVED lines=34> */
.L_x_1771:
        /* <DEDUP_REMOVED lines=33> */
.L_x_1767:
        /* <DEDUP_REMOVED lines=22> */
[----:B------:R-:W-:-:S02]  /*1e80*/  FADD.FTZ R96, R111, -R96 ;  /* 0x800000606f607221 */ /* 0x000fc40000010000 */
[----:B------:R-:W-:Y:S01]  /*1e90*/  F2FP.F16.F32.PACK_AB R88, R89, R88 ;  /* 0x000000585958723e */ /* 0x000fe200000000ff */
[----:B------:R-:W-:Y:S01]  /*1ea0*/  FADD.FTZ R89, R117, -R90 ;  /* 0x8000005a75597221 */ /* 0x000fe20000010000 */
[----:B------:R-:W-:Y:S01]  /*1eb0*/  FADD.FTZ R90, R114, -R91 ;  /* 0x8000005b725a7221 */ /* 0x000fe20000010000 */
[----:B------:R-:W-:Y:S01]  /*1ec0*/  FADD.FTZ R91, R113, -R94 ;  /* 0x8000005e715b7221 */ /* 0x000fe20000010000 */
[----:B------:R-:W-:Y:S01]  /*1ed0*/  FFMA.FTZ R94, R112, UR21, R92 ;  /* 0x00000015705e7c23 */ /* 0x000fe2000801005c */
[----:B------:R-:W-:Y:S01]  /*1ee0*/  FFMA.FTZ R89, R89, UR20, R62 ;  /* 0x0000001459597c23 */ /* 0x000fe2000801003e */
[----:B------:R-:W-:Y:S01]  /*1ef0*/  FFMA.FTZ R90, R90, UR20, R63 ;  /* 0x000000145a5a7c23 */ /* 0x000fe2000801003f */
[----:B------:R-:W-:Y:S01]  /*1f00*/  FFMA.FTZ R91, R91, UR20, R64 ;  /* 0x000000145b5b7c23 */ /* 0x000fe20008010040 */
[----:B------:R-:W-:Y:S01]  /*1f10*/  FADD.FTZ R94, R107, -R94 ;  /* 0x8000005e6b5e7221 */ /* 0x000fe20000010000 */
[----:B------:R-:W-:Y:S01]  /*1f20*/  FFMA.FTZ R93, R93, UR20, R66 ;  /* 0x000000145d5d7c23 */ /* 0x000fe20008010042 */
[----:B------:R-:W-:Y:S01]  /*1f30*/  FFMA.FTZ R96, R96, UR20, R67 ;  /* 0x0000001460607c23 */ /* 0x000fe20008010043 */
[----:B------:R-:W-:Y:S01]  /*1f40*/  F2FP.F16.F32.PACK_AB R89, R90, R89 ;  /* 0x000000595a59723e */ /* 0x000fe200000000ff */
[----:B------:R-:W-:-:S05]  /*1f50*/  FFMA.FTZ R94, R94, UR20, R65 ;  /* 0x000000145e5e7c23 */ /* 0x000fca0008010041 */
[----:B------:R-:W-:Y:S02]  /*1f60*/  F2FP.F16.F32.PACK_AB R90, R94, R91 ;  /* 0x0000005b5e5a723e */ /* 0x000fe400000000ff */
[----:B------:R-:W-:Y:S01]  /*1f70*/  F2FP.F16.F32.PACK_AB R91, R96, R93 ;  /* 0x0000005d605b723e */ /* 0x000fe200000000ff */
[----:B------:R-:W-:Y:S06]  /*1f80*/  BRA `(.L_x_1770) ;  /* 0x00000004008c7947 */ /* 0x000fec0003800000 */
.L_x_1773:
        /* <DEDUP_REMOVED lines=11> */
[----:B------:R-:W-:-:S03]  /*2040*/  FADD.FTZ R90, R107, -R90 ;  /* 0x8000005a6b5a7221 */ /* 0x000fc60000010000 */
[----:B------:R-:W-:Y:S01]  /*2050*/  F2FP.F16.F32.PACK_AB R91, R78, R77 ;  /* 0x0000004d4e5b723e */ /* 0x000fe200000000ff */
[----:B------:R-:W-:Y:S01]  /*2060*/  FFMA.FTZ R78, R119, UR21, R92 ;  /* 0x00000015774e7c23 */ /* 0x000fe2000801005c */
[----:B------:R-:W-:Y:S01]  /*2070*/  FADD.FTZ R77, R121, -R76 ;  /* 0x8000004c794d7221 */ /* 0x000fe20000010000 */
[----:B------:R-:W-:Y:S01]  /*2080*/  FADD.FTZ R76, R118, -R79 ;  /* 0x8000004f764c7221 */ /* 0x000fe20000010000 */
[----:B------:R-:W-:Y:S01]  /*2090*/  FFMA.FTZ R90, R90, UR20, R65 ;  /* 0x000000145a5a7c23 */ /* 0x000fe20008010041 */
[----:B------:R-:W-:Y:S01]  /*20a0*/  FADD.FTZ R79, R117, -R78 ;  /* 0x8000004e754f7221 */ /* 0x000fe20000010000 */
[----:B------:R-:W-:Y:S01]  /*20b0*/  FADD.FTZ R78, R114, -R89 ;  /* 0x80000059724e7221 */ /* 0x000fe20000010000 */
[----:B------:R-:W-:Y:S01]  /*20c0*/  FADD.FTZ R89, R113, -R88 ;  /* 0x8000005871597221 */ /* 0x000fe20000010000 */
[----:B------:R-:W-:Y:S01]  /*20d0*/  FFMA.FTZ R77, R77, UR20, R60 ;  /* 0x000000144d4d7c23 */ /* 0x000fe2000801003c */
[----:B------:R-:W-:Y:S01]  /*20e0*/  FFMA.FTZ R79, R79, UR20, R62 ;  /* 0x000000144f4f7c23 */ /* 0x000fe2000801003e */
[----:B------:R-:W-:Y:S01]  /*20f0*/  FFMA.FTZ R78, R78, UR20, R63 ;  /* 0x000000144e4e7c23 */ /* 0x000fe2000801003f */
[----:B------:R-:W-:Y:S01]  /*2100*/  FFMA.FTZ R89, R89, UR20, R64 ;  /* 0x0000001459597c23 */ /* 0x000fe20008010040 */
[----:B------:R-:W-:-:S04]  /*2110*/  FFMA.FTZ R76, R76, UR20, R61 ;  /* 0x000000144c4c7c23 */ /* 0x000fc8000801003d */
        /* <DEDUP_REMOVED lines=8> */
.L_x_1772:
        /* <DEDUP_REMOVED lines=34> */
.L_x_1774:
        /* <DEDUP_REMOVED lines=32> */
.L_x_1770:
        /* <DEDUP_REMOVED lines=15> */
.L_x_1766:
[----:B------:R-:W-:Y:S05]  /*26b0*/  BSYNC.RECONVERGENT B0 ;  /* 0x0000000000007941 */ /* 0x000fea0003800200 */
.L_x_1765:
        /* <DEDUP_REMOVED lines=46> */
.L_x_1779:
        /* <DEDUP_REMOVED lines=29> */
.L_x_1778:
        /* <DEDUP_REMOVED lines=17> */
[----:B------:R-:W-:Y:S01]  /*2c80*/  F2FP.F16.F32.PACK_AB R91, R78, R77 ;  /* 0x0000004d4e5b723e */ /* 0x000fe200000000ff */
        /* <DEDUP_REMOVED lines=19> */
.L_x_1781:
        /* <DEDUP_REMOVED lines=14> */
[----:B------:R-:W-:Y:S01]  /*2ea0*/  F2FP.F16.F32.PACK_AB R88, R89, R88 ;  /* 0x000000585958723e */ /* 0x000fe200000000ff */
        /* <DEDUP_REMOVED lines=12> */
[----:B------:R-:W-:Y:S01]  /*2f70*/  F2FP.F16.F32.PACK_AB R91, R96, R93 ;  /* 0x0000005d605b723e */ /* 0x000fe200000000ff */
[----:B------:R-:W-:Y:S06]  /*2f80*/  BRA `(.L_x_1780) ;  /* 0x00000008001c7947 */ /* 0x000fec0003800000 */
.L_x_1777:
        /* <DEDUP_REMOVED lines=41> */
.L_x_1783:
        /* <DEDUP_REMOVED lines=29> */
.L_x_1782:
        /* <DEDUP_REMOVED lines=37> */
.L_x_1784:
        /* <DEDUP_REMOVED lines=25> */
[----:B------:R-:W-:Y:S02]  /*37d0*/  F2FP.F16.F32.PACK_AB R89, R90, R89 ;  /* 0x000000595a59723e */ /* 0x000fe400000000ff */
[----:B------:R-:W-:Y:S02]  /*37e0*/  F2FP.F16.F32.PACK_AB R90, R94, R91 ;  /* 0x0000005b5e5a723e */ /* 0x000fe400000000ff */
[----:B------:R-:W-:-:S07]  /*37f0*/  F2FP.F16.F32.PACK_AB R91, R96, R93 ;  /* 0x0000005d605b723e */ /* 0x000fce00000000ff */
.L_x_1780:
        /* <DEDUP_REMOVED lines=10> */
.L_x_1776:
[----:B------:R-:W-:Y:S05]  /*38a0*/  BSYNC.RECONVERGENT B0 ;  /* 0x0000000000007941 */ /* 0x000fea0003800200 */
.L_x_1775:
[----:B------:R-:W-:Y:S01]  /*38b0*/  UPLOP3.LUT UP1, UPT, UPT, UPT, UP1, 0x40, 0x4 ;  /* 0x000000000004789c */ /* 0x000fe20003f2e810 */
[----:B------:R-:W-:Y:S10]  /*38c0*/  BRA.U !UP2, `(.L_x_1785) ;  /* 0xffffffc90ae07547 */ /* 0x000ff4000b83ffff */
.L_x_1758:
        /* <DEDUP_REMOVED lines=23> */
.L_x_1786:
        /* <DEDUP_REMOVED lines=12> */
.L_x_2866:


//--------------------- .text._ZN10layer_norm31ln_parallel_residual_bwd_kernelINS_13Kernel_traitsIf6__halffS2_fjLj4096ELj1ELj1ELj8ELj16ENS_18Kernel_traits_baseILj4096EfS2_fS2_fjLj256EEEEELb0ELb1ELb1EEEvNS_9BwdParamsE --------------------------
	.section	.text._ZN10layer_norm31ln_parallel_residual_bwd_kernelINS_13Kernel_traitsIf6__halffS2_fjLj4096ELj1ELj1ELj8ELj16ENS_18Kernel_traits_baseILj4096EfS2_fS2_fjLj256EEEEELb0ELb1ELb1EEEvNS_9BwdParamsE,"ax",@progbits
	.align	128
        .global         _ZN10layer_norm31ln_parallel_residual_bwd_kernelINS_13Kernel_traitsIf6__halffS2_fjLj4096ELj1ELj1ELj8ELj16ENS_18Kernel_traits_baseILj4096EfS2_fS2_fjLj256EEEEELb0ELb1ELb1EEEvNS_9BwdParamsE
        .type           _ZN10layer_norm31ln_parallel_residual_bwd_kernelINS_13Kernel_traitsIf6__halffS2_fjLj4096ELj1ELj1ELj8ELj16ENS_18Kernel_traits_baseILj4096EfS2_fS2_fjLj256EEEEELb0ELb1ELb1EEEvNS_9BwdParamsE,@function
        .size           _ZN10layer_norm31ln_parallel_residual_bwd_kernelINS_13Kernel_traitsIf6__halffS2_fjLj4096ELj1ELj1ELj8ELj16ENS_18Kernel_traits_baseILj4096EfS2_fS2_fjLj256EEEEELb0ELb1ELb1EEEvNS_9BwdParamsE,(.L_x_2867 - _ZN10layer_norm31ln_parallel_residual_bwd_kernelINS_13Kernel_traitsIf6__halffS2_fjLj4096ELj1ELj1ELj8ELj16ENS_18Kernel_traits_baseILj4096EfS2_fS2_fjLj256EEEEELb0ELb1ELb1EEEvNS_9BwdParamsE)
        .other          _ZN10layer_norm31ln_parallel_residual_bwd_kernelINS_13Kernel_traitsIf6__halffS2_fjLj4096ELj1ELj1ELj8ELj16ENS_18Kernel_traits_baseILj4096EfS2_fS2_fjLj256EEEEELb0ELb1ELb1EEEvNS_9BwdParamsE,@"STO_CUDA_ENTRY STV_DEFAULT"
_ZN10layer_norm31ln_parallel_residual_bwd_kernelINS_13Kernel_traitsIf6__halffS2_fjLj4096ELj1ELj1ELj8ELj16ENS_18Kernel_traits_baseILj4096EfS2_fS2_fjLj256EEEEELb0ELb1ELb1EEEvNS_9BwdParamsE:
.text._ZN10layer_norm31ln_parallel_residual_bwd_kernelINS_13Kernel_traitsIf6__halffS2_fjLj4096ELj1ELj1ELj8ELj16ENS_18Kernel_traits_baseILj4096EfS2_fS2_fjLj256EEEEELb0ELb1ELb1EEEvNS_9BwdParamsE:
        /* <DEDUP_REMOVED lines=59> */
.L_x_1806:
        /* <DEDUP_REMOVED lines=11> */
[----:B------:R-:W0:Y:S04]  /*0460*/  @P0 LDC.64 R98, c[0x0][0x438] ;  /* 0x00010e00ff620b82 */ /* 0x000e280000000a00 */
[----:B------:R-:W4:Y:S01]  /*0470*/  LDG.E.128 R60, desc[UR10][R68.64] ;  /* 0x0000000a443c7981 */ /* 0x000f22000c1e1d00 */
[----:B---3--:R-:W-:-:S03]  /*0480*/  IMAD.WIDE.U32 R64, R105, 0x10, R80 ;  /* 0x0000001069407825 */ /* 0x008fc600078e0050 */
[----:B------:R-:W1:Y:S03]  /*0490*/  LDC.64 R94, c[0x0][0x438] ;  /* 0x00010e00ff5e7b82 */ /* 0x000e660000000a00 */
[----:B------:R-:W3:Y:S01]  /*04a0*/  LDG.E.128 R64, desc[UR10][R64.64] ;  /* 0x0000000a40407981 */ /* 0x000ee2000c1e1d00 */
[----:B--2---:R-:W-:Y:S01]  /*04b0*/  IMAD.WIDE R108, R106, 0x4, R108 ;  /* 0x000000046a6c7825 */ /* 0x004fe200078e026c */
[----:B------:R-:W-:Y:S02]  /*04c0*/  IADD3 R110, PT, PT, R105, 0x100, RZ ;  /* 0x00000100696e7810 */ /* 0x000fe40007ffe0ff */
[----:B------:R-:W2:Y:S04]  /*04d0*/  LDG.E.128 R68, desc[UR10][R68.64+0x10] ;  /* 0x0000100a44447981 */ /* 0x000ea8000c1e1d00 */
[----:B------:R-:W2:Y:S01]  /*04e0*/  LDG.E R108, desc[UR10][R108.64] ;  /* 0x0000000a6c6c7981 */ /* 0x000ea2000c1e1900 */
[----:B------:R-:W-:-:S05]  /*04f0*/  IMAD.WIDE.U32 R76, R110, 0x20, R76 ;  /* 0x000000206e4c7825 */ /* 0x000fca00078e004c */
[----:B------:R-:W2:Y:S01]  /*0500*/  LDG.E.128 R72, desc[UR10][R76.64] ;  /* 0x0000000a4c487981 */ /* 0x000ea2000c1e1d00 */
[----:B------:R-:W-:-:S06]  /*0510*/  IMAD.WIDE.U32 R80, R110, 0x10, R80 ;  /* 0x000000106e507825 */ /* 0x000fcc00078e0050 */
[----:B------:R-:W2:Y:S04]  /*0520*/  LDG.E.128 R80, desc[UR10][R80.64] ;  /* 0x0000000a50507981 */ /* 0x000ea8000c1e1d00 */
[----:B------:R-:W2:Y:S01]  /*0530*/  LDG.E.128 R76, desc[UR10][R76.64+0x10] ;  /* 0x0000100a4c4c7981 */ /* 0x000ea2000c1e1d00 */
[----:B0-----:R-:W-:-:S05]  /*0540*/  @P0 IMAD.WIDE.U32 R98, R105, 0x20, R98 ;  /* 0x0000002069620825 */ /* 0x001fca00078e0062 */
[----:B-----5:R-:W5:Y:S04]  /*0550*/  @P0 LDG.E.128 R32, desc[UR10][R98.64] ;  /* 0x0000000a62200981 */ /* 0x020f68000c1e1d00 */
[----:B------:R0:W5:Y:S02]  /*0560*/  @P0 LDG.E.128 R36, desc[UR10][R98.64+0x10] ;  /* 0x0000100a62240981 */ /* 0x000164000c1e1d00 */
[----:B0-----:R-:W0:Y:S01]  /*0570*/  LDC.64 R98, c[0x0][0x380] ;  /* 0x0000e000ff627b82 */ /* 0x001e220000000a00 */
[----:B-1----:R-:W-:-:S04]  /*0580*/  ISETP.NE.U32.AND P1, PT, R94, RZ, PT ;  /* 0x000000ff5e00720c */ /* 0x002fc80003f25070 */
        /* <DEDUP_REMOVED lines=10> */
[----:B------:R-:W-:Y:S01]  /*0630*/  FADD.FTZ R62, -R98, R62 ;  /* 0x0000003e623e7221 */ /* 0x000fe20000010100 */
[--C-:B---3--:R-:W-:Y:S02]  /*0640*/  HADD2.F32 R120, -RZ, R64.reuse.H0_H0 ;  /* 0x20000040ff787230 */ /* 0x108fe40000004100 */
[----:B------:R-:W-:Y:S02]  /*0650*/  HADD2.F32 R118, -RZ, R64.H1_H1 ;  /* 0x30000040ff767230 */ /* 0x000fe40000004100 */
[C---:B--2---:R-:W-:Y:S01]  /*0660*/  FMUL.FTZ R121, R108.reuse, R60 ;  /* 0x0000003c6c797220 */ /* 0x044fe20000410000 */
[----:B------:R-:W-:Y:S01]  /*0670*/  FMUL.FTZ R119, R108, R61 ;  /* 0x0000003d6c777220 */ /* 0x000fe20000410000 */
[----:B------:R-:W-:Y:S02]  /*0680*/  FADD.FTZ R104, R120, R104 ;  /* 0x0000006878687221 */ /* 0x000fe40000010000 */
[-C--:B------:R-:W-:Y:S01]  /*0690*/  FFMA.FTZ R107, R121, R120.reuse, R107 ;  /* 0x00000078796b7223 */ /* 0x080fe2000001006b */
[----:B------:R-:W-:Y:S01]  /*06a0*/  FMUL.FTZ R120, R28, R120 ;  /* 0x000000781c787220 */ /* 0x000fe20000410000 */
[----:B------:R-:W-:-:S02]  /*06b0*/  HADD2.F32 R116, -RZ, R65.H0_H0 ;  /* 0x20000041ff747230 */ /* 0x000fc40000004100 */
[----:B------:R-:W-:Y:S01]  /*06c0*/  FADD.FTZ R63, -R98, R63 ;  /* 0x0000003f623f7221 */ /* 0x000fe20000010100 */
[----:B------:R-:W-:Y:S01]  /*06d0*/  FMUL.FTZ R117, R108, R62 ;  /* 0x0000003e6c757220 */ /* 0x000fe20000410000 */
[----:B------:R-:W-:Y:S01]  /*06e0*/  FADD.FTZ R102, R118, R102 ;  /* 0x0000006676667221 */ /* 0x000fe20000010000 */
[-C--:B------:R-:W-:Y:S01]  /*06f0*/  FFMA.FTZ R103, R119, R118.reuse, R103 ;  /* 0x0000007677677223 */ /* 0x080fe20000010067 */
[----:B------:R-:W-:Y:S01]  /*0700*/  FMUL.FTZ R118, R29, R118 ;  /* 0x000000761d767220 */ /* 0x000fe20000410000 */
[----:B------:R-:W-:Y:S01]  /*0710*/  FADD.FTZ R61, RZ, R120 ;  /* 0x00000078ff3d7221 */ /* 0x000fe20000010000 */
[----:B------:R-:W-:Y:S02]  /*0720*/  HADD2.F32 R114, -RZ, R65.H1_H1 ;  /* 0x30000041ff727230 */ /* 0x000fe40000004100 */
[----:B------:R-:W-:Y:S01]  /*0730*/  FADD.FTZ R113, -R98, R68 ;  /* 0x0000004462717221 */ /* 0x000fe20000010100 */
[----:B------:R-:W-:Y:S01]  /*0740*/  FMUL.FTZ R115, R108, R63 ;  /* 0x0000003f6c737220 */ /* 0x000fe20000410000 */
[----:B------:R-:W-:Y:S01]  /*0750*/  FADD.FTZ R97, R116, R97 ;  /* 0x0000006174617221 */ /* 0x000fe20000010000 */
[-C--:B------:R-:W-:Y:S01]  /*0760*/  FFMA.FTZ R101, R117, R116.reuse, R101 ;  /* 0x0000007475657223 */ /* 0x080fe20000010065 */
[----:B------:R-:W-:Y:S01]  /*0770*/  FMUL.FTZ R116, R30, R116 ;  /* 0x000000741e747220 */ /* 0x000fe20000410000 */
[----:B------:R-:W-:Y:S01]  /*0780*/  FADD.FTZ R61, R118, R61 ;  /* 0x0000003d763d7221 */ /* 0x000fe20000010000 */
[----:B------:R-:W-:-:S02]  /*0790*/  HADD2.F32 R112, -RZ, R66.H0_H0 ;  /* 0x20000042ff707230 */ /* 0x000fc40000004100 */
[----:B------:R-:W-:Y:S01]  /*07a0*/  FADD.FTZ R14, R114, R14 ;  /* 0x0000000e720e7221 */ /* 0x000fe20000010000 */
[----:B------:R-:W-:Y:S01]  /*07b0*/  FMUL.FTZ R113, R108, R113 ;  /* 0x000000716c717220 */ /* 0x000fe20000410000 */
[-C--:B------:R-:W-:Y:S01]  /*07c0*/  FFMA.FTZ R100, R115, R114.reuse, R100 ;  /* 0x0000007273647223 */ /* 0x080fe20000010064 */
[----:B------:R-:W-:Y:S01]  /*07d0*/  FMUL.FTZ R114, R31, R114 ;  /* 0x000000721f727220 */ /* 0x000fe20000410000 */
[----:B------:R-:W-:Y:S01]  /*07e0*/  FADD.FTZ R61, R116, R61 ;  /* 0x0000003d743d7221 */ /* 0x000fe20000010000 */
[----:B------:R-:W-:Y:S02]  /*07f0*/  HADD2.F32 R66, -RZ, R66.H1_H1 ;  /* 0x30000042ff427230 */ /* 0x000fe40000004100 */
[----:B------:R-:W-:Y:S01]  /*0800*/  FADD.FTZ R70, -R98, R70 ;  /* 0x0000004662467221 */ /* 0x000fe20000010100 */
[----:B------:R-:W-:Y:S01]  /*0810*/  FADD.FTZ R13, R112, R13 ;  /* 0x0000000d700d7221 */ /* 0x000fe20000010000 */
[-C--:B------:R-:W-:Y:S01]  /*0820*/  FFMA.FTZ R96, R113, R112.reuse, R96 ;  /* 0x0000007071607223 */ /* 0x080fe20000010060 */
[----:B------:R-:W-:Y:S01]  /*0830*/  FMUL.FTZ R112, R24, R112 ;  /* 0x0000007018707220 */ /* 0x000fe20000410000 */
[----:B------:R-:W-:Y:S01]  /*0840*/  FADD.FTZ R61, R114, R61 ;  /* 0x0000003d723d7221 */ /* 0x000fe20000010000 */
[----:B------:R-:W-:-:S02]  /*0850*/  HADD2.F32 R110, -RZ, R67.H0_H0 ;  /* 0x20000043ff6e7230 */ /* 0x000fc40000004100 */
        /* <DEDUP_REMOVED lines=11> */
[----:B------:R-:W-:Y:S01]  /*0910*/  FMUL.FTZ R98, R25, R66 ;  /* 0x0000004219627220 */ /* 0x000fe20000410000 */
[----:B------:R-:W-:Y:S01]  /*0920*/  FADD.FTZ R61, R112, R61 ;  /* 0x0000003d703d7221 */ /* 0x000fe20000010000 */
[----:B------:R-:W-:-:S02]  /*0930*/  HADD2.F32 R67, -RZ, R67.H1_H1 ;  /* 0x30000043ff437230 */ /* 0x000fc40000004100 */
[----:B------:R-:W-:Y:S01]  /*0940*/  FADD.FTZ R11, R110, R11 ;  /* 0x0000000b6e0b7221 */ /* 0x000fe20000010000 */
[-C--:B------:R-:W-:Y:S01]  /*0950*/  FFMA.FTZ R92, R99, R110.reuse, R92 ;  /* 0x0000006e635c7223 */ /* 0x080fe2000001005c */
[----:B------:R-:W-:Y:S01]  /*0960*/  FMUL.FTZ R110, R26, R110 ;  /* 0x0000006e1a6e7220 */ /* 0x000fe20000410000 */
[----:B------:R-:W-:Y:S01]  /*0970*/  FADD.FTZ R61, R98, R61 ;  /* 0x0000003d623d7221 */ /* 0x000fe20000010000 */
[--C-:B------:R-:W-:Y:S02]  /*0980*/  HADD2.F32 R72, -RZ, R80.reuse.H0_H0 ;  /* 0x20000050ff487230 */ /* 0x100fe40000004100 */
[----:B------:R-:W-:Y:S01]  /*0990*/  FMUL.FTZ R109, R108, R71 ;  /* 0x000000476c6d7220 */ /* 0x000fe20000410000 */
[----:B------:R-:W-:Y:S01]  /*09a0*/  FFMA.FTZ R60, R121, R120, RZ ;  /* 0x00000078793c7223 */ /* 0x000fe200000100ff */
[----:B------:R-:W-:Y:S01]  /*09b0*/  FMUL.FTZ R111, R27, R67 ;  /* 0x000000431b6f7220 */ /* 0x000fe20000410000 */
[----:B------:R-:W-:Y:S01]  /*09c0*/  FADD.FTZ R62, R110, R61 ;  /* 0x0000003d6e3e7221 */ /* 0x000fe20000010000 */
[----:B------:R-:W-:-:S02]  /*09d0*/  HADD2.F32 R68, -RZ, R80.H1_H1 ;  /* 0x30000050ff447230 */ /* 0x000fc40000004100 */
[C---:B------:R-:W-:Y:S01]  /*09e0*/  FMUL.FTZ R80, R108.reuse, R69 ;  /* 0x000000456c507220 */ /* 0x040fe20000410000 */
[----:B------:R-:W-:Y:S01]  /*09f0*/  FADD.FTZ R10, R67, R10 ;  /* 0x0000000a430a7221 */ /* 0x000fe20000010000 */
[----:B------:R-:W-:Y:S01]  /*0a00*/  FFMA.FTZ R91, R109, R67, R91 ;  /* 0x000000436d5b7223 */ /* 0x000fe2000001005b */
[----:B------:R-:W-:Y:S01]  /*0a10*/  FMUL.FTZ R65, R108, R65 ;  /* 0x000000416c417220 */ /* 0x000fe20000410000 */
[----:B------:R-:W-:Y:S01]  /*0a20*/  FFMA.FTZ R60, R119, R118, R60 ;  /* 0x00000076773c7223 */ /* 0x000fe2000001003c */
[----:B------:R-:W-:Y:S01]  /*0a30*/  FMUL.FTZ R67, R20, R72 ;  /* 0x0000004814437220 */ /* 0x000fe20000410000 */
[----:B------:R-:W-:Y:S01]  /*0a40*/  FADD.FTZ R62, R111, R62 ;  /* 0x0000003e6f3e7221 */ /* 0x000fe20000010000 */
[----:B------:R-:W-:Y:S01]  /*0a50*/  FADD.FTZ R12, R66, R12 ;  /* 0x0000000c420c7221 */ /* 0x000fe20000010000 */
[----:B------:R-:W-:Y:S01]  /*0a60*/  FFMA.FTZ R93, R80, R66, R93 ;  /* 0x00000042505d7223 */ /* 0x000fe2000001005d */
[--C-:B------:R-:W-:Y:S02]  /*0a70*/  HADD2.F32 R69, -RZ, R81.reuse.H0_H0 ;  /* 0x20000051ff457230 */ /* 0x100fe40000004100 */
[----:B------:R-:W-:Y:S01]  /*0a80*/  FMUL.FTZ R66, R108, R74 ;  /* 0x0000004a6c427220 */ /* 0x000fe20000410000 */
[----:B------:R-:W-:Y:S01]  /*0a90*/  FADD.FTZ R8, R68, R8 ;  /* 0x0000000844087221 */ /* 0x000fe20000010000 */
[----:B------:R-:W-:Y:S01]  /*0aa0*/  FFMA.FTZ R89, R65, R68, R89 ;  /* 0x0000004441597223 */ /* 0x000fe20000010059 */
        /* <DEDUP_REMOVED lines=8> */
[----:B------:R-:W-:-:S02]  /*0b30*/  HADD2.F32 R60, -RZ, R81.H1_H1 ;  /* 0x30000051ff3c7230 */ /* 0x000fc40000004100 */
[----:B------:R-:W-:Y:S01]  /*0b40*/  FMUL.FTZ R64, R108, R64 ;  /* 0x000000406c407220 */ /* 0x000fe20000410000 */
[--C-:B0-----:R-:W-:Y:S02]  /*0b50*/  HADD2.F32 R122, -RZ, R82.reuse.H0_H0 ;  /* 0x20000052ff7a7230 */ /* 0x101fe40000004100 */
[----:B------:R-:W-:Y:S01]  /*0b60*/  FADD.FTZ R63, R70, R69 ;  /* 0x00000045463f7221 */ /* 0x000fe20000010000 */
[----:B------:R-:W-:Y:S01]  /*0b70*/  FMUL.FTZ R70, R23, R60 ;  /* 0x0000003c17467220 */ /* 0x000fe20000410000 */
[----:B------:R-:W-:Y:S01]  /*0b80*/  FADD.FTZ R9, R72, R9 ;  /* 0x0000000948097221 */ /* 0x000fe20000010000 */
[----:B------:R-:W-:Y:S01]  /*0b90*/  FFMA.FTZ R90, R64, R72, R90 ;  /* 0x00000048405a7223 */ /* 0x000fe2000001005a */
[----:B------:R-:W-:Y:S01]  /*0ba0*/  FFMA.FTZ R61, R113, R112, R62 ;  /* 0x00000070713d7223 */ /* 0x000fe2000001003e */
[----:B------:R-:W-:Y:S02]  /*0bb0*/  HADD2.F32 R82, -RZ, R82.H1_H1 ;  /* 0x30000052ff527230 */ /* 0x000fe40000004100 */
[----:B------:R-:W-:Y:S01]  /*0bc0*/  FADD.FTZ R72, R63, R70 ;  /* 0x000000463f487221 */ /* 0x000fe20000010000 */
[----:B------:R-:W-:Y:S01]  /*0bd0*/  FMUL.FTZ R71, R16, R122 ;  /* 0x0000007a10477220 */ /* 0x000fe20000410000 */
[----:B------:R-:W-:Y:S01]  /*0be0*/  FFMA.FTZ R62, R80, R98, R61 ;  /* 0x00000062503e7223 */ /* 0x000fe2000001003d */
[----:B------:R-:W-:-:S02]  /*0bf0*/  HADD2.F32 R81, -RZ, R83.H0_H0 ;  /* 0x20000053ff517230 */ /* 0x000fc40000004100 */
[----:B------:R-:W-:Y:S01]  /*0c00*/  FADD.FTZ R61, R72, R71 ;  /* 0x00000047483d7221 */ /* 0x000fe20000010000 */
[----:B------:R-:W-:Y:S01]  /*0c10*/  FMUL.FTZ R72, R17, R82 ;  /* 0x0000005211487220 */ /* 0x000fe20000410000 */
[----:B------:R-:W-:Y:S01]  /*0c20*/  FFMA.FTZ R62, R99, R110, R62 ;  /* 0x0000006e633e7223 */ /* 0x000fe2000001003e */
[----:B------:R-:W-:Y:S02]  /*0c30*/  HADD2.F32 R83, -RZ, R83.H1_H1 ;  /* 0x30000053ff537230 */ /* 0x000fe40000004100 */
        /* <DEDUP_REMOVED lines=8> */
[----:B------:R-:W-:Y:S01]  /*0cc0*/  FFMA.FTZ R63, R65, R68, R62 ;  /* 0x00000044413f7223 */ /* 0x000fe2000001003e */
[----:B------:R-:W-:Y:S01]  /*0cd0*/  FADD.FTZ R6, R60, R6 ;  /* 0x000000063c067221 */ /* 0x000fe20000010000 */
[----:B------:R-:W-:Y:S02]  /*0ce0*/  FFMA.FTZ R87, R75, R60, R87 ;  /* 0x0000003c4b577223 */ /* 0x000fe40000010057 */
        /* <DEDUP_REMOVED lines=42> */
.L_x_1789:
[----:B------:R-:W-:Y:S05]  /*0f90*/  BSYNC.RECONVERGENT B0 ;  /* 0x0000000000007941 */ /* 0x000fea0003800200 */
.L_x_1788:
        /* <DEDUP_REMOVED lines=85> */
.L_x_1792:
        /* <DEDUP_REMOVED lines=33> */
.L_x_1791:
        /* <DEDUP_REMOVED lines=32> */
.L_x_1794:
        /* <DEDUP_REMOVED lines=33> */
.L_x_1790:
        /* <DEDUP_REMOVED lines=37> */
.L_x_1796:
        /* <DEDUP_REMOVED lines=33> */
.L_x_1795:
        /* <DEDUP_REMOVED lines=32> */
.L_x_1797:
        /* <DEDUP_REMOVED lines=32> */
.L_x_1793:
        /* <DEDUP_REMOVED lines=50> */
.L_x_1800:
        /* <DEDUP_REMOVED lines=29> */
.L_x_1799:
        /* <DEDUP_REMOVED lines=34> */
.L_x_1802:
        /* <DEDUP_REMOVED lines=29> */
.L_x_1798:
        /* <DEDUP_REMOVED lines=35> */
.L_x_1804:
        /* <DEDUP_REMOVED lines=29> */
.L_x_1803:
        /* <DEDUP_REMOVED lines=34> */
.L_x_1805:
        /* <DEDUP_REMOVED lines=28> */
.L_x_1801:
        /* <DEDUP_REMOVED lines=42> */
.L_x_1787:
        /* <DEDUP_REMOVED lines=16> */
.L_x_1807:
        /* <DEDUP_REMOVED lines=11> */
.L_x_2867:


//--------------------- .text._ZN10layer_norm31ln_parallel_residual_bwd_kernelINS_13Kernel_traitsIf6__halffS2_fjLj4096ELj1ELj1ELj8ELj16ENS_18Kernel_traits_baseILj4096EfS2_fS2_fjLj256EEEEELb1ELb0ELb0EEEvNS_9BwdParamsE --------------------------
	.section	.text._ZN10layer_norm31ln_parallel_residual_bwd_kernelINS_13Kernel_traitsIf6__halffS2_fjLj4096ELj1ELj1ELj8ELj16ENS_18Kernel_traits_baseILj4096EfS2_fS2_fjLj256EEEEELb1ELb0ELb0EEEvNS_9BwdParamsE,"ax",@progbits
	.align	128
        .global         _ZN10layer_norm31ln_parallel_residual_bwd_kernelINS_13Kernel_traitsIf6__halffS2_fjLj4096ELj1ELj1ELj8ELj16ENS_18Kernel_traits_baseILj4096EfS2_fS2_fjLj256EEEEELb1ELb0ELb0EEEvNS_9BwdParamsE
        .type           _ZN10layer_norm31ln_parallel_residual_bwd_kernelINS_13Kernel_traitsIf6__halffS2_fjLj4096ELj1ELj1ELj8ELj16ENS_18Kernel_traits_baseILj4096EfS2_fS2_fjLj256EEEEELb1ELb0ELb0EEEvNS_9BwdParamsE,@function
        .size           _ZN10layer_norm31ln_parallel_residual_bwd_kernelINS_13Kernel_traitsIf6__halffS2_fjLj4096ELj1ELj1ELj8ELj16ENS_18Kernel_traits_baseILj4096EfS2_fS2_fjLj256EEEEELb1ELb0ELb0EEEvNS_9BwdParamsE,(.L_x_2868 - _ZN10layer_norm31ln_parallel_residual_bwd_kernelINS_13Kernel_traitsIf6__halffS2_fjLj4096ELj1ELj1ELj8ELj16ENS_18Kernel_traits_baseILj4096EfS2_fS2_fjLj256EEEEELb1ELb0ELb0EEEvNS_9BwdParamsE)
        .other          _ZN10layer_norm31ln_parallel_residual_bwd_kernelINS_13Kernel_traitsIf6__halffS2_fjLj4096ELj1ELj1ELj8ELj16ENS_18Kernel_traits_baseILj4096EfS2_fS2_fjLj256EEEEELb1ELb0ELb0EEEvNS_9BwdParamsE,@"STO_CUDA_ENTRY STV_DEFAULT"
_ZN10layer_norm31ln_parallel_residual_bwd_kernelINS_13Kernel_traitsIf6__halffS2_fjLj4096ELj1ELj1ELj8ELj16ENS_18Kernel_traits_baseILj4096EfS2_fS2_fjLj256EEEEELb1ELb0ELb0EEEvNS_9BwdParamsE:
.text._ZN10layer_norm31ln_parallel_residual_bwd_kernelINS_13Kernel_traitsIf6__halffS2_fjLj4096ELj1ELj1ELj8ELj16ENS_18Kernel_traits_baseILj4096EfS2_fS2_fjLj256EEEEELb1ELb0ELb0EEEvNS_9BwdParamsE:
        /* <DEDUP_REMOVED lines=107> */
.L_x_1835:
        /* <DEDUP_REMOVED lines=30> */
[----:B------:R-:W-:Y:S02]  /*0890*/  ISETP.NE.AND.EX P0, PT, RZ, UR17, PT, P0 ;  /* 0x00000011ff007c0c */ /* 0x000fe4000bf05300 */
[----:B----4-:R-:W-:-:S04]  /*08a0*/  ISETP.NE.U32.AND P1, PT, RZ, UR12, PT ;  /* 0x0000000cff007c0c */ /* 0x010fc8000bf25070 */
[----:B------:R-:W-:-:S07]  /*08b0*/  ISETP.NE.AND.EX P1, PT, RZ, UR13, PT, P1 ;  /* 0x0000000dff007c0c */ /* 0x000fce000bf25310 */
        /* <DEDUP_REMOVED lines=9> */
[----:B------:R-:W-:Y:S01]  /*0950*/  IADD3 R189, PT, PT, R148, 0x100, RZ ;  /* 0x0000010094bd7810 */ /* 0x000fe20007ffe0ff */
[C---:B---3--:R-:W-:Y:S01]  /*0960*/  FADD.FTZ R174, -R186.reuse, R131 ;  /* 0x00000083baae7221 */ /* 0x048fe20000010100 */
[C---:B------:R-:W-:Y:S01]  /*0970*/  FADD.FTZ R128, -R186.reuse, R128 ;  /* 0x00000080ba807221 */ /* 0x040fe20000010100 */
[C---:B------:R-:W-:Y:S01]  /*0980*/  FADD.FTZ R166, -R186.reuse, R129 ;  /* 0x00000081baa67221 */ /* 0x040fe20000010100 */
[----:B------:R-:W-:Y:S01]  /*0990*/  FADD.FTZ R130, -R186, R130 ;  /* 0x00000082ba827221 */ /* 0x000fe20000010100 */
[----:B------:R-:W-:-:S02]  /*09a0*/  HADD2.F32 R131, -RZ, R136.H0_H0 ;  /* 0x20000088ff837230 */ /* 0x000fc40000004100 */
[----:B------:R-:W-:Y:S02]  /*09b0*/  HADD2.F32 R136, -RZ, R136.H1_H1 ;  /* 0x30000088ff887230 */ /* 0x000fe40000004100 */
[----:B-----5:R-:W-:Y:S01]  /*09c0*/  FMUL.FTZ R3, R151, R128 ;  /* 0x0000008097037220 */ /* 0x020fe20000410000 */
[----:B--2---:R-:W-:Y:S02]  /*09d0*/  HADD2.F32 R129, -RZ, R132.H0_H0 ;  /* 0x20000084ff817230 */ /* 0x004fe40000004100 */
[--C-:B------:R-:W-:Y:S02]  /*09e0*/  HADD2.F32 R175, -RZ, R133.reuse.H0_H0 ;  /* 0x20000085ffaf7230 */ /* 0x100fe40000004100 */
[----:B------:R-:W-:Y:S02]  /*09f0*/  HADD2.F32 R180, -RZ, R133.H1_H1 ;  /* 0x30000085ffb47230 */ /* 0x000fe40000004100 */
[----:B------:R-:W-:Y:S01]  /*0a00*/  FMUL.FTZ R133, R104, R131 ;  /* 0x0000008368857220 */ /* 0x000fe20000410000 */
[----:B------:R-:W-:-:S02]  /*0a10*/  HADD2.F32 R185, -RZ, R135.H0_H0 ;  /* 0x20000087ffb97230 */ /* 0x000fc40000004100 */
[----:B------:R-:W-:Y:S02]  /*0a20*/  HADD2.F32 R190, -RZ, R135.H1_H1 ;  /* 0x30000087ffbe7230 */ /* 0x000fe40000004100 */
[----:B------:R-:W-:Y:S01]  /*0a30*/  FMUL.FTZ R128, R105, R136 ;  /* 0x0000008869807220 */ /* 0x000fe20000410000 */
[----:B------:R-:W-:Y:S02]  /*0a40*/  HADD2.F32 R132, -RZ, R132.H1_H1 ;  /* 0x30000084ff847230 */ /* 0x000fe40000004100 */
[--C-:B------:R-:W-:Y:S02]  /*0a50*/  HADD2.F32 R181, -RZ, R134.reuse.H0_H0 ;  /* 0x20000086ffb57230 */ /* 0x100fe40000004100 */
[----:B------:R-:W-:Y:S02]  /*0a60*/  HADD2.F32 R182, -RZ, R134.H1_H1 ;  /* 0x30000086ffb67230 */ /* 0x000fe40000004100 */
[--C-:B------:R-:W-:Y:S02]  /*0a70*/  HADD2.F32 R135, -RZ, R137.reuse.H0_H0 ;  /* 0x20000089ff877230 */ /* 0x100fe40000004100 */
[----:B------:R-:W-:-:S02]  /*0a80*/  HADD2.F32 R134, -RZ, R137.H1_H1 ;  /* 0x30000089ff867230 */ /* 0x000fc40000004100 */
[----:B------:R-:W-:Y:S01]  /*0a90*/  FADD.FTZ R64, R64, R129 ;  /* 0x0000008140407221 */ /* 0x000fe20000010000 */
[-C--:B0-----:R-:W-:Y:S01]  /*0aa0*/  FFMA.FTZ R168, R112, R129.reuse, R133 ;  /* 0x0000008170a87223 */ /* 0x081fe20000010085 */
[----:B------:R-:W-:Y:S01]  /*0ab0*/  FFMA.FTZ R80, R3, R129, R80 ;  /* 0x0000008103507223 */ /* 0x000fe20000010050 */
[--C-:B------:R-:W-:Y:S02]  /*0ac0*/  HADD2.F32 R137, -RZ, R138.reuse.H0_H0 ;  /* 0x2000008aff897230 */ /* 0x100fe40000004100 */
[----:B------:R-:W-:Y:S01]  /*0ad0*/  FFMA.FTZ R169, R113, R132, R128 ;  /* 0x0000008471a97223 */ /* 0x000fe20000010080 */
[----:B------:R-:W-:Y:S01]  /*0ae0*/  FMUL.FTZ R171, R151, R130 ;  /* 0x0000008297ab7220 */ /* 0x000fe20000410000 */
[----:B------:R-:W-:Y:S01]  /*0af0*/  FMUL.FTZ R129, R106, R135 ;  /* 0x000000876a817220 */ /* 0x000fe20000410000 */
[----:B------:R-:W-:Y:S02]  /*0b00*/  HADD2.F32 R184, -RZ, R138.H1_H1 ;  /* 0x3000008affb87230 */ /* 0x000fe40000004100 */
[----:B------:R-:W-:Y:S01]  /*0b10*/  FADD.FTZ R140, -R186, R140 ;  /* 0x0000008cba8c7221 */ /* 0x000fe20000010100 */
[----:B------:R-:W-:Y:S01]  /*0b20*/  FMUL.FTZ R128, R107, R134 ;  /* 0x000000866b807220 */ /* 0x000fe20000410000 */
[----:B------:R-:W-:Y:S01]  /*0b30*/  FMUL.FTZ R170, R151, R174 ;  /* 0x000000ae97aa7220 */ /* 0x000fe20000410000 */
[----:B------:R-:W-:Y:S01]  /*0b40*/  FADD.FTZ R66, R66, R175 ;  /* 0x000000af42427221 */ /* 0x000fe20000010000 */
[-C--:B-1----:R-:W-:Y:S01]  /*0b50*/  FFMA.FTZ R172, R114, R175.reuse, R129 ;  /* 0x000000af72ac7223 */ /* 0x082fe20000010081 */
[----:B------:R-:W-:Y:S01]  /*0b60*/  FFMA.FTZ R82, R171, R175, R82 ;  /* 0x000000afab527223 */ /* 0x000fe20000010052 */
[----:B------:R-:W-:Y:S01]  /*0b70*/  FFMA.FTZ R173, R115, R180, R128 ;  /* 0x000000b473ad7223 */ /* 0x000fe20000010080 */
[----:B------:R-:W-:Y:S01]  /*0b80*/  FMUL.FTZ R129, R100, R137 ;  /* 0x0000008964817220 */ /* 0x000fe20000410000 */
[----:B------:R-:W-:Y:S01]  /*0b90*/  FMUL.FTZ R175, R151, R140 ;  /* 0x0000008c97af7220 */ /* 0x000fe20000410000 */
[----:B------:R-:W-:Y:S01]  /*0ba0*/  FMUL.FTZ R128, R101, R184 ;  /* 0x000000b865807220 */ /* 0x000fe20000410000 */
[----:B------:R-:W-:Y:S01]  /*0bb0*/  FADD.FTZ R67, R67, R180 ;  /* 0x000000b443437221 */ /* 0x000fe20000010000 */
[----:B------:R-:W-:Y:S01]  /*0bc0*/  FFMA.FTZ R83, R170, R180, R83 ;  /* 0x000000b4aa537223 */ /* 0x000fe20000010053 */
[----:B------:R-:W-:Y:S01]  /*0bd0*/  FADD.FTZ R60, R60, R181 ;  /* 0x000000b53c3c7221 */ /* 0x000fe20000010000 */
[-C--:B------:R-:W-:Y:S01]  /*0be0*/  FFMA.FTZ R180, R108, R181.reuse, R129 ;  /* 0x000000b56cb47223 */ /* 0x080fe20000010081 */
[----:B------:R-:W-:Y:S01]  /*0bf0*/  FFMA.FTZ R76, R175, R181, R76 ;  /* 0x000000b5af4c7223 */ /* 0x000fe2000001004c */
[----:B------:R-:W-:Y:S01]  /*0c00*/  FFMA.FTZ R181, R109, R182, R128 ;  /* 0x000000b66db57223 */ /* 0x000fe20000010080 */
[----:B------:R-:W-:Y:S01]  /*0c10*/  FADD.FTZ R128, RZ, R168 ;  /* 0x000000a8ff807221 */ /* 0x000fe20000010000 */
[----:B------:R-:W-:Y:S01]  /*0c20*/  FMUL.FTZ R166, R151, R166 ;  /* 0x000000a697a67220 */ /* 0x000fe20000410000 */
[C---:B------:R-:W-:Y:S01]  /*0c30*/  FFMA.FTZ R129, R3.reuse, R168, RZ ;  /* 0x000000a803817223 */ /* 0x040fe200000100ff */
[----:B------:R-:W-:Y:S01]  /*0c40*/  FADD.FTZ R32, R32, R131 ;  /* 0x0000008320207221 */ /* 0x000fe20000010000 */
[----:B------:R-:W-:Y:S01]  /*0c50*/  FFMA.FTZ R48, R3, R131, R48 ;  /* 0x0000008303307223 */ /* 0x000fe20000010030 */
[----:B------:R-:W-:Y:S01]  /*0c60*/  FADD.FTZ R131, R128, R169 ;  /* 0x000000a980837221 */ /* 0x000fe20000010000 */
[----:B------:R-:W-:-:S03]  /*0c70*/  FFMA.FTZ R128, R166, R169, R129 ;  /* 0x000000a9a6807223 */ /* 0x000fc60000010081 */
[----:B------:R-:W-:Y:S01]  /*0c80*/  FADD.FTZ R130, R131, R172 ;  /* 0x000000ac83827221 */ /* 0x000fe20000010000 */
[----:B------:R-:W-:Y:S01]  /*0c90*/  FFMA.FTZ R129, R171, R172, R128 ;  /* 0x000000acab817223 */ /* 0x000fe20000010080 */
[--C-:B------:R-:W-:Y:S02]  /*0ca0*/  HADD2.F32 R187, -RZ, R139.reuse.H0_H0 ;  /* 0x2000008bffbb7230 */ /* 0x100fe40000004100 */
[----:B------:R-:W-:Y:S01]  /*0cb0*/  FADD.FTZ R138, -R186, R141 ;  /* 0x0000008dba8a7221 */ /* 0x000fe20000010100 */
[----:B------:R-:W-:Y:S01]  /*0cc0*/  FADD.FTZ R131, R130, R173 ;  /* 0x000000ad82837221 */ /* 0x000fe20000010000 */
[----:B------:R-:W-:Y:S01]  /*0cd0*/  FFMA.FTZ R128, R170, R173, R129 ;  /* 0x000000adaa807223 */ /* 0x000fe20000010081 */
[----:B------:R-:W-:Y:S02]  /*0ce0*/  HADD2.F32 R192, -RZ, R139.H1_H1 ;  /* 0x3000008bffc07230 */ /* 0x000fe40000004100 */
[----:B------:R-:W-:Y:S01]  /*0cf0*/  FADD.FTZ R142, -R186, R142 ;  /* 0x0000008eba8e7221 */ /* 0x000fe20000010100 */
[----:B------:R-:W-:Y:S01]  /*0d00*/  FMUL.FTZ R174, R151, R138 ;  /* 0x0000008a97ae7220 */ /* 0x000fe20000410000 */
[----:B------:R-:W-:Y:S01]  /*0d10*/  FMUL.FTZ R133, R102, R187 ;  /* 0x000000bb66857220 */ /* 0x000fe20000410000 */
[----:B------:R-:W-:Y:S01]  /*0d20*/  FADD.FTZ R130, R131, R180 ;  /* 0x000000b483827221 */ /* 0x000fe20000010000 */
[----:B------:R-:W-:Y:S01]  /*0d30*/  FFMA.FTZ R129, R175, R180, R128 ;  /* 0x000000b4af817223 */ /* 0x000fe20000010080 */
[----:B------:R-:W-:Y:S01]  /*0d40*/  FADD.FTZ R188, -R186, R143 ;  /* 0x0000008fbabc7221 */ /* 0x000fe20000010100 */
[----:B------:R-:W-:Y:S01]  /*0d50*/  FADD.FTZ R65, R65, R132 ;  /* 0x0000008441417221 */ /* 0x000fe20000010000 */
[----:B------:R-:W-:Y:S01]  /*0d60*/  FFMA.FTZ R81, R166, R132, R81 ;  /* 0x00000084a6517223 */ /* 0x000fe20000010051 */
[----:B------:R-:W-:Y:S01]  /*0d70*/  FADD.FTZ R61, R61, R182 ;  /* 0x000000b63d3d7221 */ /* 0x000fe20000010000 */
[----:B------:R-:W-:Y:S01]  /*0d80*/  FFMA.FTZ R77, R174, R182, R77 ;  /* 0x000000b6ae4d7223 */ /* 0x000fe2000001004d */
[----:B------:R-:W-:Y:S01]  /*0d90*/  FMUL.FTZ R183, R151, R142 ;  /* 0x0000008e97b77220 */ /* 0x000fe20000410000 */
[----:B------:R-:W-:Y:S01]  /*0da0*/  FFMA.FTZ R182, R110, R185, R133 ;  /* 0x000000b96eb67223 */ /* 0x000fe20000010085 */
[----:B------:R-:W-:Y:S01]  /*0db0*/  FMUL.FTZ R132, R103, R192 ;  /* 0x000000c067847220 */ /* 0x000fe20000410000 */
[----:B------:R-:W-:Y:S01]  /*0dc0*/  FADD.FTZ R131, R130, R181 ;  /* 0x000000b582837221 */ /* 0x000fe20000010000 */
[C---:B------:R-:W-:Y:S01]  /*0dd0*/  FFMA.FTZ R129, R174.reuse, R181, R129 ;  /* 0x000000b5ae817223 */ /* 0x040fe20000010081 */
[----:B------:R-:W-:Y:S01]  /*0de0*/  FADD.FTZ R29, R29, R184 ;  /* 0x000000b81d1d7221 */ /* 0x000fe20000010000 */
[----:B------:R-:W-:Y:S01]  /*0df0*/  FFMA.FTZ R45, R174, R184, R45 ;  /* 0x000000b8ae2d7223 */ /* 0x000fe2000001002d */
[----:B------:R-:W-:Y:S01]  /*0e00*/  FADD.FTZ R62, R62, R185 ;  /* 0x000000b93e3e7221 */ /* 0x000fe20000010000 */
[----:B------:R-:W-:Y:S01]  /*0e10*/  FFMA.FTZ R78, R183, R185, R78 ;  /* 0x000000b9b74e7223 */ /* 0x000fe2000001004e */
[----:B------:R-:W-:Y:S01]  /*0e20*/  FMUL.FTZ R184, R151, R188 ;  /* 0x000000bc97b87220 */ /* 0x000fe20000410000 */
        /* <DEDUP_REMOVED lines=19> */
.L_x_1810:
[----:B----4-:R-:W-:Y:S05]  /*0f60*/  BSYNC.RECONVERGENT B0 ;  /* 0x0000000000007941 */ /* 0x010fea0003800200 */
.L_x_1809:
        /* <DEDUP_REMOVED lines=14> */
[----:B------:R-:W-:Y:S02]  /*1050*/  ISETP.NE.U32.AND P0, PT, RZ, UR16, PT ;  /* 0x00000010ff007c0c */ /* 0x000fe4000bf05070 */
[----:B------:R-:W-:Y:S02]  /*1060*/  ISETP.NE.AND.EX P1, PT, RZ, UR13, PT, P1 ;  /* 0x0000000dff007c0c */ /* 0x000fe4000bf25310 */
[----:B------:R-:W-:-:S11]  /*1070*/  ISETP.NE.AND.EX P0, PT, RZ, UR17, PT, P0 ;  /* 0x00000011ff007c0c */ /* 0x000fd6000bf05300 */
[----:B------:R-:W1:Y:S08]  /*1080*/  @P1 LDC.64 R156, c[0x0][0x3b8] ;  /* 0x0000ee00ff9c1b82 */ /* 0x000e700000000a00 */
[----:B------:R-:W1:Y:S01]  /*1090*/  @P0 LDC.64 R152, c[0x0][0x438] ;  /* 0x00010e00ff980b82 */ /* 0x000e620000000a00 */
[----:B0-----:R-:W-:-:S05]  /*10a0*/  IMAD.WIDE.U32 R154, R189, 0x8, R154 ;  /* 0x00000008bd9a7825 */ /* 0x001fca00078e009a */
[----:B------:R0:W5:Y:S01]  /*10b0*/  LDG.E.64 R146, desc[UR10][R154.64] ;  /* 0x0000000a9a927981 */ /* 0x000162000c1e1b00 */
[----:B-1----:R-:W-:-:S05]  /*10c0*/  @P1 IMAD.WIDE.U32 R156, R189, 0x8, R156 ;  /* 0x00000008bd9c1825 */ /* 0x002fca00078e009c */
[----:B------:R-:W5:Y:S01]  /*10d0*/  @P1 LDG.E.64 R178, desc[UR10][R156.64] ;  /* 0x0000000a9cb21981 */ /* 0x000f62000c1e1b00 */
[----:B------:R-:W-:-:S05]  /*10e0*/  @P0 IMAD.WIDE.U32 R152, R189, 0x20, R152 ;  /* 0x00000020bd980825 */ /* 0x000fca00078e0098 */
[----:B------:R-:W5:Y:S04]  /*10f0*/  @P0 LDG.E.128 R8, desc[UR10][R152.64] ;  /* 0x0000000a98080981 */ /* 0x000f68000c1e1d00 */
[----:B------:R1:W5:Y:S01]  /*1100*/  @P0 LDG.E.128 R4, desc[UR10][R152.64+0x10] ;  /* 0x0000100a98040981 */ /* 0x000362000c1e1d00 */
[--C-:B---3--:R-:W-:Y:S02]  /*1110*/  HADD2.F32 R161, -RZ, R133.reuse.H0_H0 ;  /* 0x20000085ffa17230 */ /* 0x108fe40000004100 */
[----:B------:R-:W-:Y:S02]  /*1120*/  HADD2.F32 R158, -RZ, R133.H1_H1 ;  /* 0x30000085ff9e7230 */ /* 0x000fe40000004100 */
[--C-:B------:R-:W-:Y:S02]  /*1130*/  HADD2.F32 R163, -RZ, R134.reuse.H0_H0 ;  /* 0x20000086ffa37230 */ /* 0x100fe40000004100 */
[----:B------:R-:W-:-:S02]  /*1140*/  HADD2.F32 R162, -RZ, R134.H1_H1 ;  /* 0x30000086ffa27230 */ /* 0x000fc40000004100 */
[--C-:B----4-:R-:W-:Y:S02]  /*1150*/  HADD2.F32 R133, -RZ, R136.reuse.H0_H0 ;  /* 0x20000088ff857230 */ /* 0x110fe40000004100 */
[----:B------:R-:W-:Y:S02]  /*1160*/  HADD2.F32 R136, -RZ, R136.H1_H1 ;  /* 0x30000088ff887230 */ /* 0x000fe40000004100 */
[--C-:B------:R-:W-:Y:S02]  /*1170*/  HADD2.F32 R167, -RZ, R135.reuse.H0_H0 ;  /* 0x20000087ffa77230 */ /* 0x100fe40000004100 */
[----:B------:R-:W-:Y:S02]  /*1180*/  HADD2.F32 R190, -RZ, R135.H1_H1 ;  /* 0x30000087ffbe7230 */ /* 0x000fe40000004100 */
[----:B--2---:R-:W-:Y:S01]  /*1190*/  FADD.FTZ R160, -R186, R129 ;  /* 0x00000081baa07221 */ /* 0x004fe20000010100 */
[--C-:B------:R-:W-:Y:S02]  /*11a0*/  HADD2.F32 R135, -RZ, R137.reuse.H0_H0 ;  /* 0x20000089ff877230 */ /* 0x100fe40000004100 */
[----:B------:R-:W-:-:S02]  /*11b0*/  HADD2.F32 R134, -RZ, R137.H1_H1 ;  /* 0x30000089ff867230 */ /* 0x000fc40000004100 */
[----:B------:R-:W-:Y:S01]  /*11c0*/  FMUL.FTZ R129, R88, R133 ;  /* 0x0000008558817220 */ /* 0x000fe20000410000 */
[----:B------:R-:W-:Y:S02]  /*11d0*/  HADD2.F32 R159, -RZ, R132.H0_H0 ;  /* 0x20000084ff9f7230 */ /* 0x000fe40000004100 */
[--C-:B------:R-:W-:Y:S02]  /*11e0*/  HADD2.F32 R137, -RZ, R138.reuse.H0_H0 ;  /* 0x2000008aff897230 */ /* 0x100fe40000004100 */
[----:B------:R-:W-:Y:S02]  /*11f0*/  HADD2.F32 R164, -RZ, R138.H1_H1 ;  /* 0x3000008affa47230 */ /* 0x000fe40000004100 */
[C---:B------:R-:W-:Y:S01]  /*1200*/  FADD.FTZ R138, -R186.reuse, R128 ;  /* 0x00000080ba8a7221 */ /* 0x040fe20000010100 */
[----:B------:R-:W-:Y:S02]  /*1210*/  HADD2.F32 R132, -RZ, R132.H1_H1 ;  /* 0x30000084ff847230 */ /* 0x000fe40000004100 */
[C---:B------:R-:W-:Y:S01]  /*1220*/  FADD.FTZ R140, -R186.reuse, R140 ;  /* 0x0000008cba8c7221 */ /* 0x040fe20000010100 */
[C---:B------:R-:W-:Y:S01]  /*1230*/  FADD.FTZ R142, -R186.reuse, R142 ;  /* 0x0000008eba8e7221 */ /* 0x040fe20000010100 */
[----:B------:R-:W-:Y:S01]  /*1240*/  FMUL.FTZ R128, R89, R136 ;  /* 0x0000008859807220 */ /* 0x000fe20000410000 */
[----:B0-----:R-:W-:Y:S01]  /*1250*/  FADD.FTZ R154, -R186, R143 ;  /* 0x0000008fba9a7221 */ /* 0x001fe20000010100 */
[----:B------:R-:W-:Y:S01]  /*1260*/  FFMA.FTZ R150, R96, R159, R129 ;  /* 0x0000009f60967223 */ /* 0x000fe20000010081 */
[----:B-1---5:R-:W-:Y:S01]  /*1270*/  FMUL.FTZ R153, R151, R140 ;  /* 0x0000008c97997220 */ /* 0x022fe20000410000 */
[----:B------:R-:W-:Y:S01]  /*1280*/  FFMA.FTZ R155, R97, R132, R128 ;  /* 0x00000084619b7223 */ /* 0x000fe20000010080 */
[----:B------:R-:W-:Y:S01]  /*1290*/  FMUL.FTZ R129, R90, R135 ;  /* 0x000000875a817220 */ /* 0x000fe20000410000 */
        /* <DEDUP_REMOVED lines=9> */
[----:B------:R-:W-:Y:S01]  /*1330*/  FMUL.FTZ R129, R84, R137 ;  /* 0x0000008954817220 */ /* 0x000fe20000410000 */
[----:B------:R-:W-:Y:S01]  /*1340*/  FMUL.FTZ R161, R151, R138 ;  /* 0x0000008a97a17220 */ /* 0x000fe20000410000 */
[----:B------:R-:W-:Y:S01]  /*1350*/  FMUL.FTZ R128, R85, R164 ;  /* 0x000000a455807220 */ /* 0x000fe20000410000 */
[----:B------:R-:W-:Y:S01]  /*1360*/  FADD.FTZ R59, R59, R158 ;  /* 0x0000009e3b3b7221 */ /* 0x000fe20000010000 */
[----:B------:R-:W-:Y:S01]  /*1370*/  FFMA.FTZ R75, R154, R158, R75 ;  /* 0x0000009e9a4b7223 */ /* 0x000fe2000001004b */
[----:B------:R-:W-:Y:S01]  /*1380*/  FADD.FTZ R152, -R186, R141 ;  /* 0x0000008dba987221 */ /* 0x000fe20000010100 */
[----:B------:R-:W-:Y:S01]  /*1390*/  FMUL.FTZ R158, R151, R160 ;  /* 0x000000a0979e7220 */ /* 0x000fe20000410000 */
[----:B------:R-:W-:Y:S01]  /*13a0*/  FADD.FTZ R52, R52, R163 ;  /* 0x000000a334347221 */ /* 0x000fe20000010000 */
[-C--:B------:R-:W-:Y:S01]  /*13b0*/  FFMA.FTZ R160, R92, R163.reuse, R129 ;  /* 0x000000a35ca07223 */ /* 0x080fe20000010081 */
[----:B------:R-:W-:Y:S01]  /*13c0*/  FFMA.FTZ R68, R161, R163, R68 ;  /* 0x000000a3a1447223 */ /* 0x000fe20000010044 */
[----:B------:R-:W-:Y:S01]  /*13d0*/  FFMA.FTZ R163, R93, R162, R128 ;  /* 0x000000a25da37223 */ /* 0x000fe20000010080 */
[----:B------:R-:W-:Y:S01]  /*13e0*/  FADD.FTZ R128, R187, R150 ;  /* 0x00000096bb807221 */ /* 0x000fe20000010000 */
[----:B------:R-:W-:Y:S01]  /*13f0*/  FMUL.FTZ R152, R151, R152 ;  /* 0x0000009897987220 */ /* 0x000fe20000410000 */
[----:B------:R-:W-:Y:S01]  /*1400*/  FFMA.FTZ R129, R153, R150, R188 ;  /* 0x0000009699817223 */ /* 0x000fe200000100bc */
[C---:B------:R-:W-:Y:S01]  /*1410*/  FADD.FTZ R130, -R186.reuse, R130 ;  /* 0x00000082ba827221 */ /* 0x040fe20000010100 */
[----:B------:R-:W-:Y:S01]  /*1420*/  FADD.FTZ R186, -R186, R131 ;  /* 0x00000083baba7221 */ /* 0x000fe20000010100 */
[----:B------:R-:W-:Y:S01]  /*1430*/  FADD.FTZ R131, R128, R155 ;  /* 0x0000009b80837221 */ /* 0x000fe20000010000 */
[----:B------:R-:W-:Y:S01]  /*1440*/  FFMA.FTZ R128, R152, R155, R129 ;  /* 0x0000009b98807223 */ /* 0x000fe20000010081 */
[----:B------:R-:W-:-:S02]  /*1450*/  FMUL.FTZ R165, R151, R130 ;  /* 0x0000008297a57220 */ /* 0x000fc40000410000 */
[----:B------:R-:W-:Y:S01]  /*1460*/  FADD.FTZ R130, R131, R156 ;  /* 0x0000009c83827221 */ /* 0x000fe20000010000 */
[----:B------:R-:W-:Y:S01]  /*1470*/  FFMA.FTZ R129, R157, R156, R128 ;  /* 0x0000009c9d817223 */ /* 0x000fe20000010080 */
[--C-:B------:R-:W-:Y:S02]  /*1480*/  HADD2.F32 R189, -RZ, R139.reuse.H0_H0 ;  /* 0x2000008bffbd7230 */ /* 0x100fe40000004100 */
[----:B------:R-:W-:Y:S01]  /*1490*/  FADD.FTZ R131, R130, R159 ;  /* 0x0000009f82837221 */ /* 0x000fe20000010000 */
[----:B------:R-:W-:Y:S01]  /*14a0*/  FFMA.FTZ R128, R154, R159, R129 ;  /* 0x0000009f9a807223 */ /* 0x000fe20000010081 */
[----:B------:R-:W-:Y:S02]  /*14b0*/  HADD2.F32 R192, -RZ, R139.H1_H1 ;  /* 0x3000008bffc07230 */ /* 0x000fe40000004100 */
        /* <DEDUP_REMOVED lines=37> */
.L_x_1812:
[----:B------:R-:W-:Y:S05]  /*1710*/  BSYNC.RECONVERGENT B0 ;  /* 0x0000000000007941 */ /* 0x000fea0003800200 */
.L_x_1811:
        /* <DEDUP_REMOVED lines=32> */
.L_x_1814:
[----:B------:R-:W-:Y:S05]  /*1920*/  BSYNC.RECONVERGENT B0 ;  /* 0x0000000000007941 */ /* 0x000fea0003800200 */
.L_x_1813:
        /* <DEDUP_REMOVED lines=108> */
.L_x_1819:
        /* <DEDUP_REMOVED lines=54> */
.L_x_1818:
        /* <DEDUP_REMOVED lines=59> */
.L_x_1821:
        /* <DEDUP_REMOVED lines=54> */
.L_x_1817:
        /* <DEDUP_REMOVED lines=40> */
[----:B------:R-:W-:Y:S01]  /*2ce0*/  F2FP.F16.F32.PACK_AB R127, R124, R127 ;  /* 0x0000007f7c7f723e */ /* 0x000fe200000000ff */
[----:B------:R-:W-:Y:S01]  /*2cf0*/  FADD.FTZ R124, R172, -R129 ;  /* 0x80000081ac7c7221 */ /* 0x000fe20000010000 */
[----:B------:R-:W-:Y:S02]  /*2d00*/  F2FP.F16.F32.PACK_AB R126, R125, R126 ;  /* 0x0000007e7d7e723e */ /* 0x000fe400000000ff */
[----:B------:R-:W-:Y:S01]  /*2d10*/  LOP3.LUT P6, RZ, R145, 0xff, RZ, 0xc0, !PT ;  /* 0x000000ff91ff7812 */ /* 0x000fe200078cc0ff */
[----:B------:R-:W-:Y:S01]  /*2d20*/  FMUL.FTZ R125, R151, R124 ;  /* 0x0000007c977d7220 */ /* 0x000fe20000410000 */
[-CC-:B------:R-:W-:Y:S01]  /*2d30*/  FFMA.FTZ R124, R166, R132.reuse, R133.reuse ;  /* 0x00000084a67c7223 */ /* 0x180fe20000010085 */
[----:B------:R-:W-:Y:S02]  /*2d40*/  F2FP.F16.F32.PACK_AB R131, R134, R131 ;  /* 0x000000838683723e */ /* 0x000fe400000000ff */
        /* <DEDUP_REMOVED lines=36> */
.L_x_1823:
        /* <DEDUP_REMOVED lines=31> */
[----:B------:R-:W-:Y:S01]  /*3180*/  F2FP.F16.F32.PACK_AB R131, R118, R131 ;  /* 0x000000837683723e */ /* 0x000fe200000000ff */
[----:B------:R-:W-:Y:S01]  /*3190*/  FADD.FTZ R118, R172, -R117 ;  /* 0x80000075ac767221 */ /* 0x000fe20000010000 */
[----:B------:R-:W-:Y:S01]  /*31a0*/  F2FP.F16.F32.PACK_AB R127, R124, R127 ;  /* 0x0000007f7c7f723e */ /* 0x000fe200000000ff */
        /* <DEDUP_REMOVED lines=9> */
[----:B------:R-:W-:Y:S01]  /*3240*/  F2FP.F16.F32.PACK_AB R126, R125, R126 ;  /* 0x0000007e7d7e723e */ /* 0x000fe200000000ff */
        /* <DEDUP_REMOVED lines=31> */
.L_x_1822:
        /* <DEDUP_REMOVED lines=38> */
[----:B------:R-:W-:Y:S01]  /*36a0*/  F2FP.F16.F32.PACK_AB R131, R128, R131 ;  /* 0x000000838083723e */ /* 0x000fe200000000ff */
[-CC-:B------:R-:W-:Y:S01]  /*36b0*/  FFMA.FTZ R128, R170, R132.reuse, R133.reuse ;  /* 0x00000084aa807223 */ /* 0x180fe20000010085 */
[----:B------:R-:W-:Y:S02]  /*36c0*/  LOP3.LUT P6, RZ, R145, 0xff, RZ, 0xc0, !PT ;  /* 0x000000ff91ff7812 */ /* 0x000fe400078cc0ff */
[----:B------:R-:W-:Y:S01]  /*36d0*/  F2FP.F16.F32.PACK_AB R127, R124, R127 ;  /* 0x0000007f7c7f723e */ /* 0x000fe200000000ff */
[----:B------:R-:W-:Y:S01]  /*36e0*/  FFMA.FTZ R124, R166, R132, R133 ;  /* 0x00000084a67c7223 */ /* 0x000fe20000010085 */
[----:B------:R-:W-:-:S02]  /*36f0*/  FSEL R125, R135, RZ, P5 ;  /* 0x000000ff877d7208 */ /* 0x000fc40002800000 */
[----:B------:R-:W-:Y:S01]  /*3700*/  FSEL R134, R130, RZ, P6 ;  /* 0x000000ff82867208 */ /* 0x000fe20003000000 */
[----:B------:R-:W-:Y:S01]  /*3710*/  FADD.FTZ R130, R173, -R128 ;  /* 0x80000080ad827221 */ /* 0x000fe20000010000 */
[----:B------:R-:W-:Y:S01]  /*3720*/  F2FP.F16.F32.PACK_AB R126, R125, R126 ;  /* 0x0000007e7d7e723e */ /* 0x000fe200000000ff */
        /* <DEDUP_REMOVED lines=33> */
.L_x_1824:
        /* <DEDUP_REMOVED lines=32> */
[----:B------:R-:W-:Y:S01]  /*3b40*/  F2FP.F16.F32.PACK_AB R127, R124, R127 ;  /* 0x0000007f7c7f723e */ /* 0x000fe200000000ff */
[-CC-:B------:R-:W-:Y:S01]  /*3b50*/  FFMA.FTZ R124, R170, R132.reuse, R133.reuse ;  /* 0x00000084aa7c7223 */ /* 0x180fe20000010085 */
[----:B------:R-:W-:Y:S01]  /*3b60*/  FSEL R130, R116, RZ, P6 ;  /* 0x000000ff74827208 */ /* 0x000fe20003000000 */
[-CC-:B------:R-:W-:Y:S01]  /*3b70*/  FFMA.FTZ R116, R166, R132.reuse, R133.reuse ;  /* 0x00000084a6747223 */ /* 0x180fe20000010085 */
[----:B------:R-:W-:Y:S01]  /*3b80*/  FSEL R125, R119, RZ, P5 ;  /* 0x000000ff777d7208 */ /* 0x000fe20002800000 */
[----:B------:R-:W-:Y:S01]  /*3b90*/  FADD.FTZ R128, R173, -R124 ;  /* 0x8000007cad807221 */ /* 0x000fe20000010000 */
[----:B------:R-:W-:Y:S01]  /*3ba0*/  F2FP.F16.F32.PACK_AB R131, R118, R131 ;  /* 0x000000837683723e */ /* 0x000fe200000000ff */
[----:B------:R-:W-:Y:S01]  /*3bb0*/  FFMA.FTZ R118, R151, R117, R18 ;  /* 0x0000007597767223 */ /* 0x000fe20000010012 */
[----:B------:R-:W-:Y:S01]  /*3bc0*/  LOP3.LUT P0, RZ, R145, 0xff00, RZ, 0xc0, !PT ;  /* 0x0000ff0091ff7812 */ /* 0x000fe2000780c0ff */
[----:B------:R-:W-:Y:S01]  /*3bd0*/  FFMA.FTZ R117, R3, R132, R133 ;  /* 0x0000008403757223 */ /* 0x000fe20000010085 */
[----:B------:R-:W-:Y:S01]  /*3be0*/  FADD.FTZ R124, R169, -R116 ;  /* 0x80000074a97c7221 */ /* 0x000fe20000010000 */
[----:B------:R-:W-:Y:S01]  /*3bf0*/  F2FP.F16.F32.PACK_AB R126, R125, R126 ;  /* 0x0000007e7d7e723e */ /* 0x000fe200000000ff */
        /* <DEDUP_REMOVED lines=29> */
[----:B------:R-:W-:-:S07]  /*3dd0*/  F2FP.F16.F32.PACK_AB R128, R135, R128 ;  /* 0x000000808780723e */ /* 0x000fce00000000ff */
.L_x_1820:
        /* <DEDUP_REMOVED lines=15> */
.L_x_1816:
[----:B------:R-:W-:Y:S05]  /*3ed0*/  BSYNC.RECONVERGENT B0 ;  /* 0x0000000000007941 */ /* 0x000fea0003800200 */
.L_x_1815:
        /* <DEDUP_REMOVED lines=39> */
[----:B------:R-:W-:Y:S02]  /*4150*/  F2FP.F16.F32.PACK_AB R131, R136, R131 ;  /* 0x000000838883723e */ /* 0x000fe400000000ff */
[----:B------:R-:W-:Y:S01]  /*4160*/  FSEL R127, R119, RZ, P6 ;  /* 0x000000ff777f7208 */ /* 0x000fe20003000000 */
[----:B------:R-:W-:Y:S01]  /*4170*/  FMUL.FTZ R119, R121, UR14 ;  /* 0x0000000e79777c20 */ /* 0x000fe20008410000 */
[----:B------:R-:W-:Y:S01]  /*4180*/  LOP3.LUT P6, RZ, R147, 0xff, RZ, 0xc0, !PT ;  /* 0x000000ff93ff7812 */ /* 0x000fe200078cc0ff */
[----:B------:R-:W-:Y:S01]  /*4190*/  FMUL.FTZ R117, R118, UR14 ;  /* 0x0000000e76757c20 */ /* 0x000fe20008410000 */
[----:B------:R-:W-:-:S02]  /*41a0*/  F2FP.F16.F32.PACK_AB R127, R138, R127 ;  /* 0x0000007f8a7f723e */ /* 0x000fc400000000ff */
        /* <DEDUP_REMOVED lines=10> */
[----:B------:R-:W-:Y:S01]  /*4250*/  F2FP.F16.F32.PACK_AB R130, R139, R130 ;  /* 0x000000828b82723e */ /* 0x000fe200000000ff */
[----:B------:R-:W-:Y:S01]  /*4260*/  FADD.FTZ R116, R155, -R116 ;  /* 0x800000749b747221 */ /* 0x000fe20000010000 */
[----:B------:R-:W-:Y:S01]  /*4270*/  FSEL R141, R119, RZ, P6 ;  /* 0x000000ff778d7208 */ /* 0x000fe20003000000 */
[----:B------:R-:W-:Y:S01]  /*4280*/  FFMA.FTZ R119, R151, R124, R11 ;  /* 0x0000007c97777223 */ /* 0x000fe2000001000b */
[----:B------:R-:W-:Y:S01]  /*4290*/  LOP3.LUT P6, RZ, R146, 0xff0000, RZ, 0xc0, !PT ;  /* 0x00ff000092ff7812 */ /* 0x000fe200078cc0ff */
[----:B------:R-:W-:Y:S01]  /*42a0*/  FADD.FTZ R133, R150, -R133 ;  /* 0x8000008596857221 */ /* 0x000fe20000010000 */
[----:B------:R-:W-:Y:S01]  /*42b0*/  F2FP.F16.F32.PACK_AB R126, R141, R126 ;  /* 0x0000007e8d7e723e */ /* 0x000fe200000000ff */
        /* <DEDUP_REMOVED lines=10> */
[----:B------:R-:W-:-:S02]  /*4360*/  F2FP.F16.F32.PACK_AB R129, R132, R129 ;  /* 0x000000818481723e */ /* 0x000fc400000000ff */
[----:B------:R-:W-:Y:S01]  /*4370*/  FSEL R137, R124, RZ, P6 ;  /* 0x000000ff7c897208 */ /* 0x000fe20003000000 */
[----:B------:R-:W-:Y:S01]  /*4380*/  FMUL.FTZ R124, R116, UR14 ;  /* 0x0000000e747c7c20 */ /* 0x000fe20008410000 */
        /* <DEDUP_REMOVED lines=12> */
.L_x_1829:
        /* <DEDUP_REMOVED lines=24> */
[----:B------:R-:W-:Y:S02]  /*45d0*/  F2FP.F16.F32.PACK_AB R131, R140, R131 ;  /* 0x000000838c83723e */ /* 0x000fe400000000ff */
        /* <DEDUP_REMOVED lines=24> */
[----:B------:R-:W-:-:S02]  /*4760*/  F2FP.F16.F32.PACK_AB R127, R143, R138 ;  /* 0x0000008a8f7f723e */ /* 0x000fc400000000ff */
[----:B------:R-:W-:Y:S01]  /*4770*/  FSEL R129, R125, RZ, P6 ;  /* 0x000000ff7d817208 */ /* 0x000fe20003000000 */
[----:B------:R-:W-:Y:S01]  /*4780*/  FMUL.FTZ R124, R124, UR14 ;  /* 0x0000000e7c7c7c20 */ /* 0x000fe20008410000 */
[----:B------:R-:W-:Y:S01]  /*4790*/  LOP3.LUT P6, RZ, R178, 0xff0000, RZ, 0xc0, !PT ;  /* 0x00ff0000b2ff7812 */ /* 0x000fe200078cc0ff */
[----:B------:R-:W-:Y:S01]  /*47a0*/  FFMA.FTZ R133, R151, R133, R8 ;  /* 0x0000008597857223 */ /* 0x000fe20000010008 */
[----:B------:R-:W-:Y:S02]  /*47b0*/  F2FP.F16.F32.PACK_AB R130, R139, R130 ;  /* 0x000000828b82723e */ /* 0x000fe400000000ff */
        /* <DEDUP_REMOVED lines=10> */
[----:B------:R-:W-:Y:S02]  /*4860*/  LOP3.LUT P6, RZ, R178, 0xff00, RZ, 0xc0, !PT ;  /* 0x0000ff00b2ff7812 */ /* 0x000fe400078cc0ff */
[----:B------:R-:W-:Y:S02]  /*4870*/  F2FP.F16.F32.PACK_AB R125, R134, R125 ;  /* 0x0000007d867d723e */ /* 0x000fe400000000ff */
        /* <DEDUP_REMOVED lines=8> */
.L_x_1828:
        /* <DEDUP_REMOVED lines=29> */
[----:B------:R-:W-:Y:S02]  /*4ad0*/  F2FP.F16.F32.PACK_AB R131, R136, R131 ;  /* 0x000000838883723e */ /* 0x000fe400000000ff */
[----:B------:R-:W-:Y:S01]  /*4ae0*/  FSEL R127, R117, RZ, P6 ;  /* 0x000000ff757f7208 */ /* 0x000fe20003000000 */
[----:B------:R-:W-:Y:S01]  /*4af0*/  FFMA.FTZ R117, R157, R132, R133 ;  /* 0x000000849d757223 */ /* 0x000fe20000010085 */
[----:B------:R-:W-:Y:S02]  /*4b00*/  LOP3.LUT P6, RZ, R147, 0xff, RZ, 0xc0, !PT ;  /* 0x000000ff93ff7812 */ /* 0x000fe400078cc0ff */
[----:B------:R-:W-:Y:S01]  /*4b10*/  F2FP.F16.F32.PACK_AB R127, R138, R127 ;  /* 0x0000007f8a7f723e */ /* 0x000fe200000000ff */
        /* <DEDUP_REMOVED lines=15> */
[----:B------:R-:W-:-:S02]  /*4c10*/  F2FP.F16.F32.PACK_AB R130, R139, R130 ;  /* 0x000000828b82723e */ /* 0x000fc400000000ff */
[----:B------:R-:W-:Y:S01]  /*4c20*/  FSEL R141, R117, RZ, P6 ;  /* 0x000000ff758d7208 */ /* 0x000fe20003000000 */
[----:B------:R-:W-:Y:S01]  /*4c30*/  FMUL.FTZ R124, R119, UR14 ;  /* 0x0000000e777c7c20 */ /* 0x000fe20008410000 */
[----:B------:R-:W-:Y:S01]  /*4c40*/  LOP3.LUT P6, RZ, R146, 0xff0000, RZ, 0xc0, !PT ;  /* 0x00ff000092ff7812 */ /* 0x000fe200078cc0ff */
[----:B------:R-:W-:Y:S01]  /*4c50*/  FMUL.FTZ R117, R151, R128 ;  /* 0x0000008097757220 */ /* 0x000fe20000410000 */
[----:B------:R-:W-:Y:S02]  /*4c60*/  F2FP.F16.F32.PACK_AB R126, R141, R126 ;  /* 0x0000007e8d7e723e */ /* 0x000fe400000000ff */
        /* <DEDUP_REMOVED lines=9> */
[----:B------:R-:W-:Y:S02]  /*4d00*/  F2FP.F16.F32.PACK_AB R129, R132, R129 ;  /* 0x000000818481723e */ /* 0x000fe400000000ff */
        /* <DEDUP_REMOVED lines=14> */
.L_x_1831:
        /* <DEDUP_REMOVED lines=26> */
[----:B------:R-:W-:Y:S01]  /*4f90*/  F2FP.F16.F32.PACK_AB R131, R138, R131 ;  /* 0x000000838a83723e */ /* 0x000fe200000000ff */
[----:B------:R-:W-:Y:S01]  /*4fa0*/  FMUL.FTZ R124, R151, R124 ;  /* 0x0000007c977c7220 */ /* 0x000fe20000410000 */
[----:B------:R-:W-:-:S03]  /*4fb0*/  ISETP.GE.U32.AND.EX P6, PT, R179, 0x1000000, PT, P6 ;  /* 0x01000000b300780c */ /* 0x000fc60003fc6160 */
[----:B------:R-:W-:Y:S01]  /*4fc0*/  FMUL.FTZ R125, R124, UR14 ;  /* 0x0000000e7c7d7c20 */ /* 0x000fe20008410000 */
[----:B------:R-:W-:Y:S01]  /*4fd0*/  FSEL R140, R129, RZ, P6 ;  /* 0x000000ff818c7208 */ /* 0x000fe20003000000 */
[----:B------:R-:W-:Y:S01]  /*4fe0*/  FFMA.FTZ R124, R152, R132, R133 ;  /* 0x00000084987c7223 */ /* 0x000fe20000010085 */
[----:B------:R-:W-:Y:S02]  /*4ff0*/  LOP3.LUT P6, RZ, R147, 0xff, RZ, 0xc0, !PT ;  /* 0x000000ff93ff7812 */ /* 0x000fe400078cc0ff */
[----:B------:R-:W-:Y:S01]  /*5000*/  F2FP.F16.F32.PACK_AB R127, R140, R127 ;  /* 0x0000007f8c7f723e */ /* 0x000fe200000000ff */
        /* <DEDUP_REMOVED lines=11> */
[----:B------:R-:W-:-:S02]  /*50c0*/  F2FP.F16.F32.PACK_AB R130, R139, R130 ;  /* 0x000000828b82723e */ /* 0x000fc400000000ff */
        /* <DEDUP_REMOVED lines=13> */
[----:B------:R-:W-:Y:S01]  /*51a0*/  F2FP.F16.F32.PACK_AB R129, R132, R129 ;  /* 0x000000818481723e */ /* 0x000fe200000000ff */
[----:B------:R-:W-:Y:S01]  /*51b0*/  FMUL.FTZ R124, R124, UR14 ;  /* 0x0000000e7c7c7c20 */ /* 0x000fe20008410000 */
[----:B------:R-:W-:-:S02]  /*51c0*/  FSEL R137, R126, RZ, P6 ;  /* 0x000000ff7e897208 */ /* 0x000fc40003000000 */
[----:B------:R-:W-:Y:S02]  /*51d0*/  LOP3.LUT P6, RZ, R146, 0xff00, RZ, 0xc0, !PT ;  /* 0x0000ff0092ff7812 */ /* 0x000fe400078cc0ff */
[----:B------:R-:W-:Y:S02]  /*51e0*/  F2FP.F16.F32.PACK_AB R126, R141, R136 ;  /* 0x000000888d7e723e */ /* 0x000fe400000000ff */
        /* <DEDUP_REMOVED lines=11> */
.L_x_1827:
        /* <DEDUP_REMOVED lines=46> */
[----:B------:R-:W-:Y:S01]  /*5580*/  F2FP.F16.F32.PACK_AB R128, R133, R128 ;  /* 0x000000808580723e */ /* 0x000fe200000000ff */
[----:B------:R-:W-:Y:S01]  /*5590*/  FMUL.FTZ R131, R120, UR14 ;  /* 0x0000000e78837c20 */ /* 0x000fe20008410000 */
[----:B------:R-:W-:Y:S01]  /*55a0*/  FSEL R129, R121, RZ, P6 ;  /* 0x000000ff79817208 */ /* 0x000fe20003000000 */
[----:B------:R-:W-:Y:S01]  /*55b0*/  FFMA.FTZ R121, R151, R132, R5 ;  /* 0x0000008497797223 */ /* 0x000fe20000010005 */
        /* <DEDUP_REMOVED lines=11> */
.L_x_1833:
        /* <DEDUP_REMOVED lines=54> */
.L_x_1832:
        /* <DEDUP_REMOVED lines=43> */
[----:B------:R-:W-:Y:S01]  /*5c80*/  F2FP.F16.F32.PACK_AB R128, R133, R128 ;  /* 0x000000808580723e */ /* 0x000fe200000000ff */
[----:B------:R-:W-:Y:S01]  /*5c90*/  FMUL.FTZ R131, R120, UR14 ;  /* 0x0000000e78837c20 */ /* 0x000fe20008410000 */
        /* <DEDUP_REMOVED lines=13> */
.L_x_1834:
        /* <DEDUP_REMOVED lines=53> */
.L_x_1830:
        /* <DEDUP_REMOVED lines=10> */
.L_x_1826:
[----:B------:R-:W-:Y:S05]  /*6160*/  BSYNC.RECONVERGENT B0 ;  /* 0x0000000000007941 */ /* 0x000fea0003800200 */
.L_x_1825:
[----:B------:R-:W-:Y:S01]  /*6170*/  UPLOP3.LUT UP1, UPT, UPT, UPT, UP1, 0x40, 0x4 ;  /* 0x000000000004789c */ /* 0x000fe20003f2e810 */
[----:B------:R-:W-:Y:S10]  /*6180*/  @!P4 BRA `(.L_x_1835) ;  /* 0xffffffa40048c947 */ /* 0x000ff4000383ffff */
.L_x_1808:
        /* <DEDUP_REMOVED lines=22> */
.L_x_1837:
[----:B------:R-:W-:Y:S05]  /*62f0*/  BSYNC.RECONVERGENT B0 ;  /* 0x0000000000007941 */ /* 0x000fea0003800200 */
.L_x_1836:
        /* <DEDUP_REMOVED lines=18> */
.L_x_1838:
        /* <DEDUP_REMOVED lines=14> */
.L_x_2868:


//--------------------- .text._ZN10layer_norm31ln_parallel_residual_bwd_kernelINS_13Kernel_traitsIf6__halffS2_fjLj4096ELj1ELj1ELj8ELj16ENS_18Kernel_traits_baseILj4096EfS2_fS2_fjLj256EEEEELb1ELb0ELb1EEEvNS_9BwdParamsE --------------------------
	.section	.text._ZN10layer_norm31ln_parallel_residual_bwd_kernelINS_13Kernel_traitsIf6__halffS2_fjLj4096ELj1ELj1ELj8ELj16ENS_18Kernel_traits_baseILj4096EfS2_fS2_fjLj256EEEEELb1ELb0ELb1EEEvNS_9BwdParamsE,"ax",@progbits
	.align	128
        .global         _ZN10layer_norm31ln_parallel_residual_bwd_kernelINS_13Kernel_traitsIf6__halffS2_fjLj4096ELj1ELj1ELj8ELj16ENS_18Kernel_traits_baseILj4096EfS2_fS2_fjLj256EEEEELb1ELb0ELb1EEEvNS_9BwdParamsE
        .type           _ZN10layer_norm31ln_parallel_residual_bwd_kernelINS_13Kernel_traitsIf6__halffS2_fjLj4096ELj1ELj1ELj8ELj16ENS_18Kernel_traits_baseILj4096EfS2_fS2_fjLj256EEEEELb1ELb0ELb1EEEvNS_9BwdParamsE,@function
        .size           _ZN10layer_norm31ln_parallel_residual_bwd_kernelINS_13Kernel_traitsIf6__halffS2_fjLj4096ELj1ELj1ELj8ELj16ENS_18Kernel_traits_baseILj4096EfS2_fS2_fjLj256EEEEELb1ELb0ELb1EEEvNS_9BwdParamsE,(.L_x_2869 - _ZN10layer_norm31ln_parallel_residual_bwd_kernelINS_13Kernel_traitsIf6__halffS2_fjLj4096ELj1ELj1ELj8ELj16ENS_18Kernel_traits_baseILj4096EfS2_fS2_fjLj256EEEEELb1ELb0ELb1EEEvNS_9BwdParamsE)
        .other          _ZN10layer_norm31ln_parallel_residual_bwd_kernelINS_13Kernel_traitsIf6__halffS2_fjLj4096ELj1ELj1ELj8ELj16ENS_18Kernel_traits_baseILj4096EfS2_fS2_fjLj256EEEEELb1ELb0ELb1EEEvNS_9BwdParamsE,@"STO_CUDA_ENTRY STV_DEFAULT"
_ZN10layer_norm31ln_parallel_residual_bwd_kernelINS_13Kernel_traitsIf6__halffS2_fjLj4096ELj1ELj1ELj8ELj16ENS_18Kernel_traits_baseILj4096EfS2_fS2_fjLj256EEEEELb1ELb0ELb1EEEvNS_9BwdParamsE:
.text._ZN10layer_norm31ln_parallel_residual_bwd_kernelINS_13Kernel_traitsIf6__halffS2_fjLj4096ELj1ELj1ELj8ELj16ENS_18Kernel_traits_baseILj4096EfS2_fS2_fjLj256EEEEELb1ELb0ELb1EEEvNS_9BwdParamsE:
        /* <DEDUP_REMOVED lines=93> */
.L_x_1858:
        /* <DEDUP_REMOVED lines=10> */
[C---:B--2---:R-:W-:Y:S01]  /*0670*/  IMAD.WIDE.U32 R72, R168.reuse, 0x10, R88 ;  /* 0x00000010a8487825 */ /* 0x044fe200078e0058 */
[C---:B------:R-:W-:Y:S01]  /*0680*/  IADD3 R165, PT, PT, R168.reuse, 0x100, RZ ;  /* 0x00000100a8a57810 */ /* 0x040fe20007ffe0ff */
[----:B------:R-:W2:Y:S04]  /*0690*/  LDG.E R0, desc[UR10][R80.64] ;  /* 0x0000000a50007981 */ /* 0x000ea8000c1e1900 */
[----:B------:R-:W2:Y:S01]  /*06a0*/  LDG.E.128 R72, desc[UR10][R72.64] ;  /* 0x0000000a48487981 */ /* 0x000ea2000c1e1d00 */
[----:B---3--:R-:W-:-:S04]  /*06b0*/  IMAD.WIDE.U32 R96, R168, 0x20, R98 ;  /* 0x00000020a8607825 */ /* 0x008fc800078e0062 */
[C---:B------:R-:W-:Y:S01]  /*06c0*/  IMAD.WIDE.U32 R98, R165.reuse, 0x20, R98 ;  /* 0x00000020a5627825 */ /* 0x040fe200078e0062 */
[----:B------:R-:W3:Y:S03]  /*06d0*/  LDG.E.128 R64, desc[UR10][R96.64] ;  /* 0x0000000a60407981 */ /* 0x000ee6000c1e1d00 */
[----:B----4-:R-:W-:Y:S01]  /*06e0*/  IMAD.WIDE.U32 R68, R168, 0x10, R84 ;  /* 0x00000010a8447825 */ /* 0x010fe200078e0054 */
[----:B------:R-:W4:Y:S03]  /*06f0*/  LDG.E.128 R92, desc[UR10][R98.64+0x10] ;  /* 0x0000100a625c7981 */ /* 0x000f26000c1e1d00 */
[C---:B------:R-:W-:Y:S01]  /*0700*/  IMAD.WIDE.U32 R88, R165.reuse, 0x10, R88 ;  /* 0x00000010a5587825 */ /* 0x040fe200078e0058 */
[----:B------:R0:W4:Y:S03]  /*0710*/  LDG.E.128 R76, desc[UR10][R96.64+0x10] ;  /* 0x0000100a604c7981 */ /* 0x000126000c1e1d00 */
[----:B-1----:R-:W-:Y:S01]  /*0720*/  IMAD.WIDE R170, R166, 0x4, R170 ;  /* 0x00000004a6aa7825 */ /* 0x002fe200078e02aa */
[----:B------:R-:W4:Y:S04]  /*0730*/  LDG.E.128 R68, desc[UR10][R68.64] ;  /* 0x0000000a44447981 */ /* 0x000f28000c1e1d00 */
[----:B------:R1:W4:Y:S01]  /*0740*/  LDG.E.128 R80, desc[UR10][R98.64] ;  /* 0x0000000a62507981 */ /* 0x000322000c1e1d00 */
[----:B------:R-:W-:Y:S01]  /*0750*/  IMAD.WIDE.U32 R84, R165, 0x10, R84 ;  /* 0x00000010a5547825 */ /* 0x000fe200078e0054 */
[----:B0-----:R-:W1:Y:S02]  /*0760*/  LDC.64 R96, c[0x0][0x3b0] ;  /* 0x0000ec00ff607b82 */ /* 0x001e640000000a00 */
[----:B------:R-:W4:Y:S04]  /*0770*/  LDG.E R170, desc[UR10][R170.64] ;  /* 0x0000000aaaaa7981 */ /* 0x000f28000c1e1900 */
[----:B------:R-:W4:Y:S04]  /*0780*/  LDG.E.128 R88, desc[UR10][R88.64] ;  /* 0x0000000a58587981 */ /* 0x000f28000c1e1d00 */
[----:B------:R-:W4:Y:S01]  /*0790*/  LDG.E.128 R84, desc[UR10][R84.64] ;  /* 0x0000000a54547981 */ /* 0x000f22000c1e1d00 */
[----:B-1----:R-:W-:-:S04]  /*07a0*/  IMAD.WIDE.U32 R98, R168, 0x8, R96 ;  /* 0x00000008a8627825 */ /* 0x002fc800078e0060 */
[----:B------:R-:W-:Y:S02]  /*07b0*/  IMAD.WIDE.U32 R96, R165, 0x8, R96 ;  /* 0x00000008a5607825 */ /* 0x000fe400078e0060 */
[----:B-----5:R-:W5:Y:S04]  /*07c0*/  LDG.E.64 R98, desc[UR10][R98.64] ;  /* 0x0000000a62627981 */ /* 0x020f68000c1e1b00 */
[----:B------:R-:W5:Y:S01]  /*07d0*/  LDG.E.64 R96, desc[UR10][R96.64] ;  /* 0x0000000a60607981 */ /* 0x000f62000c1e1b00 */
[----:B------:R-:W-:-:S04]  /*07e0*/  ISETP.NE.U32.AND P0, PT, RZ, UR16, PT ;  /* 0x00000010ff007c0c */ /* 0x000fc8000bf05070 */
[----:B------:R-:W-:Y:S02]  /*07f0*/  ISETP.NE.AND.EX P0, PT, RZ, UR17, PT, P0 ;  /* 0x00000011ff007c0c */ /* 0x000fe4000bf05300 */
[----:B------:R-:W-:-:S04]  /*0800*/  ISETP.NE.U32.AND P1, PT, RZ, UR14, PT ;  /* 0x0000000eff007c0c */ /* 0x000fc8000bf25070 */
[----:B------:R-:W-:-:S07]  /*0810*/  ISETP.NE.AND.EX P1, PT, RZ, UR15, PT, P1 ;  /* 0x0000000fff007c0c */ /* 0x000fce000bf25310 */
[----:B------:R-:W0:Y:S08]  /*0820*/  @P0 LDC.64 R174, c[0x0][0x3b8] ;  /* 0x0000ee00ffae0b82 */ /* 0x000e300000000a00 */
[----:B------:R-:W1:Y:S08]  /*0830*/  @P0 LDC.64 R178, c[0x0][0x3b8] ;  /* 0x0000ee00ffb20b82 */ /* 0x000e700000000a00 */
[----:B------:R-:W1:Y:S08]  /*0840*/  @P1 LDC.64 R176, c[0x0][0x438] ;  /* 0x00010e00ffb01b82 */ /* 0x000e700000000a00 */
[----:B------:R-:W1:Y:S01]  /*0850*/  @P1 LDC.64 R172, c[0x0][0x438] ;  /* 0x00010e00ffac1b82 */ /* 0x000e620000000a00 */
[----:B0-----:R-:W-:Y:S01]  /*0860*/  @P0 IMAD.WIDE.U32 R174, R168, 0x8, R174 ;  /* 0x00000008a8ae0825 */ /* 0x001fe200078e00ae */
[----:B------:R-:W-:-:S04]  /*0870*/  ISETP.NE.AND P4, PT, RZ, UR12, PT ;  /* 0x0000000cff007c0c */ /* 0x000fc8000bf85270 */
[----:B------:R0:W5:Y:S01]  /*0880*/  @P0 LDG.E.64 R160, desc[UR10][R174.64] ;  /* 0x0000000aaea00981 */ /* 0x000162000c1e1b00 */
[----:B-1----:R-:W-:-:S05]  /*0890*/  @P0 IMAD.WIDE.U32 R178, R165, 0x8, R178 ;  /* 0x00000008a5b20825 */ /* 0x002fca00078e00b2 */
[----:B------:R-:W5:Y:S01]  /*08a0*/  @P0 LDG.E.64 R2, desc[UR10][R178.64] ;  /* 0x0000000ab2020981 */ /* 0x000f62000c1e1b00 */
[----:B------:R-:W-:-:S05]  /*08b0*/  @P1 IMAD.WIDE.U32 R176, R165, 0x20, R176 ;  /* 0x00000020a5b01825 */ /* 0x000fca00078e00b0 */
[----:B------:R-:W5:Y:S01]  /*08c0*/  @P1 LDG.E.128 R44, desc[UR10][R176.64] ;  /* 0x0000000ab02c1981 */ /* 0x000f62000c1e1d00 */
[----:B------:R-:W-:-:S03]  /*08d0*/  @P1 IMAD.WIDE.U32 R172, R168, 0x20, R172 ;  /* 0x00000020a8ac1825 */ /* 0x000fc600078e00ac */
[----:B------:R1:W5:Y:S04]  /*08e0*/  @P1 LDG.E.128 R48, desc[UR10][R176.64+0x10] ;  /* 0x0000100ab0301981 */ /* 0x000368000c1e1d00 */
[----:B------:R-:W5:Y:S04]  /*08f0*/  @P1 LDG.E.128 R36, desc[UR10][R172.64] ;  /* 0x0000000aac241981 */ /* 0x000f68000c1e1d00 */
[----:B------:R1:W5:Y:S01]  /*0900*/  @P1 LDG.E.128 R40, desc[UR10][R172.64+0x10] ;  /* 0x0000100aac281981 */ /* 0x000362000c1e1d00 */
[----:B--2---:R-:W-:Y:S01]  /*0910*/  FSEL R0, R0, RZ, !P4 ;  /* 0x000000ff00007208 */ /* 0x004fe20006000000 */
[----:B0-----:R-:W-:-:S02]  /*0920*/  HADD2.F32 R175, -RZ, R72.H0_H0 ;  /* 0x20000048ffaf7230 */ /* 0x001fc40000004100 */
[----:B------:R-:W-:Y:S02]  /*0930*/  HADD2.F32 R72, -RZ, R72.H1_H1 ;  /* 0x30000048ff487230 */ /* 0x000fe40000004100 */
[C---:B---3--:R-:W-:Y:S01]  /*0940*/  FADD.FTZ R185, -R0.reuse, R65 ;  /* 0x0000004100b97221 */ /* 0x048fe20000010100 */
[C---:B------:R-:W-:Y:S01]  /*0950*/  FADD.FTZ R189, -R0.reuse, R67 ;  /* 0x0000004300bd7221 */ /* 0x040fe20000010100 */
[C---:B------:R-:W-:Y:S01]  /*0960*/  FADD.FTZ R183, -R0.reuse, R64 ;  /* 0x0000004000b77221 */ /* 0x040fe20000010100 */
[----:B----4-:R-:W-:Y:S01]  /*0970*/  FADD.FTZ R65, -R0, R95 ;  /* 0x0000005f00417221 */ /* 0x010fe20000010100 */
[----:B------:R-:W-:Y:S01]  /*0980*/  FMUL.FTZ R95, R16, R175 ;  /* 0x000000af105f7220 */ /* 0x000fe20000410000 */
[--C-:B-1----:R-:W-:Y:S02]  /*0990*/  HADD2.F32 R177, -RZ, R73.reuse.H0_H0 ;  /* 0x20000049ffb17230 */ /* 0x102fe40000004100 */
[----:B------:R-:W-:Y:S01]  /*09a0*/  FMUL.FTZ R64, R17, R72 ;  /* 0x0000004811407220 */ /* 0x000fe20000410000 */
[----:B------:R-:W-:-:S02]  /*09b0*/  HADD2.F32 R178, -RZ, R73.H1_H1 ;  /* 0x30000049ffb27230 */ /* 0x000fc40000004100 */
[--C-:B------:R-:W-:Y:S02]  /*09c0*/  HADD2.F32 R67, -RZ, R68.reuse.H0_H0 ;  /* 0x20000044ff437230 */ /* 0x100fe40000004100 */
[----:B------:R-:W-:Y:S02]  /*09d0*/  HADD2.F32 R68, -RZ, R68.H1_H1 ;  /* 0x30000044ff447230 */ /* 0x000fe40000004100 */
[C---:B------:R-:W-:Y:S01]  /*09e0*/  FADD.FTZ R187, -R0.reuse, R66 ;  /* 0x0000004200bb7221 */ /* 0x040fe20000010100 */
[--C-:B------:R-:W-:Y:S02]  /*09f0*/  HADD2.F32 R171, -RZ, R75.reuse.H0_H0 ;  /* 0x2000004bffab7230 */ /* 0x100fe40000004100 */
        /* <DEDUP_REMOVED lines=12> */
[----:B------:R-:W-:Y:S01]  /*0ac0*/  FFMA.FTZ R95, R32, R67, R95 ;  /* 0x00000043205f7223 */ /* 0x000fe2000001005f */
[----:B------:R-:W-:Y:S01]  /*0ad0*/  FMUL.FTZ R0, R170, R183 ;  /* 0x000000b7aa007220 */ /* 0x000fe20000410000 */
[----:B------:R-:W-:-:S02]  /*0ae0*/  HADD2.F32 R173, -RZ, R69.H0_H0 ;  /* 0x20000045ffad7230 */ /* 0x000fc40000004100 */
[----:B------:R-:W-:Y:S01]  /*0af0*/  FMUL.FTZ R92, R170, R185 ;  /* 0x000000b9aa5c7220 */ /* 0x000fe20000410000 */
[----:B------:R-:W-:Y:S01]  /*0b00*/  FFMA.FTZ R183, R33, R68, R64 ;  /* 0x0000004421b77223 */ /* 0x000fe20000010040 */
[--C-:B------:R-:W-:Y:S02]  /*0b10*/  HADD2.F32 R181, -RZ, R91.reuse.H0_H0 ;  /* 0x2000005bffb57230 */ /* 0x100fe40000004100 */
[----:B------:R-:W-:Y:S01]  /*0b20*/  FMUL.FTZ R185, R18, R177 ;  /* 0x000000b112b97220 */ /* 0x000fe20000410000 */
[----:B------:R-:W-:Y:S02]  /*0b30*/  HADD2.F32 R182, -RZ, R91.H1_H1 ;  /* 0x3000005bffb67230 */ /* 0x000fe40000004100 */
[----:B------:R-:W-:Y:S01]  /*0b40*/  FADD.FTZ R64, RZ, R95 ;  /* 0x0000005fff407221 */ /* 0x000fe20000010000 */
[----:B------:R-:W-:Y:S01]  /*0b50*/  FFMA.FTZ R91, R0, R95, RZ ;  /* 0x0000005f005b7223 */ /* 0x000fe200000100ff */
[--C-:B------:R-:W-:Y:S02]  /*0b60*/  HADD2.F32 R169, -RZ, R71.reuse.H0_H0 ;  /* 0x20000047ffa97230 */ /* 0x100fe40000004100 */
[----:B------:R-:W-:-:S02]  /*0b70*/  HADD2.F32 R172, -RZ, R71.H1_H1 ;  /* 0x30000047ffac7230 */ /* 0x000fc40000004100 */
[----:B------:R-:W-:Y:S01]  /*0b80*/  FMUL.FTZ R76, R19, R178 ;  /* 0x000000b2134c7220 */ /* 0x000fe20000410000 */
[----:B------:R-:W-:Y:S02]  /*0b90*/  HADD2.F32 R66, -RZ, R69.H1_H1 ;  /* 0x30000045ff427230 */ /* 0x000fe40000004100 */
[----:B------:R-:W-:Y:S01]  /*0ba0*/  FMUL.FTZ R79, R14, R171 ;  /* 0x000000ab0e4f7220 */ /* 0x000fe20000410000 */
[----:B------:R-:W-:Y:S02]  /*0bb0*/  HADD2.F32 R71, -RZ, R74.H0_H0 ;  /* 0x2000004aff477230 */ /* 0x000fe40000004100 */
[----:B------:R-:W-:Y:S01]  /*0bc0*/  FFMA.FTZ R185, R34, R173, R185 ;  /* 0x000000ad22b97223 */ /* 0x000fe200000100b9 */
[----:B------:R-:W-:Y:S01]  /*0bd0*/  FADD.FTZ R64, R183, R64 ;  /* 0x00000040b7407221 */ /* 0x000fe20000010000 */
[----:B------:R-:W-:Y:S01]  /*0be0*/  FMUL.FTZ R94, R170, R187 ;  /* 0x000000bbaa5e7220 */ /* 0x000fe20000410000 */
[----:B------:R-:W-:Y:S01]  /*0bf0*/  FFMA.FTZ R91, R92, R183, R91 ;  /* 0x000000b75c5b7223 */ /* 0x000fe2000001005b */
[----:B------:R-:W-:-:S02]  /*0c00*/  HADD2.F32 R69, -RZ, R70.H0_H0 ;  /* 0x20000046ff457230 */ /* 0x000fc40000004100 */
[C---:B------:R-:W-:Y:S01]  /*0c10*/  FMUL.FTZ R184, R170.reuse, R189 ;  /* 0x000000bdaab87220 */ /* 0x040fe20000410000 */
[----:B------:R-:W-:Y:S02]  /*0c20*/  HADD2.F32 R74, -RZ, R74.H1_H1 ;  /* 0x3000004aff4a7230 */ /* 0x000fe40000004100 */
[----:B------:R-:W-:Y:S01]  /*0c30*/  FMUL.FTZ R190, R170, R193 ;  /* 0x000000c1aabe7220 */ /* 0x000fe20000410000 */
[----:B------:R-:W-:Y:S01]  /*0c40*/  FMUL.FTZ R189, R12, R71 ;  /* 0x000000470cbd7220 */ /* 0x000fe20000410000 */
[----:B------:R-:W-:Y:S01]  /*0c50*/  FFMA.FTZ R187, R35, R66, R76 ;  /* 0x0000004223bb7223 */ /* 0x000fe2000001004c */
[----:B------:R-:W-:Y:S01]  /*0c60*/  FFMA.FTZ R193, R30, R169, R79 ;  /* 0x000000a91ec17223 */ /* 0x000fe2000001004f */
[----:B------:R-:W-:Y:S01]  /*0c70*/  FADD.FTZ R64, R185, R64 ;  /* 0x00000040b9407221 */ /* 0x000fe20000010000 */
        /* <DEDUP_REMOVED lines=10> */
[----:B------:R-:W-:-:S02]  /*0d20*/  HADD2.F32 R83, -RZ, R87.H0_H0 ;  /* 0x20000057ff537230 */ /* 0x000fc40000004100 */
[----:B------:R-:W-:Y:S01]  /*0d30*/  FFMA.FTZ R197, R186, R189, R79 ;  /* 0x000000bdbac57223 */ /* 0x000fe2000001004f */
[----:B------:R-:W-:Y:S02]  /*0d40*/  HADD2.F32 R176, -RZ, R87.H1_H1 ;  /* 0x30000057ffb07230 */ /* 0x000fe40000004100 */
[----:B------:R-:W-:Y:S02]  /*0d50*/  HADD2.F32 R87, -RZ, R88.H0_H0 ;  /* 0x20000058ff577230 */ /* 0x000fe40000004100 */
[----:B------:R-:W-:Y:S01]  /*0d60*/  FMUL.FTZ R82, R15, R174 ;  /* 0x000000ae0f527220 */ /* 0x000fe20000410000 */
        /* <DEDUP_REMOVED lines=8> */
[----:B------:R-:W-:Y:S01]  /*0df0*/  FFMA.FTZ R197, R192, R193, R197 ;  /* 0x000000c1c0c57223 */ /* 0x000fe200000100c5 */
[----:B------:R-:W-:Y:S02]  /*0e00*/  HADD2.F32 R84, -RZ, R84.H1_H1 ;  /* 0x30000054ff547230 */ /* 0x000fe40000004100 */
[----:B------:R-:W-:Y:S01]  /*0e10*/  FFMA.FTZ R198, R24, R77, R79 ;  /* 0x0000004d18c67223 */ /* 0x000fe2000001004f */
[----:B------:R-:W-:Y:S02]  /*0e20*/  HADD2.F32 R179, -RZ, R89.H0_H0 ;  /* 0x20000059ffb37230 */ /* 0x000fe40000004100 */
[----:B------:R-:W-:Y:S01]  /*0e30*/  FMUL.FTZ R78, R9, R88 ;  /* 0x00000058094e7220 */ /* 0x000fe20000410000 */
[----:B------:R-:W-:Y:S01]  /*0e40*/  FADD.FTZ R79, R195, R64 ;  /* 0x00000040c34f7221 */ /* 0x000fe20000010000 */
[----:B------:R-:W-:Y:S01]  /*0e50*/  FMUL.FTZ R91, R170, R199 ;  /* 0x000000c7aa5b7220 */ /* 0x000fe20000410000 */
[----:B------:R-:W-:Y:S01]  /*0e60*/  FFMA.FTZ R76, R196, R195, R197 ;  /* 0x000000c3c44c7223 */ /* 0x000fe200000100c5 */
[----:B------:R-:W-:-:S02]  /*0e70*/  HADD2.F32 R81, -RZ, R85.H0_H0 ;  /* 0x20000055ff517230 */ /* 0x000fc40000004100 */
[----:B------:R-:W-:Y:S01]  /*0e80*/  FMUL.FTZ R199, R10, R179 ;  /* 0x000000b30ac77220 */ /* 0x000fe20000410000 */
[----:B------:R-:W-:Y:S02]  /*0e90*/  HADD2.F32 R180, -RZ, R89.H1_H1 ;  /* 0x30000059ffb47230 */ /* 0x000fe40000004100 */
[----:B------:R-:W-:Y:S01]  /*0ea0*/  FFMA.FTZ R197, R25, R84, R78 ;  /* 0x0000005419c57223 */ /* 0x000fe2000001004e */
[----:B------:R-:W-:Y:S01]  /*0eb0*/  FADD.FTZ R64, R198, R79 ;  /* 0x0000004fc6407221 */ /* 0x000fe20000010000 */
[----:B------:R-:W-:Y:S01]  /*0ec0*/  FMUL.FTZ R188, R170, R201 ;  /* 0x000000c9aabc7220 */ /* 0x000fe20000410000 */
[----:B------:R-:W-:Y:S01]  /*0ed0*/  FFMA.FTZ R79, R91, R198, R76 ;  /* 0x000000c65b4f7223 */ /* 0x000fe2000001004c */
[----:B------:R-:W-:Y:S02]  /*0ee0*/  HADD2.F32 R80, -RZ, R85.H1_H1 ;  /* 0x30000055ff507230 */ /* 0x000fe40000004100 */
[----:B------:R-:W-:Y:S01]  /*0ef0*/  FMUL.FTZ R82, R11, R180 ;  /* 0x000000b40b527220 */ /* 0x000fe20000410000 */
[----:B------:R-:W-:-:S02]  /*0f00*/  HADD2.F32 R89, -RZ, R90.H0_H0 ;  /* 0x2000005aff597230 */ /* 0x000fc40000004100 */
[----:B------:R-:W-:Y:S01]  /*0f10*/  FFMA.FTZ R200, R26, R81, R199 ;  /* 0x000000511ac87223 */ /* 0x000fe200000100c7 */
[----:B------:R-:W-:Y:S01]  /*0f20*/  FADD.FTZ R201, R64, R197 ;  /* 0x000000c540c97221 */ /* 0x000fe20000010000 */
[----:B------:R-:W-:Y:S01]  /*0f30*/  FMUL.FTZ R93, R170, R203 ;  /* 0x000000cbaa5d7220 */ /* 0x000fe20000410000 */
[----:B------:R-:W-:Y:S01]  /*0f40*/  FFMA.FTZ R64, R188, R197, R79 ;  /* 0x000000c5bc407223 */ /* 0x000fe2000001004f */
[----:B------:R-:W-:Y:S02]  /*0f50*/  HADD2.F32 R85, -RZ, R86.H0_H0 ;  /* 0x20000056ff557230 */ /* 0x000fe40000004100 */
[----:B------:R-:W-:Y:S01]  /*0f60*/  FMUL.FTZ R203, R4, R89 ;  /* 0x0000005904cb7220 */ /* 0x000fe20000410000 */
[----:B------:R-:W-:Y:S02]  /*0f70*/  HADD2.F32 R90, -RZ, R90.H1_H1 ;  /* 0x3000005aff5a7230 */ /* 0x000fe40000004100 */
        /* <DEDUP_REMOVED lines=11> */
[C---:B------:R-:W-:Y:S01]  /*1030*/  FMUL.FTZ R204, R170.reuse, R75 ;  /* 0x0000004baacc7220 */ /* 0x040fe20000410000 */
        /* <DEDUP_REMOVED lines=46> */
.L_x_1841:
[----:B------:R-:W-:Y:S05]  /*1320*/  BSYNC.RECONVERGENT B0 ;  /* 0x0000000000007941 */ /* 0x000fea0003800200 */
.L_x_1840:
        /* <DEDUP_REMOVED lines=167> */
.L_x_1844:
        /* <DEDUP_REMOVED lines=54> */
.L_x_1843:
        /* <DEDUP_REMOVED lines=59> */
.L_x_1846:
        /* <DEDUP_REMOVED lines=54> */
.L_x_1842:
        /* <DEDUP_REMOVED lines=83> */
.L_x_1848:
        /* <DEDUP_REMOVED lines=75> */
.L_x_1847:
        /* <DEDUP_REMOVED lines=80> */
.L_x_1849:
        /* <DEDUP_REMOVED lines=74> */
.L_x_1845:
        /* <DEDUP_REMOVED lines=90> */
.L_x_1852:
        /* <DEDUP_REMOVED lines=75> */
.L_x_1851:
        /* <DEDUP_REMOVED lines=76> */
.L_x_1854:
        /* <DEDUP_REMOVED lines=75> */
.L_x_1850:
        /* <DEDUP_REMOVED lines=56> */
.L_x_1856:
        /* <DEDUP_REMOVED lines=54> */
.L_x_1855:
        /* <DEDUP_REMOVED lines=55> */
.L_x_1857:
        /* <DEDUP_REMOVED lines=53> */
.L_x_1853:
        /* <DEDUP_REMOVED lines=42> */
.L_x_1839:
        /* <DEDUP_REMOVED lines=29> */
.L_x_1859:
        /* <DEDUP_REMOVED lines=10> */
.L_x_2869:


//--------------------- .text._ZN10layer_norm22ln_bwd_finalize_kernelINS_22Kernel_traits_finalizeILj4096Ef6__halffS2_fjLb0ELj1024ELj4ENS_18Kernel_traits_baseILj4096EfS2_fS2_fjLj1024EEEEELb0ELb0EEEvNS_9BwdParamsE --------------------------
	.section	.text._ZN10layer_norm22ln_bwd_finalize_kernelINS_22Kernel_traits_finalizeILj4096Ef6__halffS2_fjLb0ELj1024ELj4ENS_18Kernel_traits_baseILj4096EfS2_fS2_fjLj1024EEEEELb0ELb0EEEvNS_9BwdParamsE,"ax",@progbits
	.align	128
        .global         _ZN10layer_norm22ln_bwd_finalize_kernelINS_22Kernel_traits_finalizeILj4096Ef6__halffS2_fjLb0ELj1024ELj4ENS_18Kernel_traits_baseILj4096EfS2_fS2_fjLj1024EEEEELb0ELb0EEEvNS_9BwdParamsE
        .type           _ZN10layer_norm22ln_bwd_finalize_kernelINS_22Kernel_traits_finalizeILj4096Ef6__halffS2_fjLb0ELj1024ELj4ENS_18Kernel_traits_baseILj4096EfS2_fS2_fjLj1024EEEEELb0ELb0EEEvNS_9BwdParamsE,@function
        .size           _ZN10layer_norm22ln_bwd_finalize_kernelINS_22Kernel_traits_finalizeILj4096Ef6__halffS2_fjLb0ELj1024ELj4ENS_18Kernel_traits_baseILj4096EfS2_fS2_fjLj1024EEEEELb0ELb0EEEvNS_9BwdParamsE,(.L_x_2870 - _ZN10layer_norm22ln_bwd_finalize_kernelINS_22Kernel_traits_finalizeILj4096Ef6__halffS2_fjLb0ELj1024ELj4ENS_18Kernel_traits_baseILj4096EfS2_fS2_fjLj1024EEEEELb0ELb0EEEvNS_9BwdParamsE)
        .other          _ZN10layer_norm22ln_bwd_finalize_kernelINS_22Kernel_traits_finalizeILj4096Ef6__halffS2_fjLb0ELj1024ELj4ENS_18Kernel_traits_baseILj4096EfS2_fS2_fjLj1024EEEEELb0ELb0EEEvNS_9BwdParamsE,@"STO_CUDA_ENTRY STV_DEFAULT"
_ZN10layer_norm22ln_bwd_finalize_kernelINS_22Kernel_traits_finalizeILj4096Ef6__halffS2_fjLb0ELj1024ELj4ENS_18Kernel_traits_baseILj4096EfS2_fS2_fjLj1024EEEEELb0ELb0EEEvNS_9BwdParamsE:
.text._ZN10layer_norm22ln_bwd_finalize_kernelINS_22Kernel_traits_finalizeILj4096Ef6__halffS2_fjLb0ELj1024ELj4ENS_18Kernel_traits_baseILj4096EfS2_fS2_fjLj1024EEEEELb0ELb0EEEvNS_9BwdParamsE:
        /* <DEDUP_REMOVED lines=78> */
.L_x_1864:
        /* <DEDUP_REMOVED lines=118> */
.L_x_1863:
[----:B------:R-:W-:Y:S05]  /*0c40*/  BSYNC.RECONVERGENT B1 ;  /* 0x0000000000017941 */ /* 0x000fea0003800200 */
.L_x_1862:
        /* <DEDUP_REMOVED lines=68> */
.L_x_1866:
[----:B------:R-:W-:Y:S05]  /*1090*/  BSYNC.RECONVERGENT B1 ;  /* 0x0000000000017941 */ /* 0x000fea0003800200 */
.L_x_1865:
        /* <DEDUP_REMOVED lines=37> */
.L_x_1868:
[----:B------:R-:W-:Y:S05]  /*12f0*/  BSYNC.RECONVERGENT B1 ;  /* 0x0000000000017941 */ /* 0x000fea0003800200 */
.L_x_1867:
[----:B------:R-:W-:Y:S05]  /*1300*/  @!P1 BRA `(.L_x_1861) ;  /* 0x00000000003c9947 */ /* 0x000fea0003800000 */
[----:B------:R-:W0:Y:S01]  /*1310*/  LDC.64 R8, c[0x0][0x440] ;  /* 0x00011000ff087b82 */ /* 0x000e220000000a00 */
[----:B------:R-:W-:Y:S01]  /*1320*/  IMAD R0, R3, R54, R0 ;  /* 0x0000003603007224 */ /* 0x000fe200078e0200 */
[----:B------:R-:W-:-:S04]  /*1330*/  IADD3 R12, PT, PT, -R55, RZ, RZ ;  /* 0x000000ff370c7210 */ /* 0x000fc80007ffe1ff */
[----:B------:R-:W-:Y:S02]  /*1340*/  IADD3 R3, PT, PT, R57, R0, RZ ;  /* 0x0000000039037210 */ /* 0x000fe40007ffe0ff */
[----:B------:R-:W1:Y:S05]  /*1350*/  LDC.64 R10, c[0x0][0x448] ;  /* 0x00011200ff0a7b82 */ /* 0x000e6a0000000a00 */
.L_x_1869:
        /* <DEDUP_REMOVED lines=10> */
.L_x_1861:
[----:B------:R-:W-:Y:S05]  /*1400*/  BSYNC.RECONVERGENT B0 ;  /* 0x0000000000007941 */ /* 0x000fea0003800200 */
.L_x_1860:
        /* <DEDUP_REMOVED lines=60> */
.L_x_1870:
        /* <DEDUP_REMOVED lines=11> */
.L_x_2870:


//--------------------- .text._ZN10layer_norm40ln_parallel_residual_bwd_finalize_kernelINS_22Kernel_traits_finalizeILj4096Ef6__halffS2_fjLb0ELj1024ELj4ENS_18Kernel_traits_baseILj4096EfS2_fS2_fjLj1024EEEEELb0EEEvNS_9BwdParamsE --------------------------
	.section	.text._ZN10layer_norm40ln_parallel_residual_bwd_finalize_kernelINS_22Kernel_traits_finalizeILj4096Ef6__halffS2_fjLb0ELj1024ELj4ENS_18Kernel_traits_baseILj4096EfS2_fS2_fjLj1024EEEEELb0EEEvNS_9BwdParamsE,"ax",@progbits
	.align	128
        .global         _ZN10layer_norm40ln_parallel_residual_bwd_finalize_kernelINS_22Kernel_traits_finalizeILj4096Ef6__halffS2_fjLb0ELj1024ELj4ENS_18Kernel_traits_baseILj4096EfS2_fS2_fjLj1024EEEEELb0EEEvNS_9BwdParamsE
        .type           _ZN10layer_norm40ln_parallel_residual_bwd_finalize_kernelINS_22Kernel_traits_finalizeILj4096Ef6__halffS2_fjLb0ELj1024ELj4ENS_18Kernel_traits_baseILj4096EfS2_fS2_fjLj1024EEEEELb0EEEvNS_9BwdParamsE,@function
        .size           _ZN10layer_norm40ln_parallel_residual_bwd_finalize_kernelINS_22Kernel_traits_finalizeILj4096Ef6__halffS2_fjLb0ELj1024ELj4ENS_18Kernel_traits_baseILj4096EfS2_fS2_fjLj1024EEEEELb0EEEvNS_9BwdParamsE,(.L_x_2871 - _ZN10layer_norm40ln_parallel_residual_bwd_finalize_kernelINS_22Kernel_traits_finalizeILj4096Ef6__halffS2_fjLb0ELj1024ELj4ENS_18Kernel_traits_baseILj4096EfS2_fS2_fjLj1024EEEEELb0EEEvNS_9BwdParamsE)
        .other          _ZN10layer_norm40ln_parallel_residual_bwd_finalize_kernelINS_22Kernel_traits_finalizeILj4096Ef6__halffS2_fjLb0ELj1024ELj4ENS_18Kernel_traits_baseILj4096EfS2_fS2_fjLj1024EEEEELb0EEEvNS_9BwdParamsE,@"STO_CUDA_ENTRY STV_DEFAULT"
_ZN10layer_norm40ln_parallel_residual_bwd_finalize_kernelINS_22Kernel_traits_finalizeILj4096Ef6__halffS2_fjLb0ELj1024ELj4ENS_18Kernel_traits_baseILj4096EfS2_fS2_fjLj1024EEEEELb0EEEvNS_9BwdParamsE:
.text._ZN10layer_norm40ln_parallel_residual_bwd_finalize_kernelINS_22Kernel_traits_finalizeILj4096Ef6__halffS2_fjLb0ELj1024ELj4ENS_18Kernel_traits_baseILj4096EfS2_fS2_fjLj1024EEEEELb0EEEvNS_9BwdParamsE:
        /* <DEDUP_REMOVED lines=58> */
.L_x_1875:
        /* <DEDUP_REMOVED lines=112> */
.L_x_1874:
[----:B------:R-:W-:Y:S05]  /*0aa0*/  BSYNC.RECONVERGENT B1 ;  /* 0x0000000000017941 */ /* 0x000fea0003800200 */
.L_x_1873:
        /* <DEDUP_REMOVED lines=66> */
.L_x_1877:
[----:B------:R-:W-:Y:S05]  /*0ed0*/  BSYNC.RECONVERGENT B1 ;  /* 0x0000000000017941 */ /* 0x000fea0003800200 */
.L_x_1876:
        /* <DEDUP_REMOVED lines=36> */
.L_x_1879:
[----:B------:R-:W-:Y:S05]  /*1120*/  BSYNC.RECONVERGENT B1 ;  /* 0x0000000000017941 */ /* 0x000fea0003800200 */
.L_x_1878:
        /* <DEDUP_REMOVED lines=18> */
.L_x_1872:
[----:B------:R-:W-:Y:S05]  /*1250*/  BSYNC.RECONVERGENT B0 ;  /* 0x0000000000007941 */ /* 0x000fea0003800200 */
.L_x_1871:
        /* <DEDUP_REMOVED lines=92> */
.L_x_1880:
        /* <DEDUP_REMOVED lines=14> */
.L_x_2871:


//--------------------- .text._ZN10layer_norm31ln_parallel_residual_bwd_kernelINS_13Kernel_traitsIf6__halffS2_fjLj4096ELj1ELj1ELj8ELj16ENS_18Kernel_traits_baseILj4096EfS2_fS2_fjLj256EEEEELb1ELb1ELb0EEEvNS_9BwdParamsE --------------------------
	.section	.text._ZN10layer_norm31ln_parallel_residual_bwd_kernelINS_13Kernel_traitsIf6__halffS2_fjLj4096ELj1ELj1ELj8ELj16ENS_18Kernel_traits_baseILj4096EfS2_fS2_fjLj256EEEEELb1ELb1ELb0EEEvNS_9BwdParamsE,"ax",@progbits
	.align	128
        .global         _ZN10layer_norm31ln_parallel_residual_bwd_kernelINS_13Kernel_traitsIf6__halffS2_fjLj4096ELj1ELj1ELj8ELj16ENS_18Kernel_traits_baseILj4096EfS2_fS2_fjLj256EEEEELb1ELb1ELb0EEEvNS_9BwdParamsE
        .type           _ZN10layer_norm31ln_parallel_residual_bwd_kernelINS_13Kernel_traitsIf6__halffS2_fjLj4096ELj1ELj1ELj8ELj16ENS_18Kernel_traits_baseILj4096EfS2_fS2_fjLj256EEEEELb1ELb1ELb0EEEvNS_9BwdParamsE,@function
        .size           _ZN10layer_norm31ln_parallel_residual_bwd_kernelINS_13Kernel_traitsIf6__halffS2_fjLj4096ELj1ELj1ELj8ELj16ENS_18Kernel_traits_baseILj4096EfS2_fS2_fjLj256EEEEELb1ELb1ELb0EEEvNS_9BwdParamsE,(.L_x_2872 - _ZN10layer_norm31ln_parallel_residual_bwd_kernelINS_13Kernel_traitsIf6__halffS2_fjLj4096ELj1ELj1ELj8ELj16ENS_18Kernel_traits_baseILj4096EfS2_fS2_fjLj256EEEEELb1ELb1ELb0EEEvNS_9BwdParamsE)
        .other          _ZN10layer_norm31ln_parallel_residual_bwd_kernelINS_13Kernel_traitsIf6__halffS2_fjLj4096ELj1ELj1ELj8ELj16ENS_18Kernel_traits_baseILj4096EfS2_fS2_fjLj256EEEEELb1ELb1ELb0EEEvNS_9BwdParamsE,@"STO_CUDA_ENTRY STV_DEFAULT"
_ZN10layer_norm31ln_parallel_residual_bwd_kernelINS_13Kernel_traitsIf6__halffS2_fjLj4096ELj1ELj1ELj8ELj16ENS_18Kernel_traits_baseILj4096EfS2_fS2_fjLj256EEEEELb1ELb1ELb0EEEvNS_9BwdParamsE:
.text._ZN10layer_norm31ln_parallel_residual_bwd_kernelINS_13Kernel_traitsIf6__halffS2_fjLj4096ELj1ELj1ELj8ELj16ENS_18Kernel_traits_baseILj4096EfS2_fS2_fjLj256EEEEELb1ELb1ELb0EEEvNS_9BwdParamsE:
        /* <DEDUP_REMOVED lines=67> */
.L_x_1908:
        /* <DEDUP_REMOVED lines=11> */
[----:B------:R-:W-:Y:S01]  /*04e0*/  LEA.HI.SX32 R100, R84, R133, 0x1d ;  /* 0x0000008554647211 */ /* 0x000fe200078feaff */
[----:B------:R-:W-:Y:S01]  /*04f0*/  HFMA2 R133, -RZ, RZ, 0, 0 ;  /* 0x00000000ff857431 */ /* 0x000fe200000001ff */
        /* <DEDUP_REMOVED lines=26> */
[----:B------:R-:W-:Y:S01]  /*06a0*/  IADD3 R135, PT, PT, R100, 0x100, RZ ;  /* 0x0000010064877810 */ /* 0x000fe20007ffe0ff */
[--C-:B---3--:R-:W-:Y:S02]  /*06b0*/  HADD2.F32 R91, -RZ, R84.reuse.H0_H0 ;  /* 0x20000054ff5b7230 */ /* 0x108fe40000004100 */
[----:B------:R-:W-:Y:S02]  /*06c0*/  HADD2.F32 R84, -RZ, R84.H1_H1 ;  /* 0x30000054ff547230 */ /* 0x000fe40000004100 */
[C---:B------:R-:W-:Y:S01]  /*06d0*/  FADD.FTZ R90, -R141.reuse, R144 ;  /* 0x000000908d5a7221 */ /* 0x040fe20000010100 */
[----:B------:R-:W-:Y:S01]  /*06e0*/  FMUL.FTZ R106, R56, R91 ;  /* 0x0000005b386a7220 */ /* 0x000fe20000410000 */
[C---:B------:R-:W-:Y:S01]  /*06f0*/  FADD.FTZ R102, -R141.reuse, R145 ;  /* 0x000000918d667221 */ /* 0x040fe20000010100 */
[----:B------:R-:W-:Y:S01]  /*0700*/  FADD.FTZ R80, -R141, R80 ;  /* 0x000000508d507221 */ /* 0x000fe20000010100 */
[----:B-----5:R-:W-:Y:S01]  /*0710*/  FMUL.FTZ R3, R103, R90 ;  /* 0x0000005a67037220 */ /* 0x020fe20000410000 */
[----:B------:R-:W-:-:S02]  /*0720*/  HADD2.F32 R95, -RZ, R85.H0_H0 ;  /* 0x20000055ff5f7230 */ /* 0x000fc40000004100 */
[----:B------:R-:W-:Y:S01]  /*0730*/  FADD.FTZ R120, -R141, R81 ;  /* 0x000000518d787221 */ /* 0x000fe20000010100 */
[----:B------:R-:W-:Y:S01]  /*0740*/  FMUL.FTZ R119, R103, R80 ;  /* 0x0000005067777220 */ /* 0x000fe20000410000 */
[----:B------:R-:W-:Y:S01]  /*0750*/  FMUL.FTZ R109, R57, R84 ;  /* 0x00000054396d7220 */ /* 0x000fe20000410000 */
[----:B------:R-:W-:Y:S01]  /*0760*/  FADD.FTZ R80, RZ, R106 ;  /* 0x0000006aff507221 */ /* 0x000fe20000010000 */
[----:B------:R-:W-:Y:S01]  /*0770*/  FADD.FTZ R94, -R141, R146 ;  /* 0x000000928d5e7221 */ /* 0x000fe20000010100 */
[----:B------:R-:W-:Y:S01]  /*0780*/  FMUL.FTZ R102, R103, R102 ;  /* 0x0000006667667220 */ /* 0x000fe20000410000 */
[----:B------:R-:W-:Y:S01]  /*0790*/  FFMA.FTZ R81, R3, R106, RZ ;  /* 0x0000006a03517223 */ /* 0x000fe200000100ff */
[C---:B------:R-:W-:Y:S01]  /*07a0*/  FADD.FTZ R130, -R141.reuse, R83 ;  /* 0x000000538d827221 */ /* 0x040fe20000010100 */
[----:B0-----:R-:W-:Y:S02]  /*07b0*/  HADD2.F32 R92, -RZ, R85.H1_H1 ;  /* 0x30000055ff5c7230 */ /* 0x001fe40000004100 */
[----:B------:R-:W-:Y:S01]  /*07c0*/  FADD.FTZ R83, R80, R109 ;  /* 0x0000006d50537221 */ /* 0x000fe20000010000 */
[----:B------:R-:W-:Y:S01]  /*07d0*/  FADD.FTZ R104, -R141, R147 ;  /* 0x000000938d687221 */ /* 0x000fe20000010100 */
[----:B------:R-:W-:Y:S01]  /*07e0*/  FMUL.FTZ R105, R103, R94 ;  /* 0x0000005e67697220 */ /* 0x000fe20000410000 */
[----:B------:R-:W-:Y:S01]  /*07f0*/  FMUL.FTZ R110, R58, R95 ;  /* 0x0000005f3a6e7220 */ /* 0x000fe20000410000 */
[----:B------:R-:W-:Y:S01]  /*0800*/  FFMA.FTZ R80, R102, R109, R81 ;  /* 0x0000006d66507223 */ /* 0x000fe20000010051 */
[----:B------:R-:W-:-:S02]  /*0810*/  HADD2.F32 R85, -RZ, R86.H0_H0 ;  /* 0x20000056ff557230 */ /* 0x000fc40000004100 */
[----:B-1----:R-:W-:Y:S01]  /*0820*/  FADD.FTZ R88, -R141, R82 ;  /* 0x000000528d587221 */ /* 0x002fe20000010100 */
[----:B------:R-:W-:Y:S01]  /*0830*/  FMUL.FTZ R104, R103, R104 ;  /* 0x0000006867687220 */ /* 0x000fe20000410000 */
[----:B------:R-:W-:Y:S01]  /*0840*/  FMUL.FTZ R117, R59, R92 ;  /* 0x0000005c3b757220 */ /* 0x000fe20000410000 */
[----:B------:R-:W-:Y:S01]  /*0850*/  FADD.FTZ R82, R83, R110 ;  /* 0x0000006e53527221 */ /* 0x000fe20000010000 */
[----:B------:R-:W-:Y:S01]  /*0860*/  FFMA.FTZ R81, R105, R110, R80 ;  /* 0x0000006e69517223 */ /* 0x000fe20000010050 */
[----:B------:R-:W-:Y:S02]  /*0870*/  HADD2.F32 R86, -RZ, R86.H1_H1 ;  /* 0x30000056ff567230 */ /* 0x000fe40000004100 */
[----:B------:R-:W-:Y:S01]  /*0880*/  FMUL.FTZ R118, R52, R85 ;  /* 0x0000005534767220 */ /* 0x000fe20000410000 */
[----:B------:R-:W-:Y:S01]  /*0890*/  FADD.FTZ R83, R82, R117 ;  /* 0x0000007552537221 */ /* 0x000fe20000010000 */
[----:B------:R-:W-:Y:S01]  /*08a0*/  FFMA.FTZ R80, R104, R117, R81 ;  /* 0x0000007568507223 */ /* 0x000fe20000010051 */
[----:B------:R-:W-:-:S02]  /*08b0*/  HADD2.F32 R89, -RZ, R87.H0_H0 ;  /* 0x20000057ff597230 */ /* 0x000fc40000004100 */
[----:B------:R-:W-:Y:S01]  /*08c0*/  FMUL.FTZ R120, R103, R120 ;  /* 0x0000007867787220 */ /* 0x000fe20000410000 */
[----:B------:R-:W-:Y:S01]  /*08d0*/  FMUL.FTZ R125, R53, R86 ;  /* 0x00000056357d7220 */ /* 0x000fe20000410000 */
[----:B------:R-:W-:Y:S01]  /*08e0*/  FADD.FTZ R82, R83, R118 ;  /* 0x0000007653527221 */ /* 0x000fe20000010000 */
[----:B------:R-:W-:Y:S01]  /*08f0*/  FFMA.FTZ R81, R119, R118, R80 ;  /* 0x0000007677517223 */ /* 0x000fe20000010050 */
[----:B------:R-:W-:Y:S02]  /*0900*/  HADD2.F32 R140, -RZ, R87.H1_H1 ;  /* 0x30000057ff8c7230 */ /* 0x000fe40000004100 */
        /* <DEDUP_REMOVED lines=26> */
.L_x_1883:
[----:B----4-:R-:W-:Y:S05]  /*0ab0*/  BSYNC.RECONVERGENT B0 ;  /* 0x0000000000007941 */ /* 0x010fea0003800200 */
.L_x_1882:
        /* <DEDUP_REMOVED lines=12> */
[----:B------:R-:W-:-:S04]  /*0b80*/  ISETP.NE.U32.AND P1, PT, RZ, UR12, PT ;  /* 0x0000000cff007c0c */ /* 0x000fc8000bf25070 */
[----:B------:R-:W-:Y:S02]  /*0b90*/  ISETP.NE.AND.EX P1, PT, RZ, UR13, PT, P1 ;  /* 0x0000000dff007c0c */ /* 0x000fe4000bf25310 */
[----:B------:R-:W-:-:S04]  /*0ba0*/  ISETP.NE.U32.AND P0, PT, RZ, UR16, PT ;  /* 0x00000010ff007c0c */ /* 0x000fc8000bf05070 */
[----:B------:R-:W-:-:S07]  /*0bb0*/  ISETP.NE.AND.EX P0, PT, RZ, UR17, PT, P0 ;  /* 0x00000011ff007c0c */ /* 0x000fce000bf05300 */
[----:B------:R-:W0:Y:S08]  /*0bc0*/  @P1 LDC.64 R112, c[0x0][0x3b8] ;  /* 0x0000ee00ff701b82 */ /* 0x000e300000000a00 */
[----:B------:R-:W1:Y:S01]  /*0bd0*/  @P0 LDC.64 R92, c[0x0][0x438] ;  /* 0x00010e00ff5c0b82 */ /* 0x000e620000000a00 */
[----:B0-----:R-:W-:-:S05]  /*0be0*/  @P1 IMAD.WIDE.U32 R112, R135, 0x8, R112 ;  /* 0x0000000887701825 */ /* 0x001fca00078e0070 */
[----:B------:R0:W5:Y:S01]  /*0bf0*/  @P1 LDG.E.64 R138, desc[UR10][R112.64] ;  /* 0x0000000a708a1981 */ /* 0x000162000c1e1b00 */
[----:B-1----:R-:W-:-:S05]  /*0c00*/  @P0 IMAD.WIDE.U32 R92, R135, 0x20, R92 ;  /* 0x00000020875c0825 */ /* 0x002fca00078e005c */
[----:B------:R-:W5:Y:S04]  /*0c10*/  @P0 LDG.E.128 R60, desc[UR10][R92.64] ;  /* 0x0000000a5c3c0981 */ /* 0x000f68000c1e1d00 */
[----:B------:R1:W5:Y:S01]  /*0c20*/  @P0 LDG.E.128 R64, desc[UR10][R92.64+0x10] ;  /* 0x0000100a5c400981 */ /* 0x000362000c1e1d00 */
[C---:B---3--:R-:W-:Y:S01]  /*0c30*/  FADD.FTZ R114, -R141.reuse, R84 ;  /* 0x000000548d727221 */ /* 0x048fe20000010100 */
[C---:B------:R-:W-:Y:S01]  /*0c40*/  FADD.FTZ R116, -R141.reuse, R85 ;  /* 0x000000558d747221 */ /* 0x040fe20000010100 */
[C---:B----4-:R-:W-:Y:S01]  /*0c50*/  FADD.FTZ R108, -R141.reuse, R89 ;  /* 0x000000598d6c7221 */ /* 0x050fe20000010100 */
[----:B------:R-:W-:Y:S01]  /*0c60*/  FADD.FTZ R88, -R141, R88 ;  /* 0x000000588d587221 */ /* 0x000fe20000010100 */
[----:B0----5:R-:W-:Y:S01]  /*0c70*/  FMUL.FTZ R113, R103, R114 ;  /* 0x0000007267717220 */ /* 0x021fe20000410000 */
[----:B------:R-:W-:-:S02]  /*0c80*/  HADD2.F32 R85, -RZ, R80.H0_H0 ;  /* 0x20000050ff557230 */ /* 0x000fc40000004100 */
[C---:B------:R-:W-:Y:S01]  /*0c90*/  FMUL.FTZ R108, R103.reuse, R108 ;  /* 0x0000006c676c7220 */ /* 0x040fe20000410000 */
[----:B------:R-:W-:Y:S02]  /*0ca0*/  HADD2.F32 R80, -RZ, R80.H1_H1 ;  /* 0x30000050ff507230 */ /* 0x000fe40000004100 */
[C---:B------:R-:W-:Y:S01]  /*0cb0*/  FMUL.FTZ R114, R103.reuse, R116 ;  /* 0x0000007467727220 */ /* 0x040fe20000410000 */
[----:B------:R-:W-:Y:S01]  /*0cc0*/  FMUL.FTZ R107, R103, R88 ;  /* 0x00000058676b7220 */ /* 0x000fe20000410000 */
[----:B------:R-:W-:Y:S01]  /*0cd0*/  FMUL.FTZ R116, R48, R85 ;  /* 0x0000005530747220 */ /* 0x000fe20000410000 */
[----:B------:R-:W-:Y:S01]  /*0ce0*/  FADD.FTZ R134, -R141, R87 ;  /* 0x000000578d867221 */ /* 0x000fe20000010100 */
[----:B------:R-:W-:Y:S01]  /*0cf0*/  FADD.FTZ R17, R17, R80 ;  /* 0x0000005011117221 */ /* 0x000fe20000010000 */
[-C--:B------:R-:W-:Y:S01]  /*0d00*/  FFMA.FTZ R33, R108, R80.reuse, R33 ;  /* 0x000000506c217223 */ /* 0x080fe20000010021 */
[----:B------:R-:W-:Y:S01]  /*0d10*/  FMUL.FTZ R121, R49, R80 ;  /* 0x0000005031797220 */ /* 0x000fe20000410000 */
[----:B------:R-:W-:Y:S01]  /*0d20*/  FADD.FTZ R122, -R141, R86 ;  /* 0x000000568d7a7221 */ /* 0x000fe20000010100 */
[----:B------:R-:W-:-:S02]  /*0d30*/  HADD2.F32 R87, -RZ, R81.H0_H0 ;  /* 0x20000051ff577230 */ /* 0x000fc40000004100 */
[----:B------:R-:W-:Y:S01]  /*0d40*/  FADD.FTZ R80, R133, R116 ;  /* 0x0000007485507221 */ /* 0x000fe20000010000 */
[----:B------:R-:W-:Y:S02]  /*0d50*/  HADD2.F32 R84, -RZ, R81.H1_H1 ;  /* 0x30000051ff547230 */ /* 0x000fe40000004100 */
[----:B------:R-:W-:Y:S01]  /*0d60*/  FADD.FTZ R90, -R141, R90 ;  /* 0x0000005a8d5a7221 */ /* 0x000fe20000010100 */
[----:B------:R-:W-:Y:S01]  /*0d70*/  FFMA.FTZ R81, R107, R116, R140 ;  /* 0x000000746b517223 */ /* 0x000fe2000001008c */
[----:B------:R-:W-:Y:S01]  /*0d80*/  FADD.FTZ R94, -R141, R91 ;  /* 0x0000005b8d5e7221 */ /* 0x000fe20000010100 */
[--C-:B------:R-:W-:Y:S02]  /*0d90*/  HADD2.F32 R91, -RZ, R83.reuse.H0_H0 ;  /* 0x20000053ff5b7230 */ /* 0x100fe40000004100 */
[C---:B------:R-:W-:Y:S01]  /*0da0*/  FMUL.FTZ R115, R103.reuse, R122 ;  /* 0x0000007a67737220 */ /* 0x040fe20000410000 */
[----:B-1----:R-:W-:Y:S02]  /*0db0*/  HADD2.F32 R92, -RZ, R83.H1_H1 ;  /* 0x30000053ff5c7230 */ /* 0x002fe40000004100 */
[----:B------:R-:W-:Y:S01]  /*0dc0*/  FADD.FTZ R83, R80, R121 ;  /* 0x0000007950537221 */ /* 0x000fe20000010000 */
[----:B------:R-:W-:Y:S01]  /*0dd0*/  FMUL.FTZ R111, R103, R90 ;  /* 0x0000005a676f7220 */ /* 0x000fe20000410000 */
[----:B------:R-:W-:Y:S01]  /*0de0*/  FMUL.FTZ R122, R50, R87 ;  /* 0x00000057327a7220 */ /* 0x000fe20000410000 */
[----:B------:R-:W-:Y:S01]  /*0df0*/  FFMA.FTZ R80, R108, R121, R81 ;  /* 0x000000796c507223 */ /* 0x000fe20000010051 */
[----:B------:R-:W-:-:S02]  /*0e00*/  HADD2.F32 R89, -RZ, R82.H0_H0 ;  /* 0x20000052ff597230 */ /* 0x000fc40000004100 */
[----:B------:R-:W-:Y:S01]  /*0e10*/  FMUL.FTZ R112, R103, R94 ;  /* 0x0000005e67707220 */ /* 0x000fe20000410000 */
[----:B------:R-:W-:Y:S02]  /*0e20*/  HADD2.F32 R86, -RZ, R82.H1_H1 ;  /* 0x30000052ff567230 */ /* 0x000fe40000004100 */
[----:B------:R-:W-:Y:S01]  /*0e30*/  FMUL.FTZ R123, R51, R84 ;  /* 0x00000054337b7220 */ /* 0x000fe20000410000 */
[----:B------:R-:W-:Y:S01]  /*0e40*/  FADD.FTZ R82, R83, R122 ;  /* 0x0000007a53527221 */ /* 0x000fe20000010000 */
[----:B------:R-:W-:Y:S01]  /*0e50*/  FFMA.FTZ R81, R111, R122, R80 ;  /* 0x0000007a6f517223 */ /* 0x000fe20000010050 */
[----:B------:R-:W-:Y:S02]  /*0e60*/  FMUL.FTZ R124, R44, R89 ;  /* 0x000000592c7c7220 */ /* 0x000fe40000410000 */
[----:B------:R-:W-:Y:S01]  /*0e70*/  FADD.FTZ R83, R82, R123 ;  /* 0x0000007b52537221 */ /* 0x000fe20000010000 */
[----:B------:R-:W-:Y:S01]  /*0e80*/  FFMA.FTZ R80, R112, R123, R81 ;  /* 0x0000007b70507223 */ /* 0x000fe20000010051 */
[----:B------:R-:W-:-:S02]  /*0e90*/  FMUL.FTZ R129, R45, R86 ;  /* 0x000000562d817220 */ /* 0x000fc40000410000 */
[----:B------:R-:W-:Y:S01]  /*0ea0*/  FADD.FTZ R82, R83, R124 ;  /* 0x0000007c53527221 */ /* 0x000fe20000010000 */
[----:B------:R-:W-:Y:S01]  /*0eb0*/  FFMA.FTZ R81, R113, R124, R80 ;  /* 0x0000007c71517223 */ /* 0x000fe20000010050 */
[----:B------:R-:W-:Y:S02]  /*0ec0*/  FMUL.FTZ R132, R46, R91 ;  /* 0x0000005b2e847220 */ /* 0x000fe40000410000 */
        /* <DEDUP_REMOVED lines=22> */
.L_x_1885:
[----:B------:R-:W-:Y:S05]  /*1030*/  BSYNC.RECONVERGENT B0 ;  /* 0x0000000000007941 */ /* 0x000fea0003800200 */
.L_x_1884:
[----:B------:R-:W0:Y:S01]  /*1040*/  SHFL.DOWN PT, R80, R133, 0x10, 0x1f ;  /* 0x0a001f0085507f89 */ /* 0x000e2200000e0000 */
[----:B------:R-:W-:Y:S03]  /*1050*/  BSSY.RECONVERGENT B0, `(.L_x_1886) ;  /* 0x000001f000007945 */ /* 0x000fe60003800200 */
        /* <DEDUP_REMOVED lines=30> */
.L_x_1887:
[----:B------:R-:W-:Y:S05]  /*1240*/  BSYNC.RECONVERGENT B0 ;  /* 0x0000000000007941 */ /* 0x000fea0003800200 */
.L_x_1886:
        /* <DEDUP_REMOVED lines=108> */
.L_x_1892:
        /* <DEDUP_REMOVED lines=54> */
.L_x_1891:
        /* <DEDUP_REMOVED lines=59> */
.L_x_1894:
        /* <DEDUP_REMOVED lines=54> */
.L_x_1890:
        /* <DEDUP_REMOVED lines=83> */
.L_x_1896:
        /* <DEDUP_REMOVED lines=75> */
.L_x_1895:
        /* <DEDUP_REMOVED lines=80> */
.L_x_1897:
        /* <DEDUP_REMOVED lines=74> */
.L_x_1893:
        /* <DEDUP_REMOVED lines=15> */
.L_x_1889:
[----:B------:R-:W-:Y:S05]  /*37f0*/  BSYNC.RECONVERGENT B0 ;  /* 0x0000000000007941 */ /* 0x000fea0003800200 */
.L_x_1888:
        /* <DEDUP_REMOVED lines=87> */
.L_x_1902:
        /* <DEDUP_REMOVED lines=75> */
.L_x_1901:
        /* <DEDUP_REMOVED lines=79> */
.L_x_1904:
        /* <DEDUP_REMOVED lines=75> */
.L_x_1900:
        /* <DEDUP_REMOVED lines=61> */
.L_x_1906:
        /* <DEDUP_REMOVED lines=54> */
.L_x_1905:
        /* <DEDUP_REMOVED lines=58> */
.L_x_1907:
        /* <DEDUP_REMOVED lines=53> */
.L_x_1903:
        /* <DEDUP_REMOVED lines=10> */
.L_x_1899:
[----:B------:R-:W-:Y:S05]  /*5a80*/  BSYNC.RECONVERGENT B0 ;  /* 0x0000000000007941 */ /* 0x000fea0003800200 */
.L_x_1898:
[----:B------:R-:W-:Y:S01]  /*5a90*/  UPLOP3.LUT UP1, UPT, UPT, UPT, UP1, 0x40, 0x4 ;  /* 0x000000000004789c */ /* 0x000fe20003f2e810 */
[----:B------:R-:W-:Y:S10]  /*5aa0*/  @!P4 BRA `(.L_x_1908) ;  /* 0xffffffa80060c947 */ /* 0x000ff4000383ffff */
.L_x_1881:
        /* <DEDUP_REMOVED lines=22> */
.L_x_1909:
        /* <DEDUP_REMOVED lines=15> */
.L_x_2872:


//--------------------- .text._ZN10layer_norm22ln_bwd_finalize_kernelINS_22Kernel_traits_finalizeILj4096Ef6__halffS2_fjLb0ELj1024ELj4ENS_18Kernel_traits_baseILj4096EfS2_fS2_fjLj1024EEEEELb0ELb1EEEvNS_9BwdParamsE --------------------------
	.section	.text._ZN10layer_norm22ln_bwd_finalize_kernelINS_22Kernel_traits_finalizeILj4096Ef6__halffS2_fjLb0ELj1024ELj4ENS_18Kernel_traits_baseILj4096EfS2_fS2_fjLj1024EEEEELb0ELb1EEEvNS_9BwdParamsE,"ax",@progbits
	.align	128
        .global         _ZN10layer_norm22ln_bwd_finalize_kernelINS_22Kernel_traits_finalizeILj4096Ef6__halffS2_fjLb0ELj1024ELj4ENS_18Kernel_traits_baseILj4096EfS2_fS2_fjLj1024EEEEELb0ELb1EEEvNS_9BwdParamsE
        .type           _ZN10layer_norm22ln_bwd_finalize_kernelINS_22Kernel_traits_finalizeILj4096Ef6__halffS2_fjLb0ELj1024ELj4ENS_18Kernel_traits_baseILj4096EfS2_fS2_fjLj1024EEEEELb0ELb1EEEvNS_9BwdParamsE,@function
        .size           _ZN10layer_norm22ln_bwd_finalize_kernelINS_22Kernel_traits_finalizeILj4096Ef6__halffS2_fjLb0ELj1024ELj4ENS_18Kernel_traits_baseILj4096EfS2_fS2_fjLj1024EEEEELb0ELb1EEEvNS_9BwdParamsE,(.L_x_2873 - _ZN10layer_norm22ln_bwd_finalize_kernelINS_22Kernel_traits_finalizeILj4096Ef6__halffS2_fjLb0ELj1024ELj4ENS_18Kernel_traits_baseILj4096EfS2_fS2_fjLj1024EEEEELb0ELb1EEEvNS_9BwdParamsE)
        .other          _ZN10layer_norm22ln_bwd_finalize_kernelINS_22Kernel_traits_finalizeILj4096Ef6__halffS2_fjLb0ELj1024ELj4ENS_18Kernel_traits_baseILj4096EfS2_fS2_fjLj1024EEEEELb0ELb1EEEvNS_9BwdParamsE,@"STO_CUDA_ENTRY STV_DEFAULT"
_ZN10layer_norm22ln_bwd_finalize_kernelINS_22Kernel_traits_finalizeILj4096Ef6__halffS2_fjLb0ELj1024ELj4ENS_18Kernel_traits_baseILj4096EfS2_fS2_fjLj1024EEEEELb0ELb1EEEvNS_9BwdParamsE:
.text._ZN10layer_norm22ln_bwd_finalize_kernelINS_22Kernel_traits_finalizeILj4096Ef6__halffS2_fjLb0ELj1024ELj4ENS_18Kernel_traits_baseILj4096EfS2_fS2_fjLj1024EEEEELb0ELb1EEEvNS_9BwdParamsE:
        /* <DEDUP_REMOVED lines=77> */
.L_x_1914:
        /* <DEDUP_REMOVED lines=118> */
.L_x_1913:
[----:B------:R-:W-:Y:S05]  /*0c30*/  BSYNC.RECONVERGENT B1 ;  /* 0x0000000000017941 */ /* 0x000fea0003800200 */
.L_x_1912:
        /* <DEDUP_REMOVED lines=69> */
.L_x_1916:
[----:B------:R-:W-:Y:S05]  /*1090*/  BSYNC.RECONVERGENT B1 ;  /* 0x0000000000017941 */ /* 0x000fea0003800200 */
.L_x_1915:
        /* <DEDUP_REMOVED lines=38> */
.L_x_1918:
[----:B------:R-:W-:Y:S05]  /*1300*/  BSYNC.RECONVERGENT B1 ;  /* 0x0000000000017941 */ /* 0x000fea0003800200 */
.L_x_1917:
[----:B------:R-:W-:Y:S05]  /*1310*/  @!P1 BRA `(.L_x_1911) ;  /* 0x0000000000409947 */ /* 0x000fea0003800000 */
[----:B------:R-:W0:Y:S01]  /*1320*/  LDC R14, c[0x0][0x388] ;  /* 0x0000e200ff0e7b82 */ /* 0x000e220000000800 */
[----:B------:R-:W-:-:S07]  /*1330*/  IADD3 R12, PT, PT, -R54, RZ, RZ ;  /* 0x000000ff360c7210 */ /* 0x000fce0007ffe1ff */
[----:B------:R-:W1:Y:S08]  /*1340*/  LDC.64 R8, c[0x0][0x440] ;  /* 0x00011000ff087b82 */ /* 0x000e700000000a00 */
[----:B------:R-:W2:Y:S01]  /*1350*/  LDC.64 R10, c[0x0][0x448] ;  /* 0x00011200ff0a7b82 */ /* 0x000ea20000000a00 */
[----:B0-----:R-:W-:-:S05]  /*1360*/  IMAD R0, R3, R14, R0 ;  /* 0x0000000e03007224 */ /* 0x001fca00078e0200 */
[----:B------:R-:W-:-:S07]  /*1370*/  IADD3 R3, PT, PT, R57, R0, RZ ;  /* 0x0000000039037210 */ /* 0x000fce0007ffe0ff */
.L_x_1919:
        /* <DEDUP_REMOVED lines=10> */
.L_x_1911:
[----:B------:R-:W-:Y:S05]  /*1420*/  BSYNC.RECONVERGENT B0 ;  /* 0x0000000000007941 */ /* 0x000fea0003800200 */
.L_x_1910:
        /* <DEDUP_REMOVED lines=57> */
.L_x_1920:
        /* <DEDUP_REMOVED lines=12> */
.L_x_2873:


//--------------------- .text._ZN10layer_norm40ln_parallel_residual_bwd_finalize_kernelINS_22Kernel_traits_finalizeILj4096Ef6__halffS2_fjLb0ELj1024ELj4ENS_18Kernel_traits_baseILj4096EfS2_fS2_fjLj1024EEEEELb1EEEvNS_9BwdParamsE --------------------------
	.section	.text._ZN10layer_norm40ln_parallel_residual_bwd_finalize_kernelINS_22Kernel_traits_finalizeILj4096Ef6__halffS2_fjLb0ELj1024ELj4ENS_18Kernel_traits_baseILj4096EfS2_fS2_fjLj1024EEEEELb1EEEvNS_9BwdParamsE,"ax",@progbits
	.align	128
        .global         _ZN10layer_norm40ln_parallel_residual_bwd_finalize_kernelINS_22Kernel_traits_finalizeILj4096Ef6__halffS2_fjLb0ELj1024ELj4ENS_18Kernel_traits_baseILj4096EfS2_fS2_fjLj1024EEEEELb1EEEvNS_9BwdParamsE
        .type           _ZN10layer_norm40ln_parallel_residual_bwd_finalize_kernelINS_22Kernel_traits_finalizeILj4096Ef6__halffS2_fjLb0ELj1024ELj4ENS_18Kernel_traits_baseILj4096EfS2_fS2_fjLj1024EEEEELb1EEEvNS_9BwdParamsE,@function
        .size           _ZN10layer_norm40ln_parallel_residual_bwd_finalize_kernelINS_22Kernel_traits_finalizeILj4096Ef6__halffS2_fjLb0ELj1024ELj4ENS_18Kernel_traits_baseILj4096EfS2_fS2_fjLj1024EEEEELb1EEEvNS_9BwdParamsE,(.L_x_2874 - _ZN10layer_norm40ln_parallel_residual_bwd_finalize_kernelINS_22Kernel_traits_finalizeILj4096Ef6__halffS2_fjLb0ELj1024ELj4ENS_18Kernel_traits_baseILj4096EfS2_fS2_fjLj1024EEEEELb1EEEvNS_9BwdParamsE)
        .other          _ZN10layer_norm40ln_parallel_residual_bwd_finalize_kernelINS_22Kernel_traits_finalizeILj4096Ef6__halffS2_fjLb0ELj1024ELj4ENS_18Kernel_traits_baseILj4096EfS2_fS2_fjLj1024EEEEELb1EEEvNS_9BwdParamsE,@"STO_CUDA_ENTRY STV_DEFAULT"
_ZN10layer_norm40ln_parallel_residual_bwd_finalize_kernelINS_22Kernel_traits_finalizeILj4096Ef6__halffS2_fjLb0ELj1024ELj4ENS_18Kernel_traits_baseILj4096EfS2_fS2_fjLj1024EEEEELb1EEEvNS_9BwdParamsE:
.text._ZN10layer_norm40ln_parallel_residual_bwd_finalize_kernelINS_22Kernel_traits_finalizeILj4096Ef6__halffS2_fjLb0ELj1024ELj4ENS_18Kernel_traits_baseILj4096EfS2_fS2_fjLj1024EEEEELb1EEEvNS_9BwdParamsE:
        /* <DEDUP_REMOVED lines=57> */
.L_x_1925:
        /* <DEDUP_REMOVED lines=112> */
.L_x_1924:
[----:B------:R-:W-:Y:S05]  /*0a90*/  BSYNC.RECONVERGENT B1 ;  /* 0x0000000000017941 */ /* 0x000fea0003800200 */
.L_x_1923:
        /* <DEDUP_REMOVED lines=67> */
.L_x_1927:
[----:B------:R-:W-:Y:S05]  /*0ed0*/  BSYNC.RECONVERGENT B1 ;  /* 0x0000000000017941 */ /* 0x000fea0003800200 */
.L_x_1926:
        /* <DEDUP_REMOVED lines=37> */
.L_x_1929:
[----:B------:R-:W-:Y:S05]  /*1130*/  BSYNC.RECONVERGENT B1 ;  /* 0x0000000000017941 */ /* 0x000fea0003800200 */
.L_x_1928:
        /* <DEDUP_REMOVED lines=19> */
.L_x_1922:
[----:B------:R-:W-:Y:S05]  /*1270*/  BSYNC.RECONVERGENT B0 ;  /* 0x0000000000007941 */ /* 0x000fea0003800200 */
.L_x_1921:
        /* <DEDUP_REMOVED lines=89> */
.L_x_1930:
        /* <DEDUP_REMOVED lines=15> */
.L_x_2874:


//--------------------- .text._ZN10layer_norm31ln_parallel_residual_bwd_kernelINS_13Kernel_traitsIf6__halffS2_fjLj4096ELj1ELj1ELj8ELj16ENS_18Kernel_traits_baseILj4096EfS2_fS2_fjLj256EEEEELb1ELb1ELb1EEEvNS_9BwdParamsE --------------------------
	.section	.text._ZN10layer_norm31ln_parallel_residual_bwd_kernelINS_13Kernel_traitsIf6__halffS2_fjLj4096ELj1ELj1ELj8ELj16ENS_18Kernel_traits_baseILj4096EfS2_fS2_fjLj256EEEEELb1ELb1ELb1EEEvNS_9BwdParamsE,"ax",@progbits
	.align	128
        .global         _ZN10layer_norm31ln_parallel_residual_bwd_kernelINS_13Kernel_traitsIf6__halffS2_fjLj4096ELj1ELj1ELj8ELj16ENS_18Kernel_traits_baseILj4096EfS2_fS2_fjLj256EEEEELb1ELb1ELb1EEEvNS_9BwdParamsE
        .type           _ZN10layer_norm31ln_parallel_residual_bwd_kernelINS_13Kernel_traitsIf6__halffS2_fjLj4096ELj1ELj1ELj8ELj16ENS_18Kernel_traits_baseILj4096EfS2_fS2_fjLj256EEEEELb1ELb1ELb1EEEvNS_9BwdParamsE,@function
        .size           _ZN10layer_norm31ln_parallel_residual_bwd_kernelINS_13Kernel_traitsIf6__halffS2_fjLj4096ELj1ELj1ELj8ELj16ENS_18Kernel_traits_baseILj4096EfS2_fS2_fjLj256EEEEELb1ELb1ELb1EEEvNS_9BwdParamsE,(.L_x_2875 - _ZN10layer_norm31ln_parallel_residual_bwd_kernelINS_13Kernel_traitsIf6__halffS2_fjLj4096ELj1ELj1ELj8ELj16ENS_18Kernel_traits_baseILj4096EfS2_fS2_fjLj256EEEEELb1ELb1ELb1EEEvNS_9BwdParamsE)
        .other          _ZN10layer_norm31ln_parallel_residual_bwd_kernelINS_13Kernel_traitsIf6__halffS2_fjLj4096ELj1ELj1ELj8ELj16ENS_18Kernel_traits_baseILj4096EfS2_fS2_fjLj256EEEEELb1ELb1ELb1EEEvNS_9BwdParamsE,@"STO_CUDA_ENTRY STV_DEFAULT"
_ZN10layer_norm31ln_parallel_residual_bwd_kernelINS_13Kernel_traitsIf6__halffS2_fjLj4096ELj1ELj1ELj8ELj16ENS_18Kernel_traits_baseILj4096EfS2_fS2_fjLj256EEEEELb1ELb1ELb1EEEvNS_9BwdParamsE:
.text._ZN10layer_norm31ln_parallel_residual_bwd_kernelINS_13Kernel_traitsIf6__halffS2_fjLj4096ELj1ELj1ELj8ELj16ENS_18Kernel_traits_baseILj4096EfS2_fS2_fjLj256EEEEELb1ELb1ELb1EEEvNS_9BwdParamsE:
        /* <DEDUP_REMOVED lines=63> */
.L_x_1950:
[----:B------:R-:W1:Y:S01]  /*03f0*/  LDC.64 R112, c[0x0][0x3a8] ;  /* 0x0000ea00ff707b82 */ /* 0x000e620000000a00 */
[----:B------:R-:W-:Y:S02]  /*0400*/  UIMAD UR5, UR4, UR20, URZ ;  /* 0x00000014040572a4 */ /* 0x000fe4000f8e02ff */
[----:B0-----:R-:W-:Y:S02]  /*0410*/  UIMAD.WIDE UR18, UR4, 0x4, UR14 ;  /* 0x00000004041278a5 */ /* 0x001fe4000f8e020e */
[----:B------:R-:W-:Y:S02]  /*0420*/  USHF.R.S32.HI UR6, URZ, 0x1f, UR5 ;  /* 0x0000001fff067899 */ /* 0x000fe40008011405 */
[----:B------:R-:W-:Y:S01]  /*0430*/  UIMAD.WIDE UR16, UR4, 0x4, UR12 ;  /* 0x00000004041078a5 */ /* 0x000fe2000f8e020c */
[----:B------:R-:W0:Y:S01]  /*0440*/  LDC.64 R80, c[0x0][0x428] ;  /* 0x00010a00ff507b82 */ /* 0x000e220000000a00 */
[----:B------:R-:W-:Y:S01]  /*0450*/  ULEA.HI UR6, UR6, UR5, URZ, 0x3 ;  /* 0x0000000506067291 */ /* 0x000fe2000f8f18ff */
[----:B------:R-:W-:-:S02]  /*0460*/  MOV R76, UR18 ;  /* 0x00000012004c7c02 */ /* 0x000fc40008000f00 */
[----:B------:R-:W-:Y:S02]  /*0470*/  MOV R77, UR19 ;  /* 0x00000013004d7c02 */ /* 0x000fe40008000f00 */
[----:B------:R-:W-:Y:S02]  /*0480*/  MOV R82, UR16 ;  /* 0x0000001000527c02 */ /* 0x000fe40008000f00 */
[----:B------:R-:W-:Y:S01]  /*0490*/  MOV R61, UR6 ;  /* 0x00000006003d7c02 */ /* 0x000fe20008000f00 */
[----:B------:R-:W2:Y:S01]  /*04a0*/  LDG.E R103, desc[UR10][R76.64] ;  /* 0x0000000a4c677981 */ /* 0x000ea2000c1e1900 */
[----:B------:R-:W-:Y:S01]  /*04b0*/  MOV R83, UR17 ;  /* 0x0000001100537c02 */ /* 0x000fe20008000f00 */
[----:B------:R-:W4:Y:S01]  /*04c0*/  LDC.64 R122, c[0x0][0x3b0] ;  /* 0x0000ec00ff7a7b82 */ /* 0x000f220000000a00 */
[----:B------:R-:W-:-:S03]  /*04d0*/  LEA.HI.SX32 R102, R61, R64, 0x1d ;  /* 0x000000403d667211 */ /* 0x000fc600078feaff */
[----:B------:R-:W2:Y:S01]  /*04e0*/  LDG.E R111, desc[UR10][R82.64] ;  /* 0x0000000a526f7981 */ /* 0x000ea2000c1e1900 */
[C---:B------:R-:W-:Y:S01]  /*04f0*/  IADD3 R101, PT, PT, R102.reuse, 0x100, RZ ;  /* 0x0000010066657810 */ /* 0x040fe20007ffe0ff */
[C---:B-1----:R-:W-:Y:S02]  /*0500*/  IMAD.WIDE.U32 R106, R102.reuse, 0x20, R112 ;  /* 0x00000020666a7825 */ /* 0x042fe400078e0070 */
[----:B------:R-:W1:Y:S02]  /*0510*/  @P0 LDC.64 R104, c[0x0][0x438] ;  /* 0x00010e00ff680b82 */ /* 0x000e640000000a00 */
[C---:B0-----:R-:W-:Y:S01]  /*0520*/  IMAD.WIDE.U32 R64, R102.reuse, 0x10, R80 ;  /* 0x0000001066407825 */ /* 0x041fe200078e0050 */
[----:B------:R-:W2:Y:S03]  /*0530*/  LDG.E.128 R60, desc[UR10][R106.64] ;  /* 0x0000000a6a3c7981 */ /* 0x000ea6000c1e1d00 */
[C---:B------:R-:W-:Y:S01]  /*0540*/  IMAD.WIDE.U32 R112, R101.reuse, 0x20, R112 ;  /* 0x0000002065707825 */ /* 0x040fe200078e0070 */
[----:B------:R0:W2:Y:S03]  /*0550*/  LDG.E.128 R68, desc[UR10][R106.64+0x10] ;  /* 0x0000100a6a447981 */ /* 0x0000a6000c1e1d00 */
[----:B------:R-:W-:Y:S01]  /*0560*/  IMAD.WIDE.U32 R80, R101, 0x10, R80 ;  /* 0x0000001065507825 */ /* 0x000fe200078e0050 */
[----:B------:R-:W2:Y:S04]  /*0570*/  LDG.E.128 R64, desc[UR10][R64.64] ;  /* 0x0000000a40407981 */ /* 0x000ea8000c1e1d00 */
[----:B------:R-:W2:Y:S04]  /*0580*/  LDG.E.128 R72, desc[UR10][R112.64] ;  /* 0x0000000a70487981 */ /* 0x000ea8000c1e1d00 */
[----:B------:R2:W2:Y:S04]  /*0590*/  LDG.E.128 R76, desc[UR10][R112.64+0x10] ;  /* 0x0000100a704c7981 */ /* 0x0004a8000c1e1d00 */
[----:B------:R-:W2:Y:S01]  /*05a0*/  LDG.E.128 R80, desc[UR10][R80.64] ;  /* 0x0000000a50507981 */ /* 0x000ea2000c1e1d00 */
[----:B----4-:R-:W-:-:S04]  /*05b0*/  IMAD.WIDE.U32 R124, R102, 0x8, R122 ;  /* 0x00000008667c7825 */ /* 0x010fc800078e007a */
[----:B------:R-:W-:Y:S02]  /*05c0*/  IMAD.WIDE.U32 R122, R101, 0x8, R122 ;  /* 0x00000008657a7825 */ /* 0x000fe400078e007a */
[----:B-----5:R-:W5:Y:S04]  /*05d0*/  LDG.E.64 R124, desc[UR10][R124.64] ;  /* 0x0000000a7c7c7981 */ /* 0x020f68000c1e1b00 */
[----:B------:R-:W5:Y:S01]  /*05e0*/  LDG.E.64 R122, desc[UR10][R122.64] ;  /* 0x0000000a7a7a7981 */ /* 0x000f62000c1e1b00 */
[----:B------:R-:W-:Y:S01]  /*05f0*/  ISETP.NE.U32.AND P1, PT, RZ, UR24, PT ;  /* 0x00000018ff007c0c */ /* 0x000fe2000bf25070 */
[----:B-1----:R-:W-:Y:S01]  /*0600*/  @P0 IMAD.WIDE.U32 R108, R102, 0x20, R104 ;  /* 0x00000020666c0825 */ /* 0x002fe200078e0068 */
[----:B---3--:R-:W-:Y:S02]  /*0610*/  ISETP.NE.U32.AND P2, PT, RZ, UR26, PT ;  /* 0x0000001aff007c0c */ /* 0x008fe4000bf45070 */
[----:B------:R-:W-:-:S02]  /*0620*/  ISETP.NE.AND.EX P1, PT, RZ, UR25, PT, P1 ;  /* 0x00000019ff007c0c */ /* 0x000fc4000bf25310 */
[----:B------:R-:W5:Y:S04]  /*0630*/  @P0 LDG.E.128 R32, desc[UR10][R108.64] ;  /* 0x0000000a6c200981 */ /* 0x000f68000c1e1d00 */
[----:B------:R-:W5:Y:S01]  /*0640*/  @P0 LDG.E.128 R36, desc[UR10][R108.64+0x10] ;  /* 0x0000100a6c240981 */ /* 0x000f62000c1e1d00 */
[----:B------:R-:W-:-:S06]  /*0650*/  ISETP.NE.AND.EX P0, PT, RZ, UR27, PT, P2 ;  /* 0x0000001bff007c0c */ /* 0x000fcc000bf05320 */
[----:B0-----:R-:W0:Y:S08]  /*0660*/  @P1 LDC.64 R106, c[0x0][0x3b8] ;  /* 0x0000ee00ff6a1b82 */ /* 0x001e300000000a00 */
[----:B------:R-:W1:Y:S08]  /*0670*/  @P1 LDC.64 R104, c[0x0][0x3b8] ;  /* 0x0000ee00ff681b82 */ /* 0x000e700000000a00 */
[----:B------:R-:W3:Y:S01]  /*0680*/  @P0 LDC.64 R120, c[0x0][0x438] ;  /* 0x00010e00ff780b82 */ /* 0x000ee20000000a00 */
[----:B0-----:R-:W-:-:S05]  /*0690*/  @P1 IMAD.WIDE.U32 R106, R102, 0x8, R106 ;  /* 0x00000008666a1825 */ /* 0x001fca00078e006a */
[----:B------:R0:W5:Y:S01]  /*06a0*/  @P1 LDG.E.64 R118, desc[UR10][R106.64] ;  /* 0x0000000a6a761981 */ /* 0x000162000c1e1b00 */
[----:B-1----:R-:W-:-:S05]  /*06b0*/  @P1 IMAD.WIDE.U32 R104, R101, 0x8, R104 ;  /* 0x0000000865681825 */ /* 0x002fca00078e0068 */
[----:B------:R1:W5:Y:S01]  /*06c0*/  @P1 LDG.E.64 R116, desc[UR10][R104.64] ;  /* 0x0000000a68741981 */ /* 0x000362000c1e1b00 */
[----:B---3--:R-:W-:-:S05]  /*06d0*/  @P0 IMAD.WIDE.U32 R120, R101, 0x20, R120 ;  /* 0x0000002065780825 */ /* 0x008fca00078e0078 */
[----:B------:R-:W5:Y:S04]  /*06e0*/  @P0 LDG.E.128 R40, desc[UR10][R120.64] ;  /* 0x0000000a78280981 */ /* 0x000f68000c1e1d00 */
[----:B------:R3:W5:Y:S01]  /*06f0*/  @P0 LDG.E.128 R44, desc[UR10][R120.64+0x10] ;  /* 0x0000100a782c0981 */ /* 0x000762000c1e1d00 */
[----:B--2---:R-:W-:Y:S02]  /*0700*/  R2UR UR16, R103 ;  /* 0x00000000671072ca */ /* 0x004fe400000e0000 */
[----:B------:R-:W-:-:S05]  /*0710*/  FSEL R111, R111, RZ, !P4 ;  /* 0x000000ff6f6f7208 */ /* 0x000fca0006000000 */
[C---:B------:R-:W-:Y:S01]  /*0720*/  FADD.FTZ R113, -R111.reuse, R61 ;  /* 0x0000003d6f717221 */ /* 0x040fe20000010100 */
[----:B------:R-:W-:-:S05]  /*0730*/  FADD.FTZ R115, -R111, R60 ;  /* 0x0000003c6f737221 */ /* 0x000fca0000010100 */
[----:B------:R-:W-:Y:S01]  /*0740*/  FMUL.FTZ R113, R113, UR16 ;  /* 0x0000001071717c20 */ /* 0x000fe20008410000 */
[----:B0-----:R-:W-:Y:S01]  /*0750*/  FADD.FTZ R107, -R111, R69 ;  /* 0x000000456f6b7221 */ /* 0x001fe20000010100 */
[----:B------:R-:W-:Y:S01]  /*0760*/  FMUL.FTZ R115, R115, UR16 ;  /* 0x0000001073737c20 */ /* 0x000fe20008410000 */
[--C-:B------:R-:W-:Y:S02]  /*0770*/  HADD2.F32 R106, -RZ, R64.reuse.H1_H1 ;  /* 0x30000040ff6a7230 */ /* 0x100fe40000004100 */
[----:B------:R-:W-:Y:S02]  /*0780*/  HADD2.F32 R114, -RZ, R64.H0_H0 ;  /* 0x20000040ff727230 */ /* 0x000fe40000004100 */
[C---:B------:R-:W-:Y:S01]  /*0790*/  FADD.FTZ R112, -R111.reuse, R68 ;  /* 0x000000446f707221 */ /* 0x040fe20000010100 */
[--C-:B------:R-:W-:Y:S02]  /*07a0*/  HADD2.F32 R103, -RZ, R65.reuse.H0_H0 ;  /* 0x20000041ff677230 */ /* 0x100fe40000004100 */
[----:B-1----:R-:W-:Y:S01]  /*07b0*/  FADD.FTZ R105, -R111, R70 ;  /* 0x000000466f697221 */ /* 0x002fe20000010100 */
[----:B------:R-:W-:-:S02]  /*07c0*/  HADD2.F32 R104, -RZ, R65.H1_H1 ;  /* 0x30000041ff687230 */ /* 0x000fc40000004100 */
[C---:B------:R-:W-:Y:S01]  /*07d0*/  FADD.FTZ R110, -R111.reuse, R71 ;  /* 0x000000476f6e7221 */ /* 0x040fe20000010100 */
[--C-:B------:R-:W-:Y:S02]  /*07e0*/  HADD2.F32 R61, -RZ, R67.reuse.H0_H0 ;  /* 0x20000043ff3d7230 */ /* 0x100fe40000004100 */
[C---:B---3--:R-:W-:Y:S01]  /*07f0*/  FADD.FTZ R121, -R111.reuse, R72 ;  /* 0x000000486f797221 */ /* 0x048fe20000010100 */
[----:B------:R-:W-:Y:S02]  /*0800*/  HADD2.F32 R60, -RZ, R67.H1_H1 ;  /* 0x30000043ff3c7230 */ /* 0x000fe40000004100 */
[C---:B------:R-:W-:Y:S01]  /*0810*/  FADD.FTZ R109, -R111.reuse, R62 ;  /* 0x0000003e6f6d7221 */ /* 0x040fe20000010100 */
[C---:B------:R-:W-:Y:S01]  /*0820*/  FADD.FTZ R108, -R111.reuse, R63 ;  /* 0x0000003f6f6c7221 */ /* 0x040fe20000010100 */
[--C-:B------:R-:W-:Y:S02]  /*0830*/  HADD2.F32 R65, -RZ, R66.reuse.H0_H0 ;  /* 0x20000042ff417230 */ /* 0x100fe40000004100 */
        /* <DEDUP_REMOVED lines=8> */
[----:B------:R-:W-:Y:S01]  /*08c0*/  FADD.FTZ R97, R106, R97 ;  /* 0x000000616a617221 */ /* 0x000fe20000010000 */
[-C--:B------:R-:W-:Y:S01]  /*08d0*/  FFMA.FTZ R98, R113, R106.reuse, R98 ;  /* 0x0000006a71627223 */ /* 0x080fe20000010062 */
[----:B------:R-:W-:Y:S01]  /*08e0*/  FMUL.FTZ R111, R29, R106 ;  /* 0x0000006a1d6f7220 */ /* 0x000fe20000410000 */
[----:B------:R-:W-:Y:S01]  /*08f0*/  FADD.FTZ R99, R114, R99 ;  /* 0x0000006372637221 */ /* 0x000fe20000010000 */
[-C--:B------:R-:W-:Y:S01]  /*0900*/  FFMA.FTZ R100, R115, R114.reuse, R100 ;  /* 0x0000007273647223 */ /* 0x080fe20000010064 */
[----:B------:R-:W-:Y:S01]  /*0910*/  FMUL.FTZ R106, R107, UR16 ;  /* 0x000000106b6a7c20 */ /* 0x000fe20008410000 */
[--C-:B------:R-:W-:Y:S02]  /*0920*/  HADD2.F32 R63, -RZ, R83.reuse.H0_H0 ;  /* 0x20000053ff3f7230 */ /* 0x100fe40000004100 */
[----:B------:R-:W-:Y:S01]  /*0930*/  FMUL.FTZ R114, R28, R114 ;  /* 0x000000721c727220 */ /* 0x000fe20000410000 */
[----:B------:R-:W-:Y:S02]  /*0940*/  HADD2.F32 R79, -RZ, R83.H1_H1 ;  /* 0x30000053ff4f7230 */ /* 0x000fe40000004100 */
[----:B------:R-:W-:Y:S01]  /*0950*/  FMUL.FTZ R83, R109, UR16 ;  /* 0x000000106d537c20 */ /* 0x000fe20008410000 */
[----:B------:R-:W-:Y:S01]  /*0960*/  FADD.FTZ R11, R66, R11 ;  /* 0x0000000b420b7221 */ /* 0x000fe20000010000 */
[----:B------:R-:W-:Y:S01]  /*0970*/  FMUL.FTZ R105, R105, UR16 ;  /* 0x0000001069697c20 */ /* 0x000fe20008410000 */
[-C--:B------:R-:W-:Y:S01]  /*0980*/  FFMA.FTZ R91, R106, R66.reuse, R91 ;  /* 0x000000426a5b7223 */ /* 0x080fe2000001005b */
[----:B------:R-:W-:Y:S01]  /*0990*/  FMUL.FTZ R107, R25, R66 ;  /* 0x00000042196b7220 */ /* 0x000fe20000410000 */
[----:B------:R-:W-:-:S02]  /*09a0*/  HADD2.F32 R77, -RZ, R82.H0_H0 ;  /* 0x20000052ff4d7230 */ /* 0x000fc40000004100 */
[----:B------:R-:W-:Y:S01]  /*09b0*/  FADD.FTZ R66, RZ, R114 ;  /* 0x00000072ff427221 */ /* 0x000fe20000010000 */
[----:B------:R-:W-:Y:S02]  /*09c0*/  HADD2.F32 R62, -RZ, R82.H1_H1 ;  /* 0x30000052ff3e7230 */ /* 0x000fe40000004100 */
[----:B------:R-:W-:Y:S01]  /*09d0*/  FADD.FTZ R95, R103, R95 ;  /* 0x0000005f675f7221 */ /* 0x000fe20000010000 */
[-C--:B------:R-:W-:Y:S01]  /*09e0*/  FFMA.FTZ R96, R83, R103.reuse, R96 ;  /* 0x0000006753607223 */ /* 0x080fe20000010060 */
[----:B------:R-:W-:Y:S01]  /*09f0*/  FMUL.FTZ R82, R30, R103 ;  /* 0x000000671e527220 */ /* 0x000fe20000410000 */
[--C-:B------:R-:W-:Y:S02]  /*0a00*/  HADD2.F32 R75, -RZ, R81.reuse.H0_H0 ;  /* 0x20000051ff4b7230 */ /* 0x100fe40000004100 */
[----:B------:R-:W-:Y:S01]  /*0a10*/  FMUL.FTZ R103, R112, UR16 ;  /* 0x0000001070677c20 */ /* 0x000fe20008410000 */
[----:B------:R-:W-:Y:S02]  /*0a20*/  HADD2.F32 R64, -RZ, R81.H1_H1 ;  /* 0x30000051ff407230 */ /* 0x000fe40000004100 */
[----:B------:R-:W-:Y:S01]  /*0a30*/  FMUL.FTZ R81, R108, UR16 ;  /* 0x000000106c517c20 */ /* 0x000fe20008410000 */
[----:B------:R-:W-:Y:S01]  /*0a40*/  FADD.FTZ R10, R61, R10 ;  /* 0x0000000a3d0a7221 */ /* 0x000fe20000010000 */
[-C--:B------:R-:W-:Y:S01]  /*0a50*/  FFMA.FTZ R90, R105, R61.reuse, R90 ;  /* 0x0000003d695a7223 */ /* 0x080fe2000001005a */
[----:B------:R-:W-:Y:S01]  /*0a60*/  FMUL.FTZ R112, R26, R61 ;  /* 0x0000003d1a707220 */ /* 0x000fe20000410000 */
[----:B------:R-:W-:Y:S01]  /*0a70*/  FADD.FTZ R61, R111, R66 ;  /* 0x000000426f3d7221 */ /* 0x000fe20000010000 */
[----:B------:R-:W-:Y:S01]  /*0a80*/  FADD.FTZ R93, R104, R93 ;  /* 0x0000005d685d7221 */ /* 0x000fe20000010000 */
[-C--:B------:R-:W-:Y:S01]  /*0a90*/  FFMA.FTZ R94, R81, R104.reuse, R94 ;  /* 0x00000068515e7223 */ /* 0x080fe2000001005e */
[----:B------:R-:W-:Y:S01]  /*0aa0*/  FMUL.FTZ R104, R31, R104 ;  /* 0x000000681f687220 */ /* 0x000fe20000410000 */
[----:B------:R-:W-:Y:S01]  /*0ab0*/  FADD.FTZ R61, R82, R61 ;  /* 0x0000003d523d7221 */ /* 0x000fe20000010000 */
[----:B------:R-:W-:Y:S01]  /*0ac0*/  FMUL.FTZ R110, R110, UR16 ;  /* 0x000000106e6e7c20 */ /* 0x000fe20008410000 */
[----:B------:R-:W-:-:S02]  /*0ad0*/  FMUL.FTZ R108, R24, R65 ;  /* 0x00000041186c7220 */ /* 0x000fc40000410000 */
[----:B------:R-:W-:Y:S01]  /*0ae0*/  FADD.FTZ R61, R104, R61 ;  /* 0x0000003d683d7221 */ /* 0x000fe20000010000 */
        /* <DEDUP_REMOVED lines=99> */
.L_x_1933:
[----:B------:R-:W-:Y:S05]  /*1120*/  BSYNC.RECONVERGENT B0 ;  /* 0x0000000000007941 */ /* 0x000fea0003800200 */
.L_x_1932:
        /* <DEDUP_REMOVED lines=104> */
.L_x_1936:
        /* <DEDUP_REMOVED lines=54> */
.L_x_1935:
        /* <DEDUP_REMOVED lines=59> */
.L_x_1938:
        /* <DEDUP_REMOVED lines=54> */
.L_x_1934:
        /* <DEDUP_REMOVED lines=83> */
.L_x_1940:
        /* <DEDUP_REMOVED lines=75> */
.L_x_1939:
        /* <DEDUP_REMOVED lines=80> */
.L_x_1941:
        /* <DEDUP_REMOVED lines=74> */
.L_x_1937:
        /* <DEDUP_REMOVED lines=90> */
.L_x_1944:
        /* <DEDUP_REMOVED lines=75> */
.L_x_1943:
        /* <DEDUP_REMOVED lines=76> */
.L_x_1946:
        /* <DEDUP_REMOVED lines=75> */
.L_x_1942:
        /* <DEDUP_REMOVED lines=56> */
.L_x_1948:
        /* <DEDUP_REMOVED lines=54> */
.L_x_1947:
        /* <DEDUP_REMOVED lines=55> */
.L_x_1949:
        /* <DEDUP_REMOVED lines=53> */
.L_x_1945:
        /* <DEDUP_REMOVED lines=40> */
.L_x_1931:
        /* <DEDUP_REMOVED lines=17> */
.L_x_1951:
        /* <DEDUP_REMOVED lines=15> */
.L_x_2875:


//--------------------- .text._ZN10layer_norm31ln_parallel_residual_bwd_kernelINS_13Kernel_traitsI6__halfffffjLj4096ELj1ELj1ELj8ELj16ENS_18Kernel_traits_baseILj4096ES2_ffffjLj256EEEEELb0ELb0ELb0EEEvNS_9BwdParamsE --------------------------
	.section	.text._ZN10layer_norm31ln_parallel_residual_bwd_kernelINS_13Kernel_traitsI6__halfffffjLj4096ELj1ELj1ELj8ELj16ENS_18Kernel_traits_baseILj4096ES2_ffffjLj256EEEEELb0ELb0ELb0EEEvNS_9BwdParamsE,"ax",@progbits
	.align	128
        .global         _ZN10layer_norm31ln_parallel_residual_bwd_kernelINS_13Kernel_traitsI6__halfffffjLj4096ELj1ELj1ELj8ELj16ENS_18Kernel_traits_baseILj4096ES2_ffffjLj256EEEEELb0ELb0ELb0EEEvNS_9BwdParamsE
        .type           _ZN10layer_norm31ln_parallel_residual_bwd_kernelINS_13Kernel_traitsI6__halfffffjLj4096ELj1ELj1ELj8ELj16ENS_18Kernel_traits_baseILj4096ES2_ffffjLj256EEEEELb0ELb0ELb0EEEvNS_9BwdParamsE,@function
        .size           _ZN10layer_norm31ln_parallel_residual_bwd_kernelINS_13Kernel_traitsI6__halfffffjLj4096ELj1ELj1ELj8ELj16ENS_18Kernel_traits_baseILj4096ES2_ffffjLj256EEEEELb0ELb0ELb0EEEvNS_9BwdParamsE,(.L_x_2876 - _ZN10layer_norm31ln_parallel_residual_bwd_kernelINS_13Kernel_traitsI6__halfffffjLj4096ELj1ELj1ELj8ELj16ENS_18Kernel_traits_baseILj4096ES2_ffffjLj256EEEEELb0ELb0ELb0EEEvNS_9BwdParamsE)
        .other          _ZN10layer_norm31ln_parallel_residual_bwd_kernelINS_13Kernel_traitsI6__halfffffjLj4096ELj1ELj1ELj8ELj16ENS_18Kernel_traits_baseILj4096ES2_ffffjLj256EEEEELb0ELb0ELb0EEEvNS_9BwdParamsE,@"STO_CUDA_ENTRY STV_DEFAULT"
_ZN10layer_norm31ln_parallel_residual_bwd_kernelINS_13Kernel_traitsI6__halfffffjLj4096ELj1ELj1ELj8ELj16ENS_18Kernel_traits_baseILj4096ES2_ffffjLj256EEEEELb0ELb0ELb0EEEvNS_9BwdParamsE:
.text._ZN10layer_norm31ln_parallel_residual_bwd_kernelINS_13Kernel_traitsI6__halfffffjLj4096ELj1ELj1ELj8ELj16ENS_18Kernel_traits_baseILj4096ES2_ffffjLj256EEEEELb0ELb0ELb0EEEvNS_9BwdParamsE:
[----:B------:R-:W-:Y:S01]  /*0000*/  LDC R1, c[0x0][0x37c] ;  /* 0x0000df00ff017b82 */ /* 0x000fe20000000800 */
[----:B------:R-:W0:Y:S01]  /*0010*/  S2R R153, SR_TID.X ;  /* 0x0000000000997919 */ /* 0x000e220000002100 */
[----:B------:R-:W1:Y:S06]  /*0020*/  LDCU UR4, c[0x0][0x388] ;  /* 0x00007100ff0477ac */ /* 0x000e6c0008000800 */
[----:B------:R-:W2:Y:S01]  /*0030*/  LDC.64 R4, c[0x0][0x3d0] ;  /* 0x0000f400ff047b82 */ /* 0x000ea20000000a00 */
[----:B------:R-:W3:Y:S01]  /*0040*/  LDCU UR5, c[0x0][0x384] ;  /* 0x00007080ff0577ac */ /* 0x000ee20008000800 */
[----:B------:R-:W4:Y:S06]  /*0050*/  LDCU.64 UR12, c[0x0][0x358] ;  /* 0x00006b00ff0c77ac */ /* 0x000f2c0008000a00 */
[----:B------:R-:W3:Y:S08]  /*0060*/  LDC.64 R6, c[0x0][0x3d8] ;  /* 0x0000f600ff067b82 */ /* 0x000ef00000000a00 */
[----:B------:R-:W4:Y:S01]  /*0070*/  LDC.64 R10, c[0x0][0x3d8] ;  /* 0x0000f600ff0a7b82 */ /* 0x000f220000000a00 */
[----:B-1----:R-:W-:-:S04]  /*0080*/  MOV R2, UR4 ;  /* 0x0000000400027c02 */ /* 0x002fc80008000f00 */
[----:B------:R-:W-:-:S03]  /*0090*/  SHF.R.S32.HI R3, RZ, 0x1f, R2 ;  /* 0x0000001fff037819 */ /* 0x000fc60000011402 */
[----:B------:R-:W1:Y:S01]  /*00a0*/  LDC.64 R16, c[0x0][0x3d0] ;  /* 0x0000f400ff107b82 */ /* 0x000e620000000a00 */
[----:B------:R-:W-:Y:S02]  /*00b0*/  LEA.HI R0, R3, R2, RZ, 0x2 ;  /* 0x0000000203007211 */ /* 0x000fe400078f10ff */
[----:B0-----:R-:W-:-:S05]  /*00c0*/  LOP3.LUT R9, R153, 0xff, RZ, 0x3c, !PT ;  /* 0x000000ff99097812 */ /* 0x001fca00078e3cff */
[----:B------:R-:W0:Y:S01]  /*00d0*/  S2UR UR4, SR_CTAID.X ;  /* 0x00000000000479c3 */ /* 0x000e220000002500 */
[----:B------:R-:W-:Y:S02]  /*00e0*/  MOV R3, R153 ;  /* 0x0000009900037202 */ /* 0x000fe40000000f00 */
[----:B------:R-:W-:-:S04]  /*00f0*/  LEA.HI.SX32 R0, R0, R9, 0x1e ;  /* 0x0000000900007211 */ /* 0x000fc800078ff2ff */
[C---:B------:R-:W-:Y:S01]  /*0100*/  ISETP.GE.U32.AND P0, PT, R0.reuse, 0x100, PT ;  /* 0x000001000000780c */ /* 0x040fe20003f06070 */
[----:B------:R-:W1:Y:S01]  /*0110*/  LDC.64 R8, c[0x0][0x3d0] ;  /* 0x0000f400ff087b82 */ /* 0x000e620000000a00 */
[C---:B------:R-:W-:Y:S02]  /*0120*/  ISETP.GE.U32.AND P1, PT, R0.reuse, 0x200, PT ;  /* 0x000002000000780c */ /* 0x040fe40003f26070 */
[C---:B------:R-:W-:Y:S02]  /*0130*/  ISETP.GE.U32.AND P2, PT, R0.reuse, 0x300, PT ;  /* 0x000003000000780c */ /* 0x040fe40003f46070 */
[----:B------:R-:W-:-:S03]  /*0140*/  ISETP.GE.U32.AND P3, PT, R0, 0x400, PT ;  /* 0x000004000000780c */ /* 0x000fc60003f66070 */
[----:B------:R-:W1:Y:S04]  /*0150*/  LDC.64 R18, c[0x0][0x3d8] ;  /* 0x0000f600ff127b82 */ /* 0x000e680000000a00 */
[----:B--2---:R-:W-:-:S04]  /*0160*/  @P0 IMAD.WIDE.U32 R4, R3, 0x8, R4 ;  /* 0x0000000803040825 */ /* 0x004fc800078e0004 */
[----:B------:R-:W2:Y:S01]  /*0170*/  LDC.64 R20, c[0x0][0x3d0] ;  /* 0x0000f400ff147b82 */ /* 0x000ea20000000a00 */
[C---:B---3--:R-:W-:Y:S01]  /*0180*/  @P0 IMAD.WIDE.U32 R6, R3.reuse, 0x8, R6 ;  /* 0x0000000803060825 */ /* 0x048fe200078e0006 */
[----:B------:R-:W-:Y:S01]  /*0190*/  @P0 LOP3.LUT R3, R3, 0x100, RZ, 0xfc, !PT ;  /* 0x0000010003030812 */ /* 0x000fe200078efcff */
[----:B----4-:R-:W5:Y:S05]  /*01a0*/  @P0 LDG.E.64 R68, desc[UR12][R4.64] ;  /* 0x0000000c04440981 */ /* 0x010f6a000c1e1b00 */
[----:B------:R-:W3:Y:S01]  /*01b0*/  LDC.64 R22, c[0x0][0x3d8] ;  /* 0x0000f600ff167b82 */ /* 0x000ee20000000a00 */
[----:B0-----:R-:W-:Y:S01]  /*01c0*/  MOV R105, UR4 ;  /* 0x0000000400697c02 */ /* 0x001fe20008000f00 */
[C---:B-1----:R-:W-:Y:S01]  /*01d0*/  @P1 IMAD.WIDE.U32 R12, R3.reuse, 0x8, R8 ;  /* 0x00000008030c1825 */ /* 0x042fe200078e0008 */
[----:B------:R-:W5:Y:S03]  /*01e0*/  @P0 LDG.E.64 R70, desc[UR12][R6.64] ;  /* 0x0000000c06460981 */ /* 0x000f66000c1e1b00 */
[C---:B------:R-:W-:Y:S01]  /*01f0*/  @P1 IMAD.WIDE.U32 R14, R3.reuse, 0x8, R10 ;  /* 0x00000008030e1825 */ /* 0x040fe200078e000a */
[----:B------:R-:W-:Y:S01]  /*0200*/  @P1 IADD3 R3, PT, PT, R3, 0x100, RZ ;  /* 0x0000010003031810 */ /* 0x000fe20007ffe0ff */
[----:B------:R-:W5:Y:S01]  /*0210*/  @P1 LDG.E.64 R72, desc[UR12][R12.64] ;  /* 0x0000000c0c481981 */ /* 0x000f62000c1e1b00 */
[----:B------:R-:W-:-:S03]  /*0220*/  ISETP.GE.AND P4, PT, R105, UR5, PT ;  /* 0x0000000569007c0c */ /* 0x000fc6000bf86270 */
[C---:B------:R-:W-:Y:S01]  /*0230*/  @P2 IMAD.WIDE.U32 R16, R3.reuse, 0x8, R16 ;  /* 0x0000000803102825 */ /* 0x040fe200078e0010 */
[----:B------:R-:W5:Y:S03]  /*0240*/  @P1 LDG.E.64 R74, desc[UR12][R14.64] ;  /* 0x0000000c0e4a1981 */ /* 0x000f66000c1e1b00 */
[C---:B------:R-:W-:Y:S01]  /*0250*/  @P2 IMAD.WIDE.U32 R18, R3.reuse, 0x8, R18 ;  /* 0x0000000803122825 */ /* 0x040fe200078e0012 */
[----:B------:R-:W-:Y:S01]  /*0260*/  @P2 IADD3 R3, PT, PT, R3, 0x100, RZ ;  /* 0x0000010003032810 */ /* 0x000fe20007ffe0ff */
[----:B------:R0:W5:Y:S04]  /*0270*/  @P2 LDG.E.64 R76, desc[UR12][R16.64] ;  /* 0x0000000c104c2981 */ /* 0x000168000c1e1b00 */
[C---:B--2---:R-:W-:Y:S01]  /*0280*/  @P3 IMAD.WIDE.U32 R8, R3.reuse, 0x8, R20 ;  /* 0x0000000803083825 */ /* 0x044fe200078e0014 */
[----:B------:R1:W5:Y:S03]  /*0290*/  @P2 LDG.E.64 R78, desc[UR12][R18.64] ;  /* 0x0000000c124e2981 */ /* 0x000366000c1e1b00 */
[----:B---3--:R-:W-:Y:S01]  /*02a0*/  @P3 IMAD.WIDE.U32 R10, R3, 0x8, R22 ;  /* 0x00000008030a3825 */ /* 0x008fe200078e0016 */
[----:B------:R2:W5:Y:S01]  /*02b0*/  @P3 LDG.E.64 R80, desc[UR12][R8.64] ;  /* 0x0000000c08503981 */ /* 0x000562000c1e1b00 */
[----:B------:R-:W-:-:S02]  /*02c0*/  CS2R R64, SRZ ;  /* 0x0000000000407805 */ /* 0x000fc4000001ff00 */
[----:B------:R-:W-:Y:S02]  /*02d0*/  CS2R R66, SRZ ;  /* 0x0000000000427805 */ /* 0x000fe4000001ff00 */
[----:B------:R-:W-:Y:S01]  /*02e0*/  CS2R R60, SRZ ;  /* 0x00000000003c7805 */ /* 0x000fe2000001ff00 */
[----:B------:R3:W5:Y:S01]  /*02f0*/  @P3 LDG.E.64 R82, desc[UR12][R10.64] ;  /* 0x0000000c0a523981 */ /* 0x000762000c1e1b00 */
        /* <DEDUP_REMOVED lines=21> */
[----:B0-----:R-:W-:-:S02]  /*0450*/  CS2R R16, SRZ ;  /* 0x0000000000107805 */ /* 0x001fc4000001ff00 */
[----:B-1----:R-:W-:Y:S02]  /*0460*/  CS2R R18, SRZ ;  /* 0x0000000000127805 */ /* 0x002fe4000001ff00 */
[----:B------:R-:W-:Y:S02]  /*0470*/  CS2R R12, SRZ ;  /* 0x00000000000c7805 */ /* 0x000fe4000001ff00 */
[----:B------:R-:W-:Y:S02]  /*0480*/  CS2R R14, SRZ ;  /* 0x00000000000e7805 */ /* 0x000fe4000001ff00 */
[----:B--2---:R-:W-:Y:S02]  /*0490*/  CS2R R8, SRZ ;  /* 0x0000000000087805 */ /* 0x004fe4000001ff00 */
[----:B---3--:R-:W-:Y:S02]  /*04a0*/  CS2R R10, SRZ ;  /* 0x00000000000a7805 */ /* 0x008fe4000001ff00 */
[----:B------:R-:W-:-:S02]  /*04b0*/  CS2R R4, SRZ ;  /* 0x0000000000047805 */ /* 0x000fc4000001ff00 */
[----:B------:R-:W-:Y:S01]  /*04c0*/  CS2R R6, SRZ ;  /* 0x0000000000067805 */ /* 0x000fe2000001ff00 */
[----:B------:R-:W-:Y:S06]  /*04d0*/  @P4 BRA `(.L_x_1952) ;  /* 0x0000004400f84947 */ /* 0x000fec0003800000 */
[----:B------:R-:W0:Y:S01]  /*04e0*/  LDCU.U8 UR4, c[0x0][0x410] ;  /* 0x00008200ff0477ac */ /* 0x000e220008000000 */
[----:B-----5:R-:W-:Y:S02]  /*04f0*/  MOV R106, R69 ;  /* 0x00000045006a7202 */ /* 0x020fe40000000f00 */
[----:B------:R-:W-:Y:S02]  /*0500*/  CS2R R64, SRZ ;  /* 0x0000000000407805 */ /* 0x000fe4000001ff00 */
[----:B------:R-:W-:Y:S02]  /*0510*/  SHF.R.U32.HI R4, RZ, 0x10, R69 ;  /* 0x00000010ff047819 */ /* 0x000fe40000011645 */
[----:B------:R-:W-:Y:S02]  /*0520*/  CS2R R66, SRZ ;  /* 0x0000000000427805 */ /* 0x000fe4000001ff00 */
[----:B------:R-:W-:Y:S02]  /*0530*/  MOV R108, R71 ;  /* 0x00000047006c7202 */ /* 0x000fe40000000f00 */
[----:B------:R-:W-:-:S02]  /*0540*/  CS2R R60, SRZ ;  /* 0x00000000003c7805 */ /* 0x000fc4000001ff00 */
[----:B------:R-:W-:Y:S02]  /*0550*/  SHF.R.U32.HI R5, RZ, 0x10, R71 ;  /* 0x00000010ff057819 */ /* 0x000fe40000011647 */
[----:B------:R-:W-:Y:S02]  /*0560*/  CS2R R62, SRZ ;  /* 0x00000000003e7805 */ /* 0x000fe4000001ff00 */
[----:B------:R-:W-:Y:S02]  /*0570*/  MOV R109, R72 ;  /* 0x00000048006d7202 */ /* 0x000fe40000000f00 */
[----:B------:R-:W-:Y:S02]  /*0580*/  CS2R R56, SRZ ;  /* 0x0000000000387805 */ /* 0x000fe4000001ff00 */
[----:B------:R-:W-:Y:S02]  /*0590*/  SHF.R.U64 R6, R72, 0x10, R73 ;  /* 0x0000001048067819 */ /* 0x000fe40000001249 */
[----:B------:R-:W-:-:S02]  /*05a0*/  CS2R R58, SRZ ;  /* 0x00000000003a7805 */ /* 0x000fc4000001ff00 */
[----:B------:R-:W-:Y:S02]  /*05b0*/  MOV R110, R73 ;  /* 0x00000049006e7202 */ /* 0x000fe40000000f00 */
[----:B------:R-:W-:Y:S02]  /*05c0*/  CS2R R52, SRZ ;  /* 0x0000000000347805 */ /* 0x000fe4000001ff00 */
[----:B------:R-:W-:Y:S02]  /*05d0*/  SHF.R.U32.HI R8, RZ, 0x10, R73 ;  /* 0x00000010ff087819 */ /* 0x000fe40000011649 */
[----:B------:R-:W-:Y:S02]  /*05e0*/  CS2R R54, SRZ ;  /* 0x0000000000367805 */ /* 0x000fe4000001ff00 */
[----:B------:R-:W-:Y:S01]  /*05f0*/  MOV R111, R74 ;  /* 0x0000004a006f7202 */ /* 0x000fe20000000f00 */
[----:B0-----:R-:W-:Y:S01]  /*0600*/  UISETP.NE.AND UP0, UPT, UR4, URZ, UPT ;  /* 0x000000ff0400728c */ /* 0x001fe2000bf05270 */
[----:B------:R-:W-:-:S02]  /*0610*/  SHF.R.U64 R7, R74, 0x10, R75 ;  /* 0x000000104a077819 */ /* 0x000fc4000000124b */
[----:B------:R-:W-:Y:S02]  /*0620*/  CS2R R48, SRZ ;  /* 0x0000000000307805 */ /* 0x000fe4000001ff00 */
[----:B------:R-:W-:Y:S02]  /*0630*/  MOV R112, R75 ;  /* 0x0000004b00707202 */ /* 0x000fe40000000f00 */
[----:B------:R-:W-:Y:S02]  /*0640*/  CS2R R50, SRZ ;  /* 0x0000000000327805 */ /* 0x000fe4000001ff00 */
[----:B------:R-:W-:Y:S02]  /*0650*/  SHF.R.U32.HI R9, RZ, 0x10, R75 ;  /* 0x00000010ff097819 */ /* 0x000fe4000001164b */
[----:B------:R-:W-:Y:S02]  /*0660*/  CS2R R44, SRZ ;  /* 0x00000000002c7805 */ /* 0x000fe4000001ff00 */
[----:B------:R-:W-:-:S02]  /*0670*/  MOV R113, R76 ;  /* 0x0000004c00717202 */ /* 0x000fc40000000f00 */
[----:B------:R-:W-:Y:S02]  /*0680*/  CS2R R46, SRZ ;  /* 0x00000000002e7805 */ /* 0x000fe4000001ff00 */
[--C-:B------:R-:W-:Y:S02]  /*0690*/  SHF.R.U64 R10, R76, 0x10, R77.reuse ;  /* 0x000000104c0a7819 */ /* 0x100fe4000000124d */
[----:B------:R-:W-:Y:S02]  /*06a0*/  CS2R R40, SRZ ;  /* 0x0000000000287805 */ /* 0x000fe4000001ff00 */
[----:B------:R-:W-:Y:S02]  /*06b0*/  MOV R114, R77 ;  /* 0x0000004d00727202 */ /* 0x000fe40000000f00 */
[----:B------:R-:W-:Y:S02]  /*06c0*/  CS2R R42, SRZ ;  /* 0x00000000002a7805 */ /* 0x000fe4000001ff00 */
[----:B------:R-:W-:-:S02]  /*06d0*/  SHF.R.U32.HI R12, RZ, 0x10, R77 ;  /* 0x00000010ff0c7819 */ /* 0x000fc4000001164d */
[----:B------:R-:W-:Y:S02]  /*06e0*/  CS2R R36, SRZ ;  /* 0x0000000000247805 */ /* 0x000fe4000001ff00 */
[----:B------:R-:W-:Y:S02]  /*06f0*/  MOV R115, R78 ;  /* 0x0000004e00737202 */ /* 0x000fe40000000f00 */
[----:B------:R-:W-:Y:S02]  /*0700*/  CS2R R38, SRZ ;  /* 0x0000000000267805 */ /* 0x000fe4000001ff00 */
[----:B------:R-:W-:Y:S02]  /*0710*/  SHF.R.U64 R11, R78, 0x10, R79 ;  /* 0x000000104e0b7819 */ /* 0x000fe4000000124f */
[----:B------:R-:W-:Y:S02]  /*0720*/  CS2R R32, SRZ ;  /* 0x0000000000207805 */ /* 0x000fe4000001ff00 */
[----:B------:R-:W-:-:S02]  /*0730*/  MOV R116, R79 ;  /* 0x0000004f00747202 */ /* 0x000fc40000000f00 */
[----:B------:R-:W-:Y:S02]  /*0740*/  CS2R R34, SRZ ;  /* 0x0000000000227805 */ /* 0x000fe4000001ff00 */
[----:B------:R-:W-:Y:S02]  /*0750*/  SHF.R.U32.HI R13, RZ, 0x10, R79 ;  /* 0x00000010ff0d7819 */ /* 0x000fe4000001164f */
[----:B------:R-:W-:Y:S02]  /*0760*/  CS2R R28, SRZ ;  /* 0x00000000001c7805 */ /* 0x000fe4000001ff00 */
[----:B------:R-:W-:Y:S02]  /*0770*/  MOV R117, R80 ;  /* 0x0000005000757202 */ /* 0x000fe40000000f00 */
[----:B------:R-:W-:Y:S02]  /*0780*/  CS2R R30, SRZ ;  /* 0x00000000001e7805 */ /* 0x000fe4000001ff00 */
        /* <DEDUP_REMOVED lines=10> */
[----:B------:R-:W-:Y:S01]  /*0830*/  MOV R120, R83 ;  /* 0x0000005300787202 */ /* 0x000fe20000000f00 */
[----:B------:R-:W-:Y:S01]  /*0840*/  UPLOP3.LUT UP1, UPT, UPT, UPT, UPT, 0x40, 0x4 ;  /* 0x000000000004789c */ /* 0x000fe20003f2e870 */
[----:B------:R-:W-:Y:S01]  /*0850*/  SHF.R.U32.HI R17, RZ, 0x10, R83 ;  /* 0x00000010ff117819 */ /* 0x000fe20000011653 */
[----:B------:R-:W0:Y:S01]  /*0860*/  LDCU UR11, c[0x0][0x400] ;  /* 0x00008000ff0b77ac */ /* 0x000e220008000800 */
[----:B------:R-:W-:-:S02]  /*0870*/  MOV R104, R68 ;  /* 0x0000004400687202 */ /* 0x000fc40000000f00 */
[----:B------:R-:W-:Y:S01]  /*0880*/  SHF.R.U64 R2, R68, 0x10, R69 ;  /* 0x0000001044027819 */ /* 0x000fe20000001245 */
[----:B------:R-:W1:Y:S01]  /*0890*/  LDCU.64 UR6, c[0x0][0x470] ;  /* 0x00008e00ff0677ac */ /* 0x000e620008000a00 */
[----:B------:R-:W-:Y:S02]  /*08a0*/  MOV R107, R70 ;  /* 0x00000046006b7202 */ /* 0x000fe40000000f00 */
[----:B------:R-:W-:Y:S01]  /*08b0*/  SHF.R.U64 R3, R70, 0x10, R71 ;  /* 0x0000001046037819 */ /* 0x000fe20000001247 */
[----:B------:R-:W2:Y:S01]  /*08c0*/  LDCU.64 UR14, c[0x0][0x438] ;  /* 0x00008700ff0e77ac */ /* 0x000ea20008000a00 */
[----:B------:R-:W-:Y:S02]  /*08d0*/  PLOP3.LUT P1, PT, PT, PT, UP0, 0x80, 0x8 ;  /* 0x000000000008781c */ /* 0x000fe40003f2f008 */
[----:B------:R-:W-:Y:S01]  /*08e0*/  PRMT R106, R106, 0x5410, R4 ;  /* 0x000054106a6a7816 */ /* 0x000fe20000000004 */
[----:B------:R-:W3:Y:S01]  /*08f0*/  LDCU.64 UR8, c[0x0][0x478] ;  /* 0x00008f00ff0877ac */ /* 0x000ee20008000a00 */
[----:B------:R-:W-:-:S02]  /*0900*/  PRMT R108, R108, 0x5410, R5 ;  /* 0x000054106c6c7816 */ /* 0x000fc40000000005 */
[----:B------:R-:W-:Y:S02]  /*0910*/  CS2R R4, SRZ ;  /* 0x0000000000047805 */ /* 0x000fe4000001ff00 */
[----:B------:R-:W-:Y:S02]  /*0920*/  PRMT R109, R109, 0x5410, R6 ;  /* 0x000054106d6d7816 */ /* 0x000fe40000000006 */
[----:B------:R-:W-:Y:S02]  /*0930*/  PRMT R110, R110, 0x5410, R8 ;  /* 0x000054106e6e7816 */ /* 0x000fe40000000008 */
[----:B------:R-:W-:Y:S02]  /*0940*/  PRMT R111, R111, 0x5410, R7 ;  /* 0x000054106f6f7816 */ /* 0x000fe40000000007 */
[----:B------:R-:W-:Y:S02]  /*0950*/  CS2R R6, SRZ ;  /* 0x0000000000067805 */ /* 0x000fe4000001ff00 */
        /* <DEDUP_REMOVED lines=16> */
[----:B0123--:R-:W-:-:S07]  /*0a60*/  P2R R155, PR, RZ, 0x2 ;  /* 0x00000002ff9b7803 */ /* 0x00ffce0000000000 */
.L_x_2003:
[----:B0--34-:R-:W0:Y:S01]  /*0a70*/  LDC.64 R92, c[0x0][0x3c0] ;  /* 0x0000f000ff5c7b82 */ /* 0x019e220000000a00 */
[----:B------:R-:W-:-:S07]  /*0a80*/  ISETP.NE.AND P4, PT, R155, RZ, PT ;  /* 0x000000ff9b00720c */ /* 0x000fce0003f85270 */
[----:B------:R-:W1:Y:S08]  /*0a90*/  LDC.64 R94, c[0x0][0x3c8] ;  /* 0x0000f200ff5e7b82 */ /* 0x000e700000000a00 */
[----:B------:R-:W2:Y:S01]  /*0aa0*/  LDC R2, c[0x0][0x388] ;  /* 0x0000e200ff027b82 */ /* 0x000ea20000000800 */
[----:B0-----:R-:W-:-:S06]  /*0ab0*/  IMAD.WIDE R92, R105, 0x4, R92 ;  /* 0x00000004695c7825 */ /* 0x001fcc00078e025c */
[----:B------:R-:W3:Y:S01]  /*0ac0*/  LDG.E R92, desc[UR12][R92.64] ;  /* 0x0000000c5c5c7981 */ /* 0x000ee2000c1e1900 */
[C---:B------:R-:W-:Y:S01]  /*0ad0*/  ISETP.GE.U32.AND P1, PT, R0.reuse, 0x200, PT ;  /* 0x000002000000780c */ /* 0x040fe20003f26070 */
[C---:B-1----:R-:W-:Y:S01]  /*0ae0*/  IMAD.WIDE R94, R105.reuse, 0x4, R94 ;  /* 0x00000004695e7825 */ /* 0x042fe200078e025e */
[C---:B------:R-:W-:Y:S02]  /*0af0*/  ISETP.GE.U32.AND P2, PT, R0.reuse, 0x300, PT ;  /* 0x000003000000780c */ /* 0x040fe40003f46070 */
[----:B------:R-:W-:Y:S02]  /*0b00*/  ISETP.GE.U32.AND P3, PT, R0, 0x400, PT ;  /* 0x000004000000780c */ /* 0x000fe40003f66070 */
[----:B-----5:R0:W5:Y:S01]  /*0b10*/  LDG.E R127, desc[UR12][R94.64] ;  /* 0x0000000c5e7f7981 */ /* 0x020162000c1e1900 */
[----:B--2---:R-:W-:-:S05]  /*0b20*/  IMAD R96, R105, R2, RZ ;  /* 0x0000000269607224 */ /* 0x004fca00078e02ff */
[----:B------:R-:W-:-:S04]  /*0b30*/  SHF.R.S32.HI R97, RZ, 0x1f, R96 ;  /* 0x0000001fff617819 */ /* 0x000fc80000011460 */
[----:B------:R-:W-:Y:S01]  /*0b40*/  LEA.HI R96, R97, R96, RZ, 0x2 ;  /* 0x0000006061607211 */ /* 0x000fe200078f10ff */
[----:B------:R-:W-:Y:S01]  /*0b50*/  BSSY.RECONVERGENT B0, `(.L_x_1953) ;  /* 0x0000046000007945 */ /* 0x000fe20003800200 */
[----:B------:R-:W-:Y:S02]  /*0b60*/  HFMA2 R155, -RZ, RZ, 0, 0 ;  /* 0x00000000ff9b7431 */ /* 0x000fe400000001ff */
[----:B------:R-:W-:Y:S02]  /*0b70*/  LEA.HI.SX32 R125, R96, R153, 0x1e ;  /* 0x00000099607d7211 */ /* 0x000fe400078ff2ff */
[----:B------:R-:W-:Y:S02]  /*0b80*/  MOV R156, RZ ;  /* 0x000000ff009c7202 */ /* 0x000fe40000000f00 */
[----:B------:R-:W-:Y:S02]  /*0b90*/  MOV R157, R125 ;  /* 0x0000007d009d7202 */ /* 0x000fe40000000f00 */
[----:B---3--:R-:W-:Y:S01]  /*0ba0*/  FSEL R153, R92, RZ, !P4 ;  /* 0x000000ff5c997208 */ /* 0x008fe20006000000 */
[----:B0-----:R-:W-:Y:S06]  /*0bb0*/  @!P0 BRA `(.L_x_1954) ;  /* 0x0000000000fc8947 */ /* 0x001fec0003800000 */
        /* <DEDUP_REMOVED lines=13> */
[----:B------:R-:W-:Y:S02]  /*0c90*/  HADD2.F32 R145, -RZ, R104.H0_H0 ;  /* 0x20000068ff917230 */ /* 0x000fe40000004100 */
[----:B------:R-:W-:Y:S02]  /*0ca0*/  HADD2.F32 R144, -RZ, R107.H1_H1 ;  /* 0x3000006bff907230 */ /* 0x000fe40000004100 */
[----:B0-----:R-:W-:-:S05]  /*0cb0*/  @P0 IMAD.WIDE.U32 R142, R125, 0x10, R142 ;  /* 0x000000107d8e0825 */ /* 0x001fca00078e008e */
[----:B------:R0:W5:Y:S02]  /*0cc0*/  @P0 LDG.E.128 R68, desc[UR12][R142.64] ;  /* 0x0000000c8e440981 */ /* 0x000164000c1e1d00 */
[----:B0-----:R-:W-:Y:S01]  /*0cd0*/  HADD2.F32 R143, -RZ, R108.H0_H0 ;  /* 0x2000006cff8f7230 */ /* 0x001fe20000004100 */
[----:B------:R-:W-:Y:S01]  /*0ce0*/  IADD3 R157, PT, PT, R125, 0x100, RZ ;  /* 0x000001007d9d7810 */ /* 0x000fe20007ffe0ff */
[C---:B---3--:R-:W-:Y:S01]  /*0cf0*/  FADD.FTZ R140, -R153.reuse, R92 ;  /* 0x0000005c998c7221 */ /* 0x048fe20000010100 */
[----:B------:R-:W-:Y:S02]  /*0d00*/  HADD2.F32 R92, -RZ, R104.H1_H1 ;  /* 0x30000068ff5c7230 */ /* 0x000fe40000004100 */
[----:B------:R-:W-:Y:S01]  /*0d10*/  FADD.FTZ R150, -R153, R93 ;  /* 0x0000005d99967221 */ /* 0x000fe20000010100 */
[----:B----4-:R-:W-:Y:S01]  /*0d20*/  FMUL.FTZ R155, R96, R3 ;  /* 0x00000003609b7220 */ /* 0x010fe20000410000 */
[----:B-----5:R-:W-:Y:S01]  /*0d30*/  FMUL.FTZ R3, R127, R140 ;  /* 0x0000008c7f037220 */ /* 0x020fe20000410000 */
[----:B------:R-:W-:Y:S01]  /*0d40*/  FMUL.FTZ R142, R97, R144 ;  /* 0x00000090618e7220 */ /* 0x000fe20000410000 */
[C---:B------:R-:W-:Y:S01]  /*0d50*/  FADD.FTZ R94, -R153.reuse, R94 ;  /* 0x0000005e995e7221 */ /* 0x040fe20000010100 */
[----:B------:R-:W-:Y:S01]  /*0d60*/  FADD.FTZ R152, -R153, R95 ;  /* 0x0000005f99987221 */ /* 0x000fe20000010100 */
[----:B--2---:R-:W-:Y:S01]  /*0d70*/  FFMA.FTZ R140, R100, R145, R155 ;  /* 0x00000091648c7223 */ /* 0x004fe2000001009b */
[----:B------:R-:W-:Y:S01]  /*0d80*/  FMUL.FTZ R145, R98, R143 ;  /* 0x0000008f62917220 */ /* 0x000fe20000410000 */
[----:B------:R-:W-:-:S02]  /*0d90*/  HADD2.F32 R143, -RZ, R106.H0_H0 ;  /* 0x2000006aff8f7230 */ /* 0x000fc40000004100 */
[----:B------:R-:W-:Y:S01]  /*0da0*/  FADD.FTZ R48, R48, R100 ;  /* 0x0000006430307221 */ /* 0x000fe20000010000 */
[----:B------:R-:W-:Y:S01]  /*0db0*/  FFMA.FTZ R64, R100, R3, R64 ;  /* 0x0000000364407223 */ /* 0x000fe20000010040 */
[----:B------:R-:W-:Y:S02]  /*0dc0*/  HADD2.F32 R100, -RZ, R108.H1_H1 ;  /* 0x3000006cff647230 */ /* 0x000fe40000004100 */
[----:B------:R-:W-:Y:S01]  /*0dd0*/  FFMA.FTZ R142, R101, R92, R142 ;  /* 0x0000005c658e7223 */ /* 0x000fe2000001008e */
[----:B------:R-:W-:Y:S01]  /*0de0*/  FMUL.FTZ R150, R127, R150 ;  /* 0x000000967f967220 */ /* 0x000fe20000410000 */
[----:B------:R-:W-:Y:S01]  /*0df0*/  FADD.FTZ R93, RZ, R140 ;  /* 0x0000008cff5d7221 */ /* 0x000fe20000010000 */
[----:B------:R-:W-:Y:S01]  /*0e00*/  FFMA.FTZ R95, R3, R140, RZ ;  /* 0x0000008c035f7223 */ /* 0x000fe200000100ff */
[----:B------:R-:W-:Y:S01]  /*0e10*/  FFMA.FTZ R143, R102, R143, R145 ;  /* 0x0000008f668f7223 */ /* 0x000fe20000010091 */
[----:B------:R-:W-:Y:S02]  /*0e20*/  HADD2.F32 R144, -RZ, R106.H1_H1 ;  /* 0x3000006aff907230 */ /* 0x000fe40000004100 */
[----:B------:R-:W-:Y:S01]  /*0e30*/  FMUL.FTZ R145, R127, R94 ;  /* 0x0000005e7f917220 */ /* 0x000fe20000410000 */
[----:B------:R-:W-:Y:S01]  /*0e40*/  FMUL.FTZ R100, R99, R100 ;  /* 0x0000006463647220 */ /* 0x000fe20000410000 */
        /* <DEDUP_REMOVED lines=21> */
[----:B------:R-:W-:-:S07]  /*0fa0*/  FFMA.FTZ R156, R152, R144, R93 ;  /* 0x00000090989c7223 */ /* 0x000fce000001005d */
.L_x_1954:
[----:B------:R-:W-:Y:S05]  /*0fb0*/  BSYNC.RECONVERGENT B0 ;  /* 0x0000000000007941 */ /* 0x000fea0003800200 */
.L_x_1953:
[----:B------:R-:W-:Y:S04]  /*0fc0*/  BSSY.RECONVERGENT B0, `(.L_x_1955) ;  /* 0x0000041000007945 */ /* 0x000fe80003800200 */
[----:B------:R-:W-:Y:S05]  /*0fd0*/  @!P1 BRA `(.L_x_1956) ;  /* 0x0000000000fc9947 */ /* 0x000fea0003800000 */
[----:B------:R-:W0:Y:S08]  /*0fe0*/  LDC.64 R92, c[0x0][0x3a8] ;  /* 0x0000ea00ff5c7b82 */ /* 0x000e300000000a00 */
[----:B------:R-:W1:Y:S08]  /*0ff0*/  LDC.64 R96, c[0x0][0x430] ;  /* 0x00010c00ff607b82 */ /* 0x000e700000000a00 */
[----:B------:R-:W2:Y:S01]  /*1000*/  LDC.64 R100, c[0x0][0x428] ;  /* 0x00010a00ff647b82 */ /* 0x000ea20000000a00 */
[----:B------:R-:W-:Y:S01]  /*1010*/  ISETP.NE.U32.AND P0, PT, RZ, UR14, PT ;  /* 0x0000000eff007c0c */ /* 0x000fe2000bf05070 */
[----:B0-----:R-:W-:-:S04]  /*1020*/  IMAD.WIDE.U32 R92, R157, 0x10, R92 ;  /* 0x000000109d5c7825 */ /* 0x001fc800078e005c */
[----:B-1----:R-:W-:Y:S02]  /*1030*/  IMAD.WIDE.U32 R96, R157, 0x10, R96 ;  /* 0x000000109d607825 */ /* 0x002fe400078e0060 */
[----:B------:R-:W3:Y:S01]  /*1040*/  LDG.E.128 R92, desc[UR12][R92.64] ;  /* 0x0000000c5c5c7981 */ /* 0x000ee2000c1e1d00 */
[----:B------:R-:W-:-:S03]  /*1050*/  ISETP.NE.AND.EX P0, PT, RZ, UR15, PT, P0 ;  /* 0x0000000fff007c0c */ /* 0x000fc6000bf05300 */
[----:B------:R-:W4:Y:S01]  /*1060*/  LDG.E.128 R96, desc[UR12][R96.64] ;  /* 0x0000000c60607981 */ /* 0x000f22000c1e1d00 */
[----:B--2---:R-:W-:-:S06]  /*1070*/  IMAD.WIDE.U32 R100, R157, 0x10, R100 ;  /* 0x000000109d647825 */ /* 0x004fcc00078e0064 */
[----:B------:R-:W2:Y:S03]  /*1080*/  LDG.E.128 R100, desc[UR12][R100.64] ;  /* 0x0000000c64647981 */ /* 0x000ea6000c1e1d00 */
[----:B------:R-:W0:Y:S02]  /*1090*/  @P0 LDC.64 R158, c[0x0][0x438] ;  /* 0x00010e00ff9e0b82 */ /* 0x000e240000000a00 */
[----:B0-----:R-:W-:-:S05]  /*10a0*/  @P0 IMAD.WIDE.U32 R158, R157, 0x10, R158 ;  /* 0x000000109d9e0825 */ /* 0x001fca00078e009e */
[----:B------:R0:W5:Y:S01]  /*10b0*/  @P0 LDG.E.128 R72, desc[UR12][R158.64] ;  /* 0x0000000c9e480981 */ /* 0x000162000c1e1d00 */
[----:B------:R-:W-:Y:S01]  /*10c0*/  HADD2.F32 R121, -RZ, R111.H0_H0 ;  /* 0x2000006fff797230 */ /* 0x000fe20000004100 */
[----:B------:R-:W-:Y:S01]  /*10d0*/  IADD3 R157, PT, PT, R157, 0x100, RZ ;  /* 0x000001009d9d7810 */ /* 0x000fe20007ffe0ff */
[--C-:B------:R-:W-:Y:S02]  /*10e0*/  HADD2.F32 R129, -RZ, R109.reuse.H0_H0 ;  /* 0x2000006dff817230 */ /* 0x100fe40000004100 */
[C---:B---3--:R-:W-:Y:S01]  /*10f0*/  FADD.FTZ R122, -R153.reuse, R92 ;  /* 0x0000005c997a7221 */ /* 0x048fe20000010100 */
[----:B------:R-:W-:Y:S02]  /*1100*/  HADD2.F32 R92, -RZ, R109.H1_H1 ;  /* 0x3000006dff5c7230 */ /* 0x000fe40000004100 */
[C---:B------:R-:W-:Y:S01]  /*1110*/  FADD.FTZ R126, -R153.reuse, R93 ;  /* 0x0000005d997e7221 */ /* 0x040fe20000010100 */
[----:B------:R-:W-:Y:S02]  /*1120*/  HADD2.F32 R93, -RZ, R112.H0_H0 ;  /* 0x20000070ff5d7230 */ /* 0x000fe40000004100 */
[----:B------:R-:W-:Y:S01]  /*1130*/  FADD.FTZ R94, -R153, R94 ;  /* 0x0000005e995e7221 */ /* 0x000fe20000010100 */
[----:B----4-:R-:W-:Y:S01]  /*1140*/  FMUL.FTZ R147, R96, R121 ;  /* 0x0000007960937220 */ /* 0x010fe20000410000 */
[C---:B-----5:R-:W-:Y:S01]  /*1150*/  FMUL.FTZ R121, R127.reuse, R122 ;  /* 0x0000007a7f797220 */ /* 0x060fe20000410000 */
[----:B------:R-:W-:Y:S01]  /*1160*/  FADD.FTZ R12, R12, R96 ;  /* 0x000000600c0c7221 */ /* 0x000fe20000010000 */
[----:B------:R-:W-:Y:S01]  /*1170*/  FMUL.FTZ R93, R98, R93 ;  /* 0x0000005d625d7220 */ /* 0x000fe20000410000 */
[C---:B------:R-:W-:Y:S01]  /*1180*/  FMUL.FTZ R126, R127.reuse, R126 ;  /* 0x0000007e7f7e7220 */ /* 0x040fe20000410000 */
[----:B------:R-:W-:Y:S01]  /*1190*/  FFMA.FTZ R28, R96, R121, R28 ;  /* 0x00000079601c7223 */ /* 0x000fe2000001001c */
[----:B------:R-:W-:Y:S01]  /*11a0*/  FMUL.FTZ R149, R127, R94 ;  /* 0x0000005e7f957220 */ /* 0x000fe20000410000 */
[----:B------:R-:W-:Y:S01]  /*11b0*/  FADD.FTZ R154, -R153, R95 ;  /* 0x0000005f999a7221 */ /* 0x000fe20000010100 */
[----:B--2---:R-:W-:Y:S01]  /*11c0*/  FFMA.FTZ R122, R100, R129, R147 ;  /* 0x00000081647a7223 */ /* 0x004fe20000010093 */
[----:B------:R-:W-:Y:S01]  /*11d0*/  FADD.FTZ R44, R44, R100 ;  /* 0x000000642c2c7221 */ /* 0x000fe20000010000 */
[----:B------:R-:W-:Y:S01]  /*11e0*/  FFMA.FTZ R60, R100, R121, R60 ;  /* 0x00000079643c7223 */ /* 0x000fe2000001003c */
[----:B------:R-:W-:-:S02]  /*11f0*/  HADD2.F32 R100, -RZ, R111.H1_H1 ;  /* 0x3000006fff647230 */ /* 0x000fc40000004100 */
[----:B------:R-:W-:Y:S01]  /*1200*/  FMUL.FTZ R154, R127, R154 ;  /* 0x0000009a7f9a7220 */ /* 0x000fe20000410000 */
[----:B------:R-:W-:Y:S02]  /*1210*/  HADD2.F32 R147, -RZ, R110.H0_H0 ;  /* 0x2000006eff937230 */ /* 0x000fe40000004100 */
[----:B------:R-:W-:Y:S01]  /*1220*/  FADD.FTZ R45, R45, R101 ;  /* 0x000000652d2d7221 */ /* 0x000fe20000010000 */
[----:B------:R-:W-:Y:S01]  /*1230*/  FFMA.FTZ R61, R101, R126, R61 ;  /* 0x0000007e653d7223 */ /* 0x000fe2000001003d */
[----:B------:R-:W-:Y:S01]  /*1240*/  FMUL.FTZ R100, R97, R100 ;  /* 0x0000006461647220 */ /* 0x000fe20000410000 */
[----:B------:R-:W-:Y:S01]  /*1250*/  FADD.FTZ R13, R13, R97 ;  /* 0x000000610d0d7221 */ /* 0x000fe20000010000 */
[----:B------:R-:W-:Y:S01]  /*1260*/  FFMA.FTZ R147, R102, R147, R93 ;  /* 0x0000009366937223 */ /* 0x000fe2000001005d */
[----:B------:R-:W-:Y:S01]  /*1270*/  FFMA.FTZ R93, R121, R122, R156 ;  /* 0x0000007a795d7223 */ /* 0x000fe2000001009c */
[----:B------:R-:W-:Y:S01]  /*1280*/  FFMA.FTZ R129, R101, R92, R100 ;  /* 0x0000005c65817223 */ /* 0x000fe20000010064 */
[----:B------:R-:W-:-:S02]  /*1290*/  HADD2.F32 R92, -RZ, R112.H1_H1 ;  /* 0x30000070ff5c7230 */ /* 0x000fc40000004100 */
[----:B------:R-:W-:Y:S01]  /*12a0*/  FFMA.FTZ R29, R97, R126, R29 ;  /* 0x0000007e611d7223 */ /* 0x000fe2000001001d */
[----:B------:R-:W-:Y:S01]  /*12b0*/  FADD.FTZ R46, R46, R102 ;  /* 0x000000662e2e7221 */ /* 0x000fe20000010000 */
[----:B------:R-:W-:Y:S01]  /*12c0*/  FFMA.FTZ R94, R126, R129, R93 ;  /* 0x000000817e5e7223 */ /* 0x000fe2000001005d */
[----:B------:R-:W-:Y:S01]  /*12d0*/  FFMA.FTZ R62, R102, R149, R62 ;  /* 0x00000095663e7223 */ /* 0x000fe2000001003e */
[----:B------:R-:W-:Y:S01]  /*12e0*/  FMUL.FTZ R96, R99, R92 ;  /* 0x0000005c63607220 */ /* 0x000fe20000410000 */
[----:B------:R-:W-:Y:S02]  /*12f0*/  HADD2.F32 R92, -RZ, R110.H1_H1 ;  /* 0x3000006eff5c7230 */ /* 0x000fe40000004100 */
        /* <DEDUP_REMOVED lines=10> */
[----:B------:R-:W-:-:S03]  /*13a0*/  FFMA.FTZ R156, R154, R151, R93 ;  /* 0x000000979a9c7223 */ /* 0x000fc6000001005d */
[----:B------:R-:W-:-:S04]  /*13b0*/  FADD.FTZ R92, R92, R147 ;  /* 0x000000935c5c7221 */ /* 0x000fc80000010000 */
[----:B0-----:R-:W-:-:S07]  /*13c0*/  FADD.FTZ R155, R92, R151 ;  /* 0x000000975c9b7221 */ /* 0x001fce0000010000 */
.L_x_1956:
[----:B------:R-:W-:Y:S05]  /*13d0*/  BSYNC.RECONVERGENT B0 ;  /* 0x0000000000007941 */ /* 0x000fea0003800200 */
.L_x_1955:
[----:B------:R-:W-:Y:S04]  /*13e0*/  BSSY.RECONVERGENT B0, `(.L_x_1957) ;  /* 0x0000041000007945 */ /* 0x000fe80003800200 */
[----:B------:R-:W-:Y:S05]  /*13f0*/  @!P2 BRA `(.L_x_1958) ;  /* 0x0000000000fca947 */ /* 0x000fea0003800000 */
[----:B------:R-:W0:Y:S08]  /*1400*/  LDC.64 R94, c[0x0][0x3a8] ;  /* 0x0000ea00ff5e7b82 */ /* 0x000e300000000a00 */
[----:B------:R-:W1:Y:S08]  /*1410*/  LDC.64 R92, c[0x0][0x430] ;  /* 0x00010c00ff5c7b82 */ /* 0x000e700000000a00 */
[----:B------:R-:W2:Y:S01]  /*1420*/  LDC.64 R100, c[0x0][0x428] ;  /* 0x00010a00ff647b82 */ /* 0x000ea20000000a00 */
[----:B0-----:R-:W-:-:S04]  /*1430*/  IMAD.WIDE.U32 R94, R157, 0x10, R94 ;  /* 0x000000109d5e7825 */ /* 0x001fc800078e005e */
[C---:B-1----:R-:W-:Y:S02]  /*1440*/  IMAD.WIDE.U32 R96, R157.reuse, 0x10, R92 ;  /* 0x000000109d607825 */ /* 0x042fe400078e005c */
[----:B------:R-:W3:Y:S04]  /*1450*/  LDG.E.128 R92, desc[UR12][R94.64] ;  /* 0x0000000c5e5c7981 */ /* 0x000ee8000c1e1d00 */
[----:B------:R-:W4:Y:S01]  /*1460*/  LDG.E.128 R96, desc[UR12][R96.64] ;  /* 0x0000000c60607981 */ /* 0x000f22000c1e1d00 */
[----:B--2---:R-:W-:-:S06]  /*1470*/  IMAD.WIDE.U32 R100, R157, 0x10, R100 ;  /* 0x000000109d647825 */ /* 0x004fcc00078e0064 */
[----:B------:R-:W2:Y:S01]  /*1480*/  LDG.E.128 R100, desc[UR12][R100.64] ;  /* 0x0000000c64647981 */ /* 0x000ea2000c1e1d00 */
[----:B------:R-:W-:-:S04]  /*1490*/  ISETP.NE.U32.AND P0, PT, RZ, UR14, PT ;  /* 0x0000000eff007c0c */ /* 0x000fc8000bf05070 */
[----:B------:R-:W-:Y:S01]  /*14a0*/  ISETP.NE.AND.EX P0, PT, RZ, UR15, PT, P0 ;  /* 0x0000000fff007c0c */ /* 0x000fe2000bf05300 */
[----:B------:R-:W-:Y:S02]  /*14b0*/  HADD2.F32 R123, -RZ, R115.H0_H0 ;  /* 0x20000073ff7b7230 */ /* 0x000fe40000004100 */
[----:B------:R-:W-:-:S10]  /*14c0*/  HADD2.F32 R131, -RZ, R113.H0_H0 ;  /* 0x20000071ff837230 */ /* 0x000fd40000004100 */
[----:B------:R-:W0:Y:S01]  /*14d0*/  @P0 LDC.64 R134, c[0x0][0x438] ;  /* 0x00010e00ff860b82 */ /* 0x000e220000000a00 */
[----:B------:R-:W-:Y:S02]  /*14e0*/  HADD2.F32 R136, -RZ, R114.H1_H1 ;  /* 0x30000072ff887230 */ /* 0x000fe40000004100 */
[----:B0-----:R-:W-:-:S05]  /*14f0*/  @P0 IMAD.WIDE.U32 R134, R157, 0x10, R134 ;  /* 0x000000109d860825 */ /* 0x001fca00078e0086 */
[----:B------:R0:W5:Y:S01]  /*1500*/  @P0 LDG.E.128 R76, desc[UR12][R134.64] ;  /* 0x0000000c864c0981 */ /* 0x000162000c1e1d00 */
[----:B------:R-:W-:Y:S01]  /*1510*/  IADD3 R157, PT, PT, R157, 0x100, RZ ;  /* 0x000001009d9d7810 */ /* 0x000fe20007ffe0ff */
[C---:B---3--:R-:W-:Y:S01]  /*1520*/  FADD.FTZ R92, -R153.reuse, R92 ;  /* 0x0000005c995c7221 */ /* 0x048fe20000010100 */
[C---:B------:R-:W-:Y:S01]  /*1530*/  FADD.FTZ R128, -R153.reuse, R93 ;  /* 0x0000005d99807221 */ /* 0x040fe20000010100 */
[----:B------:R-:W-:Y:S02]  /*1540*/  HADD2.F32 R93, -RZ, R116.H0_H0 ;  /* 0x20000074ff5d7230 */ /* 0x000fe40000004100 */
[----:B------:R-:W-:Y:S01]  /*1550*/  FADD.FTZ R94, -R153, R94 ;  /* 0x0000005e995e7221 */ /* 0x000fe20000010100 */
[----:B----4-:R-:W-:Y:S01]  /*1560*/  FMUL.FTZ R159, R96, R123 ;  /* 0x0000007b609f7220 */ /* 0x010fe20000410000 */
[C---:B-----5:R-:W-:Y:S01]  /*1570*/  FMUL.FTZ R123, R127.reuse, R92 ;  /* 0x0000005c7f7b7220 */ /* 0x060fe20000410000 */
[----:B------:R-:W-:Y:S02]  /*1580*/  HADD2.F32 R92, -RZ, R113.H1_H1 ;  /* 0x30000071ff5c7230 */ /* 0x000fe40000004100 */
[----:B------:R-:W-:Y:S01]  /*1590*/  FMUL.FTZ R128, R127, R128 ;  /* 0x000000807f807220 */ /* 0x000fe20000410000 */
[----:B------:R-:W-:Y:S01]  /*15a0*/  FADD.FTZ R9, R9, R97 ;  /* 0x0000006109097221 */ /* 0x000fe20000010000 */
[----:B------:R-:W-:Y:S01]  /*15b0*/  FADD.FTZ R146, -R153, R95 ;  /* 0x0000005f99927221 */ /* 0x000fe20000010100 */
[----:B0-----:R-:W-:Y:S01]  /*15c0*/  FMUL.FTZ R135, R127, R94 ;  /* 0x0000005e7f877220 */ /* 0x001fe20000410000 */
[----:B------:R-:W-:Y:S01]  /*15d0*/  FFMA.FTZ R25, R97, R128, R25 ;  /* 0x0000008061197223 */ /* 0x000fe20000010019 */
[----:B--2---:R-:W-:Y:S01]  /*15e0*/  FFMA.FTZ R124, R100, R131, R159 ;  /* 0x00000083647c7223 */ /* 0x004fe2000001009f */
[----:B------:R-:W-:Y:S01]  /*15f0*/  FADD.FTZ R40, R40, R100 ;  /* 0x0000006428287221 */ /* 0x000fe20000010000 */
[----:B------:R-:W-:Y:S01]  /*1600*/  FFMA.FTZ R56, R100, R123, R56 ;  /* 0x0000007b64387223 */ /* 0x000fe20000010038 */
[----:B------:R-:W-:-:S02]  /*1610*/  HADD2.F32 R100, -RZ, R115.H1_H1 ;  /* 0x30000073ff647230 */ /* 0x000fc40000004100 */
[----:B------:R-:W-:Y:S01]  /*1620*/  FMUL.FTZ R146, R127, R146 ;  /* 0x000000927f927220 */ /* 0x000fe20000410000 */
[----:B------:R-:W-:Y:S01]  /*1630*/  FADD.FTZ R8, R8, R96 ;  /* 0x0000006008087221 */ /* 0x000fe20000010000 */
[----:B------:R-:W-:Y:S01]  /*1640*/  FFMA.FTZ R24, R96, R123, R24 ;  /* 0x0000007b60187223 */ /* 0x000fe20000010018 */
[----:B------:R-:W-:Y:S01]  /*1650*/  FADD.FTZ R41, R41, R101 ;  /* 0x0000006529297221 */ /* 0x000fe20000010000 */
[----:B------:R-:W-:Y:S01]  /*1660*/  FMUL.FTZ R100, R97, R100 ;  /* 0x0000006461647220 */ /* 0x000fe20000410000 */
[----:B------:R-:W-:Y:S01]  /*1670*/  FMUL.FTZ R97, R98, R93 ;  /* 0x0000005d62617220 */ /* 0x000fe20000410000 */
[----:B------:R-:W-:Y:S02]  /*1680*/  HADD2.F32 R93, -RZ, R114.H0_H0 ;  /* 0x20000072ff5d7230 */ /* 0x000fe40000004100 */
[C---:B------:R-:W-:Y:S01]  /*1690*/  FFMA.FTZ R57, R101.reuse, R128, R57 ;  /* 0x0000008065397223 */ /* 0x040fe20000010039 */
[----:B------:R-:W-:Y:S01]  /*16a0*/  FFMA.FTZ R131, R101, R92, R100 ;  /* 0x0000005c65837223 */ /* 0x000fe20000010064 */
[----:B------:R-:W-:-:S02]  /*16b0*/  HADD2.F32 R92, -RZ, R116.H1_H1 ;  /* 0x30000074ff5c7230 */ /* 0x000fc40000004100 */
[----:B------:R-:W-:Y:S01]  /*16c0*/  FADD.FTZ R42, R42, R102 ;  /* 0x000000662a2a7221 */ /* 0x000fe20000010000 */
[C---:B------:R-:W-:Y:S01]  /*16d0*/  FFMA.FTZ R134, R102.reuse, R93, R97 ;  /* 0x0000005d66867223 */ /* 0x040fe20000010061 */
[----:B------:R-:W-:Y:S01]  /*16e0*/  FFMA.FTZ R93, R123, R124, R156 ;  /* 0x0000007c7b5d7223 */ /* 0x000fe2000001009c */
[-C--:B------:R-:W-:Y:S01]  /*16f0*/  FFMA.FTZ R58, R102, R135.reuse, R58 ;  /* 0x00000087663a7223 */ /* 0x080fe2000001003a */
[----:B------:R-:W-:Y:S01]  /*1700*/  FMUL.FTZ R92, R99, R92 ;  /* 0x0000005c635c7220 */ /* 0x000fe20000410000 */
        /* <DEDUP_REMOVED lines=10> */
[----:B------:R-:W-:Y:S01]  /*17b0*/  FADD.FTZ R95, R95, R134 ;  /* 0x000000865f5f7221 */ /* 0x000fe20000010000 */
[----:B------:R-:W-:-:S03]  /*17c0*/  FFMA.FTZ R93, R135, R134, R92 ;  /* 0x00000086875d7223 */ /* 0x000fc6000001005c */
[----:B------:R-:W-:Y:S01]  /*17d0*/  FADD.FTZ R155, R95, R136 ;  /* 0x000000885f9b7221 */ /* 0x000fe20000010000 */
[----:B------:R-:W-:-:S07]  /*17e0*/  FFMA.FTZ R156, R146, R136, R93 ;  /* 0x00000088929c7223 */ /* 0x000fce000001005d */
.L_x_1958:
[----:B------:R-:W-:Y:S05]  /*17f0*/  BSYNC.RECONVERGENT B0 ;  /* 0x0000000000007941 */ /* 0x000fea0003800200 */
.L_x_1957:
        /* <DEDUP_REMOVED lines=12> */
[----:B------:R-:W-:Y:S01]  /*18c0*/  ISETP.NE.AND.EX P0, PT, RZ, UR15, PT, P0 ;  /* 0x0000000fff007c0c */ /* 0x000fe2000bf05300 */
[----:B------:R-:W-:-:S12]  /*18d0*/  HADD2.F32 R133, -RZ, R119.H0_H0 ;  /* 0x20000077ff857230 */ /* 0x000fd80000004100 */
[----:B------:R-:W0:Y:S01]  /*18e0*/  @P0 LDC.64 R138, c[0x0][0x438] ;  /* 0x00010e00ff8a0b82 */ /* 0x000e220000000a00 */
[----:B------:R-:W-:Y:S02]  /*18f0*/  HADD2.F32 R137, -RZ, R118.H0_H0 ;  /* 0x20000076ff897230 */ /* 0x000fe40000004100 */
[----:B0-----:R-:W-:-:S05]  /*1900*/  @P0 IMAD.WIDE.U32 R138, R157, 0x10, R138 ;  /* 0x000000109d8a0825 */ /* 0x001fca00078e008a */
[----:B------:R0:W5:Y:S01]  /*1910*/  @P0 LDG.E.128 R80, desc[UR12][R138.64] ;  /* 0x0000000c8a500981 */ /* 0x000162000c1e1d00 */
[C---:B---3--:R-:W-:Y:S01]  /*1920*/  FADD.FTZ R132, -R153.reuse, R92 ;  /* 0x0000005c99847221 */ /* 0x048fe20000010100 */
[C---:B------:R-:W-:Y:S01]  /*1930*/  FADD.FTZ R92, -R153.reuse, R93 ;  /* 0x0000005d995c7221 */ /* 0x040fe20000010100 */
[----:B------:R-:W-:Y:S02]  /*1940*/  HADD2.F32 R93, -RZ, R117.H0_H0 ;  /* 0x20000075ff5d7230 */ /* 0x000fe40000004100 */
[----:B------:R-:W-:Y:S01]  /*1950*/  FADD.FTZ R148, -R153, R94 ;  /* 0x0000005e99947221 */ /* 0x000fe20000010100 */
[----:B------:R-:W-:Y:S02]  /*1960*/  HADD2.F32 R94, -RZ, R119.H1_H1 ;  /* 0x30000077ff5e7230 */ /* 0x000fe40000004100 */
[----:B----4-:R-:W-:-:S03]  /*1970*/  FMUL.FTZ R133, R96, R133 ;  /* 0x0000008560857220 */ /* 0x010fc60000410000 */
[----:B------:R-:W-:Y:S01]  /*1980*/  FMUL.FTZ R94, R97, R94 ;  /* 0x0000005e615e7220 */ /* 0x000fe20000410000 */
[----:B------:R-:W-:Y:S01]  /*1990*/  FADD.FTZ R4, R4, R96 ;  /* 0x0000006004047221 */ /* 0x000fe20000010000 */
[----:B--2---:R-:W-:Y:S01]  /*19a0*/  FFMA.FTZ R130, R100, R93, R133 ;  /* 0x0000005d64827223 */ /* 0x004fe20000010085 */
[----:B-----5:R-:W-:Y:S01]  /*19b0*/  FMUL.FTZ R133, R127, R132 ;  /* 0x000000847f857220 */ /* 0x020fe20000410000 */
[--C-:B------:R-:W-:Y:S02]  /*19c0*/  HADD2.F32 R93, -RZ, R120.reuse.H0_H0 ;  /* 0x20000078ff5d7230 */ /* 0x100fe40000004100 */
[----:B------:R-:W-:Y:S02]  /*19d0*/  HADD2.F32 R132, -RZ, R117.H1_H1 ;  /* 0x30000075ff847230 */ /* 0x000fe40000004100 */
[----:B------:R-:W-:Y:S01]  /*19e0*/  FFMA.FTZ R20, R96, R133, R20 ;  /* 0x0000008560147223 */ /* 0x000fe20000010014 */
[----:B------:R-:W-:Y:S02]  /*19f0*/  HADD2.F32 R96, -RZ, R120.H1_H1 ;  /* 0x30000078ff607230 */ /* 0x000fe40000004100 */
[----:B------:R-:W-:Y:S01]  /*1a00*/  FMUL.FTZ R93, R98, R93 ;  /* 0x0000005d625d7220 */ /* 0x000fe20000410000 */
[----:B------:R-:W-:Y:S01]  /*1a10*/  FFMA.FTZ R132, R101, R132, R94 ;  /* 0x0000008465847223 */ /* 0x000fe2000001005e */
[----:B------:R-:W-:-:S02]  /*1a20*/  HADD2.F32 R94, -RZ, R118.H1_H1 ;  /* 0x30000076ff5e7230 */ /* 0x000fc40000004100 */
[----:B------:R-:W-:Y:S01]  /*1a30*/  FFMA.FTZ R137, R102, R137, R93 ;  /* 0x0000008966897223 */ /* 0x000fe2000001005d */
[----:B------:R-:W-:Y:S01]  /*1a40*/  FMUL.FTZ R96, R99, R96 ;  /* 0x0000006063607220 */ /* 0x000fe20000410000 */
[----:B0-----:R-:W-:Y:S01]  /*1a50*/  FMUL.FTZ R138, R127, R92 ;  /* 0x0000005c7f8a7220 */ /* 0x001fe20000410000 */
[----:B------:R-:W-:Y:S01]  /*1a60*/  FADD.FTZ R155, R155, R130 ;  /* 0x000000829b9b7221 */ /* 0x000fe20000010000 */
[----:B------:R-:W-:Y:S01]  /*1a70*/  FFMA.FTZ R93, R133, R130, R156 ;  /* 0x00000082855d7223 */ /* 0x000fe2000001009c */
[----:B------:R-:W-:Y:S01]  /*1a80*/  FFMA.FTZ R139, R103, R94, R96 ;  /* 0x0000005e678b7223 */ /* 0x000fe20000010060 */
[----:B------:R-:W-:Y:S01]  /*1a90*/  FADD.FTZ R158, -R153, R95 ;  /* 0x0000005f999e7221 */ /* 0x000fe20000010100 */
[----:B------:R-:W-:Y:S01]  /*1aa0*/  FMUL.FTZ R141, R127, R148 ;  /* 0x000000947f8d7220 */ /* 0x000fe20000410000 */
[----:B------:R-:W-:Y:S01]  /*1ab0*/  FADD.FTZ R92, R155, R132 ;  /* 0x000000849b5c7221 */ /* 0x000fe20000010000 */
[----:B------:R-:W-:Y:S01]  /*1ac0*/  FFMA.FTZ R94, R138, R132, R93 ;  /* 0x000000848a5e7223 */ /* 0x000fe2000001005d */
[----:B------:R-:W-:-:S02]  /*1ad0*/  FMUL.FTZ R148, R127, R158 ;  /* 0x0000009e7f947220 */ /* 0x000fc40000410000 */
        /* <DEDUP_REMOVED lines=18> */
.L_x_1960:
[----:B------:R-:W-:Y:S05]  /*1c00*/  BSYNC.RECONVERGENT B0 ;  /* 0x0000000000007941 */ /* 0x000fea0003800200 */
.L_x_1959:
        /* <DEDUP_REMOVED lines=32> */
.L_x_1962:
[----:B------:R-:W-:Y:S05]  /*1e10*/  BSYNC.RECONVERGENT B0 ;  /* 0x0000000000007941 */ /* 0x000fea0003800200 */
.L_x_1961:
[----:B------:R-:W1:Y:S08]  /*1e20*/  S2UR UR5, SR_CgaCtaId ;  /* 0x00000000000579c3 */ /* 0x000e700000008800 */
[----:B------:R-:W-:Y:S01]  /*1e30*/  BAR.SYNC.DEFER_BLOCKING 0x0 ;  /* 0x0000000000007b1d */ /* 0x000fe20000010000 */
[----:B------:R-:W-:-:S05]  /*1e40*/  ISETP.GE.U32.AND P0, PT, R0, 0x100, PT ;  /* 0x000001000000780c */ /* 0x000fca0003f06070 */
[----:B------:R-:W-:Y:S02]  /*1e50*/  UMOV UR4, 0x400 ;  /* 0x0000040000047882 */ /* 0x000fe40000000000 */
[----:B------:R-:W2:Y:S01]  /*1e60*/  LDC.U8 R157, c[0x0][0x410] ;  /* 0x00010400ff9d7b82 */ /* 0x000ea20000000000 */
[----:B------:R-:W-:Y:S01]  /*1e70*/  BSSY.RECONVERGENT B0, `(.L_x_1963) ;  /* 0x00000d6000007945 */ /* 0x000fe20003800200 */
[----:B-1----:R-:W-:-:S04]  /*1e80*/  ULEA UR4, UR5, UR4, 0x18 ;  /* 0x0000000405047291 */ /* 0x002fc8000f8ec0ff */
[----:B------:R-:W-:Y:S02]  /*1e90*/  UIADD3 UR5, UPT, UPT, UR4, 0x4040, URZ ;  /* 0x0000404004057890 */ /* 0x000fe4000fffe0ff */
[----:B------:R-:W-:Y:S02]  /*1ea0*/  @!UP1 UIADD3 UR5, UPT, UPT, UR4, 0x4000, URZ ;  /* 0x0000400004059890 */ /* 0x000fe4000fffe0ff */
[----:B------:R-:W-:Y:S01]  /*1eb0*/  UIADD3 UR10, UPT, UPT, UR4, 0x4070, URZ ;  /* 0x00004070040a7890 */ /* 0x000fe2000fffe0ff */
[----:B--2---:R-:W-:Y:S01]  /*1ec0*/  ISETP.NE.AND P4, PT, R157, RZ, PT ;  /* 0x000000ff9d00720c */ /* 0x004fe20003f85270 */
        /* <DEDUP_REMOVED lines=17> */
[----:B------:R-:W-:Y:S01]  /*1fe0*/  FADD.FTZ R156, R95, R156 ;  /* 0x0000009c5f9c7221 */ /* 0x000fe20000010000 */
[----:B0-----:R-:W-:-:S04]  /*1ff0*/  IADD3 R105, PT, PT, R105, R92, RZ ;  /* 0x0000005c69697210 */ /* 0x001fc80007ffe0ff */
[----:B------:R-:W-:-:S04]  /*2000*/  ISETP.GE.AND P6, PT, R105, R93, PT ;  /* 0x0000005d6900720c */ /* 0x000fc80003fc6270 */
[----:B------:R-:W-:Y:S01]  /*2010*/  P2R R92, PR, RZ, 0x40 ;  /* 0x00000040ff5c7803 */ /* 0x000fe20000000000 */
[----:B-1----:R-:W-:Y:S01]  /*2020*/  FADD.FTZ R155, R155, R96 ;  /* 0x000000609b9b7221 */ /* 0x002fe20000010000 */
[----:B------:R-:W-:-:S03]  /*2030*/  FADD.FTZ R156, R156, R97 ;  /* 0x000000619c9c7221 */ /* 0x000fc60000010000 */
[----:B------:R-:W-:Y:S01]  /*2040*/  FADD.FTZ R155, R98, R155 ;  /* 0x0000009b629b7221 */ /* 0x000fe20000010000 */
[----:B------:R-:W-:-:S03]  /*2050*/  FADD.FTZ R156, R99, R156 ;  /* 0x0000009c639c7221 */ /* 0x000fc60000010000 */
[----:B------:R-:W-:Y:S01]  /*2060*/  FADD.FTZ R155, R155, R100 ;  /* 0x000000649b9b7221 */ /* 0x000fe20000010000 */
[----:B------:R-:W-:-:S03]  /*2070*/  FADD.FTZ R156, R156, R101 ;  /* 0x000000659c9c7221 */ /* 0x000fc60000010000 */
[----:B------:R-:W-:Y:S01]  /*2080*/  FADD.FTZ R102, R102, R155 ;  /* 0x0000009b66667221 */ /* 0x000fe20000010000 */
[----:B------:R-:W-:Y:S01]  /*2090*/  FADD.FTZ R96, R103, R156 ;  /* 0x0000009c67607221 */ /* 0x000fe20000010000 */
[----:B------:R-:W-:Y:S02]  /*20a0*/  P2R R155, PR, RZ, 0x10 ;  /* 0x00000010ff9b7803 */ /* 0x000fe40000000000 */
        /* <DEDUP_REMOVED lines=23> */
[C---:B-----5:R-:W-:Y:S01]  /*2220*/  FMUL.FTZ R93, R127.reuse, R94 ;  /* 0x0000005e7f5d7220 */ /* 0x060fe20000410000 */
[C---:B------:R-:W-:Y:S01]  /*2230*/  FMUL.FTZ R92, R127.reuse, R92 ;  /* 0x0000005c7f5c7220 */ /* 0x040fe20000410000 */
[C---:B------:R-:W-:Y:S01]  /*2240*/  FMUL.FTZ R94, R127.reuse, R98 ;  /* 0x000000627f5e7220 */ /* 0x040fe20000410000 */
[----:B------:R-:W-:Y:S01]  /*2250*/  FMUL.FTZ R95, R127, R100 ;  /* 0x000000647f5f7220 */ /* 0x000fe20000410000 */
[----:B------:R-:W-:Y:S06]  /*2260*/  BRA `(.L_x_1968) ;  /* 0x0000000800207947 */ /* 0x000fec0003800000 */
.L_x_1967:
        /* <DEDUP_REMOVED lines=11> */
[----:B------:R-:W-:-:S02]  /*2320*/  FMUL.FTZ R95, R127, R98 ;  /* 0x000000627f5f7220 */ /* 0x000fc40000410000 */
[----:B------:R-:W-:Y:S02]  /*2330*/  MOV R84, R92 ;  /* 0x0000005c00547202 */ /* 0x000fe40000000f00 */
[----:B------:R-:W-:Y:S02]  /*2340*/  MOV R85, R93 ;  /* 0x0000005d00557202 */ /* 0x000fe40000000f00 */
[----:B------:R-:W-:Y:S02]  /*2350*/  MOV R86, R94 ;  /* 0x0000005e00567202 */ /* 0x000fe40000000f00 */
[----:B------:R-:W-:Y:S01]  /*2360*/  MOV R87, R95 ;  /* 0x0000005f00577202 */ /* 0x000fe20000000f00 */
[----:B------:R-:W-:Y:S06]  /*2370*/  BRA `(.L_x_1968) ;  /* 0x0000000400dc7947 */ /* 0x000fec0003800000 */
.L_x_1966:
        /* <DEDUP_REMOVED lines=20> */
.L_x_1969:
        /* <DEDUP_REMOVED lines=14> */
[-C--:B------:R-:W-:Y:S02]  /*25a0*/  MOV R86, R94.reuse ;  /* 0x0000005e00567202 */ /* 0x080fe40000000f00 */
[-C--:B------:R-:W-:Y:S02]  /*25b0*/  MOV R87, R95.reuse ;  /* 0x0000005f00577202 */ /* 0x080fe40000000f00 */
[----:B------:R-:W-:Y:S02]  /*25c0*/  MOV R91, R95 ;  /* 0x0000005f005b7202 */ /* 0x000fe40000000f00 */
[----:B------:R-:W-:-:S02]  /*25d0*/  MOV R90, R94 ;  /* 0x0000005e005a7202 */ /* 0x000fc40000000f00 */
[----:B------:R-:W-:Y:S02]  /*25e0*/  MOV R89, R93 ;  /* 0x0000005d00597202 */ /* 0x000fe40000000f00 */
[----:B------:R-:W-:Y:S01]  /*25f0*/  MOV R88, R92 ;  /* 0x0000005c00587202 */ /* 0x000fe20000000f00 */
[----:B------:R-:W-:Y:S06]  /*2600*/  BRA `(.L_x_1968) ;  /* 0x0000000400387947 */ /* 0x000fec0003800000 */
.L_x_1965:
        /* <DEDUP_REMOVED lines=16> */
[C---:B-----5:R-:W-:Y:S01]  /*2710*/  FFMA.FTZ R92, R127.reuse, R93, R68 ;  /* 0x0000005d7f5c7223 */ /* 0x060fe20000010044 */
[C---:B------:R-:W-:Y:S01]  /*2720*/  FFMA.FTZ R93, R127.reuse, R94, R69 ;  /* 0x0000005e7f5d7223 */ /* 0x040fe20000010045 */
[C---:B------:R-:W-:Y:S01]  /*2730*/  FFMA.FTZ R94, R127.reuse, R95, R70 ;  /* 0x0000005f7f5e7223 */ /* 0x040fe20000010046 */
[----:B------:R-:W-:Y:S01]  /*2740*/  FFMA.FTZ R95, R127, R98, R71 ;  /* 0x000000627f5f7223 */ /* 0x000fe20000010047 */
[----:B------:R-:W-:Y:S06]  /*2750*/  BRA `(.L_x_1968) ;  /* 0x0000000000e47947 */ /* 0x000fec0003800000 */
.L_x_1971:
        /* <DEDUP_REMOVED lines=11> */
[----:B------:R-:W-:-:S02]  /*2810*/  FFMA.FTZ R95, R127, R86, R71 ;  /* 0x000000567f5f7223 */ /* 0x000fc40000010047 */
[----:B------:R-:W-:Y:S02]  /*2820*/  MOV R85, R93 ;  /* 0x0000005d00557202 */ /* 0x000fe40000000f00 */
[----:B------:R-:W-:Y:S02]  /*2830*/  MOV R84, R92 ;  /* 0x0000005c00547202 */ /* 0x000fe40000000f00 */
[----:B------:R-:W-:Y:S02]  /*2840*/  MOV R86, R94 ;  /* 0x0000005e00567202 */ /* 0x000fe40000000f00 */
[----:B------:R-:W-:Y:S01]  /*2850*/  MOV R87, R95 ;  /* 0x0000005f00577202 */ /* 0x000fe20000000f00 */
[----:B------:R-:W-:Y:S06]  /*2860*/  BRA `(.L_x_1968) ;  /* 0x0000000000a07947 */ /* 0x000fec0003800000 */
.L_x_1970:
        /* <DEDUP_REMOVED lines=20> */
.L_x_1972:
        /* <DEDUP_REMOVED lines=14> */
[-C--:B------:R-:W-:Y:S02]  /*2a90*/  MOV R86, R94.reuse ;  /* 0x0000005e00567202 */ /* 0x080fe40000000f00 */
[-C--:B------:R-:W-:Y:S02]  /*2aa0*/  MOV R87, R95.reuse ;  /* 0x0000005f00577202 */ /* 0x080fe40000000f00 */
[----:B------:R-:W-:Y:S02]  /*2ab0*/  MOV R91, R95 ;  /* 0x0000005f005b7202 */ /* 0x000fe40000000f00 */
[----:B------:R-:W-:-:S02]  /*2ac0*/  MOV R90, R94 ;  /* 0x0000005e005a7202 */ /* 0x000fc40000000f00 */
[----:B------:R-:W-:Y:S02]  /*2ad0*/  MOV R89, R93 ;  /* 0x0000005d00597202 */ /* 0x000fe40000000f00 */
[----:B------:R-:W-:-:S07]  /*2ae0*/  MOV R88, R92 ;  /* 0x0000005c00587202 */ /* 0x000fce0000000f00 */
.L_x_1968:
[----:B------:R-:W-:Y:S01]  /*2af0*/  ISETP.NE.U32.AND P4, PT, RZ, UR4, PT ;  /* 0x00000004ff007c0c */ /* 0x000fe2000bf85070 */
[----:B------:R-:W0:Y:S03]  /*2b00*/  LDC.64 R100, c[0x0][0x468] ;  /* 0x00011a00ff647b82 */ /* 0x000e260000000a00 */
[----:B------:R-:W-:-:S13]  /*2b10*/  ISETP.NE.AND.EX P4, PT, RZ, UR5, PT, P4 ;  /* 0x00000005ff007c0c */ /* 0x000fda000bf85340 */
[----:B------:R-:W1:Y:S01]  /*2b20*/  @P4 LDC.64 R98, c[0x0][0x478] ;  /* 0x00011e00ff624b82 */ /* 0x000e620000000a00 */
[----:B0-----:R-:W-:-:S04]  /*2b30*/  IMAD.WIDE.U32 R100, R125, 0x10, R100 ;  /* 0x000000107d647825 */ /* 0x001fc800078e0064 */
[----:B-1----:R-:W-:-:S05]  /*2b40*/  @P4 IMAD.WIDE.U32 R98, R125, 0x10, R98 ;  /* 0x000000107d624825 */ /* 0x002fca00078e0062 */
        /* <DEDUP_REMOVED lines=8> */
.L_x_1964:
[----:B------:R-:W-:Y:S05]  /*2bd0*/  BSYNC.RECONVERGENT B0 ;  /* 0x0000000000007941 */ /* 0x000fea0003800200 */
.L_x_1963:
        /* <DEDUP_REMOVED lines=34> */
.L_x_1977:
        /* <DEDUP_REMOVED lines=17> */
.L_x_1976:
[----:B0-----:R-:W0:Y:S02]  /*2f10*/  LDC.64 R92, c[0x0][0x470] ;  /* 0x00011c00ff5c7b82 */ /* 0x001e240000000a00 */
[----:B0-----:R-:W-:-:S04]  /*2f20*/  ISETP.NE.U32.AND P5, PT, R92, RZ, PT ;  /* 0x000000ff5c00720c */ /* 0x001fc80003fa5070 */
[----:B------:R-:W-:-:S13]  /*2f30*/  ISETP.NE.AND.EX P5, PT, R93, RZ, PT, P5 ;  /* 0x000000ff5d00720c */ /* 0x000fda0003fa5350 */
[----:B------:R-:W-:Y:S05]  /*2f40*/  @!P5 BRA `(.L_x_1979) ;  /* 0x000000000044d947 */ /* 0x000fea0003800000 */
        /* <DEDUP_REMOVED lines=17> */
.L_x_1979:
        /* <DEDUP_REMOVED lines=13> */
.L_x_1975:
        /* <DEDUP_REMOVED lines=29> */
.L_x_1981:
        /* <DEDUP_REMOVED lines=17> */
.L_x_1980:
        /* <DEDUP_REMOVED lines=21> */
.L_x_1982:
        /* <DEDUP_REMOVED lines=11> */
[----:B------:R-:W-:-:S07]  /*3610*/  FMUL.FTZ R95, R127, R100 ;  /* 0x000000647f5f7220 */ /* 0x000fce0000410000 */
.L_x_1978:
[----:B------:R-:W0:Y:S08]  /*3620*/  @P4 LDC.64 R98, c[0x0][0x478] ;  /* 0x00011e00ff624b82 */ /* 0x000e300000000a00 */
[----:B------:R-:W1:Y:S08]  /*3630*/  LDC.64 R100, c[0x0][0x468] ;  /* 0x00011a00ff647b82 */ /* 0x000e700000000a00 */
[----:B------:R-:W2:Y:S01]  /*3640*/  @P5 LDC.64 R102, c[0x0][0x470] ;  /* 0x00011c00ff665b82 */ /* 0x000ea20000000a00 */
[----:B0-----:R-:W-:-:S05]  /*3650*/  @P4 IMAD.WIDE.U32 R98, R125, 0x10, R98 ;  /* 0x000000107d624825 */ /* 0x001fca00078e0062 */
[----:B------:R3:W-:Y:S01]  /*3660*/  @P4 STG.E.128 desc[UR12][R98.64], R88 ;  /* 0x0000005862004986 */ /* 0x0007e2000c101d0c */
[----:B-1----:R-:W-:-:S05]  /*3670*/  IMAD.WIDE.U32 R100, R125, 0x10, R100 ;  /* 0x000000107d647825 */ /* 0x002fca00078e0064 */
[----:B------:R3:W-:Y:S01]  /*3680*/  STG.E.128 desc[UR12][R100.64], R92 ;  /* 0x0000005c64007986 */ /* 0x0007e2000c101d0c */
[C---:B--2---:R-:W-:Y:S01]  /*3690*/  @P5 IMAD.WIDE.U32 R102, R125.reuse, 0x10, R102 ;  /* 0x000000107d665825 */ /* 0x044fe200078e0066 */
[----:B------:R-:W-:-:S04]  /*36a0*/  IADD3 R125, PT, PT, R125, 0x100, RZ ;  /* 0x000001007d7d7810 */ /* 0x000fc80007ffe0ff */
[----:B------:R3:W-:Y:S03]  /*36b0*/  @P5 STG.E.128 desc[UR12][R102.64], R84 ;  /* 0x0000005466005986 */ /* 0x0007e6000c101d0c */
.L_x_1974:
[----:B------:R-:W-:Y:S05]  /*36c0*/  BSYNC.RECONVERGENT B0 ;  /* 0x0000000000007941 */ /* 0x000fea0003800200 */
.L_x_1973:
        /* <DEDUP_REMOVED lines=13> */
[-CC-:B0--3--:R-:W-:Y:S01]  /*37a0*/  FFMA.FTZ R85, R123, R96.reuse, R97.reuse ;  /* 0x000000607b557223 */ /* 0x189fe20000010061 */
        /* <DEDUP_REMOVED lines=20> */
.L_x_1987:
        /* <DEDUP_REMOVED lines=17> */
.L_x_1986:
[----:B0--3--:R-:W0:Y:S02]  /*3a00*/  LDC.64 R92, c[0x0][0x470] ;  /* 0x00011c00ff5c7b82 */ /* 0x009e240000000a00 */
        /* <DEDUP_REMOVED lines=20> */
.L_x_1989:
        /* <DEDUP_REMOVED lines=13> */
.L_x_1985:
[----:B0--3--:R-:W0:Y:S02]  /*3c20*/  LDC.64 R92, c[0x0][0x478] ;  /* 0x00011e00ff5c7b82 */ /* 0x009e240000000a00 */
        /* <DEDUP_REMOVED lines=28> */
.L_x_1991:
        /* <DEDUP_REMOVED lines=17> */
.L_x_1990:
        /* <DEDUP_REMOVED lines=21> */
.L_x_1992:
        /* <DEDUP_REMOVED lines=12> */
.L_x_1988:
        /* <DEDUP_REMOVED lines=10> */
.L_x_1984:
[----:B------:R-:W-:Y:S05]  /*41b0*/  BSYNC.RECONVERGENT B0 ;  /* 0x0000000000007941 */ /* 0x000fea0003800200 */
.L_x_1983:
        /* <DEDUP_REMOVED lines=13> */
[-CC-:B0--34-:R-:W-:Y:S01]  /*4290*/  FFMA.FTZ R85, R133, R96.reuse, R97.reuse ;  /* 0x0000006085557223 */ /* 0x199fe20000010061 */
        /* <DEDUP_REMOVED lines=20> */
.L_x_1997:
        /* <DEDUP_REMOVED lines=17> */
.L_x_1996:
[----:B0--34-:R-:W0:Y:S02]  /*44f0*/  LDC.64 R92, c[0x0][0x470] ;  /* 0x00011c00ff5c7b82 */ /* 0x019e240000000a00 */
        /* <DEDUP_REMOVED lines=20> */
.L_x_1999:
        /* <DEDUP_REMOVED lines=13> */
.L_x_1995:
[----:B0--34-:R-:W0:Y:S02]  /*4710*/  LDC.64 R92, c[0x0][0x478] ;  /* 0x00011e00ff5c7b82 */ /* 0x019e240000000a00 */
        /* <DEDUP_REMOVED lines=28> */
.L_x_2001:
        /* <DEDUP_REMOVED lines=17> */
.L_x_2000:
        /* <DEDUP_REMOVED lines=21> */
.L_x_2002:
        /* <DEDUP_REMOVED lines=12> */
.L_x_1998:
        /* <DEDUP_REMOVED lines=9> */
.L_x_1994:
[----:B------:R-:W-:Y:S05]  /*4c90*/  BSYNC.RECONVERGENT B0 ;  /* 0x0000000000007941 */ /* 0x000fea0003800200 */
.L_x_1993:
[----:B------:R-:W-:Y:S01]  /*4ca0*/  UPLOP3.LUT UP1, UPT, UPT, UPT, UP1, 0x40, 0x4 ;  /* 0x000000000004789c */ /* 0x000fe20003f2e810 */
[----:B------:R-:W-:Y:S10]  /*4cb0*/  @!P6 BRA `(.L_x_2003) ;  /* 0xffffffbc006ce947 */ /* 0x000ff4000383ffff */
.L_x_1952:
[----:B------:R-:W1:Y:S01]  /*4cc0*/  S2UR UR4, SR_CTAID.X ;  /* 0x00000000000479c3 */ /* 0x000e620000002500 */
[----:B------:R-:W-:Y:S01]  /*4cd0*/  BSSY.RECONVERGENT B0, `(.L_x_2004) ;  /* 0x0000011000007945 */ /* 0x000fe20003800200 */
[----:B-1----:R-:W-:-:S05]  /*4ce0*/  IMAD R2, R2, UR4, RZ ;  /* 0x0000000402027c24 */ /* 0x002fca000f8e02ff */
[----:B------:R-:W-:Y:S01]  /*4cf0*/  LEA.HI R153, R2, R153, RZ, 0x1e ;  /* 0x0000009902997211 */ /* 0x000fe200078ff0ff */
[----:B------:R-:W-:Y:S06]  /*4d00*/  @!P0 BRA `(.L_x_2005) ;  /* 0x0000000000348947 */ /* 0x000fec0003800000 */
[----:B------:R-:W1:Y:S08]  /*4d10*/  LDC.64 R2, c[0x0][0x440] ;  /* 0x00011000ff027b82 */ /* 0x000e700000000a00 */
[----:B-----5:R-:W2:Y:S08]  /*4d20*/  LDC.64 R68, c[0x0][0x448] ;  /* 0x00011200ff447b82 */ /* 0x020eb00000000a00 */
[----:B------:R-:W0:Y:S08]  /*4d30*/  LDC.64 R70, c[0x0][0x450] ;  /* 0x00011400ff467b82 */ /* 0x000e300000000a00 */
[----:B------:R-:W3:Y:S01]  /*4d40*/  LDC.64 R72, c[0x0][0x458] ;  /* 0x00011600ff487b82 */ /* 0x000ee20000000a00 */
[----:B-1----:R-:W-:-:S05]  /*4d50*/  IMAD.WIDE.U32 R2, R153, 0x10, R2 ;  /* 0x0000001099027825 */ /* 0x002fca00078e0002 */
[----:B------:R1:W-:Y:S01]  /*4d60*/  STG.E.128 desc[UR12][R2.64], R48 ;  /* 0x0000003002007986 */ /* 0x0003e2000c101d0c */
[----:B--2---:R-:W-:-:S05]  /*4d70*/  IMAD.WIDE.U32 R68, R153, 0x10, R68 ;  /* 0x0000001099447825 */ /* 0x004fca00078e0044 */
[----:B------:R1:W-:Y:S01]  /*4d80*/  STG.E.128 desc[UR12][R68.64], R64 ;  /* 0x0000004044007986 */ /* 0x0003e2000c101d0c */
[----:B0-----:R-:W-:-:S05]  /*4d90*/  IMAD.WIDE.U32 R70, R153, 0x10, R70 ;  /* 0x0000001099467825 */ /* 0x001fca00078e0046 */
[----:B------:R1:W-:Y:S01]  /*4da0*/  STG.E.128 desc[UR12][R70.64], R16 ;  /* 0x0000001046007986 */ /* 0x0003e2000c101d0c */
[C---:B---3--:R-:W-:Y:S01]  /*4db0*/  IMAD.WIDE.U32 R72, R153.reuse, 0x10, R72 ;  /* 0x0000001099487825 */ /* 0x048fe200078e0048 */
[----:B------:R-:W-:-:S04]  /*4dc0*/  IADD3 R153, PT, PT, R153, 0x100, RZ ;  /* 0x0000010099997810 */ /* 0x000fc80007ffe0ff */
[----:B------:R1:W-:Y:S03]  /*4dd0*/  STG.E.128 desc[UR12][R72.64], R32 ;  /* 0x0000002048007986 */ /* 0x0003e6000c101d0c */
.L_x_2005:
[----:B------:R-:W-:Y:S05]  /*4de0*/  BSYNC.RECONVERGENT B0 ;  /* 0x0000000000007941 */ /* 0x000fea0003800200 */
.L_x_2004:
[----:B------:R-:W-:Y:S04]  /*4df0*/  BSSY.RECONVERGENT B0, `(.L_x_2006) ;  /* 0x000000f000007945 */ /* 0x000fe80003800200 */
[----:B------:R-:W-:Y:S05]  /*4e00*/  @!P1 BRA `(.L_x_2007) ;  /* 0x0000000000349947 */ /* 0x000fea0003800000 */
[----:B-1----:R-:W1:Y:S08]  /*4e10*/  LDC.64 R2, c[0x0][0x440] ;  /* 0x00011000ff027b82 */ /* 0x002e700000000a00 */
[----:B------:R-:W2:Y:S08]  /*4e20*/  LDC.64 R16, c[0x0][0x448] ;  /* 0x00011200ff107b82 */ /* 0x000eb00000000a00 */
        /* <DEDUP_REMOVED lines=11> */
.L_x_2007:
[----:B------:R-:W-:Y:S05]  /*4ee0*/  BSYNC.RECONVERGENT B0 ;  /* 0x0000000000007941 */ /* 0x000fea0003800200 */
.L_x_2006:
        /* <DEDUP_REMOVED lines=15> */
.L_x_2009:
[----:B------:R-:W-:Y:S05]  /*4fe0*/  BSYNC.RECONVERGENT B0 ;  /* 0x0000000000007941 */ /* 0x000fea0003800200 */
.L_x_2008:
[----:B------:R-:W-:Y:S05]  /*4ff0*/  @!P3 EXIT ;  /* 0x000000000000b94d */ /* 0x000fea0003800000 */
[----:B-1----:R-:W1:Y:S08]  /*5000*/  LDC.64 R2, c[0x0][0x440] ;  /* 0x00011000ff027b82 */ /* 0x002e700000000a00 */
[----:B------:R-:W2:Y:S08]  /*5010*/  LDC.64 R8, c[0x0][0x448] ;  /* 0x00011200ff087b82 */ /* 0x000eb00000000a00 */
[----:B------:R-:W0:Y:S08]  /*5020*/  LDC.64 R10, c[0x0][0x450] ;  /* 0x00011400ff0a7b82 */ /* 0x000e300000000a00 */
[----:B------:R-:W3:Y:S01]  /*5030*/  LDC.64 R12, c[0x0][0x458] ;  /* 0x00011600ff0c7b82 */ /* 0x000ee20000000a00 */
[----:B-1----:R-:W-:-:S05]  /*5040*/  IMAD.WIDE.U32 R2, R153, 0x10, R2 ;  /* 0x0000001099027825 */ /* 0x002fca00078e0002 */
[----:B------:R-:W-:Y:S01]  /*5050*/  STG.E.128 desc[UR12][R2.64], R36 ;  /* 0x0000002402007986 */ /* 0x000fe2000c101d0c */
[----:B--2---:R-:W-:-:S05]  /*5060*/  IMAD.WIDE.U32 R8, R153, 0x10, R8 ;  /* 0x0000001099087825 */ /* 0x004fca00078e0008 */
[----:B------:R-:W-:Y:S01]  /*5070*/  STG.E.128 desc[UR12][R8.64], R52 ;  /* 0x0000003408007986 */ /* 0x000fe2000c101d0c */
[----:B0-----:R-:W-:-:S05]  /*5080*/  IMAD.WIDE.U32 R10, R153, 0x10, R10 ;  /* 0x00000010990a7825 */ /* 0x001fca00078e000a */
[----:B------:R-:W-:Y:S01]  /*5090*/  STG.E.128 desc[UR12][R10.64], R4 ;  /* 0x000000040a007986 */ /* 0x000fe2000c101d0c */
[----:B---3--:R-:W-:-:S05]  /*50a0*/  IMAD.WIDE.U32 R12, R153, 0x10, R12 ;  /* 0x00000010990c7825 */ /* 0x008fca00078e000c */
[----:B------:R-:W-:Y:S01]  /*50b0*/  STG.E.128 desc[UR12][R12.64], R20 ;  /* 0x000000140c007986 */ /* 0x000fe2000c101d0c */
[----:B------:R-:W-:Y:S05]  /*50c0*/  EXIT ;  /* 0x000000000000794d */ /* 0x000fea0003800000 */
.L_x_2010:
        /* <DEDUP_REMOVED lines=11> */
.L_x_2876:


//--------------------- .text._ZN10layer_norm31ln_parallel_residual_bwd_kernelINS_13Kernel_traitsI6__halfffffjLj4096ELj1ELj1ELj8ELj16ENS_18Kernel_traits_baseILj4096ES2_ffffjLj256EEEEELb0ELb0ELb1EEEvNS_9BwdParamsE --------------------------
	.section	.text._ZN10layer_norm31ln_parallel_residual_bwd_kernelINS_13Kernel_traitsI6__halfffffjLj4096ELj1ELj1ELj8ELj16ENS_18Kernel_traits_baseILj4096ES2_ffffjLj256EEEEELb0ELb0ELb1EEEvNS_9BwdParamsE,"ax",@progbits
	.align	128
        .global         _ZN10layer_norm31ln_parallel_residual_bwd_kernelINS_13Kernel_traitsI6__halfffffjLj4096ELj1ELj1ELj8ELj16ENS_18Kernel_traits_baseILj4096ES2_ffffjLj256EEEEELb0ELb0ELb1EEEvNS_9BwdParamsE
        .type           _ZN10layer_norm31ln_parallel_residual_bwd_kernelINS_13Kernel_traitsI6__halfffffjLj4096ELj1ELj1ELj8ELj16ENS_18Kernel_traits_baseILj4096ES2_ffffjLj256EEEEELb0ELb0ELb1EEEvNS_9BwdParamsE,@function
        .size           _ZN10layer_norm31ln_parallel_residual_bwd_kernelINS_13Kernel_traitsI6__halfffffjLj4096ELj1ELj1ELj8ELj16ENS_18Kernel_traits_baseILj4096ES2_ffffjLj256EEEEELb0ELb0ELb1EEEvNS_9BwdParamsE,(.L_x_2877 - _ZN10layer_norm31ln_parallel_residual_bwd_kernelINS_13Kernel_traitsI6__halfffffjLj4096ELj1ELj1ELj8ELj16ENS_18Kernel_traits_baseILj4096ES2_ffffjLj256EEEEELb0ELb0ELb1EEEvNS_9BwdParamsE)
        .other          _ZN10layer_norm31ln_parallel_residual_bwd_kernelINS_13Kernel_traitsI6__halfffffjLj4096ELj1ELj1ELj8ELj16ENS_18Kernel_traits_baseILj4096ES2_ffffjLj256EEEEELb0ELb0ELb1EEEvNS_9BwdParamsE,@"STO_CUDA_ENTRY STV_DEFAULT"
_ZN10layer_norm31ln_parallel_residual_bwd_kernelINS_13Kernel_traitsI6__halfffffjLj4096ELj1ELj1ELj8ELj16ENS_18Kernel_traits_baseILj4096ES2_ffffjLj256EEEEELb0ELb0ELb1EEEvNS_9BwdParamsE:
.text._ZN10layer_norm31ln_parallel_residual_bwd_kernelINS_13Kernel_traitsI6__halfffffjLj4096ELj1ELj1ELj8ELj16ENS_18Kernel_traits_baseILj4096ES2_ffffjLj256EEEEELb0ELb0ELb1EEEvNS_9BwdParamsE:
        /* <DEDUP_REMOVED lines=42> */
[----:B------:R-:W-:Y:S01]  /*02a0*/  UPLOP3.LUT UP1, UPT, UPT, UPT, UPT, 0x40, 0x4 ;  /* 0x000000000004789c */ /* 0x000fe20003f2e870 */
        /* <DEDUP_REMOVED lines=13> */
[----:B-1----:R-:W-:Y:S01]  /*0380*/  IMAD.WIDE.U32 R4, R40, 0x8, R4 ;  /* 0x0000000828047825 */ /* 0x002fe200078e0004 */
[----:B------:R-:W-:-:S02]  /*0390*/  CS2R R74, SRZ ;  /* 0x00000000004a7805 */ /* 0x000fc4000001ff00 */
[----:B------:R-:W-:Y:S02]  /*03a0*/  CS2R R76, SRZ ;  /* 0x00000000004c7805 */ /* 0x000fe4000001ff00 */
[----:B------:R-:W-:Y:S02]  /*03b0*/  CS2R R78, SRZ ;  /* 0x00000000004e7805 */ /* 0x000fe4000001ff00 */
[----:B------:R-:W-:Y:S01]  /*03c0*/  CS2R R80, SRZ ;  /* 0x0000000000507805 */ /* 0x000fe2000001ff00 */
[----:B0-----:R-:W3:Y:S01]  /*03d0*/  LDG.E.64 R6, desc[UR10][R4.64+0x1800] ;  /* 0x0018000a04067981 */ /* 0x001ee2000c1e1b00 */
[----:B------:R-:W-:Y:S02]  /*03e0*/  CS2R R104, SRZ ;  /* 0x0000000000687805 */ /* 0x000fe4000001ff00 */
[----:B------:R-:W-:Y:S01]  /*03f0*/  CS2R R108, SRZ ;  /* 0x00000000006c7805 */ /* 0x000fe2000001ff00 */
[----:B--2---:R-:W-:Y:S01]  /*0400*/  IMAD.WIDE.U32 R2, R40, 0x8, R2 ;  /* 0x0000000828027825 */ /* 0x004fe200078e0002 */
[----:B------:R-:W2:Y:S01]  /*0410*/  LDG.E.64 R10, desc[UR10][R4.64+0x1000] ;  /* 0x0010000a040a7981 */ /* 0x000ea2000c1e1b00 */
[----:B------:R-:W-:-:S02]  /*0420*/  CS2R R112, SRZ ;  /* 0x0000000000707805 */ /* 0x000fc4000001ff00 */
[----:B------:R-:W-:Y:S02]  /*0430*/  CS2R R116, SRZ ;  /* 0x0000000000747805 */ /* 0x000fe4000001ff00 */
[----:B------:R-:W-:Y:S01]  /*0440*/  CS2R R82, SRZ ;  /* 0x0000000000527805 */ /* 0x000fe2000001ff00 */
[----:B------:R-:W4:Y:S01]  /*0450*/  LDG.E.64 R14, desc[UR10][R4.64+0x800] ;  /* 0x0008000a040e7981 */ /* 0x000f22000c1e1b00 */
[----:B------:R-:W-:Y:S02]  /*0460*/  CS2R R84, SRZ ;  /* 0x0000000000547805 */ /* 0x000fe4000001ff00 */
[----:B------:R-:W-:Y:S02]  /*0470*/  CS2R R86, SRZ ;  /* 0x0000000000567805 */ /* 0x000fe4000001ff00 */
[----:B------:R-:W-:Y:S01]  /*0480*/  CS2R R88, SRZ ;  /* 0x0000000000587805 */ /* 0x000fe2000001ff00 */
[----:B------:R-:W5:Y:S01]  /*0490*/  LDG.E.64 R18, desc[UR10][R4.64] ;  /* 0x0000000a04127981 */ /* 0x000f62000c1e1b00 */
[----:B------:R-:W-:-:S02]  /*04a0*/  CS2R R90, SRZ ;  /* 0x00000000005a7805 */ /* 0x000fc4000001ff00 */
[----:B------:R-:W-:Y:S02]  /*04b0*/  CS2R R92, SRZ ;  /* 0x00000000005c7805 */ /* 0x000fe4000001ff00 */
[----:B------:R-:W-:Y:S01]  /*04c0*/  CS2R R94, SRZ ;  /* 0x00000000005e7805 */ /* 0x000fe2000001ff00 */
[----:B------:R-:W5:Y:S01]  /*04d0*/  LDG.E.64 R8, desc[UR10][R2.64+0x1800] ;  /* 0x0018000a02087981 */ /* 0x000f62000c1e1b00 */
[----:B------:R-:W-:Y:S02]  /*04e0*/  CS2R R96, SRZ ;  /* 0x0000000000607805 */ /* 0x000fe4000001ff00 */
[----:B------:R-:W-:Y:S02]  /*04f0*/  CS2R R98, SRZ ;  /* 0x0000000000627805 */ /* 0x000fe4000001ff00 */
[----:B------:R-:W-:Y:S01]  /*0500*/  CS2R R100, SRZ ;  /* 0x0000000000647805 */ /* 0x000fe2000001ff00 */
[----:B------:R-:W5:Y:S01]  /*0510*/  LDG.E.64 R12, desc[UR10][R2.64+0x1000] ;  /* 0x0010000a020c7981 */ /* 0x000f62000c1e1b00 */
[----:B------:R-:W-:-:S02]  /*0520*/  CS2R R102, SRZ ;  /* 0x0000000000667805 */ /* 0x000fc4000001ff00 */
[----:B------:R-:W-:Y:S01]  /*0530*/  MOV R153, RZ ;  /* 0x000000ff00997202 */ /* 0x000fe20000000f00 */
[----:B------:R-:W0:Y:S01]  /*0540*/  LDCU UR13, c[0x0][0x388] ;  /* 0x00007100ff0d77ac */ /* 0x000e220008000800 */
[----:B------:R-:W5:Y:S01]  /*0550*/  LDG.E.64 R16, desc[UR10][R2.64+0x800] ;  /* 0x0008000a02107981 */ /* 0x000f62000c1e1b00 */
[----:B------:R-:W1:Y:S03]  /*0560*/  LDCU.U8 UR12, c[0x0][0x410] ;  /* 0x00008200ff0c77ac */ /* 0x000e660008000000 */
[----:B------:R0:W5:Y:S01]  /*0570*/  LDG.E.64 R20, desc[UR10][R2.64] ;  /* 0x0000000a02147981 */ /* 0x000162000c1e1b00 */
[----:B------:R-:W1:Y:S01]  /*0580*/  LDCU UR16, c[0x0][0x400] ;  /* 0x00008000ff1077ac */ /* 0x000e620008000800 */
[----:B------:R-:W1:Y:S01]  /*0590*/  LDCU.64 UR6, c[0x0][0x470] ;  /* 0x00008e00ff0677ac */ /* 0x000e620008000a00 */
[----:B0-----:R-:W-:Y:S01]  /*05a0*/  MOV R2, RZ ;  /* 0x000000ff00027202 */ /* 0x001fe20000000f00 */
[----:B------:R-:W0:Y:S01]  /*05b0*/  LDCU.64 UR8, c[0x0][0x478] ;  /* 0x00008f00ff0877ac */ /* 0x000e220008000a00 */
[----:B------:R-:W0:Y:S01]  /*05c0*/  LDCU.64 UR14, c[0x0][0x438] ;  /* 0x00008700ff0e77ac */ /* 0x000e220008000a00 */
[--C-:B---3--:R-:W-:Y:S01]  /*05d0*/  SHF.R.U64 R120, R6, 0x10, R7.reuse ;  /* 0x0000001006787819 */ /* 0x108fe20000001207 */
[----:B------:R-:W-:Y:S01]  /*05e0*/  HADD2.F32 R121, -RZ, R6.H0_H0 ;  /* 0x20000006ff797230 */ /* 0x000fe20000004100 */
[----:B------:R-:W-:Y:S01]  /*05f0*/  SHF.R.U32.HI R122, RZ, 0x10, R7 ;  /* 0x00000010ff7a7819 */ /* 0x000fe20000011607 */
[----:B------:R-:W-:Y:S01]  /*0600*/  HADD2.F32 R123, -RZ, R7.H0_H0 ;  /* 0x20000007ff7b7230 */ /* 0x000fe20000004100 */
[--C-:B--2---:R-:W-:Y:S01]  /*0610*/  SHF.R.U64 R124, R10, 0x10, R11.reuse ;  /* 0x000000100a7c7819 */ /* 0x104fe2000000120b */
[----:B------:R-:W-:Y:S01]  /*0620*/  HADD2.F32 R125, -RZ, R10.H0_H0 ;  /* 0x2000000aff7d7230 */ /* 0x000fe20000004100 */
[----:B------:R-:W-:Y:S01]  /*0630*/  SHF.R.U32.HI R126, RZ, 0x10, R11 ;  /* 0x00000010ff7e7819 */ /* 0x000fe2000001160b */
[----:B------:R-:W-:Y:S01]  /*0640*/  HADD2.F32 R127, -RZ, R11.H0_H0 ;  /* 0x2000000bff7f7230 */ /* 0x000fe20000004100 */
[--C-:B----4-:R-:W-:Y:S01]  /*0650*/  SHF.R.U64 R128, R14, 0x10, R15.reuse ;  /* 0x000000100e807819 */ /* 0x110fe2000000120f */
[----:B------:R-:W-:Y:S01]  /*0660*/  HADD2.F32 R129, -RZ, R14.H0_H0 ;  /* 0x2000000eff817230 */ /* 0x000fe20000004100 */
[----:B------:R-:W-:Y:S01]  /*0670*/  SHF.R.U32.HI R130, RZ, 0x10, R15 ;  /* 0x00000010ff827819 */ /* 0x000fe2000001160f */
[----:B------:R-:W-:Y:S01]  /*0680*/  HADD2.F32 R131, -RZ, R15.H0_H0 ;  /* 0x2000000fff837230 */ /* 0x000fe20000004100 */
[--C-:B-----5:R-:W-:Y:S01]  /*0690*/  SHF.R.U64 R132, R18, 0x10, R19.reuse ;  /* 0x0000001012847819 */ /* 0x120fe20000001213 */
[----:B------:R-:W-:Y:S01]  /*06a0*/  HADD2.F32 R133, -RZ, R18.H0_H0 ;  /* 0x20000012ff857230 */ /* 0x000fe20000004100 */
[----:B------:R-:W-:Y:S01]  /*06b0*/  SHF.R.U32.HI R134, RZ, 0x10, R19 ;  /* 0x00000010ff867819 */ /* 0x000fe20000011613 */
[----:B------:R-:W-:Y:S01]  /*06c0*/  HADD2.F32 R135, -RZ, R19.H0_H0 ;  /* 0x20000013ff877230 */ /* 0x000fe20000004100 */
[--C-:B------:R-:W-:Y:S01]  /*06d0*/  SHF.R.U64 R136, R8, 0x10, R9.reuse ;  /* 0x0000001008887819 */ /* 0x100fe20000001209 */
        /* <DEDUP_REMOVED lines=14> */
[----:B------:R-:W-:-:S02]  /*07c0*/  HADD2.F32 R151, -RZ, R21.H0_H0 ;  /* 0x20000015ff977230 */ /* 0x000fc40000004100 */
[----:B------:R-:W-:Y:S02]  /*07d0*/  HADD2.F32 R120, -RZ, R120.H0_H0 ;  /* 0x20000078ff787230 */ /* 0x000fe40000004100 */
[----:B------:R-:W-:Y:S02]  /*07e0*/  HADD2.F32 R122, -RZ, R122.H0_H0 ;  /* 0x2000007aff7a7230 */ /* 0x000fe40000004100 */
[----:B------:R-:W-:Y:S02]  /*07f0*/  HADD2.F32 R124, -RZ, R124.H0_H0 ;  /* 0x2000007cff7c7230 */ /* 0x000fe40000004100 */
[----:B------:R-:W-:Y:S02]  /*0800*/  HADD2.F32 R126, -RZ, R126.H0_H0 ;  /* 0x2000007eff7e7230 */ /* 0x000fe40000004100 */
[----:B------:R-:W-:Y:S02]  /*0810*/  HADD2.F32 R128, -RZ, R128.H0_H0 ;  /* 0x20000080ff807230 */ /* 0x000fe40000004100 */
        /* <DEDUP_REMOVED lines=10> */
[----:B01----:R-:W-:-:S07]  /*08c0*/  HADD2.F32 R150, -RZ, R150.H0_H0 ;  /* 0x20000096ff967230 */ /* 0x003fce0000004100 */
.L_x_2046:
        /* <DEDUP_REMOVED lines=13> */
[----:B--2---:R-:W-:-:S06]  /*09a0*/  IMAD.WIDE R154, R118, 0x4, R154 ;  /* 0x00000004769a7825 */ /* 0x004fcc00078e029a */
[----:B------:R-:W2:Y:S01]  /*09b0*/  LDG.E R155, desc[UR10][R154.64] ;  /* 0x0000000a9a9b7981 */ /* 0x000ea2000c1e1900 */
[----:B---3--:R-:W-:-:S06]  /*09c0*/  IMAD.WIDE.U32 R44, R159, 0x10, R56 ;  /* 0x000000109f2c7825 */ /* 0x008fcc00078e0038 */
[----:B------:R-:W3:Y:S01]  /*09d0*/  LDG.E.128 R44, desc[UR10][R44.64] ;  /* 0x0000000a2c2c7981 */ /* 0x000ee2000c1e1d00 */
[----:B0-----:R-:W-:-:S06]  /*09e0*/  IMAD.WIDE.U32 R48, R159, 0x10, R52 ;  /* 0x000000109f307825 */ /* 0x001fcc00078e0034 */
[----:B------:R-:W3:Y:S01]  /*09f0*/  LDG.E.128 R48, desc[UR10][R48.64] ;  /* 0x0000000a30307981 */ /* 0x000ee2000c1e1d00 */
[----:B------:R-:W-:Y:S02]  /*0a00*/  ISETP.NE.AND P1, PT, RZ, UR12, PT ;  /* 0x0000000cff007c0c */ /* 0x000fe4000bf25270 */
[----:B------:R-:W-:-:S05]  /*0a10*/  IADD3 R157, PT, PT, R159, 0x100, RZ ;  /* 0x000001009f9d7810 */ /* 0x000fca0007ffe0ff */
[----:B------:R-:W-:Y:S01]  /*0a20*/  IMAD.WIDE.U32 R30, R157, 0x10, R54 ;  /* 0x000000109d1e7825 */ /* 0x000fe200078e0036 */
[----:B------:R-:W-:-:S03]  /*0a30*/  IADD3 R161, PT, PT, R159, 0x200, RZ ;  /* 0x000002009fa17810 */ /* 0x000fc60007ffe0ff */
[C---:B------:R-:W-:Y:S02]  /*0a40*/  IMAD.WIDE.U32 R32, R157.reuse, 0x10, R56 ;  /* 0x000000109d207825 */ /* 0x040fe400078e0038 */
[----:B------:R-:W3:Y:S02]  /*0a50*/  LDG.E.128 R28, desc[UR10][R30.64] ;  /* 0x0000000a1e1c7981 */ /* 0x000ee4000c1e1d00 */
[----:B------:R-:W-:Y:S02]  /*0a60*/  IMAD.WIDE.U32 R36, R157, 0x10, R52 ;  /* 0x000000109d247825 */ /* 0x000fe400078e0034 */
[----:B------:R-:W3:Y:S04]  /*0a70*/  LDG.E.128 R32, desc[UR10][R32.64] ;  /* 0x0000000a20207981 */ /* 0x000ee8000c1e1d00 */
[----:B------:R-:W3:Y:S01]  /*0a80*/  LDG.E.128 R36, desc[UR10][R36.64] ;  /* 0x0000000a24247981 */ /* 0x000ee2000c1e1d00 */
[----:B----4-:R-:W-:-:S05]  /*0a90*/  FSEL R170, R3, RZ, !P1 ;  /* 0x000000ff03aa7208 */ /* 0x010fca0004800000 */
[C---:B------:R-:W-:Y:S01]  /*0aa0*/  FADD.FTZ R40, -R170.reuse, R40 ;  /* 0x00000028aa287221 */ /* 0x040fe20000010100 */
[----:B------:R-:W-:-:S03]  /*0ab0*/  FADD.FTZ R160, -R170, R41 ;  /* 0x00000029aaa07221 */ /* 0x000fc60000010100 */
[----:B--2---:R-:W-:Y:S01]  /*0ac0*/  FMUL.FTZ R3, R155, R40 ;  /* 0x000000289b037220 */ /* 0x004fe20000410000 */
[----:B------:R-:W-:Y:S01]  /*0ad0*/  FADD.FTZ R42, -R170, R42 ;  /* 0x0000002aaa2a7221 */ /* 0x000fe20000010100 */
[----:B---3--:R-:W-:Y:S01]  /*0ae0*/  FMUL.FTZ R40, R135, R46 ;  /* 0x0000002e87287220 */ /* 0x008fe20000410000 */
[C---:B------:R-:W-:Y:S02]  /*0af0*/  FMUL.FTZ R160, R155.reuse, R160 ;  /* 0x000000a09ba07220 */ /* 0x040fe40000410000 */
[----:B------:R-:W-:Y:S01]  /*0b00*/  FMUL.FTZ R162, R155, R42 ;  /* 0x0000002a9ba27220 */ /* 0x000fe20000410000 */
[----:B------:R-:W-:Y:S01]  /*0b10*/  FFMA.FTZ R171, R151, R50, R40 ;  /* 0x0000003297ab7223 */ /* 0x000fe20000010028 */
[----:B------:R-:W-:-:S04]  /*0b20*/  IMAD.WIDE.U32 R40, R161, 0x10, R54 ;  /* 0x00000010a1287825 */ /* 0x000fc800078e0036 */
[----:B------:R-:W-:Y:S01]  /*0b30*/  FADD.FTZ R166, -R170, R43 ;  /* 0x0000002baaa67221 */ /* 0x000fe20000010100 */
[----:B------:R-:W-:Y:S01]  /*0b40*/  FMUL.FTZ R158, R133, R44 ;  /* 0x0000002c859e7220 */ /* 0x000fe20000410000 */
[C---:B------:R-:W-:Y:S01]  /*0b50*/  FADD.FTZ R115, R44.reuse, R115 ;  /* 0x000000732c737221 */ /* 0x040fe20000010000 */
[----:B------:R-:W-:Y:S01]  /*0b60*/  FFMA.FTZ R117, R44, R3, R117 ;  /* 0x000000032c757223 */ /* 0x000fe20000010075 */
[----:B------:R-:W-:Y:S01]  /*0b70*/  FMUL.FTZ R169, R132, R45 ;  /* 0x0000002d84a97220 */ /* 0x000fe20000410000 */
[----:B------:R-:W2:Y:S01]  /*0b80*/  LDG.E.128 R40, desc[UR10][R40.64] ;  /* 0x0000000a28287981 */ /* 0x000ea2000c1e1d00 */
[C---:B------:R-:W-:Y:S01]  /*0b90*/  FADD.FTZ R110, R45.reuse, R110 ;  /* 0x0000006e2d6e7221 */ /* 0x040fe20000010000 */
[----:B------:R-:W-:Y:S01]  /*0ba0*/  FFMA.FTZ R112, R45, R160, R112 ;  /* 0x000000a02d707223 */ /* 0x000fe20000010070 */
[----:B------:R-:W-:-:S04]  /*0bb0*/  IMAD.WIDE.U32 R44, R161, 0x10, R56 ;  /* 0x00000010a12c7825 */ /* 0x000fc800078e0038 */
[----:B------:R-:W-:Y:S01]  /*0bc0*/  FMUL.FTZ R166, R155, R166 ;  /* 0x000000a69ba67220 */ /* 0x000fe20000410000 */
[C---:B------:R-:W-:Y:S01]  /*0bd0*/  FADD.FTZ R119, R48.reuse, R119 ;  /* 0x0000007730777221 */ /* 0x040fe20000010000 */
[----:B------:R-:W-:Y:S01]  /*0be0*/  FFMA.FTZ R153, R48, R3, R153 ;  /* 0x0000000330997223 */ /* 0x000fe20000010099 */
[----:B------:R-:W-:Y:S01]  /*0bf0*/  FFMA.FTZ R158, R149, R48, R158 ;  /* 0x00000030959e7223 */ /* 0x000fe2000001009e */
[C---:B------:R-:W-:Y:S01]  /*0c00*/  FADD.FTZ R114, R49.reuse, R114 ;  /* 0x0000007231727221 */ /* 0x040fe20000010000 */
[----:B------:R-:W-:Y:S01]  /*0c10*/  FFMA.FTZ R116, R49, R160, R116 ;  /* 0x000000a031747223 */ /* 0x000fe20000010074 */
[----:B------:R-:W-:Y:S01]  /*0c20*/  FFMA.FTZ R169, R148, R49, R169 ;  /* 0x0000003194a97223 */ /* 0x000fe200000100a9 */
[C---:B------:R-:W-:Y:S01]  /*0c30*/  FADD.FTZ R107, R46.reuse, R107 ;  /* 0x0000006b2e6b7221 */ /* 0x040fe20000010000 */
[----:B------:R-:W-:Y:S01]  /*0c40*/  FFMA.FTZ R109, R46, R162, R109 ;  /* 0x000000a22e6d7223 */ /* 0x000fe2000001006d */
[----:B------:R-:W-:Y:S01]  /*0c50*/  FMUL.FTZ R175, R134, R47 ;  /* 0x0000002f86af7220 */ /* 0x000fe20000410000 */
[C---:B------:R-:W-:Y:S01]  /*0c60*/  FADD.FTZ R62, R47.reuse, R62 ;  /* 0x0000003e2f3e7221 */ /* 0x040fe20000010000 */
[----:B------:R-:W-:Y:S01]  /*0c70*/  FFMA.FTZ R104, R47, R166, R104 ;  /* 0x000000a62f687223 */ /* 0x000fe20000010068 */
[----:B------:R-:W-:Y:S01]  /*0c80*/  IMAD.WIDE.U32 R48, R161, 0x10, R52 ;  /* 0x00000010a1307825 */ /* 0x000fe200078e0034 */
[----:B------:R-:W3:Y:S03]  /*0c90*/  LDG.E.128 R44, desc[UR10][R44.64] ;  /* 0x0000000a2c2c7981 */ /* 0x000ee6000c1e1d00 */
[C---:B------:R-:W-:Y:S01]  /*0ca0*/  FADD.FTZ R111, R50.reuse, R111 ;  /* 0x0000006f326f7221 */ /* 0x040fe20000010000 */
[----:B------:R-:W-:Y:S01]  /*0cb0*/  FFMA.FTZ R113, R50, R162, R113 ;  /* 0x000000a232717223 */ /* 0x000fe20000010071 */
[C---:B------:R-:W-:Y:S01]  /*0cc0*/  FADD.FTZ R106, R51.reuse, R106 ;  /* 0x0000006a336a7221 */ /* 0x040fe20000010000 */
[----:B------:R-:W-:Y:S01]  /*0cd0*/  FFMA.FTZ R108, R51, R166, R108 ;  /* 0x000000a6336c7223 */ /* 0x000fe2000001006c */
[----:B------:R-:W-:-:S02]  /*0ce0*/  FFMA.FTZ R175, R150, R51, R175 ;  /* 0x0000003396af7223 */ /* 0x000fc400000100af */
[----:B------:R-:W4:Y:S01]  /*0cf0*/  LDG.E.128 R48, desc[UR10][R48.64] ;  /* 0x0000000a30307981 */ /* 0x000f22000c1e1d00 */
[----:B------:R-:W-:-:S04]  /*0d00*/  FADD.FTZ R28, -R170, R28 ;  /* 0x0000001caa1c7221 */ /* 0x000fc80000010100 */
[----:B------:R-:W-:Y:S01]  /*0d10*/  FMUL.FTZ R152, R155, R28 ;  /* 0x0000001c9b987220 */ /* 0x000fe20000410000 */
[----:B------:R-:W-:-:S04]  /*0d20*/  FMUL.FTZ R28, R129, R32 ;  /* 0x00000020811c7220 */ /* 0x000fc80000410000 */
[----:B------:R-:W-:Y:S01]  /*0d30*/  FFMA.FTZ R163, R145, R36, R28 ;  /* 0x0000002491a37223 */ /* 0x000fe2000001001c */
[----:B------:R-:W-:-:S04]  /*0d40*/  FMUL.FTZ R28, R131, R34 ;  /* 0x00000022831c7220 */ /* 0x000fc80000410000 */
[----:B------:R-:W-:Y:S01]  /*0d50*/  FFMA.FTZ R173, R147, R38, R28 ;  /* 0x0000002693ad7223 */ /* 0x000fe2000001001c */
[C---:B------:R-:W-:Y:S01]  /*0d60*/  FADD.FTZ R154, -R170.reuse, R29 ;  /* 0x0000001daa9a7221 */ /* 0x040fe20000010100 */
[C---:B------:R-:W-:Y:S01]  /*0d70*/  FADD.FTZ R30, -R170.reuse, R30 ;  /* 0x0000001eaa1e7221 */ /* 0x040fe20000010100 */
[----:B------:R-:W-:Y:S02]  /*0d80*/  FADD.FTZ R168, -R170, R31 ;  /* 0x0000001faaa87221 */ /* 0x000fe40000010100 */
[----:B------:R-:W-:Y:S01]  /*0d90*/  FMUL.FTZ R154, R155, R154 ;  /* 0x0000009a9b9a7220 */ /* 0x000fe20000410000 */
[C---:B------:R-:W-:Y:S01]  /*0da0*/  FADD.FTZ R67, R32.reuse, R67 ;  /* 0x0000004320437221 */ /* 0x040fe20000010000 */
[----:B------:R-:W-:Y:S01]  /*0db0*/  FFMA.FTZ R81, R32, R152, R81 ;  /* 0x0000009820517223 */ /* 0x000fe20000010051 */
[----:B------:R-:W-:Y:S01]  /*0dc0*/  FMUL.FTZ R167, R128, R33 ;  /* 0x0000002180a77220 */ /* 0x000fe20000410000 */
[C---:B------:R-:W-:Y:S01]  /*0dd0*/  FADD.FTZ R64, R33.reuse, R64 ;  /* 0x0000004021407221 */ /* 0x040fe20000010000 */
[----:B------:R-:W-:Y:S01]  /*0de0*/  FFMA.FTZ R78, R33, R154, R78 ;  /* 0x0000009a214e7223 */ /* 0x000fe2000001004e */
[C---:B------:R-:W-:Y:S01]  /*0df0*/  FMUL.FTZ R164, R155.reuse, R30 ;  /* 0x0000001e9ba47220 */ /* 0x040fe20000410000 */
[----:B------:R-:W-:Y:S01]  /*0e00*/  FMUL.FTZ R168, R155, R168 ;  /* 0x000000a89ba87220 */ /* 0x000fe20000410000 */
[C---:B------:R-:W-:Y:S01]  /*0e10*/  FADD.FTZ R93, R36.reuse, R93 ;  /* 0x0000005d245d7221 */ /* 0x040fe20000010000 */
        /* <DEDUP_REMOVED lines=9> */
[C---:B------:R-:W-:Y:S01]  /*0eb0*/  FADD.FTZ R91, R38.reuse, R91 ;  /* 0x0000005b265b7221 */ /* 0x040fe20000010000 */
[----:B------:R-:W-:Y:S01]  /*0ec0*/  FFMA.FTZ R103, R38, R164, R103 ;  /* 0x000000a426677223 */ /* 0x000fe20000010067 */
[C---:B------:R-:W-:Y:S01]  /*0ed0*/  FADD.FTZ R88, R39.reuse, R88 ;  /* 0x0000005827587221 */ /* 0x040fe20000010000 */
[----:B------:R-:W-:Y:S01]  /*0ee0*/  FFMA.FTZ R100, R39, R168, R100 ;  /* 0x000000a827647223 */ /* 0x000fe20000010064 */
[----:B------:R-:W-:Y:S01]  /*0ef0*/  FFMA.FTZ R177, R146, R39, R177 ;  /* 0x0000002792b17223 */ /* 0x000fe200000100b1 */
[C---:B--2---:R-:W-:Y:S01]  /*0f00*/  FADD.FTZ R40, -R170.reuse, R40 ;  /* 0x00000028aa287221 */ /* 0x044fe20000010100 */
[----:B------:R-:W-:-:S03]  /*0f10*/  FADD.FTZ R28, -R170, R41 ;  /* 0x00000029aa1c7221 */ /* 0x000fc60000010100 */
[----:B------:R-:W-:Y:S01]  /*0f20*/  FMUL.FTZ R165, R155, R40 ;  /* 0x000000289ba57220 */ /* 0x000fe20000410000 */
[----:B------:R-:W-:Y:S01]  /*0f30*/  FADD.FTZ R42, -R170, R42 ;  /* 0x0000002aaa2a7221 */ /* 0x000fe20000010100 */
[----:B------:R-:W-:-:S03]  /*0f40*/  IADD3 R41, PT, PT, R159, 0x300, RZ ;  /* 0x000003009f297810 */ /* 0x000fc60007ffe0ff */
[----:B------:R-:W-:Y:S01]  /*0f50*/  FMUL.FTZ R42, R155, R42 ;  /* 0x0000002a9b2a7220 */ /* 0x000fe20000410000 */
[----:B---3--:R-:W-:Y:S01]  /*0f60*/  FMUL.FTZ R156, R125, R44 ;  /* 0x0000002c7d9c7220 */ /* 0x008fe20000410000 */
[C---:B------:R-:W-:Y:S01]  /*0f70*/  FADD.FTZ R71, R44.reuse, R71 ;  /* 0x000000472c477221 */ /* 0x040fe20000010000 */
[----:B------:R-:W-:Y:S01]  /*0f80*/  FFMA.FTZ R59, R44, R165, R59 ;  /* 0x000000a52c3b7223 */ /* 0x000fe2000001003b */
[----:B------:R-:W-:Y:S01]  /*0f90*/  FMUL.FTZ R44, R155, R28 ;  /* 0x0000001c9b2c7220 */ /* 0x000fe20000410000 */
[----:B------:R-:W-:Y:S01]  /*0fa0*/  FMUL.FTZ R29, R124, R45 ;  /* 0x0000002d7c1d7220 */ /* 0x000fe20000410000 */
[----:B------:R-:W-:Y:S01]  /*0fb0*/  FMUL.FTZ R28, R127, R46 ;  /* 0x0000002e7f1c7220 */ /* 0x000fe20000410000 */
[----:B------:R-:W-:Y:S01]  /*0fc0*/  FADD.FTZ R68, R45, R68 ;  /* 0x000000442d447221 */ /* 0x000fe20000010000 */
[C---:B----4-:R-:W-:Y:S01]  /*0fd0*/  FADD.FTZ R86, R49.reuse, R86 ;  /* 0x0000005631567221 */ /* 0x050fe20000010000 */
[-C--:B------:R-:W-:Y:S01]  /*0fe0*/  FFMA.FTZ R98, R49, R44.reuse, R98 ;  /* 0x0000002c31627223 */ /* 0x080fe20000010062 */
[----:B------:R-:W-:Y:S01]  /*0ff0*/  FFMA.FTZ R0, R45, R44, R0 ;  /* 0x0000002c2d007223 */ /* 0x000fe20000010000 */
[----:B------:R-:W-:Y:S01]  /*1000*/  FFMA.FTZ R49, R140, R49, R29 ;  /* 0x000000318c317223 */ /* 0x000fe2000001001d */
[----:B------:R-:W-:Y:S01]  /*1010*/  FFMA.FTZ R45, R143, R50, R28 ;  /* 0x000000328f2d7223 */ /* 0x000fe2000001001c */
[----:B------:R-:W-:Y:S01]  /*1020*/  FADD.FTZ R28, -R170, R43 ;  /* 0x0000002baa1c7221 */ /* 0x000fe20000010100 */
[----:B------:R-:W-:Y:S01]  /*1030*/  FMUL.FTZ R29, R126, R47 ;  /* 0x0000002f7e1d7220 */ /* 0x000fe20000410000 */
[C---:B------:R-:W-:Y:S01]  /*1040*/  FADD.FTZ R73, R46.reuse, R73 ;  /* 0x000000492e497221 */ /* 0x040fe20000010000 */
[----:B------:R-:W-:Y:S01]  /*1050*/  FFMA.FTZ R61, R46, R42, R61 ;  /* 0x0000002a2e3d7223 */ /* 0x000fe2000001003d */
[----:B------:R-:W-:Y:S01]  /*1060*/  FMUL.FTZ R43, R155, R28 ;  /* 0x0000001c9b2b7220 */ /* 0x000fe20000410000 */
[----:B------:R-:W-:Y:S01]  /*1070*/  FFMA.FTZ R46, R142, R51, R29 ;  /* 0x000000338e2e7223 */ /* 0x000fe2000001001d */
[----:B------:R-:W-:-:S04]  /*1080*/  IMAD.WIDE.U32 R28, R41, 0x10, R54 ;  /* 0x00000010291c7825 */ /* 0x000fc800078e0036 */
[C---:B------:R-:W-:Y:S02]  /*1090*/  IMAD.WIDE.U32 R32, R41.reuse, 0x10, R56 ;  /* 0x0000001029207825 */ /* 0x040fe400078e0038 */
[----:B------:R-:W2:Y:S02]  /*10a0*/  LDG.E.128 R28, desc[UR10][R28.64] ;  /* 0x0000000a1c1c7981 */ /* 0x000ea4000c1e1d00 */
[----:B------:R-:W-:Y:S02]  /*10b0*/  IMAD.WIDE.U32 R36, R41, 0x10, R52 ;  /* 0x0000001029247825 */ /* 0x000fe400078e0034 */
[----:B------:R-:W3:Y:S04]  /*10c0*/  LDG.E.128 R32, desc[UR10][R32.64] ;  /* 0x0000000a20207981 */ /* 0x000ee8000c1e1d00 */
[----:B------:R-:W4:Y:S01]  /*10d0*/  LDG.E.128 R36, desc[UR10][R36.64] ;  /* 0x0000000a24247981 */ /* 0x000f22000c1e1d00 */
[C---:B------:R-:W-:Y:S01]  /*10e0*/  FADD.FTZ R87, R50.reuse, R87 ;  /* 0x0000005732577221 */ /* 0x040fe20000010000 */
[----:B------:R-:W-:Y:S01]  /*10f0*/  FFMA.FTZ R99, R50, R42, R99 ;  /* 0x0000002a32637223 */ /* 0x000fe20000010063 */
[----:B------:R-:W-:-:S04]  /*1100*/  ISETP.NE.U32.AND P0, PT, RZ, UR14, PT ;  /* 0x0000000eff007c0c */ /* 0x000fc8000bf05070 */
[----:B------:R-:W-:Y:S01]  /*1110*/  ISETP.NE.AND.EX P0, PT, RZ, UR15, PT, P0 ;  /* 0x0000000fff007c0c */ /* 0x000fe2000bf05300 */
[----:B------:R-:W-:Y:S01]  /*1120*/  FFMA.FTZ R156, R141, R48, R156 ;  /* 0x000000308d9c7223 */ /* 0x000fe2000001009c */
[C---:B------:R-:W-:Y:S01]  /*1130*/  FFMA.FTZ R101, R48.reuse, R165, R101 ;  /* 0x000000a530657223 */ /* 0x040fe20000010065 */
[----:B------:R-:W-:Y:S01]  /*1140*/  FADD.FTZ R89, R48, R89 ;  /* 0x0000005930597221 */ /* 0x000fe20000010000 */
[C---:B------:R-:W-:Y:S01]  /*1150*/  FADD.FTZ R70, R47.reuse, R70 ;  /* 0x000000462f467221 */ /* 0x040fe20000010000 */
[-C--:B------:R-:W-:Y:S01]  /*1160*/  FFMA.FTZ R2, R47, R43.reuse, R2 ;  /* 0x0000002b2f027223 */ /* 0x080fe20000010002 */
[C---:B------:R-:W-:Y:S01]  /*1170*/  FADD.FTZ R84, R51.reuse, R84 ;  /* 0x0000005433547221 */ /* 0x040fe20000010000 */
[----:B------:R-:W-:Y:S01]  /*1180*/  FFMA.FTZ R96, R51, R43, R96 ;  /* 0x0000002b33607223 */ /* 0x000fe20000010060 */
[C---:B--2---:R-:W-:Y:S01]  /*1190*/  FADD.FTZ R40, -R170.reuse, R28 ;  /* 0x0000001caa287221 */ /* 0x044fe20000010100 */
[----:B---3--:R-:W-:Y:S01]  /*11a0*/  FMUL.FTZ R28, R123, R34 ;  /* 0x000000227b1c7220 */ /* 0x008fe20000410000 */
[----:B------:R-:W-:-:S03]  /*11b0*/  FADD.FTZ R50, -R170, R29 ;  /* 0x0000001daa327221 */ /* 0x000fc60000010100 */
[----:B----4-:R-:W-:Y:S02]  /*11c0*/  FFMA.FTZ R53, R139, R38, R28 ;  /* 0x000000268b357223 */ /* 0x010fe4000001001c */
[----:B------:R-:W0:Y:S01]  /*11d0*/  LDC.64 R28, c[0x0][0x380] ;  /* 0x0000e000ff1c7b82 */ /* 0x000e220000000a00 */
[----:B------:R-:W-:Y:S01]  /*11e0*/  FMUL.FTZ R47, R155, R40 ;  /* 0x000000289b2f7220 */ /* 0x000fe20000410000 */
[----:B------:R-:W-:Y:S01]  /*11f0*/  FMUL.FTZ R48, R121, R32 ;  /* 0x0000002079307220 */ /* 0x000fe20000410000 */
[C---:B------:R-:W-:Y:S02]  /*1200*/  FADD.FTZ R85, R36.reuse, R85 ;  /* 0x0000005524557221 */ /* 0x040fe40000010000 */
[----:B------:R-:W-:Y:S01]  /*1210*/  FFMA.FTZ R97, R36, R47, R97 ;  /* 0x0000002f24617223 */ /* 0x000fe20000010061 */
[----:B------:R-:W-:Y:S01]  /*1220*/  FFMA.FTZ R48, R137, R36, R48 ;  /* 0x0000002489307223 */ /* 0x000fe20000010030 */
[----:B------:R-:W-:-:S04]  /*1230*/  FADD.FTZ R36, RZ, R158 ;  /* 0x0000009eff247221 */ /* 0x000fc80000010000 */
[----:B------:R-:W-:Y:S01]  /*1240*/  FADD.FTZ R36, R169, R36 ;  /* 0x00000024a9247221 */ /* 0x000fe20000010000 */
[----:B0-----:R-:W-:-:S04]  /*1250*/  IADD3 R118, PT, PT, R118, R28, RZ ;  /* 0x0000001c76767210 */ /* 0x001fc80007ffe0ff */
[----:B------:R-:W-:Y:S02]  /*1260*/  ISETP.GE.AND P3, PT, R118, R29, PT ;  /* 0x0000001d7600720c */ /* 0x000fe40003f66270 */
[----:B------:R-:W0:Y:S01]  /*1270*/  @P0 LDC.64 R28, c[0x0][0x438] ;  /* 0x00010e00ff1c0b82 */ /* 0x000e220000000a00 */
[----:B------:R-:W-:-:S04]  /*1280*/  FADD.FTZ R36, R171, R36 ;  /* 0x00000024ab247221 */ /* 0x000fc80000010000 */
[----:B------:R-:W-:-:S04]  /*1290*/  FADD.FTZ R36, R175, R36 ;  /* 0x00000024af247221 */ /* 0x000fc80000010000 */
[----:B------:R-:W-:-:S04]  /*12a0*/  FADD.FTZ R36, R163, R36 ;  /* 0x00000024a3247221 */ /* 0x000fc80000010000 */
[----:B------:R-:W-:Y:S01]  /*12b0*/  FADD.FTZ R36, R167, R36 ;  /* 0x00000024a7247221 */ /* 0x000fe20000010000 */
[----:B------:R-:W-:-:S03]  /*12c0*/  FADD.FTZ R30, -R170, R30 ;  /* 0x0000001eaa1e7221 */ /* 0x000fc60000010100 */
[----:B------:R-:W-:Y:S01]  /*12d0*/  FADD.FTZ R36, R173, R36 ;  /* 0x00000024ad247221 */ /* 0x000fe20000010000 */
[----:B0-----:R-:W-:-:S04]  /*12e0*/  @P0 IMAD.WIDE.U32 R28, R159, 0x10, R28 ;  /* 0x000000109f1c0825 */ /* 0x001fc800078e001c */
[----:B------:R-:W-:Y:S01]  /*12f0*/  FADD.FTZ R54, -R170, R31 ;  /* 0x0000001faa367221 */ /* 0x000fe20000010100 */
[----:B------:R-:W-:Y:S02]  /*1300*/  FMUL.FTZ R52, R155, R30 ;  /* 0x0000001e9b347220 */ /* 0x000fe40000410000 */
[----:B------:R-:W0:Y:S01]  /*1310*/  @P0 LDC.64 R30, c[0x0][0x438] ;  /* 0x00010e00ff1e0b82 */ /* 0x000e220000000a00 */
[----:B-----5:R1:W5:Y:S02]  /*1320*/  @P0 LDG.E.128 R4, desc[UR10][R28.64] ;  /* 0x0000000a1c040981 */ /* 0x020364000c1e1d00 */
[----:B-1----:R-:W-:-:S04]  /*1330*/  FADD.FTZ R29, R177, R36 ;  /* 0x00000024b11d7221 */ /* 0x002fc80000010000 */
[----:B------:R-:W-:-:S04]  /*1340*/  FADD.FTZ R28, R156, R29 ;  /* 0x0000001d9c1c7221 */ /* 0x000fc80000010000 */
[----:B------:R-:W-:-:S04]  /*1350*/  FADD.FTZ R28, R49, R28 ;  /* 0x0000001c311c7221 */ /* 0x000fc80000010000 */
[----:B------:R-:W-:Y:S01]  /*1360*/  FADD.FTZ R29, R45, R28 ;  /* 0x0000001c2d1d7221 */ /* 0x000fe20000010000 */
[----:B------:R-:W-:-:S03]  /*1370*/  FMUL.FTZ R51, R120, R33 ;  /* 0x0000002178337220 */ /* 0x000fc60000410000 */
[----:B------:R-:W-:Y:S01]  /*1380*/  FADD.FTZ R29, R46, R29 ;  /* 0x0000001d2e1d7221 */ /* 0x000fe20000010000 */
[----:B------:R-:W-:-:S03]  /*1390*/  FFMA.FTZ R51, R136, R37, R51 ;  /* 0x0000002588337223 */ /* 0x000fc60000010033 */
[----:B------:R-:W-:Y:S01]  /*13a0*/  FADD.FTZ R28, R48, R29 ;  /* 0x0000001d301c7221 */ /* 0x000fe20000010000 */
[----:B------:R-:W-:Y:S01]  /*13b0*/  FMUL.FTZ R55, R122, R35 ;  /* 0x000000237a377220 */ /* 0x000fe20000410000 */
[----:B0-----:R-:W-:-:S04]  /*13c0*/  @P0 IMAD.WIDE.U32 R30, R157, 0x10, R30 ;  /* 0x000000109d1e0825 */ /* 0x001fc800078e001e */
[----:B------:R-:W-:Y:S01]  /*13d0*/  FADD.FTZ R28, R28, R51 ;  /* 0x000000331c1c7221 */ /* 0x000fe20000010000 */
[----:B------:R-:W-:Y:S01]  /*13e0*/  FFMA.FTZ R55, R138, R39, R55 ;  /* 0x000000278a377223 */ /* 0x000fe20000010037 */
[----:B------:R0:W5:Y:S02]  /*13f0*/  @P0 LDG.E.128 R8, desc[UR10][R30.64] ;  /* 0x0000000a1e080981 */ /* 0x000164000c1e1d00 */
[----:B------:R-:W-:-:S04]  /*1400*/  FADD.FTZ R28, R28, R53 ;  /* 0x000000351c1c7221 */ /* 0x000fc80000010000 */
[----:B0-----:R-:W-:-:S05]  /*1410*/  FADD.FTZ R30, R28, R55 ;  /* 0x000000371c1e7221 */ /* 0x001fca0000010000 */
[----:B------:R-:W0:Y:S02]  /*1420*/  SHFL.DOWN PT, R29, R30, 0x10, 0x1f ;  /* 0x0a001f001e1d7f89 */ /* 0x000e2400000e0000 */
[----:B0-----:R-:W-:Y:S01]  /*1430*/  FADD.FTZ R31, R30, R29 ;  /* 0x0000001d1e1f7221 */ /* 0x001fe20000010000 */
[----:B------:R-:W-:-:S04]  /*1440*/  FFMA.FTZ R29, R3, R158, RZ ;  /* 0x0000009e031d7223 */ /* 0x000fc800000100ff */
[----:B------:R-:W-:-:S04]  /*1450*/  FFMA.FTZ R29, R160, R169, R29 ;  /* 0x000000a9a01d7223 */ /* 0x000fc8000001001d */
        /* <DEDUP_REMOVED lines=9> */
[----:B------:R-:W-:Y:S01]  /*14f0*/  FFMA.FTZ R28, R43, R46, R28 ;  /* 0x0000002e2b1c7223 */ /* 0x000fe2000001001c */
[----:B------:R-:W-:-:S03]  /*1500*/  FMUL.FTZ R50, R155, R50 ;  /* 0x000000329b327220 */ /* 0x000fc60000410000 */
[----:B------:R-:W-:-:S04]  /*1510*/  FFMA.FTZ R29, R47, R48, R28 ;  /* 0x000000302f1d7223 */ /* 0x000fc8000001001c */
[----:B------:R-:W-:Y:S01]  /*1520*/  FFMA.FTZ R29, R50, R51, R29 ;  /* 0x00000033321d7223 */ /* 0x000fe2000001001d */
[----:B------:R-:W-:-:S03]  /*1530*/  FMUL.FTZ R54, R155, R54 ;  /* 0x000000369b367220 */ /* 0x000fc60000410000 */
[----:B------:R-:W-:Y:S01]  /*1540*/  FFMA.FTZ R29, R52, R53, R29 ;  /* 0x00000035341d7223 */ /* 0x000fe2000001001d */
[----:B------:R-:W-:-:S03]  /*1550*/  FFMA.FTZ R63, R32, R47, R63 ;  /* 0x0000002f203f7223 */ /* 0x000fc6000001003f */
[----:B------:R-:W-:Y:S01]  /*1560*/  FFMA.FTZ R29, R54, R55, R29 ;  /* 0x00000037361d7223 */ /* 0x000fe2000001001d */
[----:B------:R-:W-:Y:S01]  /*1570*/  FADD.FTZ R75, R32, R75 ;  /* 0x0000004b204b7221 */ /* 0x000fe20000010000 */
[C---:B------:R-:W-:Y:S01]  /*1580*/  FFMA.FTZ R58, R33.reuse, R50, R58 ;  /* 0x00000032213a7223 */ /* 0x040fe2000001003a */
[----:B------:R-:W-:Y:S02]  /*1590*/  FADD.FTZ R72, R33, R72 ;  /* 0x0000004821487221 */ /* 0x000fe40000010000 */
[----:B------:R-:W0:Y:S01]  /*15a0*/  @P0 LDC.64 R32, c[0x0][0x438] ;  /* 0x00010e00ff200b82 */ /* 0x000e220000000a00 */
[----:B------:R-:W1:Y:S01]  /*15b0*/  SHFL.DOWN PT, R28, R29, 0x10, 0x1f ;  /* 0x0a001f001d1c7f89 */ /* 0x000e6200000e0000 */
[C---:B------:R-:W-:Y:S01]  /*15c0*/  FFMA.FTZ R65, R34.reuse, R52, R65 ;  /* 0x0000003422417223 */ /* 0x040fe20000010041 */
[----:B------:R-:W-:Y:S01]  /*15d0*/  FADD.FTZ R77, R34, R77 ;  /* 0x0000004d224d7221 */ /* 0x000fe20000010000 */
[C---:B------:R-:W-:Y:S01]  /*15e0*/  FADD.FTZ R74, R35.reuse, R74 ;  /* 0x0000004a234a7221 */ /* 0x040fe20000010000 */
[----:B------:R-:W-:Y:S01]  /*15f0*/  FFMA.FTZ R60, R35, R54, R60 ;  /* 0x00000036233c7223 */ /* 0x000fe2000001003c */
[----:B------:R-:W2:Y:S02]  /*1600*/  SHFL.DOWN PT, R30, R31, 0x8, 0x1f ;  /* 0x09001f001f1e7f89 */ /* 0x000ea400000e0000 */
[----:B------:R-:W3:Y:S01]  /*1610*/  @P0 LDC.64 R34, c[0x0][0x438] ;  /* 0x00010e00ff220b82 */ /* 0x000ee20000000a00 */
[----:B0-----:R-:W-:-:S04]  /*1620*/  @P0 IMAD.WIDE.U32 R32, R161, 0x10, R32 ;  /* 0x00000010a1200825 */ /* 0x001fc800078e0020 */
[----:B-1----:R-:W-:Y:S01]  /*1630*/  FADD.FTZ R28, R29, R28 ;  /* 0x0000001c1d1c7221 */ /* 0x002fe20000010000 */
[----:B------:R0:W5:Y:S04]  /*1640*/  @P0 LDG.E.128 R12, desc[UR10][R32.64] ;  /* 0x0000000a200c0981 */ /* 0x000168000c1e1d00 */
[----:B0-----:R-:W0:Y:S01]  /*1650*/  SHFL.DOWN PT, R33, R28, 0x8, 0x1f ;  /* 0x09001f001c217f89 */ /* 0x001e2200000e0000 */
[----:B---3--:R-:W-:-:S04]  /*1660*/  @P0 IMAD.WIDE.U32 R34, R41, 0x10, R34 ;  /* 0x0000001029220825 */ /* 0x008fc800078e0022 */
[----:B--2---:R-:W-:Y:S01]  /*1670*/  FADD.FTZ R30, R31, R30 ;  /* 0x0000001e1f1e7221 */ /* 0x004fe20000010000 */
[----:B------:R1:W5:Y:S04]  /*1680*/  @P0 LDG.E.128 R16, desc[UR10][R34.64] ;  /* 0x0000000a22100981 */ /* 0x000368000c1e1d00 */
[----:B-1----:R-:W1:Y:S01]  /*1690*/  SHFL.DOWN PT, R35, R30, 0x4, 0x1f ;  /* 0x08801f001e237f89 */ /* 0x002e6200000e0000 */
[----:B0-----:R-:W-:-:S05]  /*16a0*/  FADD.FTZ R33, R28, R33 ;  /* 0x000000211c217221 */ /* 0x001fca0000010000 */
[----:B------:R-:W0:Y:S01]  /*16b0*/  SHFL.DOWN PT, R32, R33, 0x4, 0x1f ;  /* 0x08801f0021207f89 */ /* 0x000e2200000e0000 */
[----:B-1----:R-:W-:-:S05]  /*16c0*/  FADD.FTZ R35, R30, R35 ;  /* 0x000000231e237221 */ /* 0x002fca0000010000 */
[----:B------:R-:W1:Y:S01]  /*16d0*/  SHFL.DOWN PT, R34, R35, 0x2, 0x1f ;  /* 0x08401f0023227f89 */ /* 0x000e6200000e0000 */
[----:B0-----:R-:W-:-:S05]  /*16e0*/  FADD.FTZ R32, R33, R32 ;  /* 0x0000002021207221 */ /* 0x001fca0000010000 */
[----:B------:R-:W0:Y:S01]  /*16f0*/  SHFL.DOWN PT, R29, R32, 0x2, 0x1f ;  /* 0x08401f00201d7f89 */ /* 0x000e2200000e0000 */
[----:B------:R-:W2:Y:S01]  /*1700*/  S2R R40, SR_TID.X ;  /* 0x0000000000287919 */ /* 0x000ea20000002100 */
[----:B-1----:R-:W-:Y:S01]  /*1710*/  FADD.FTZ R34, R35, R34 ;  /* 0x0000002223227221 */ /* 0x002fe20000010000 */
[----:B0-----:R-:W-:-:S04]  /*1720*/  FADD.FTZ R31, R32, R29 ;  /* 0x0000001d201f7221 */ /* 0x001fc80000010000 */
[----:B------:R-:W0:Y:S04]  /*1730*/  SHFL.DOWN PT, R29, R34, 0x1, 0x1f ;  /* 0x08201f00221d7f89 */ /* 0x000e2800000e0000 */
[----:B------:R-:W1:Y:S01]  /*1740*/  SHFL.DOWN PT, R36, R31, 0x1, 0x1f ;  /* 0x08201f001f247f89 */ /* 0x000e6200000e0000 */
[----:B--2---:R-:W-:Y:S01]  /*1750*/  LOP3.LUT P2, RZ, R40, 0x1f, RZ, 0xc0, !PT ;  /* 0x0000001f28ff7812 */ /* 0x004fe2000784c0ff */
[----:B------:R-:W-:Y:S01]  /*1760*/  BSSY.RECONVERGENT B0, `(.L_x_2012) ;  /* 0x0000012000007945 */ /* 0x000fe20003800200 */
[C---:B------:R-:W-:Y:S01]  /*1770*/  FFMA.FTZ R94, R37.reuse, R50, R94 ;  /* 0x00000032255e7223 */ /* 0x040fe2000001005e */
[----:B------:R-:W-:Y:S01]  /*1780*/  FADD.FTZ R82, R37, R82 ;  /* 0x0000005225527221 */ /* 0x000fe20000010000 */
[C---:B------:R-:W-:Y:S01]  /*1790*/  FFMA.FTZ R95, R38.reuse, R52, R95 ;  /* 0x00000034265f7223 */ /* 0x040fe2000001005f */
[----:B------:R-:W-:Y:S01]  /*17a0*/  FADD.FTZ R83, R38, R83 ;  /* 0x0000005326537221 */ /* 0x000fe20000010000 */
[C---:B------:R-:W-:Y:S01]  /*17b0*/  FADD.FTZ R80, R39.reuse, R80 ;  /* 0x0000005027507221 */ /* 0x040fe20000010000 */
[----:B------:R-:W-:Y:S01]  /*17c0*/  FFMA.FTZ R92, R39, R54, R92 ;  /* 0x00000036275c7223 */ /* 0x000fe2000001005c */
[----:B0-----:R-:W-:Y:S01]  /*17d0*/  FADD.FTZ R28, R34, R29 ;  /* 0x0000001d221c7221 */ /* 0x001fe20000010000 */
[----:B-1----:R-:W-:-:S04]  /*17e0*/  FADD.FTZ R29, R31, R36 ;  /* 0x000000241f1d7221 */ /* 0x002fc80000010000 */
        /* <DEDUP_REMOVED lines=9> */
.L_x_2013:
[----:B------:R-:W-:Y:S05]  /*1880*/  BSYNC.RECONVERGENT B0 ;  /* 0x0000000000007941 */ /* 0x000fea0003800200 */
.L_x_2012:
[----:B------:R-:W1:Y:S08]  /*1890*/  S2UR UR5, SR_CgaCtaId ;  /* 0x00000000000579c3 */ /* 0x000e700000008800 */
[----:B------:R-:W-:Y:S01]  /*18a0*/  BAR.SYNC.DEFER_BLOCKING 0x0 ;  /* 0x0000000000007b1d */ /* 0x000fe20000010000 */
[----:B------:R-:W-:-:S04]  /*18b0*/  UISETP.NE.U32.AND UP0, UPT, UR14, URZ, UPT ;  /* 0x000000ff0e00728c */ /* 0x000fc8000bf05070 */
[----:B------:R-:W-:Y:S01]  /*18c0*/  UISETP.NE.AND.EX UP0, UPT, UR15, URZ, UPT, UP0 ;  /* 0x000000ff0f00728c */ /* 0x000fe2000bf05300 */
[----:B------:R-:W-:Y:S02]  /*18d0*/  UMOV UR4, 0x400 ;  /* 0x0000040000047882 */ /* 0x000fe40000000000 */
        /* <DEDUP_REMOVED lines=49> */
[C---:B------:R-:W-:Y:S01]  /*1bf0*/  FMUL.FTZ R28, R155.reuse, R28 ;  /* 0x0000001c9b1c7220 */ /* 0x040fe20000410000 */
[C---:B------:R-:W-:Y:S01]  /*1c00*/  FMUL.FTZ R29, R155.reuse, R160 ;  /* 0x000000a09b1d7220 */ /* 0x040fe20000410000 */
[C---:B------:R-:W-:Y:S01]  /*1c10*/  FMUL.FTZ R30, R155.reuse, R162 ;  /* 0x000000a29b1e7220 */ /* 0x040fe20000410000 */
[----:B------:R-:W-:Y:S01]  /*1c20*/  FMUL.FTZ R31, R155, R166 ;  /* 0x000000a69b1f7220 */ /* 0x000fe20000410000 */
[----:B------:R-:W-:Y:S06]  /*1c30*/  BRA `(.L_x_2017) ;  /* 0x0000000800207947 */ /* 0x000fec0003800000 */
.L_x_2016:
        /* <DEDUP_REMOVED lines=17> */
.L_x_2015:
        /* <DEDUP_REMOVED lines=20> */
.L_x_2018:
        /* <DEDUP_REMOVED lines=21> */
.L_x_2014:
        /* <DEDUP_REMOVED lines=21> */
.L_x_2020:
        /* <DEDUP_REMOVED lines=17> */
.L_x_2019:
        /* <DEDUP_REMOVED lines=20> */
.L_x_2021:
        /* <DEDUP_REMOVED lines=20> */
.L_x_2017:
[----:B------:R-:W-:Y:S02]  /*24c0*/  ISETP.NE.U32.AND P1, PT, RZ, UR4, PT ;  /* 0x00000004ff007c0c */ /* 0x000fe4000bf25070 */
[----:B------:R-:W-:Y:S02]  /*24d0*/  ISETP.NE.U32.AND P2, PT, RZ, UR6, PT ;  /* 0x00000006ff007c0c */ /* 0x000fe4000bf45070 */
[----:B------:R-:W-:Y:S02]  /*24e0*/  ISETP.NE.AND.EX P1, PT, RZ, UR5, PT, P1 ;  /* 0x00000005ff007c0c */ /* 0x000fe4000bf25310 */
[----:B------:R-:W-:-:S11]  /*24f0*/  ISETP.NE.AND.EX P2, PT, RZ, UR7, PT, P2 ;  /* 0x00000007ff007c0c */ /* 0x000fd6000bf45320 */
[----:B------:R-:W0:Y:S08]  /*2500*/  @P1 LDC.64 R32, c[0x0][0x478] ;  /* 0x00011e00ff201b82 */ /* 0x000e300000000a00 */
[----:B------:R-:W1:Y:S01]  /*2510*/  @P2 LDC.64 R38, c[0x0][0x470] ;  /* 0x00011c00ff262b82 */ /* 0x000e620000000a00 */
[----:B0-----:R-:W-:-:S07]  /*2520*/  @P1 IMAD.WIDE.U32 R36, R159, 0x10, R32 ;  /* 0x000000109f241825 */ /* 0x001fce00078e0020 */
[----:B------:R-:W0:Y:S01]  /*2530*/  LDC.64 R32, c[0x0][0x468] ;  /* 0x00011a00ff207b82 */ /* 0x000e220000000a00 */
[----:B------:R2:W-:Y:S01]  /*2540*/  @P1 STG.E.128 desc[UR10][R36.64], R24 ;  /* 0x0000001824001986 */ /* 0x0005e2000c101d0a */
[----:B-1----:R-:W-:-:S04]  /*2550*/  @P2 IMAD.WIDE.U32 R38, R159, 0x10, R38 ;  /* 0x000000109f262825 */ /* 0x002fc800078e0026 */
[----:B0-----:R-:W-:-:S05]  /*2560*/  IMAD.WIDE.U32 R34, R159, 0x10, R32 ;  /* 0x000000109f227825 */ /* 0x001fca00078e0020 */
        /* <DEDUP_REMOVED lines=13> */
[C---:B--2--5:R-:W-:Y:S01]  /*2640*/  FFMA.FTZ R28, R155.reuse, R152, R8 ;  /* 0x000000989b1c7223 */ /* 0x064fe20000010008 */
        /* <DEDUP_REMOVED lines=12> */
.L_x_2024:
        /* <DEDUP_REMOVED lines=17> */
.L_x_2023:
        /* <DEDUP_REMOVED lines=18> */
.L_x_2026:
        /* <DEDUP_REMOVED lines=11> */
[----:B------:R-:W-:Y:S01]  /*29f0*/  FFMA.FTZ R31, R155, R168, R11 ;  /* 0x000000a89b1f7223 */ /* 0x000fe2000001000b */
[----:B------:R-:W-:Y:S06]  /*2a00*/  BRA `(.L_x_2025) ;  /* 0x0000000400187947 */ /* 0x000fec0003800000 */
.L_x_2022:
        /* <DEDUP_REMOVED lines=10> */
[C---:B--2---:R-:W-:Y:S01]  /*2ab0*/  FMUL.FTZ R28, R155.reuse, R152 ;  /* 0x000000989b1c7220 */ /* 0x044fe20000410000 */
        /* <DEDUP_REMOVED lines=12> */
.L_x_2028:
        /* <DEDUP_REMOVED lines=17> */
.L_x_2027:
        /* <DEDUP_REMOVED lines=18> */
.L_x_2029:
        /* <DEDUP_REMOVED lines=11> */
[----:B------:R-:W-:-:S07]  /*2e60*/  FMUL.FTZ R31, R155, R168 ;  /* 0x000000a89b1f7220 */ /* 0x000fce0000410000 */
.L_x_2025:
[----:B------:R-:W0:Y:S01]  /*2e70*/  @P1 LDC.64 R36, c[0x0][0x478] ;  /* 0x00011e00ff241b82 */ /* 0x000e220000000a00 */
[----:B------:R-:W-:-:S07]  /*2e80*/  IMAD.WIDE.U32 R38, R157, 0x10, R32 ;  /* 0x000000109d267825 */ /* 0x000fce00078e0020 */
[----:B------:R-:W1:Y:S01]  /*2e90*/  @P2 LDC.64 R34, c[0x0][0x470] ;  /* 0x00011c00ff222b82 */ /* 0x000e620000000a00 */
[----:B0-----:R-:W-:-:S05]  /*2ea0*/  @P1 IMAD.WIDE.U32 R36, R157, 0x10, R36 ;  /* 0x000000109d241825 */ /* 0x001fca00078e0024 */
[----:B------:R0:W-:Y:S01]  /*2eb0*/  @P1 STG.E.128 desc[UR10][R36.64], R24 ;  /* 0x0000001824001986 */ /* 0x0001e2000c101d0a */
[----:B-1----:R-:W-:-:S03]  /*2ec0*/  @P2 IMAD.WIDE.U32 R34, R157, 0x10, R34 ;  /* 0x000000109d222825 */ /* 0x002fc600078e0022 */
        /* <DEDUP_REMOVED lines=13> */
[C---:B0----5:R-:W-:Y:S01]  /*2fa0*/  FFMA.FTZ R28, R155.reuse, R165, R12 ;  /* 0x000000a59b1c7223 */ /* 0x061fe2000001000c */
        /* <DEDUP_REMOVED lines=12> */
.L_x_2032:
        /* <DEDUP_REMOVED lines=17> */
.L_x_2031:
        /* <DEDUP_REMOVED lines=18> */
.L_x_2034:
        /* <DEDUP_REMOVED lines=11> */
[----:B------:R-:W-:Y:S01]  /*3350*/  FFMA.FTZ R31, R155, R46, R15 ;  /* 0x0000002e9b1f7223 */ /* 0x000fe2000001000f */
[----:B------:R-:W-:Y:S06]  /*3360*/  BRA `(.L_x_2033) ;  /* 0x0000000400187947 */ /* 0x000fec0003800000 */
.L_x_2030:
[----:B------:R-:W-:Y:S05]  /*3370*/  @!P1 BRA `(.L_x_2035) ;  /* 0x00000000009c9947 */ /* 0x000fea0003800000 */
[----:B------:R-:W-:Y:S05]  /*3380*/  @!P2 BRA `(.L_x_2036) ;  /* 0x000000000054a947 */ /* 0x000fea0003800000 */
        /* <DEDUP_REMOVED lines=21> */
.L_x_2036:
        /* <DEDUP_REMOVED lines=17> */
.L_x_2035:
        /* <DEDUP_REMOVED lines=18> */
.L_x_2037:
        /* <DEDUP_REMOVED lines=11> */
[----:B------:R-:W-:-:S07]  /*37c0*/  FMUL.FTZ R31, R155, R46 ;  /* 0x0000002e9b1f7220 */ /* 0x000fce0000410000 */
.L_x_2033:
        /* <DEDUP_REMOVED lines=32> */
.L_x_2040:
        /* <DEDUP_REMOVED lines=17> */
.L_x_2039:
        /* <DEDUP_REMOVED lines=18> */
.L_x_2042:
        /* <DEDUP_REMOVED lines=13> */
.L_x_2038:
        /* <DEDUP_REMOVED lines=23> */
.L_x_2044:
        /* <DEDUP_REMOVED lines=17> */
.L_x_2043:
        /* <DEDUP_REMOVED lines=18> */
.L_x_2045:
        /* <DEDUP_REMOVED lines=12> */
.L_x_2041:
        /* <DEDUP_REMOVED lines=74> */
.L_x_2011:
        /* <DEDUP_REMOVED lines=12> */
[----:B----4-:R-:W-:-:S05]  /*4690*/  IMAD.WIDE.U32 R38, R41, 0x10, R38 ;  /* 0x0000001029267825 */ /* 0x010fca00078e0026 */
[----:B------:R-:W-:Y:S01]  /*46a0*/  STG.E.128 desc[UR10][R38.64], R16 ;  /* 0x0000001026007986 */ /* 0x000fe2000c101d0a */
[----:B-1----:R-:W-:-:S05]  /*46b0*/  IMAD.WIDE.U32 R40, R41, 0x10, R42 ;  /* 0x0000001029287825 */ /* 0x002fca00078e002a */
        /* <DEDUP_REMOVED lines=14> */
.L_x_2047:
        /* <DEDUP_REMOVED lines=14> */
.L_x_2877:


//--------------------- .text._ZN10layer_norm31ln_parallel_residual_bwd_kernelINS_13Kernel_traitsI6__halfffffjLj4096ELj1ELj1ELj8ELj16ENS_18Kernel_traits_baseILj4096ES2_ffffjLj256EEEEELb0ELb1ELb0EEEvNS_9BwdParamsE --------------------------
	.section	.text._ZN10layer_norm31ln_parallel_residual_bwd_kernelINS_13Kernel_traitsI6__halfffffjLj4096ELj1ELj1ELj8ELj16ENS_18Kernel_traits_baseILj4096ES2_ffffjLj256EEEEELb0ELb1ELb0EEEvNS_9BwdParamsE,"ax",@progbits
	.align	128
        .global         _ZN10layer_norm31ln_parallel_residual_bwd_kernelINS_13Kernel_traitsI6__halfffffjLj4096ELj1ELj1ELj8ELj16ENS_18Kernel_traits_baseILj4096ES2_ffffjLj256EEEEELb0ELb1ELb0EEEvNS_9BwdParamsE
        .type           _ZN10layer_norm31ln_parallel_residual_bwd_kernelINS_13Kernel_traitsI6__halfffffjLj4096ELj1ELj1ELj8ELj16ENS_18Kernel_traits_baseILj4096ES2_ffffjLj256EEEEELb0ELb1ELb0EEEvNS_9BwdParamsE,@function
        .size           _ZN10layer_norm31ln_parallel_residual_bwd_kernelINS_13Kernel_traitsI6__halfffffjLj4096ELj1ELj1ELj8ELj16ENS_18Kernel_traits_baseILj4096ES2_ffffjLj256EEEEELb0ELb1ELb0EEEvNS_9BwdParamsE,(.L_x_2878 - _ZN10layer_norm31ln_parallel_residual_bwd_kernelINS_13Kernel_traitsI6__halfffffjLj4096ELj1ELj1ELj8ELj16ENS_18Kernel_traits_baseILj4096ES2_ffffjLj256EEEEELb0ELb1ELb0EEEvNS_9BwdParamsE)
        .other          _ZN10layer_norm31ln_parallel_residual_bwd_kernelINS_13Kernel_traitsI6__halfffffjLj4096ELj1ELj1ELj8ELj16ENS_18Kernel_traits_baseILj4096ES2_ffffjLj256EEEEELb0ELb1ELb0EEEvNS_9BwdParamsE,@"STO_CUDA_ENTRY STV_DEFAULT"
_ZN10layer_norm31ln_parallel_residual_bwd_kernelINS_13Kernel_traitsI6__halfffffjLj4096ELj1ELj1ELj8ELj16ENS_18Kernel_traits_baseILj4096ES2_ffffjLj256EEEEELb0ELb1ELb0EEEvNS_9BwdParamsE:
.text._ZN10layer_norm31ln_parallel_residual_bwd_kernelINS_13Kernel_traitsI6__halfffffjLj4096ELj1ELj1ELj8ELj16ENS_18Kernel_traits_baseILj4096ES2_ffffjLj256EEEEELb0ELb1ELb0EEEvNS_9BwdParamsE:
        /* <DEDUP_REMOVED lines=13> */
[C---:B------:R-:W-:Y:S02]  /*00d0*/  ISETP.GE.U32.AND P3, PT, R2.reuse, 0x300, PT ;  /* 0x000003000200780c */ /* 0x040fe40003f66070 */
[C---:B------:R-:W-:Y:S02]  /*00e0*/  ISETP.GE.U32.AND P5, PT, R2.reuse, 0x100, PT ;  /* 0x000001000200780c */ /* 0x040fe40003fa6070 */
[----:B------:R-:W-:-:S07]  /*00f0*/  ISETP.GE.U32.AND P4, PT, R2, 0x400, PT ;  /* 0x000004000200780c */ /* 0x000fce0003f86070 */
[----:B------:R-:W1:Y:S04]  /*0100*/  @P2 LDC.64 R6, c[0x0][0x3d0] ;  /* 0x0000f400ff062b82 */ /* 0x000e680000000a00 */
[----:B------:R-:W-:-:S04]  /*0110*/  @P5 LOP3.LUT R3, R109, 0x100, RZ, 0xfc, !PT ;  /* 0x000001006d035812 */ /* 0x000fc800078efcff */
[----:B------:R-:W3:Y:S08]  /*0120*/  @P3 LDC.64 R12, c[0x0][0x3d0] ;  /* 0x0000f400ff0c3b82 */ /* 0x000ef00000000a00 */
[----:B------:R-:W4:Y:S08]  /*0130*/  @P4 LDC.64 R18, c[0x0][0x3d0] ;  /* 0x0000f400ff124b82 */ /* 0x000f300000000a00 */
[----:B------:R-:W0:Y:S01]  /*0140*/  @P5 LDC.64 R4, c[0x0][0x3d0] ;  /* 0x0000f400ff045b82 */ /* 0x000e220000000a00 */
[C---:B-1----:R-:W-:Y:S01]  /*0150*/  @P2 IMAD.WIDE.U32 R6, R3.reuse, 0x8, R6 ;  /* 0x0000000803062825 */ /* 0x042fe200078e0006 */
[----:B------:R-:W-:-:S04]  /*0160*/  @P2 IADD3 R3, PT, PT, R3, 0x100, RZ ;  /* 0x0000010003032810 */ /* 0x000fc80007ffe0ff */
[----:B--2---:R1:W5:Y:S01]  /*0170*/  @P2 LDG.E.64 R8, desc[UR16][R6.64] ;  /* 0x0000001006082981 */ /* 0x004362000c1e1b00 */
[C---:B---3--:R-:W-:Y:S01]  /*0180*/  @P3 IMAD.WIDE.U32 R16, R3.reuse, 0x8, R12 ;  /* 0x0000000803103825 */ /* 0x048fe200078e000c */
[----:B------:R-:W-:-:S04]  /*0190*/  @P3 IADD3 R3, PT, PT, R3, 0x100, RZ ;  /* 0x0000010003033810 */ /* 0x000fc80007ffe0ff */
[----:B------:R1:W5:Y:S01]  /*01a0*/  @P3 LDG.E.64 R10, desc[UR16][R16.64] ;  /* 0x00000010100a3981 */ /* 0x000362000c1e1b00 */
[----:B----4-:R-:W-:-:S05]  /*01b0*/  @P4 IMAD.WIDE.U32 R12, R3, 0x8, R18 ;  /* 0x00000008030c4825 */ /* 0x010fca00078e0012 */
[----:B------:R1:W5:Y:S01]  /*01c0*/  @P4 LDG.E.64 R14, desc[UR16][R12.64] ;  /* 0x000000100c0e4981 */ /* 0x000362000c1e1b00 */
[----:B0-----:R-:W-:-:S05]  /*01d0*/  @P5 IMAD.WIDE.U32 R4, R109, 0x8, R4 ;  /* 0x000000086d045825 */ /* 0x001fca00078e0004 */
[----:B------:R1:W5:Y:S01]  /*01e0*/  @P5 LDG.E.64 R88, desc[UR16][R4.64] ;  /* 0x0000001004585981 */ /* 0x000362000c1e1b00 */
[----:B------:R-:W-:Y:S01]  /*01f0*/  UISETP.GE.AND UP0, UPT, UR11, UR4, UPT ;  /* 0x000000040b00728c */ /* 0x000fe2000bf06270 */
        /* <DEDUP_REMOVED lines=18> */
[----:B-----5:R-:W-:Y:S02]  /*0320*/  MOV R110, R8 ;  /* 0x00000008006e7202 */ /* 0x020fe40000000f00 */
[----:B------:R-:W-:Y:S02]  /*0330*/  CS2R R56, SRZ ;  /* 0x0000000000387805 */ /* 0x000fe4000001ff00 */
[----:B------:R-:W-:Y:S02]  /*0340*/  SHF.R.U64 R0, R8, 0x10, R9 ;  /* 0x0000001008007819 */ /* 0x000fe40000001209 */
        /* <DEDUP_REMOVED lines=13> */
[----:B------:R-:W-:Y:S02]  /*0420*/  MOV R114, R14 ;  /* 0x0000000e00727202 */ /* 0x000fe40000000f00 */
[----:B------:R-:W-:-:S02]  /*0430*/  CS2R R40, SRZ ;  /* 0x0000000000287805 */ /* 0x000fc4000001ff00 */
[--C-:B------:R-:W-:Y:S02]  /*0440*/  SHF.R.U64 R6, R14, 0x10, R15.reuse ;  /* 0x000000100e067819 */ /* 0x100fe4000000120f */
[----:B------:R-:W-:Y:S02]  /*0450*/  CS2R R42, SRZ ;  /* 0x00000000002a7805 */ /* 0x000fe4000001ff00 */
[----:B------:R-:W-:Y:S02]  /*0460*/  MOV R115, R15 ;  /* 0x0000000f00737202 */ /* 0x000fe40000000f00 */
[----:B------:R-:W-:Y:S02]  /*0470*/  CS2R R36, SRZ ;  /* 0x0000000000247805 */ /* 0x000fe4000001ff00 */
[----:B------:R-:W-:Y:S02]  /*0480*/  SHF.R.U32.HI R7, RZ, 0x10, R15 ;  /* 0x00000010ff077819 */ /* 0x000fe4000001160f */
        /* <DEDUP_REMOVED lines=9> */
[----:B------:R-:W-:Y:S01]  /*0520*/  PRMT R114, R114, 0x5410, R6 ;  /* 0x0000541072727816 */ /* 0x000fe20000000006 */
[----:B------:R-:W-:Y:S01]  /*0530*/  UPLOP3.LUT UP1, UPT, UPT, UPT, UPT, 0x40, 0x4 ;  /* 0x000000000004789c */ /* 0x000fe20003f2e870 */
[----:B------:R-:W-:Y:S01]  /*0540*/  PRMT R115, R115, 0x5410, R7 ;  /* 0x0000541073737816 */ /* 0x000fe20000000007 */
[----:B------:R-:W1:Y:S01]  /*0550*/  LDCU UR10, c[0x0][0x388] ;  /* 0x00007100ff0a77ac */ /* 0x000e620008000800 */
[----:B------:R-:W2:Y:S01]  /*0560*/  LDCU.U8 UR25, c[0x0][0x410] ;  /* 0x00008200ff1977ac */ /* 0x000ea20008000000 */
[----:B------:R-:W3:Y:S01]  /*0570*/  LDCU UR24, c[0x0][0x400] ;  /* 0x00008000ff1877ac */ /* 0x000ee20008000800 */
[----:B------:R-:W4:Y:S01]  /*0580*/  LDCU.64 UR4, c[0x0][0x470] ;  /* 0x00008e00ff0477ac */ /* 0x000f220008000a00 */
[----:B------:R-:W1:Y:S01]  /*0590*/  LDCU.64 UR18, c[0x0][0x438] ;  /* 0x00008700ff1277ac */ /* 0x000e620008000a00 */
[----:B------:R-:W1:Y:S01]  /*05a0*/  LDCU.64 UR6, c[0x0][0x478] ;  /* 0x00008f00ff0677ac */ /* 0x000e620008000a00 */
[----:B------:R-:W1:Y:S01]  /*05b0*/  LDCU.128 UR12, c[0x0][0x3c0] ;  /* 0x00007800ff0c77ac */ /* 0x000e620008000c00 */
[----:B------:R-:W1:Y:S01]  /*05c0*/  LDCU.64 UR20, c[0x0][0x380] ;  /* 0x00007000ff1477ac */ /* 0x000e620008000a00 */
[----:B0-----:R-:W-:-:S11]  /*05d0*/  UISETP.NE.AND UP2, UPT, UR8, URZ, UPT ;  /* 0x000000ff0800728c */ /* 0x001fd6000bf45270 */
.L_x_2099:
[----:B-1----:R-:W-:Y:S02]  /*05e0*/  UIMAD.WIDE UR22, UR11, 0x4, UR14 ;  /* 0x000000040b1678a5 */ /* 0x002fe4000f8e020e */
[----:B------:R-:W-:-:S04]  /*05f0*/  UIMAD.WIDE UR8, UR11, 0x4, UR12 ;  /* 0x000000040b0878a5 */ /* 0x000fc8000f8e020c */
[----:B0--34-:R-:W-:Y:S02]  /*0600*/  MOV R72, UR22 ;  /* 0x0000001600487c02 */ /* 0x019fe40008000f00 */
[----:B------:R-:W-:Y:S02]  /*0610*/  MOV R73, UR23 ;  /* 0x0000001700497c02 */ /* 0x000fe40008000f00 */
[----:B------:R-:W-:Y:S02]  /*0620*/  MOV R74, UR8 ;  /* 0x00000008004a7c02 */ /* 0x000fe40008000f00 */
[----:B------:R-:W-:Y:S01]  /*0630*/  MOV R75, UR9 ;  /* 0x00000009004b7c02 */ /* 0x000fe20008000f00 */
[----:B-----5:R-:W5:Y:S04]  /*0640*/  LDG.E R72, desc[UR16][R72.64] ;  /* 0x0000001048487981 */ /* 0x020f68000c1e1900 */
[----:B------:R-:W2:Y:S01]  /*0650*/  LDG.E R74, desc[UR16][R74.64] ;  /* 0x000000104a4a7981 */ /* 0x000ea2000c1e1900 */
[----:B------:R-:W-:Y:S01]  /*0660*/  UIMAD UR8, UR11, UR10, URZ ;  /* 0x0000000a0b0872a4 */ /* 0x000fe2000f8e02ff */
[----:B------:R-:W-:Y:S01]  /*0670*/  PLOP3.LUT P0, PT, PT, PT, UP2, 0x40, 0x4 ;  /* 0x000000000004781c */ /* 0x000fe20003f0e828 */
[----:B------:R-:W-:Y:S01]  /*0680*/  BSSY.RECONVERGENT B0, `(.L_x_2049) ;  /* 0x000003b000007945 */ /* 0x000fe20003800200 */
[C---:B------:R-:W-:Y:S01]  /*0690*/  ISETP.GE.U32.AND P2, PT, R2.reuse, 0x200, PT ;  /* 0x000002000200780c */ /* 0x040fe20003f46070 */
[----:B------:R-:W-:Y:S01]  /*06a0*/  USHF.R.S32.HI UR9, URZ, 0x1f, UR8 ;  /* 0x0000001fff097899 */ /* 0x000fe20008011408 */
[----:B------:R-:W-:-:S02]  /*06b0*/  ISETP.GE.U32.AND P3, PT, R2, 0x300, PT ;  /* 0x000003000200780c */ /* 0x000fc40003f66070 */
[----:B------:R-:W-:Y:S02]  /*06c0*/  CS2R R82, SRZ ;  /* 0x0000000000527805 */ /* 0x000fe4000001ff00 */
[----:B------:R-:W-:Y:S01]  /*06d0*/  ISETP.GE.U32.AND P4, PT, R2, 0x400, PT ;  /* 0x000004000200780c */ /* 0x000fe20003f86070 */
[----:B------:R-:W-:-:S06]  /*06e0*/  ULEA.HI UR9, UR9, UR8, URZ, 0x2 ;  /* 0x0000000809097291 */ /* 0x000fcc000f8f10ff */
[----:B------:R-:W-:-:S04]  /*06f0*/  MOV R0, UR9 ;  /* 0x0000000900007c02 */ /* 0x000fc80008000f00 */
[----:B------:R-:W-:-:S04]  /*0700*/  LEA.HI.SX32 R0, R0, R109, 0x1e ;  /* 0x0000006d00007211 */ /* 0x000fc800078ff2ff */
[----:B------:R-:W-:Y:S02]  /*0710*/  MOV R81, R0 ;  /* 0x0000000000517202 */ /* 0x000fe40000000f00 */
[----:B-----5:R-:W-:Y:S02]  /*0720*/  R2UR UR23, R72 ;  /* 0x00000000481772ca */ /* 0x020fe400000e0000 */
[----:B--2---:R-:W-:Y:S01]  /*0730*/  FSEL R80, R74, RZ, P0 ;  /* 0x000000ff4a507208 */ /* 0x004fe20000000000 */
[----:B------:R-:W-:-:S12]  /*0740*/  @!P5 BRA `(.L_x_2050) ;  /* 0x0000000000b8d947 */ /* 0x000fd80003800000 */
[----:B------:R-:W0:Y:S01]  /*0750*/  LDC.64 R74, c[0x0][0x3a8] ;  /* 0x0000ea00ff4a7b82 */ /* 0x000e220000000a00 */
[----:B------:R-:W-:-:S04]  /*0760*/  ISETP.NE.U32.AND P0, PT, RZ, UR18, PT ;  /* 0x00000012ff007c0c */ /* 0x000fc8000bf05070 */
[----:B------:R-:W-:-:S03]  /*0770*/  ISETP.NE.AND.EX P0, PT, RZ, UR19, PT, P0 ;  /* 0x00000013ff007c0c */ /* 0x000fc6000bf05300 */
[----:B------:R-:W1:Y:S01]  /*0780*/  LDC.64 R72, c[0x0][0x428] ;  /* 0x00010a00ff487b82 */ /* 0x000e620000000a00 */
[----:B------:R-:W-:Y:S01]  /*0790*/  HADD2.F32 R81, -RZ, R88.H0_H0 ;  /* 0x20000058ff517230 */ /* 0x000fe20000004100 */
[----:B------:R-:W-:-:S08]  /*07a0*/  SHF.R.U64 R84, R88, 0x10, R89 ;  /* 0x0000001058547819 */ /* 0x000fd00000001259 */
[----:B------:R-:W2:Y:S01]  /*07b0*/  @P0 LDC.64 R82, c[0x0][0x438] ;  /* 0x00010e00ff520b82 */ /* 0x000ea20000000a00 */
[----:B0-----:R-:W-:-:S06]  /*07c0*/  IMAD.WIDE.U32 R76, R0, 0x10, R74 ;  /* 0x00000010004c7825 */ /* 0x001fcc00078e004a */
[----:B------:R-:W3:Y:S01]  /*07d0*/  LDG.E.128 R76, desc[UR16][R76.64] ;  /* 0x000000104c4c7981 */ /* 0x000ee2000c1e1d00 */
[----:B-1----:R-:W-:-:S06]  /*07e0*/  IMAD.WIDE.U32 R72, R0, 0x10, R72 ;  /* 0x0000001000487825 */ /* 0x002fcc00078e0048 */
[----:B------:R-:W4:Y:S01]  /*07f0*/  LDG.E.128 R72, desc[UR16][R72.64] ;  /* 0x0000001048487981 */ /* 0x000f22000c1e1d00 */
[----:B--2---:R-:W-:-:S05]  /*0800*/  @P0 IMAD.WIDE.U32 R82, R0, 0x10, R82 ;  /* 0x0000001000520825 */ /* 0x004fca00078e0052 */
[----:B------:R0:W5:Y:S01]  /*0810*/  @P0 LDG.E.128 R24, desc[UR16][R82.64] ;  /* 0x0000001052180981 */ /* 0x000162000c1e1d00 */
[C---:B---3--:R-:W-:Y:S01]  /*0820*/  FADD.FTZ R3, -R80.reuse, R76 ;  /* 0x0000004c50037221 */ /* 0x048fe20000010100 */
[C---:B------:R-:W-:Y:S01]  /*0830*/  FADD.FTZ R92, -R80.reuse, R77 ;  /* 0x0000004d505c7221 */ /* 0x040fe20000010100 */
[----:B------:R-:W-:Y:S02]  /*0840*/  HADD2.F32 R76, -RZ, R84.H0_H0 ;  /* 0x20000054ff4c7230 */ /* 0x000fe40000004100 */
[----:B------:R-:W-:Y:S01]  /*0850*/  FADD.FTZ R78, -R80, R78 ;  /* 0x0000004e504e7221 */ /* 0x000fe20000010100 */
[----:B------:R-:W-:Y:S01]  /*0860*/  FMUL.FTZ R3, R3, UR23 ;  /* 0x0000001703037c20 */ /* 0x000fe20008410000 */
[----:B------:R-:W-:Y:S01]  /*0870*/  FMUL.FTZ R92, R92, UR23 ;  /* 0x000000175c5c7c20 */ /* 0x000fe20008410000 */
[----:B------:R-:W-:Y:S02]  /*0880*/  HADD2.F32 R77, -RZ, R89.H0_H0 ;  /* 0x20000059ff4d7230 */ /* 0x000fe40000004100 */
[----:B------:R-:W-:Y:S01]  /*0890*/  FMUL.FTZ R101, R78, UR23 ;  /* 0x000000174e657c20 */ /* 0x000fe20008410000 */
[----:B----4-:R-:W-:Y:S01]  /*08a0*/  FMUL.FTZ R90, R72, R81 ;  /* 0x00000051485a7220 */ /* 0x010fe20000410000 */
[----:B------:R-:W-:Y:S01]  /*08b0*/  FADD.FTZ R40, R40, R72 ;  /* 0x0000004828287221 */ /* 0x000fe20000010000 */
[----:B------:R-:W-:Y:S01]  /*08c0*/  FFMA.FTZ R56, R72, R3, R56 ;  /* 0x0000000348387223 */ /* 0x000fe20000010038 */
[----:B------:R-:W-:Y:S01]  /*08d0*/  SHF.R.U32.HI R72, RZ, 0x10, R89 ;  /* 0x00000010ff487819 */ /* 0x000fe20000011659 */
[----:B------:R-:W-:Y:S01]  /*08e0*/  FMUL.FTZ R91, R73, R76 ;  /* 0x0000004c495b7220 */ /* 0x000fe20000410000 */
[----:B------:R-:W-:Y:S01]  /*08f0*/  FADD.FTZ R41, R41, R73 ;  /* 0x0000004929297221 */ /* 0x000fe20000010000 */
[----:B------:R-:W-:Y:S01]  /*0900*/  FFMA.FTZ R57, R73, R92, R57 ;  /* 0x0000005c49397223 */ /* 0x000fe20000010039 */
[----:B------:R-:W-:Y:S01]  /*0910*/  FFMA.FTZ R73, R3, R90, RZ ;  /* 0x0000005a03497223 */ /* 0x000fe200000100ff */
[----:B------:R-:W-:-:S02]  /*0920*/  HADD2.F32 R76, -RZ, R72.H0_H0 ;  /* 0x20000048ff4c7230 */ /* 0x000fc40000004100 */
[----:B------:R-:W-:Y:S01]  /*0930*/  FADD.FTZ R72, RZ, R90 ;  /* 0x0000005aff487221 */ /* 0x000fe20000010000 */
[----:B------:R-:W-:Y:S01]  /*0940*/  FMUL.FTZ R98, R74, R77 ;  /* 0x0000004d4a627220 */ /* 0x000fe20000410000 */
[----:B------:R-:W-:Y:S01]  /*0950*/  FADD.FTZ R79, -R80, R79 ;  /* 0x0000004f504f7221 */ /* 0x000fe20000010100 */
        /* <DEDUP_REMOVED lines=10> */
[----:B------:R-:W-:Y:S01]  /*0a00*/  IADD3 R81, PT, PT, R0, 0x100, RZ ;  /* 0x0000010000517810 */ /* 0x000fe20007ffe0ff */
[----:B0-----:R-:W-:Y:S01]  /*0a10*/  FADD.FTZ R83, R74, R107 ;  /* 0x0000006b4a537221 */ /* 0x001fe20000010000 */
[----:B------:R-:W-:-:S07]  /*0a20*/  FFMA.FTZ R82, R108, R107, R73 ;  /* 0x0000006b6c527223 */ /* 0x000fce0000010049 */
.L_x_2050:
[----:B---34-:R-:W-:Y:S05]  /*0a30*/  BSYNC.RECONVERGENT B0 ;  /* 0x0000000000007941 */ /* 0x018fea0003800200 */
.L_x_2049:
[----:B------:R-:W-:Y:S04]  /*0a40*/  BSSY.RECONVERGENT B0, `(.L_x_2051) ;  /* 0x000002e000007945 */ /* 0x000fe80003800200 */
[----:B------:R-:W-:Y:S05]  /*0a50*/  @!P2 BRA `(.L_x_2052) ;  /* 0x0000000000b0a947 */ /* 0x000fea0003800000 */
[----:B------:R-:W0:Y:S01]  /*0a60*/  LDC.64 R10, c[0x0][0x3a8] ;  /* 0x0000ea00ff0a7b82 */ /* 0x000e220000000a00 */
[----:B------:R-:W-:-:S04]  /*0a70*/  ISETP.NE.U32.AND P0, PT, RZ, UR18, PT ;  /* 0x00000012ff007c0c */ /* 0x000fc8000bf05070 */
[----:B------:R-:W-:-:S03]  /*0a80*/  ISETP.NE.AND.EX P0, PT, RZ, UR19, PT, P0 ;  /* 0x00000013ff007c0c */ /* 0x000fc6000bf05300 */
[----:B------:R-:W1:Y:S01]  /*0a90*/  LDC.64 R4, c[0x0][0x428] ;  /* 0x00010a00ff047b82 */ /* 0x000e620000000a00 */
[----:B0-----:R-:W-:-:S06]  /*0aa0*/  IMAD.WIDE.U32 R76, R81, 0x10, R10 ;  /* 0x00000010514c7825 */ /* 0x001fcc00078e000a */
[----:B------:R-:W2:Y:S01]  /*0ab0*/  LDG.E.128 R76, desc[UR16][R76.64] ;  /* 0x000000104c4c7981 */ /* 0x000ea2000c1e1d00 */
[C---:B-1----:R-:W-:Y:S02]  /*0ac0*/  IMAD.WIDE.U32 R72, R81.reuse, 0x10, R4 ;  /* 0x0000001051487825 */ /* 0x042fe400078e0004 */
[----:B------:R-:W0:Y:S04]  /*0ad0*/  @P0 LDC.64 R4, c[0x0][0x438] ;  /* 0x00010e00ff040b82 */ /* 0x000e280000000a00 */
[----:B------:R-:W3:Y:S01]  /*0ae0*/  LDG.E.128 R72, desc[UR16][R72.64] ;  /* 0x0000001048487981 */ /* 0x000ee2000c1e1d00 */
[----:B------:R-:W-:Y:S02]  /*0af0*/  HADD2.F32 R85, -RZ, R110.H0_H0 ;  /* 0x2000006eff557230 */ /* 0x000fe40000004100 */
[----:B0-----:R-:W-:-:S05]  /*0b00*/  @P0 IMAD.WIDE.U32 R10, R81, 0x10, R4 ;  /* 0x00000010510a0825 */ /* 0x001fca00078e0004 */
[----:B------:R0:W5:Y:S01]  /*0b10*/  @P0 LDG.E.128 R20, desc[UR16][R10.64] ;  /* 0x000000100a140981 */ /* 0x000162000c1e1d00 */
[----:B------:R-:W-:Y:S01]  /*0b20*/  IADD3 R81, PT, PT, R81, 0x100, RZ ;  /* 0x0000010051517810 */ /* 0x000fe20007ffe0ff */
[C---:B--2---:R-:W-:Y:S01]  /*0b30*/  FADD.FTZ R5, -R80.reuse, R76 ;  /* 0x0000004c50057221 */ /* 0x044fe20000010100 */
[C---:B------:R-:W-:Y:S01]  /*0b40*/  FADD.FTZ R84, -R80.reuse, R77 ;  /* 0x0000004d50547221 */ /* 0x040fe20000010100 */
[----:B------:R-:W-:Y:S02]  /*0b50*/  HADD2.F32 R76, -RZ, R110.H1_H1 ;  /* 0x3000006eff4c7230 */ /* 0x000fe40000004100 */
[----:B------:R-:W-:Y:S01]  /*0b60*/  FADD.FTZ R78, -R80, R78 ;  /* 0x0000004e504e7221 */ /* 0x000fe20000010100 */
[----:B------:R-:W-:Y:S01]  /*0b70*/  FMUL.FTZ R5, R5, UR23 ;  /* 0x0000001705057c20 */ /* 0x000fe20008410000 */
[----:B0-----:R-:W-:Y:S01]  /*0b80*/  FMUL.FTZ R10, R84, UR23 ;  /* 0x00000017540a7c20 */ /* 0x001fe20008410000 */
[--C-:B------:R-:W-:Y:S02]  /*0b90*/  HADD2.F32 R77, -RZ, R111.reuse.H0_H0 ;  /* 0x2000006fff4d7230 */ /* 0x100fe40000004100 */
[----:B------:R-:W-:Y:S01]  /*0ba0*/  FMUL.FTZ R99, R78, UR23 ;  /* 0x000000174e637c20 */ /* 0x000fe20008410000 */
[----:B---3--:R-:W-:Y:S01]  /*0bb0*/  FMUL.FTZ R4, R72, R85 ;  /* 0x0000005548047220 */ /* 0x008fe20000410000 */
[----:B------:R-:W-:Y:S01]  /*0bc0*/  FADD.FTZ R36, R36, R72 ;  /* 0x0000004824247221 */ /* 0x000fe20000010000 */
[----:B------:R-:W-:Y:S01]  /*0bd0*/  FFMA.FTZ R52, R72, R5, R52 ;  /* 0x0000000548347223 */ /* 0x000fe20000010034 */
[----:B------:R-:W-:Y:S01]  /*0be0*/  FMUL.FTZ R11, R73, R76 ;  /* 0x0000004c490b7220 */ /* 0x000fe20000410000 */
[----:B------:R-:W-:Y:S01]  /*0bf0*/  FADD.FTZ R37, R37, R73 ;  /* 0x0000004925257221 */ /* 0x000fe20000010000 */
[----:B------:R-:W-:Y:S01]  /*0c00*/  FFMA.FTZ R53, R73, R10, R53 ;  /* 0x0000000a49357223 */ /* 0x000fe20000010035 */
[----:B------:R-:W-:Y:S01]  /*0c10*/  FADD.FTZ R72, R83, R4 ;  /* 0x0000000453487221 */ /* 0x000fe20000010000 */
[----:B------:R-:W-:Y:S01]  /*0c20*/  FFMA.FTZ R73, R5, R4, R82 ;  /* 0x0000000405497223 */ /* 0x000fe20000010052 */
[----:B------:R-:W-:Y:S01]  /*0c30*/  FMUL.FTZ R96, R74, R77 ;  /* 0x0000004d4a607220 */ /* 0x000fe20000410000 */
[----:B------:R-:W-:-:S02]  /*0c40*/  HADD2.F32 R76, -RZ, R111.H1_H1 ;  /* 0x3000006fff4c7230 */ /* 0x000fc40000004100 */
[----:B------:R-:W-:Y:S01]  /*0c50*/  FADD.FTZ R77, R72, R11 ;  /* 0x0000000b484d7221 */ /* 0x000fe20000010000 */
[----:B------:R-:W-:Y:S01]  /*0c60*/  FADD.FTZ R79, -R80, R79 ;  /* 0x0000004f504f7221 */ /* 0x000fe20000010100 */
        /* <DEDUP_REMOVED lines=10> */
[----:B------:R-:W-:-:S07]  /*0d10*/  FFMA.FTZ R82, R106, R105, R73 ;  /* 0x000000696a527223 */ /* 0x000fce0000010049 */
.L_x_2052:
[----:B------:R-:W-:Y:S05]  /*0d20*/  BSYNC.RECONVERGENT B0 ;  /* 0x0000000000007941 */ /* 0x000fea0003800200 */
.L_x_2051:
        /* <DEDUP_REMOVED lines=46> */
.L_x_2054:
[----:B------:R-:W-:Y:S05]  /*1010*/  BSYNC.RECONVERGENT B0 ;  /* 0x0000000000007941 */ /* 0x000fea0003800200 */
.L_x_2053:
        /* <DEDUP_REMOVED lines=8> */
[----:B-1----:R-:W-:Y:S02]  /*10a0*/  IMAD.WIDE.U32 R72, R81, 0x10, R8 ;  /* 0x0000001051487825 */ /* 0x002fe400078e0008 */
[----:B------:R-:W0:Y:S04]  /*10b0*/  @P0 LDC.64 R8, c[0x0][0x438] ;  /* 0x00010e00ff080b82 */ /* 0x000e280000000a00 */
[----:B------:R-:W3:Y:S01]  /*10c0*/  LDG.E.128 R72, desc[UR16][R72.64] ;  /* 0x0000001048487981 */ /* 0x000ee2000c1e1d00 */
[--C-:B------:R-:W-:Y:S02]  /*10d0*/  HADD2.F32 R93, -RZ, R115.reuse.H0_H0 ;  /* 0x20000073ff5d7230 */ /* 0x100fe40000004100 */
[----:B------:R-:W-:-:S02]  /*10e0*/  HADD2.F32 R100, -RZ, R115.H1_H1 ;  /* 0x30000073ff647230 */ /* 0x000fc40000004100 */
[----:B0-----:R-:W-:-:S04]  /*10f0*/  @P0 IMAD.WIDE.U32 R14, R81, 0x10, R8 ;  /* 0x00000010510e0825 */ /* 0x001fc800078e0008 */
[--C-:B------:R-:W-:Y:S01]  /*1100*/  HADD2.F32 R81, -RZ, R114.reuse.H0_H0 ;  /* 0x20000072ff517230 */ /* 0x100fe20000004100 */
[----:B------:R0:W5:Y:S01]  /*1110*/  @P0 LDG.E.128 R60, desc[UR16][R14.64] ;  /* 0x000000100e3c0981 */ /* 0x000162000c1e1d00 */
[C---:B--2---:R-:W-:Y:S01]  /*1120*/  FADD.FTZ R9, -R80.reuse, R76 ;  /* 0x0000004c50097221 */ /* 0x044fe20000010100 */
[C---:B------:R-:W-:Y:S01]  /*1130*/  FADD.FTZ R84, -R80.reuse, R77 ;  /* 0x0000004d50547221 */ /* 0x040fe20000010100 */
[----:B------:R-:W-:Y:S02]  /*1140*/  HADD2.F32 R76, -RZ, R114.H1_H1 ;  /* 0x30000072ff4c7230 */ /* 0x000fe40000004100 */
[----:B------:R-:W-:Y:S01]  /*1150*/  FADD.FTZ R78, -R80, R78 ;  /* 0x0000004e504e7221 */ /* 0x000fe20000010100 */
[----:B------:R-:W-:Y:S01]  /*1160*/  FMUL.FTZ R9, R9, UR23 ;  /* 0x0000001709097c20 */ /* 0x000fe20008410000 */
[----:B0-----:R-:W-:Y:S01]  /*1170*/  FMUL.FTZ R14, R84, UR23 ;  /* 0x00000017540e7c20 */ /* 0x001fe20008410000 */
[----:B------:R-:W-:Y:S01]  /*1180*/  FADD.FTZ R79, -R80, R79 ;  /* 0x0000004f504f7221 */ /* 0x000fe20000010100 */
        /* <DEDUP_REMOVED lines=22> */
.L_x_2056:
[----:B------:R-:W-:Y:S05]  /*12f0*/  BSYNC.RECONVERGENT B0 ;  /* 0x0000000000007941 */ /* 0x000fea0003800200 */
.L_x_2055:
        /* <DEDUP_REMOVED lines=32> */
.L_x_2058:
[----:B------:R-:W-:Y:S05]  /*1500*/  BSYNC.RECONVERGENT B0 ;  /* 0x0000000000007941 */ /* 0x000fea0003800200 */
.L_x_2057:
[----:B------:R-:W1:Y:S08]  /*1510*/  S2UR UR9, SR_CgaCtaId ;  /* 0x00000000000979c3 */ /* 0x000e700000008800 */
[----:B------:R-:W-:Y:S01]  /*1520*/  BAR.SYNC.DEFER_BLOCKING 0x0 ;  /* 0x0000000000007b1d */ /* 0x000fe20000010000 */
[----:B------:R-:W-:Y:S01]  /*1530*/  ISETP.GE.U32.AND P5, PT, R2, 0x100, PT ;  /* 0x000001000200780c */ /* 0x000fe20003fa6070 */
[----:B------:R-:W-:-:S02]  /*1540*/  UISETP.NE.AND UP2, UPT, UR25, URZ, UPT ;  /* 0x000000ff1900728c */ /* 0x000fc4000bf45270 */
[----:B------:R-:W-:Y:S02]  /*1550*/  UIADD3 UR11, UPT, UPT, UR11, UR20, URZ ;  /* 0x000000140b0b7290 */ /* 0x000fe4000fffe0ff */
[----:B------:R-:W-:Y:S01]  /*1560*/  UMOV UR8, 0x400 ;  /* 0x0000040000087882 */ /* 0x000fe20000000000 */
[----:B------:R-:W-:Y:S01]  /*1570*/  BSSY.RECONVERGENT B0, `(.L_x_2059) ;  /* 0x00000cf000007945 */ /* 0x000fe20003800200 */
[----:B------:R-:W-:Y:S01]  /*1580*/  PLOP3.LUT P0, PT, PT, PT, UP2, 0x40, 0x4 ;  /* 0x000000000004781c */ /* 0x000fe20003f0e828 */
[----:B------:R-:W-:Y:S02]  /*1590*/  UISETP.GE.AND UP3, UPT, UR11, UR21, UPT ;  /* 0x000000150b00728c */ /* 0x000fe4000bf66270 */
        /* <DEDUP_REMOVED lines=32> */
[----:B------:R-:W-:Y:S01]  /*17a0*/  FSEL R82, R73, RZ, P0 ;  /* 0x000000ff49527208 */ /* 0x000fe20000000000 */
[----:B------:R-:W-:-:S12]  /*17b0*/  @!P5 BRA `(.L_x_2060) ;  /* 0x0000000800a8d947 */ /* 0x000fd80003800000 */
        /* <DEDUP_REMOVED lines=21> */
[----:B------:R-:W-:Y:S06]  /*1910*/  BRA `(.L_x_2064) ;  /* 0x0000000800187947 */ /* 0x000fec0003800000 */
.L_x_2063:
        /* <DEDUP_REMOVED lines=11> */
[----:B------:R-:W-:-:S02]  /*19d0*/  FMUL.FTZ R75, R66, UR23 ;  /* 0x00000017424b7c20 */ /* 0x000fc40008410000 */
[----:B------:R-:W-:Y:S02]  /*19e0*/  MOV R64, R72 ;  /* 0x0000004800407202 */ /* 0x000fe40000000f00 */
[----:B------:R-:W-:Y:S02]  /*19f0*/  MOV R65, R73 ;  /* 0x0000004900417202 */ /* 0x000fe40000000f00 */
[----:B------:R-:W-:Y:S02]  /*1a00*/  MOV R66, R74 ;  /* 0x0000004a00427202 */ /* 0x000fe40000000f00 */
[----:B------:R-:W-:Y:S01]  /*1a10*/  MOV R67, R75 ;  /* 0x0000004b00437202 */ /* 0x000fe20000000f00 */
[----:B------:R-:W-:Y:S06]  /*1a20*/  BRA `(.L_x_2064) ;  /* 0x0000000400d47947 */ /* 0x000fec0003800000 */
.L_x_2062:
        /* <DEDUP_REMOVED lines=20> */
.L_x_2065:
        /* <DEDUP_REMOVED lines=21> */
.L_x_2061:
        /* <DEDUP_REMOVED lines=18> */
[----:B------:R-:W-:Y:S06]  /*1de0*/  BRA `(.L_x_2064) ;  /* 0x0000000000e47947 */ /* 0x000fec0003800000 */
.L_x_2067:
        /* <DEDUP_REMOVED lines=11> */
[----:B------:R-:W-:-:S02]  /*1ea0*/  FFMA.FTZ R75, R66, UR23, R27 ;  /* 0x00000017424b7c23 */ /* 0x000fc4000801001b */
[----:B------:R-:W-:Y:S02]  /*1eb0*/  MOV R64, R72 ;  /* 0x0000004800407202 */ /* 0x000fe40000000f00 */
[----:B------:R-:W-:Y:S02]  /*1ec0*/  MOV R65, R73 ;  /* 0x0000004900417202 */ /* 0x000fe40000000f00 */
[----:B------:R-:W-:Y:S02]  /*1ed0*/  MOV R66, R74 ;  /* 0x0000004a00427202 */ /* 0x000fe40000000f00 */
[----:B------:R-:W-:Y:S01]  /*1ee0*/  MOV R67, R75 ;  /* 0x0000004b00437202 */ /* 0x000fe20000000f00 */
[----:B------:R-:W-:Y:S06]  /*1ef0*/  BRA `(.L_x_2064) ;  /* 0x0000000000a07947 */ /* 0x000fec0003800000 */
.L_x_2066:
        /* <DEDUP_REMOVED lines=20> */
.L_x_2068:
        /* <DEDUP_REMOVED lines=20> */
.L_x_2064:
        /* <DEDUP_REMOVED lines=14> */
.L_x_2060:
[----:B------:R-:W-:Y:S05]  /*2260*/  BSYNC.RECONVERGENT B0 ;  /* 0x0000000000007941 */ /* 0x000fea0003800200 */
.L_x_2059:
        /* <DEDUP_REMOVED lines=10> */
[----:B------:R-:W-:-:S09]  /*2310*/  UISETP.NE.AND.EX UP0, UPT, UR5, URZ, UPT, UP0 ;  /* 0x000000ff0500728c */ /* 0x000fd2000bf05300 */
[----:B------:R-:W-:Y:S05]  /*2320*/  BRA.U !UP0, `(.L_x_2073) ;  /* 0x0000000108547547 */ /* 0x000fea000b800000 */
[--C-:B0-----:R-:W-:Y:S01]  /*2330*/  FFMA.FTZ R65, R5, UR8, R82.reuse ;  /* 0x0000000805417c23 */ /* 0x101fe20008010052 */
        /* <DEDUP_REMOVED lines=20> */
.L_x_2073:
        /* <DEDUP_REMOVED lines=17> */
.L_x_2072:
        /* <DEDUP_REMOVED lines=20> */
.L_x_2075:
        /* <DEDUP_REMOVED lines=13> */
.L_x_2071:
[----:B0-----:R-:W0:Y:S02]  /*27a0*/  LDC.64 R72, c[0x0][0x478] ;  /* 0x00011e00ff487b82 */ /* 0x001e240000000a00 */
[----:B0-----:R-:W-:-:S04]  /*27b0*/  ISETP.NE.U32.AND P0, PT, R72, RZ, PT ;  /* 0x000000ff4800720c */ /* 0x001fc80003f05070 */
[----:B------:R-:W-:-:S13]  /*27c0*/  ISETP.NE.AND.EX P0, PT, R73, RZ, PT, P0 ;  /* 0x000000ff4900720c */ /* 0x000fda0003f05300 */
[----:B------:R-:W-:Y:S05]  /*27d0*/  @!P0 BRA `(.L_x_2076) ;  /* 0x0000000000a48947 */ /* 0x000fea0003800000 */
[----:B------:R-:W-:-:S04]  /*27e0*/  UISETP.NE.U32.AND UP0, UPT, UR4, URZ, UPT ;  /* 0x000000ff0400728c */ /* 0x000fc8000bf05070 */
[----:B------:R-:W-:-:S09]  /*27f0*/  UISETP.NE.AND.EX UP0, UPT, UR5, URZ, UPT, UP0 ;  /* 0x000000ff0500728c */ /* 0x000fd2000bf05300 */
[----:B------:R-:W-:Y:S05]  /*2800*/  BRA.U !UP0, `(.L_x_2077) ;  /* 0x0000000108547547 */ /* 0x000fea000b800000 */
        /* <DEDUP_REMOVED lines=21> */
.L_x_2077:
        /* <DEDUP_REMOVED lines=17> */
.L_x_2076:
        /* <DEDUP_REMOVED lines=20> */
.L_x_2078:
        /* <DEDUP_REMOVED lines=11> */
[----:B------:R-:W-:-:S07]  /*2c60*/  FMUL.FTZ R75, R76, UR23 ;  /* 0x000000174c4b7c20 */ /* 0x000fce0008410000 */
.L_x_2074:
[----:B------:R-:W0:Y:S01]  /*2c70*/  @P0 LDC.64 R80, c[0x0][0x478] ;  /* 0x00011e00ff500b82 */ /* 0x000e220000000a00 */
[----:B------:R-:W1:Y:S01]  /*2c80*/  @UP0 LDCU.64 UR26, c[0x0][0x470] ;  /* 0x00008e00ff1a07ac */ /* 0x000e620008000a00 */
[----:B------:R-:W-:Y:S01]  /*2c90*/  PLOP3.LUT P1, PT, PT, PT, UP0, 0x80, 0x8 ;  /* 0x000000000008781c */ /* 0x000fe20003f2f008 */
[----:B------:R-:W-:Y:S01]  /*2ca0*/  HFMA2 R77, -RZ, RZ, 0, 9.5367431640625e-07 ;  /* 0x00000010ff4d7431 */ /* 0x000fe200000001ff */
[----:B------:R-:W-:-:S04]  /*2cb0*/  PLOP3.LUT P6, PT, PT, PT, UP0, 0x80, 0x8 ;  /* 0x000000000008781c */ /* 0x000fc80003fcf008 */
[----:B------:R-:W2:Y:S07]  /*2cc0*/  LDC.64 R78, c[0x0][0x468] ;  /* 0x00011a00ff4e7b82 */ /* 0x000eae0000000a00 */
[----:B-1----:R-:W-:-:S04]  /*2cd0*/  @P1 IMAD.WIDE.U32 R76, R0, R77, UR26 ;  /* 0x0000001a004c1e25 */ /* 0x002fc8000f8e004d */
[----:B0-----:R-:W-:-:S05]  /*2ce0*/  @P0 IMAD.WIDE.U32 R80, R0, 0x10, R80 ;  /* 0x0000001000500825 */ /* 0x001fca00078e0050 */
[----:B------:R1:W-:Y:S01]  /*2cf0*/  @P0 STG.E.128 desc[UR16][R80.64], R68 ;  /* 0x0000004450000986 */ /* 0x0003e2000c101d10 */
[C---:B--2---:R-:W-:Y:S01]  /*2d00*/  IMAD.WIDE.U32 R78, R0.reuse, 0x10, R78 ;  /* 0x00000010004e7825 */ /* 0x044fe200078e004e */
[----:B------:R-:W-:-:S04]  /*2d10*/  IADD3 R0, PT, PT, R0, 0x100, RZ ;  /* 0x0000010000007810 */ /* 0x000fc80007ffe0ff */
[----:B------:R1:W-:Y:S04]  /*2d20*/  STG.E.128 desc[UR16][R78.64], R72 ;  /* 0x000000484e007986 */ /* 0x0003e8000c101d10 */
[----:B------:R1:W-:Y:S02]  /*2d30*/  @P6 STG.E.128 desc[UR16][R76.64], R64 ;  /* 0x000000404c006986 */ /* 0x0003e4000c101d10 */
.L_x_2070:
[----:B------:R-:W-:Y:S05]  /*2d40*/  BSYNC.RECONVERGENT B0 ;  /* 0x0000000000007941 */ /* 0x000fea0003800200 */
.L_x_2069:
        /* <DEDUP_REMOVED lines=12> */
[--C-:B01----:R-:W-:Y:S01]  /*2e10*/  FFMA.FTZ R65, R7, UR8, R82.reuse ;  /* 0x0000000807417c23 */ /* 0x103fe20008010052 */
        /* <DEDUP_REMOVED lines=20> */
.L_x_2083:
        /* <DEDUP_REMOVED lines=17> */
.L_x_2082:
        /* <DEDUP_REMOVED lines=20> */
.L_x_2085:
        /* <DEDUP_REMOVED lines=13> */
.L_x_2081:
[----:B01----:R-:W0:Y:S02]  /*3280*/  LDC.64 R72, c[0x0][0x478] ;  /* 0x00011e00ff487b82 */ /* 0x003e240000000a00 */
        /* <DEDUP_REMOVED lines=27> */
.L_x_2087:
        /* <DEDUP_REMOVED lines=17> */
.L_x_2086:
        /* <DEDUP_REMOVED lines=20> */
.L_x_2088:
        /* <DEDUP_REMOVED lines=12> */
.L_x_2084:
        /* <DEDUP_REMOVED lines=13> */
.L_x_2080:
[----:B------:R-:W-:Y:S05]  /*3820*/  BSYNC.RECONVERGENT B0 ;  /* 0x0000000000007941 */ /* 0x000fea0003800200 */
.L_x_2079:
        /* <DEDUP_REMOVED lines=12> */
[--C-:B01-3--:R-:W-:Y:S01]  /*38f0*/  FFMA.FTZ R66, R95, UR8, R82.reuse ;  /* 0x000000085f427c23 */ /* 0x10bfe20008010052 */
        /* <DEDUP_REMOVED lines=14> */
[-C--:B------:R-:W-:Y:S02]  /*39e0*/  MOV R67, R75.reuse ;  /* 0x0000004b00437202 */ /* 0x080fe40000000f00 */
[----:B------:R-:W-:Y:S02]  /*39f0*/  MOV R71, R75 ;  /* 0x0000004b00477202 */ /* 0x000fe40000000f00 */
[----:B------:R-:W-:-:S02]  /*3a00*/  MOV R70, R74 ;  /* 0x0000004a00467202 */ /* 0x000fc40000000f00 */
[----:B------:R-:W-:Y:S02]  /*3a10*/  MOV R69, R73 ;  /* 0x0000004900457202 */ /* 0x000fe40000000f00 */
[----:B------:R-:W-:Y:S01]  /*3a20*/  MOV R68, R72 ;  /* 0x0000004800447202 */ /* 0x000fe20000000f00 */
[----:B------:R-:W-:Y:S06]  /*3a30*/  BRA `(.L_x_2094) ;  /* 0x0000000400fc7947 */ /* 0x000fec0003800000 */
.L_x_2093:
        /* <DEDUP_REMOVED lines=17> */
.L_x_2092:
        /* <DEDUP_REMOVED lines=20> */
.L_x_2095:
        /* <DEDUP_REMOVED lines=13> */
.L_x_2091:
[----:B01-3--:R-:W0:Y:S02]  /*3d60*/  LDC.64 R72, c[0x0][0x478] ;  /* 0x00011e00ff487b82 */ /* 0x00be240000000a00 */
        /* <DEDUP_REMOVED lines=27> */
.L_x_2097:
        /* <DEDUP_REMOVED lines=17> */
.L_x_2096:
        /* <DEDUP_REMOVED lines=20> */
.L_x_2098:
        /* <DEDUP_REMOVED lines=12> */
.L_x_2094:
        /* <DEDUP_REMOVED lines=9> */
[----:B--2---:R-:W-:-:S05]  /*42c0*/  IMAD.WIDE.U32 R76, R0, 0x10, R76 ;  /* 0x00000010004c7825 */ /* 0x004fca00078e004c */
[----:B------:R4:W-:Y:S04]  /*42d0*/  STG.E.128 desc[UR16][R76.64], R72 ;  /* 0x000000484c007986 */ /* 0x0009e8000c101d10 */
[----:B------:R4:W-:Y:S02]  /*42e0*/  @P6 STG.E.128 desc[UR16][R80.64], R64 ;  /* 0x0000004050006986 */ /* 0x0009e4000c101d10 */
.L_x_2090:
[----:B------:R-:W-:Y:S05]  /*42f0*/  BSYNC.RECONVERGENT B0 ;  /* 0x0000000000007941 */ /* 0x000fea0003800200 */
.L_x_2089:
[----:B------:R-:W-:Y:S01]  /*4300*/  UPLOP3.LUT UP1, UPT, UPT, UPT, UP1, 0x40, 0x4 ;  /* 0x000000000004789c */ /* 0x000fe20003f2e810 */
[----:B------:R-:W-:Y:S10]  /*4310*/  BRA.U !UP3, `(.L_x_2099) ;  /* 0xffffffc10bb07547 */ /* 0x000ff4000b83ffff */
.L_x_2048:
[----:B------:R-:W2:Y:S08]  /*4320*/  S2UR UR8, SR_CTAID.X ;  /* 0x00000000000879c3 */ /* 0x000eb00000002500 */
[----:B------:R-:W0:Y:S08]  /*4330*/  LDC.64 R2, c[0x0][0x440] ;  /* 0x00011000ff027b82 */ /* 0x000e300000000a00 */
[----:B------:R-:W1:Y:S08]  /*4340*/  LDC.64 R4, c[0x0][0x448] ;  /* 0x00011200ff047b82 */ /* 0x000e700000000a00 */
[----:B------:R-:W3:Y:S01]  /*4350*/  LDC.64 R6, c[0x0][0x440] ;  /* 0x00011000ff067b82 */ /* 0x000ee20000000a00 */
[----:B--2---:R-:W-:-:S06]  /*4360*/  UIMAD UR8, UR8, UR10, URZ ;  /* 0x0000000a080872a4 */ /* 0x004fcc000f8e02ff */
[----:B------:R-:W-:Y:S01]  /*4370*/  MOV R0, UR8 ;  /* 0x0000000800007c02 */ /* 0x000fe20008000f00 */
[----:B-----5:R-:W2:Y:S03]  /*4380*/  LDC.64 R8, c[0x0][0x448] ;  /* 0x00011200ff087b82 */ /* 0x020ea60000000a00 */
[----:B------:R-:W-:-:S05]  /*4390*/  LEA.HI R109, R0, R109, RZ, 0x1e ;  /* 0x0000006d006d7211 */ /* 0x000fca00078ff0ff */
[----:B------:R-:W4:Y:S01]  /*43a0*/  LDC.64 R10, c[0x0][0x440] ;  /* 0x00011000ff0a7b82 */ /* 0x000f220000000a00 */
[----:B0-----:R-:W-:-:S04]  /*43b0*/  @P5 IMAD.WIDE.U32 R2, R109, 0x10, R2 ;  /* 0x000000106d025825 */ /* 0x001fc800078e0002 */
[C---:B-1----:R-:W-:Y:S01]  /*43c0*/  @P5 IMAD.WIDE.U32 R4, R109.reuse, 0x10, R4 ;  /* 0x000000106d045825 */ /* 0x042fe200078e0004 */
[----:B------:R-:W-:Y:S01]  /*43d0*/  @P5 IADD3 R109, PT, PT, R109, 0x100, RZ ;  /* 0x000001006d6d5810 */ /* 0x000fe20007ffe0ff */
[----:B------:R0:W-:Y:S01]  /*43e0*/  @P5 STG.E.128 desc[UR16][R2.64], R40 ;  /* 0x0000002802005986 */ /* 0x0001e2000c101d10 */
[----:B------:R-:W1:Y:S03]  /*43f0*/  LDC.64 R12, c[0x0][0x448] ;  /* 0x00011200ff0c7b82 */ /* 0x000e660000000a00 */
[C---:B---3--:R-:W-:Y:S01]  /*4400*/  @P2 IMAD.WIDE.U32 R6, R109.reuse, 0x10, R6 ;  /* 0x000000106d062825 */ /* 0x048fe200078e0006 */
[----:B------:R0:W-:Y:S03]  /*4410*/  @P5 STG.E.128 desc[UR16][R4.64], R56 ;  /* 0x0000003804005986 */ /* 0x0001e6000c101d10 */
[C---:B--2---:R-:W-:Y:S01]  /*4420*/  @P2 IMAD.WIDE.U32 R8, R109.reuse, 0x10, R8 ;  /* 0x000000106d082825 */ /* 0x044fe200078e0008 */
[----:B------:R-:W-:Y:S01]  /*4430*/  @P2 IADD3 R109, PT, PT, R109, 0x100, RZ ;  /* 0x000001006d6d2810 */ /* 0x000fe20007ffe0ff */
[----:B------:R0:W-:Y:S04]  /*4440*/  @P2 STG.E.128 desc[UR16][R6.64], R36 ;  /* 0x0000002406002986 */ /* 0x0001e8000c101d10 */
[----:B------:R0:W-:Y:S01]  /*4450*/  @P2 STG.E.128 desc[UR16][R8.64], R52 ;  /* 0x0000003408002986 */ /* 0x0001e2000c101d10 */
[----:B----4-:R-:W-:-:S05]  /*4460*/  @P3 IMAD.WIDE.U32 R10, R109, 0x10, R10 ;  /* 0x000000106d0a3825 */ /* 0x010fca00078e000a */
[----:B------:R0:W-:Y:S01]  /*4470*/  @P3 STG.E.128 desc[UR16][R10.64], R32 ;  /* 0x000000200a003986 */ /* 0x0001e2000c101d10 */
[----:B-1----:R-:W-:-:S05]  /*4480*/  @P3 IMAD.WIDE.U32 R12, R109, 0x10, R12 ;  /* 0x000000106d0c3825 */ /* 0x002fca00078e000c */
[----:B------:R0:W-:Y:S01]  /*4490*/  @P3 STG.E.128 desc[UR16][R12.64], R48 ;  /* 0x000000300c003986 */ /* 0x0001e2000c101d10 */
[----:B------:R-:W-:Y:S05]  /*44a0*/  @!P4 EXIT ;  /* 0x000000000000c94d */ /* 0x000fea0003800000 */
[----:B0-----:R-:W0:Y:S01]  /*44b0*/  LDC.64 R2, c[0x0][0x440] ;  /* 0x00011000ff027b82 */ /* 0x001e220000000a00 */
[----:B------:R-:W-:-:S07]  /*44c0*/  @P3 IADD3 R109, PT, PT, R109, 0x100, RZ ;  /* 0x000001006d6d3810 */ /* 0x000fce0007ffe0ff */
[----:B------:R-:W1:Y:S01]  /*44d0*/  LDC.64 R4, c[0x0][0x448] ;  /* 0x00011200ff047b82 */ /* 0x000e620000000a00 */
[----:B0-----:R-:W-:-:S05]  /*44e0*/  IMAD.WIDE.U32 R2, R109, 0x10, R2 ;  /* 0x000000106d027825 */ /* 0x001fca00078e0002 */
[----:B------:R-:W-:Y:S01]  /*44f0*/  STG.E.128 desc[UR16][R2.64], R28 ;  /* 0x0000001c02007986 */ /* 0x000fe2000c101d10 */
[----:B-1----:R-:W-:-:S05]  /*4500*/  IMAD.WIDE.U32 R4, R109, 0x10, R4 ;  /* 0x000000106d047825 */ /* 0x002fca00078e0004 */
[----:B------:R-:W-:Y:S01]  /*4510*/  STG.E.128 desc[UR16][R4.64], R44 ;  /* 0x0000002c04007986 */ /* 0x000fe2000c101d10 */
[----:B------:R-:W-:Y:S05]  /*4520*/  EXIT ;  /* 0x000000000000794d */ /* 0x000fea0003800000 */
.L_x_2100:
        /* <DEDUP_REMOVED lines=13> */
.L_x_2878:


//--------------------- .text._ZN10layer_norm31ln_parallel_residual_bwd_kernelINS_13Kernel_traitsI6__halfffffjLj4096ELj1ELj1ELj8ELj16ENS_18Kernel_traits_baseILj4096ES2_ffffjLj256EEEEELb0ELb1ELb1EEEvNS_9BwdParamsE --------------------------
	.section	.text._ZN10layer_norm31ln_parallel_residual_bwd_kernelINS_13Kernel_traitsI6__halfffffjLj4096ELj1ELj1ELj8ELj16ENS_18Kernel_traits_baseILj4096ES2_ffffjLj256EEEEELb0ELb1ELb1EEEvNS_9BwdParamsE,"ax",@progbits
	.align	128
        .global         _ZN10layer_norm31ln_parallel_residual_bwd_kernelINS_13Kernel_traitsI6__halfffffjLj4096ELj1ELj1ELj8ELj16ENS_18Kernel_traits_baseILj4096ES2_ffffjLj256EEEEELb0ELb1ELb1EEEvNS_9BwdParamsE
        .type           _ZN10layer_norm31ln_parallel_residual_bwd_kernelINS_13Kernel_traitsI6__halfffffjLj4096ELj1ELj1ELj8ELj16ENS_18Kernel_traits_baseILj4096ES2_ffffjLj256EEEEELb0ELb1ELb1EEEvNS_9BwdParamsE,@function
        .size           _ZN10layer_norm31ln_parallel_residual_bwd_kernelINS_13Kernel_traitsI6__halfffffjLj4096ELj1ELj1ELj8ELj16ENS_18Kernel_traits_baseILj4096ES2_ffffjLj256EEEEELb0ELb1ELb1EEEvNS_9BwdParamsE,(.L_x_2879 - _ZN10layer_norm31ln_parallel_residual_bwd_kernelINS_13Kernel_traitsI6__halfffffjLj4096ELj1ELj1ELj8ELj16ENS_18Kernel_traits_baseILj4096ES2_ffffjLj256EEEEELb0ELb1ELb1EEEvNS_9BwdParamsE)
        .other          _ZN10layer_norm31ln_parallel_residual_bwd_kernelINS_13Kernel_traitsI6__halfffffjLj4096ELj1ELj1ELj8ELj16ENS_18Kernel_traits_baseILj4096ES2_ffffjLj256EEEEELb0ELb1ELb1EEEvNS_9BwdParamsE,@"STO_CUDA_ENTRY STV_DEFAULT"
_ZN10layer_norm31ln_parallel_residual_bwd_kernelINS_13Kernel_traitsI6__halfffffjLj4096ELj1ELj1ELj8ELj16ENS_18Kernel_traits_baseILj4096ES2_ffffjLj256EEEEELb0ELb1ELb1EEEvNS_9BwdParamsE:
.text._ZN10layer_norm31ln_parallel_residual_bwd_kernelINS_13Kernel_traitsI6__halfffffjLj4096ELj1ELj1ELj8ELj16ENS_18Kernel_traits_baseILj4096ES2_ffffjLj256EEEEELb0ELb1ELb1EEEvNS_9BwdParamsE:
[----:B------:R-:W0:Y:S08]  /*0000*/  LDC R1, c[0x0][0x37c] ;  /* 0x0000df00ff017b82 */ /* 0x000e300000000800 */
[----:B------:R-:W1:Y:S01]  /*0010*/  S2UR UR7, SR_CTAID.X ;  /* 0x00000000000779c3 */ /* 0x000e620000002500 */
[----:B------:R-:W1:Y:S01]  /*0020*/  LDCU UR4, c[0x0][0x384] ;  /* 0x00007080ff0477ac */ /* 0x000e620008000800 */
[----:B------:R-:W2:Y:S01]  /*0030*/  S2R R66, SR_TID.X ;  /* 0x0000000000427919 */ /* 0x000ea20000002100 */
[----:B0-----:R-:W-:-:S02]  /*0040*/  IADD3 R1, PT, PT, R1, -0x8, RZ ;  /* 0xfffffff801017810 */ /* 0x001fc40007ffe0ff */
        /* <DEDUP_REMOVED lines=16> */
[----:B------:R-:W0:Y:S01]  /*0150*/  LDCU.64 UR20, c[0x0][0x358] ;  /* 0x00006b00ff1477ac */ /* 0x000e220008000a00 */
[----:B-1----:R-:W-:-:S09]  /*0160*/  UISETP.GE.AND UP0, UPT, UR7, UR4, UPT ;  /* 0x000000040700728c */ /* 0x002fd2000bf06270 */
[----:B--2---:R-:W-:Y:S05]  /*0170*/  BRA.U UP0, `(.L_x_2101) ;  /* 0x0000003900f47547 */ /* 0x004fea000b800000 */
[----:B------:R-:W1:Y:S01]  /*0180*/  LDC.64 R2, c[0x0][0x3d0] ;  /* 0x0000f400ff027b82 */ /* 0x000e620000000a00 */
[----:B------:R-:W2:Y:S01]  /*0190*/  LDCU.64 UR4, c[0x0][0x438] ;  /* 0x00008700ff0477ac */ /* 0x000ea20008000a00 */
        /* <DEDUP_REMOVED lines=14> */
[----:B------:R-:W4:Y:S01]  /*0280*/  LDCU.U8 UR28, c[0x0][0x410] ;  /* 0x00008200ff1c77ac */ /* 0x000f220008000000 */
[----:B-1----:R-:W-:Y:S01]  /*0290*/  IMAD.WIDE.U32 R2, R66, 0x8, R2 ;  /* 0x0000000842027825 */ /* 0x002fe200078e0002 */
[----:B------:R-:W1:Y:S04]  /*02a0*/  LDCU UR23, c[0x0][0x400] ;  /* 0x00008000ff1777ac */ /* 0x000e680008000800 */
[----:B0-----:R-:W5:Y:S01]  /*02b0*/  LDG.E.64 R8, desc[UR20][R2.64] ;  /* 0x0000001402087981 */ /* 0x001f62000c1e1b00 */
[----:B------:R-:W0:Y:S03]  /*02c0*/  LDCU.64 UR8, c[0x0][0x470] ;  /* 0x00008e00ff0877ac */ /* 0x000e260008000a00 */
[----:B------:R-:W3:Y:S01]  /*02d0*/  LDG.E.64 R110, desc[UR20][R2.64+0x1800] ;  /* 0x00180014026e7981 */ /* 0x000ee2000c1e1b00 */
[----:B------:R-:W0:Y:S03]  /*02e0*/  LDCU.64 UR26, c[0x0][0x438] ;  /* 0x00008700ff1a77ac */ /* 0x000e260008000a00 */
[----:B------:R-:W4:Y:S01]  /*02f0*/  LDG.E.64 R4, desc[UR20][R2.64+0x1000] ;  /* 0x0010001402047981 */ /* 0x000f22000c1e1b00 */
[----:B------:R-:W0:Y:S03]  /*0300*/  LDCU.64 UR10, c[0x0][0x478] ;  /* 0x00008f00ff0a77ac */ /* 0x000e260008000a00 */
[----:B------:R1:W4:Y:S01]  /*0310*/  LDG.E.64 R6, desc[UR20][R2.64+0x800] ;  /* 0x0008001402067981 */ /* 0x000322000c1e1b00 */
[----:B--2---:R-:W-:Y:S01]  /*0320*/  UISETP.NE.U32.AND UP0, UPT, UR4, URZ, UPT ;  /* 0x000000ff0400728c */ /* 0x004fe2000bf05070 */
[----:B------:R-:W2:Y:S03]  /*0330*/  LDCU.U8 UR4, c[0x0][0x410] ;  /* 0x00008200ff0477ac */ /* 0x000ea60008000000 */
[----:B------:R-:W-:Y:S01]  /*0340*/  UISETP.NE.AND.EX UP0, UPT, UR5, URZ, UPT, UP0 ;  /* 0x000000ff0500728c */ /* 0x000fe2000bf05300 */
[----:B------:R-:W0:Y:S01]  /*0350*/  LDCU.128 UR12, c[0x0][0x3c0] ;  /* 0x00007800ff0c77ac */ /* 0x000e220008000c00 */
[----:B-1----:R-:W-:-:S04]  /*0360*/  MOV R3, RZ ;  /* 0x000000ff00037202 */ /* 0x002fc80000000f00 */
[----:B------:R-:W-:Y:S01]  /*0370*/  PLOP3.LUT P1, PT, PT, PT, UP0, 0x80, 0x8 ;  /* 0x000000000008781c */ /* 0x000fe20003f2f008 */
[----:B------:R-:W1:Y:S01]  /*0380*/  LDCU.64 UR24, c[0x0][0x380] ;  /* 0x00007000ff1877ac */ /* 0x000e620008000a00 */
[----:B--2---:R-:W-:-:S03]  /*0390*/  UISETP.NE.AND UP2, UPT, UR4, URZ, UPT ;  /* 0x000000ff0400728c */ /* 0x004fc6000bf45270 */
[----:B------:R-:W-:-:S03]  /*03a0*/  UMOV UR4, UR7 ;  /* 0x0000000700047c82 */ /* 0x000fc60008000000 */
[----:B------:R-:W-:Y:S01]  /*03b0*/  PLOP3.LUT P3, PT, PT, PT, UP2, 0x80, 0x8 ;  /* 0x000000000008781c */ /* 0x000fe20003f6f028 */
[----:B-----5:R-:W-:-:S05]  /*03c0*/  HADD2.F32 R0, -RZ, R8.H0_H0 ;  /* 0x20000008ff007230 */ /* 0x020fca0000004100 */
[----:B------:R2:W-:Y:S01]  /*03d0*/  STL [R1], R0 ;  /* 0x0000000001007387 */ /* 0x0005e20000100800 */
[--C-:B---3--:R-:W-:Y:S01]  /*03e0*/  SHF.R.U64 R113, R110, 0x10, R111.reuse ;  /* 0x000000106e717819 */ /* 0x108fe2000000126f */
[----:B------:R-:W-:Y:S01]  /*03f0*/  HADD2.F32 R112, -RZ, R111.H0_H0 ;  /* 0x2000006fff707230 */ /* 0x000fe20000004100 */
[----:B------:R-:W-:Y:S02]  /*0400*/  SHF.R.U32.HI R111, RZ, 0x10, R111 ;  /* 0x00000010ff6f7819 */ /* 0x000fe4000001166f */
[--C-:B----4-:R-:W-:Y:S02]  /*0410*/  SHF.R.U64 R117, R4, 0x10, R5.reuse ;  /* 0x0000001004757819 */ /* 0x110fe40000001205 */
[----:B------:R-:W-:Y:S02]  /*0420*/  SHF.R.U32.HI R115, RZ, 0x10, R5 ;  /* 0x00000010ff737819 */ /* 0x000fe40000011605 */
[--C-:B------:R-:W-:Y:S02]  /*0430*/  SHF.R.U64 R121, R6, 0x10, R7.reuse ;  /* 0x0000001006797819 */ /* 0x100fe40000001207 */
[----:B------:R-:W-:-:S02]  /*0440*/  SHF.R.U32.HI R119, RZ, 0x10, R7 ;  /* 0x00000010ff777819 */ /* 0x000fc40000011607 */
[--C-:B------:R-:W-:Y:S02]  /*0450*/  SHF.R.U64 R125, R8, 0x10, R9.reuse ;  /* 0x00000010087d7819 */ /* 0x100fe40000001209 */
[----:B------:R-:W-:Y:S01]  /*0460*/  SHF.R.U32.HI R123, RZ, 0x10, R9 ;  /* 0x00000010ff7b7819 */ /* 0x000fe20000011609 */
[----:B------:R-:W-:Y:S02]  /*0470*/  HADD2.F32 R114, -RZ, R110.H0_H0 ;  /* 0x2000006eff727230 */ /* 0x000fe40000004100 */
[----:B------:R-:W-:Y:S02]  /*0480*/  HFMA2 R110, -RZ, RZ, 0, 0 ;  /* 0x00000000ff6e7431 */ /* 0x000fe400000001ff */
[----:B------:R-:W-:Y:S02]  /*0490*/  HADD2.F32 R118, -RZ, R4.H0_H0 ;  /* 0x20000004ff767230 */ /* 0x000fe40000004100 */
[----:B------:R-:W-:Y:S01]  /*04a0*/  HADD2.F32 R116, -RZ, R5.H0_H0 ;  /* 0x20000005ff747230 */ /* 0x000fe20000004100 */
[----:B------:R-:W-:Y:S01]  /*04b0*/  CS2R R4, SRZ ;  /* 0x0000000000047805 */ /* 0x000fe2000001ff00 */
[----:B------:R-:W-:-:S02]  /*04c0*/  HADD2.F32 R122, -RZ, R6.H0_H0 ;  /* 0x20000006ff7a7230 */ /* 0x000fc40000004100 */
[----:B------:R-:W-:Y:S01]  /*04d0*/  HADD2.F32 R120, -RZ, R7.H0_H0 ;  /* 0x20000007ff787230 */ /* 0x000fe20000004100 */
[----:B------:R-:W-:Y:S01]  /*04e0*/  CS2R R6, SRZ ;  /* 0x0000000000067805 */ /* 0x000fe2000001ff00 */
[----:B------:R-:W-:Y:S01]  /*04f0*/  HADD2.F32 R124, -RZ, R9.H0_H0 ;  /* 0x20000009ff7c7230 */ /* 0x000fe20000004100 */
[----:B------:R-:W-:Y:S01]  /*0500*/  CS2R R8, SRZ ;  /* 0x0000000000087805 */ /* 0x000fe2000001ff00 */
[----:B------:R-:W-:Y:S02]  /*0510*/  HADD2.F32 R113, -RZ, R113.H0_H0 ;  /* 0x20000071ff717230 */ /* 0x000fe40000004100 */
[----:B------:R-:W-:Y:S02]  /*0520*/  HADD2.F32 R111, -RZ, R111.H0_H0 ;  /* 0x2000006fff6f7230 */ /* 0x000fe40000004100 */
[----:B------:R-:W-:Y:S02]  /*0530*/  HADD2.F32 R117, -RZ, R117.H0_H0 ;  /* 0x20000075ff757230 */ /* 0x000fe40000004100 */
[----:B------:R-:W-:-:S02]  /*0540*/  HADD2.F32 R115, -RZ, R115.H0_H0 ;  /* 0x20000073ff737230 */ /* 0x000fc40000004100 */
[----:B------:R-:W-:Y:S02]  /*0550*/  HADD2.F32 R121, -RZ, R121.H0_H0 ;  /* 0x20000079ff797230 */ /* 0x000fe40000004100 */
[----:B------:R-:W-:Y:S02]  /*0560*/  HADD2.F32 R119, -RZ, R119.H0_H0 ;  /* 0x20000077ff777230 */ /* 0x000fe40000004100 */
[----:B------:R-:W-:Y:S02]  /*0570*/  HADD2.F32 R125, -RZ, R125.H0_H0 ;  /* 0x2000007dff7d7230 */ /* 0x000fe40000004100 */
[----:B012---:R-:W-:-:S07]  /*0580*/  HADD2.F32 R123, -RZ, R123.H0_H0 ;  /* 0x2000007bff7b7230 */ /* 0x007fce0000004100 */
.L_x_2136:
[----:B0-----:R-:W0:Y:S01]  /*0590*/  LDC.64 R24, c[0x0][0x428] ;  /* 0x00010a00ff187b82 */ /* 0x001e220000000a00 */
[----:B------:R-:W-:Y:S01]  /*05a0*/  UIMAD UR5, UR4, UR22, URZ ;  /* 0x00000016040572a4 */ /* 0x000fe2000f8e02ff */
[----:B------:R-:W2:Y:S01]  /*05b0*/  LDL R88, [R1] ;  /* 0x0000000001587983 */ /* 0x000ea20000100800 */
        /* <DEDUP_REMOVED lines=9> */
[----:B------:R3:W4:Y:S01]  /*0650*/  LDG.E R0, desc[UR20][R20.64] ;  /* 0x0000001414007981 */ /* 0x000722000c1e1900 */
[----:B------:R-:W-:Y:S01]  /*0660*/  MOV R95, UR17 ;  /* 0x00000011005f7c02 */ /* 0x000fe20008000f00 */
[----:B------:R-:W3:Y:S01]  /*0670*/  @P1 LDC.64 R86, c[0x0][0x438] ;  /* 0x00010e00ff561b82 */ /* 0x000ee20000000a00 */
[----:B------:R-:W-:-:S03]  /*0680*/  LEA.HI.SX32 R84, R23, R66, 0x1e ;  /* 0x0000004217547211 */ /* 0x000fc600078ff2ff */
[----:B------:R-:W2:Y:S02]  /*0690*/  LDG.E R94, desc[UR20][R94.64] ;  /* 0x000000145e5e7981 */ /* 0x000ea4000c1e1900 */
[C---:B0-----:R-:W-:Y:S01]  /*06a0*/  IMAD.WIDE.U32 R56, R84.reuse, 0x10, R24 ;  /* 0x0000001054387825 */ /* 0x041fe200078e0018 */
[----:B------:R-:W-:-:S05]  /*06b0*/  IADD3 R83, PT, PT, R84, 0x100, RZ ;  /* 0x0000010054537810 */ /* 0x000fca0007ffe0ff */
[----:B------:R-:W2:Y:S01]  /*06c0*/  LDG.E.128 R56, desc[UR20][R56.64] ;  /* 0x0000001438387981 */ /* 0x000ea2000c1e1d00 */
[----:B-1----:R-:W-:-:S04]  /*06d0*/  IMAD.WIDE.U32 R52, R84, 0x10, R72 ;  /* 0x0000001054347825 */ /* 0x002fc800078e0048 */
[C---:B------:R-:W-:Y:S02]  /*06e0*/  IMAD.WIDE.U32 R60, R83.reuse, 0x10, R72 ;  /* 0x00000010533c7825 */ /* 0x040fe400078e0048 */
[----:B------:R-:W2:Y:S02]  /*06f0*/  LDG.E.128 R52, desc[UR20][R52.64] ;  /* 0x0000001434347981 */ /* 0x000ea4000c1e1d00 */
[----:B------:R-:W-:Y:S02]  /*0700*/  IMAD.WIDE.U32 R64, R83, 0x10, R24 ;  /* 0x0000001053407825 */ /* 0x000fe400078e0018 */
[----:B------:R-:W2:Y:S04]  /*0710*/  LDG.E.128 R60, desc[UR20][R60.64] ;  /* 0x000000143c3c7981 */ /* 0x000ea8000c1e1d00 */
[----:B------:R-:W2:Y:S01]  /*0720*/  LDG.E.128 R64, desc[UR20][R64.64] ;  /* 0x0000001440407981 */ /* 0x000ea2000c1e1d00 */
[----:B------:R-:W-:-:S02]  /*0730*/  IADD3 R82, PT, PT, R84, 0x200, RZ ;  /* 0x0000020054527810 */ /* 0x000fc40007ffe0ff */
[----:B------:R-:W-:-:S03]  /*0740*/  IADD3 R2, PT, PT, R84, 0x300, RZ ;  /* 0x0000030054027810 */ /* 0x000fc60007ffe0ff */
[----:B---3--:R-:W-:-:S04]  /*0750*/  IMAD.WIDE.U32 R20, R82, 0x10, R24 ;  /* 0x0000001052147825 */ /* 0x008fc800078e0018 */
[--C-:B------:R-:W-:Y:S02]  /*0760*/  IMAD.WIDE.U32 R68, R82, 0x10, R72.reuse ;  /* 0x0000001052447825 */ /* 0x100fe400078e0048 */
[----:B------:R-:W3:Y:S02]  /*0770*/  LDG.E.128 R20, desc[UR20][R20.64] ;  /* 0x0000001414147981 */ /* 0x000ee4000c1e1d00 */
[C---:B------:R-:W-:Y:S02]  /*0780*/  IMAD.WIDE.U32 R72, R2.reuse, 0x10, R72 ;  /* 0x0000001002487825 */ /* 0x040fe400078e0048 */
[----:B------:R-:W3:Y:S04]  /*0790*/  LDG.E.128 R68, desc[UR20][R68.64] ;  /* 0x0000001444447981 */ /* 0x000ee8000c1e1d00 */
[----:B------:R-:W3:Y:S01]  /*07a0*/  LDG.E.128 R72, desc[UR20][R72.64] ;  /* 0x0000001448487981 */ /* 0x000ee2000c1e1d00 */
[----:B------:R-:W-:-:S06]  /*07b0*/  IMAD.WIDE.U32 R24, R2, 0x10, R24 ;  /* 0x0000001002187825 */ /* 0x000fcc00078e0018 */
[----:B------:R-:W3:Y:S01]  /*07c0*/  LDG.E.128 R24, desc[UR20][R24.64] ;  /* 0x0000001418187981 */ /* 0x000ee2000c1e1d00 */
[----:B------:R-:W-:Y:S01]  /*07d0*/  @P1 IMAD.WIDE.U32 R86, R84, 0x10, R86 ;  /* 0x0000001054561825 */ /* 0x000fe200078e0056 */
[----:B------:R-:W-:-:S04]  /*07e0*/  ISETP.NE.U32.AND P0, PT, RZ, UR26, PT ;  /* 0x0000001aff007c0c */ /* 0x000fc8000bf05070 */
[----:B-----5:R0:W5:Y:S01]  /*07f0*/  @P1 LDG.E.128 R28, desc[UR20][R86.64] ;  /* 0x00000014561c1981 */ /* 0x020162000c1e1d00 */
[----:B------:R-:W-:-:S13]  /*0800*/  ISETP.NE.AND.EX P1, PT, RZ, UR27, PT, P0 ;  /* 0x0000001bff007c0c */ /* 0x000fda000bf25300 */
[----:B0-----:R-:W0:Y:S08]  /*0810*/  @P1 LDC.64 R86, c[0x0][0x438] ;  /* 0x00010e00ff561b82 */ /* 0x001e300000000a00 */
[----:B------:R-:W1:Y:S08]  /*0820*/  @P1 LDC.64 R90, c[0x0][0x438] ;  /* 0x00010e00ff5a1b82 */ /* 0x000e700000000a00 */
[----:B------:R-:W1:Y:S01]  /*0830*/  @P1 LDC.64 R92, c[0x0][0x438] ;  /* 0x00010e00ff5c1b82 */ /* 0x000e620000000a00 */
[----:B0-----:R-:W-:-:S05]  /*0840*/  @P1 IMAD.WIDE.U32 R86, R83, 0x10, R86 ;  /* 0x0000001053561825 */ /* 0x001fca00078e0056 */
[----:B------:R0:W5:Y:S01]  /*0850*/  @P1 LDG.E.128 R32, desc[UR20][R86.64] ;  /* 0x0000001456201981 */ /* 0x000162000c1e1d00 */
[----:B-1----:R-:W-:-:S05]  /*0860*/  @P1 IMAD.WIDE.U32 R90, R82, 0x10, R90 ;  /* 0x00000010525a1825 */ /* 0x002fca00078e005a */
[----:B------:R1:W5:Y:S01]  /*0870*/  @P1 LDG.E.128 R36, desc[UR20][R90.64] ;  /* 0x000000145a241981 */ /* 0x000362000c1e1d00 */
[----:B------:R-:W-:-:S05]  /*0880*/  @P1 IMAD.WIDE.U32 R92, R2, 0x10, R92 ;  /* 0x00000010025c1825 */ /* 0x000fca00078e005c */
[----:B------:R1:W5:Y:S01]  /*0890*/  @P1 LDG.E.128 R40, desc[UR20][R92.64] ;  /* 0x000000145c281981 */ /* 0x000362000c1e1d00 */
[----:B----4-:R-:W-:Y:S02]  /*08a0*/  R2UR UR16, R0 ;  /* 0x00000000001072ca */ /* 0x010fe400000e0000 */
[----:B--2---:R-:W-:Y:S01]  /*08b0*/  FSEL R94, R94, RZ, !P3 ;  /* 0x000000ff5e5e7208 */ /* 0x004fe20005800000 */
[----:B0-----:R-:W-:Y:S01]  /*08c0*/  FMUL.FTZ R86, R88, R56 ;  /* 0x0000003858567220 */ /* 0x001fe20000410000 */
[----:B------:R-:W-:Y:S01]  /*08d0*/  FMUL.FTZ R89, R125, R57 ;  /* 0x000000397d597220 */ /* 0x000fe20000410000 */
[----:B------:R-:W-:Y:S02]  /*08e0*/  FMUL.FTZ R98, R124, R58 ;  /* 0x0000003a7c627220 */ /* 0x000fe40000410000 */
[C---:B------:R-:W-:Y:S01]  /*08f0*/  FADD.FTZ R0, -R94.reuse, R52 ;  /* 0x000000345e007221 */ /* 0x040fe20000010100 */
[C---:B------:R-:W-:Y:S01]  /*0900*/  FADD.FTZ R53, -R94.reuse, R53 ;  /* 0x000000355e357221 */ /* 0x040fe20000010100 */
[----:B------:R-:W-:Y:S01]  /*0910*/  FADD.FTZ R52, RZ, R86 ;  /* 0x00000056ff347221 */ /* 0x000fe20000010000 */
[----:B------:R-:W-:-:S03]  /*0920*/  FADD.FTZ R60, -R94, R60 ;  /* 0x0000003c5e3c7221 */ /* 0x000fc60000010100 */
[----:B------:R-:W-:Y:S01]  /*0930*/  FMUL.FTZ R85, R53, UR16 ;  /* 0x0000001035557c20 */ /* 0x000fe20008410000 */
[----:B------:R-:W-:Y:S01]  /*0940*/  FADD.FTZ R53, R89, R52 ;  /* 0x0000003459357221 */ /* 0x000fe20000010000 */
[----:B------:R-:W-:Y:S01]  /*0950*/  FADD.FTZ R61, -R94, R61 ;  /* 0x0000003d5e3d7221 */ /* 0x000fe20000010100 */
[----:B------:R-:W-:Y:S01]  /*0960*/  FMUL.FTZ R60, R60, UR16 ;  /* 0x000000103c3c7c20 */ /* 0x000fe20008410000 */
[----:B------:R-:W-:Y:S01]  /*0970*/  FMUL.FTZ R99, R123, R59 ;  /* 0x0000003b7b637220 */ /* 0x000fe20000410000 */
[----:B------:R-:W-:Y:S01]  /*0980*/  FADD.FTZ R52, R98, R53 ;  /* 0x0000003562347221 */ /* 0x000fe20000010000 */
[C---:B------:R-:W-:Y:S01]  /*0990*/  FADD.FTZ R79, R64.reuse, R79 ;  /* 0x0000004f404f7221 */ /* 0x040fe20000010000 */
[----:B------:R-:W-:Y:S01]  /*09a0*/  FMUL.FTZ R61, R61, UR16 ;  /* 0x000000103d3d7c20 */ /* 0x000fe20008410000 */
[----:B------:R-:W-:Y:S01]  /*09b0*/  FFMA.FTZ R7, R64, R60, R7 ;  /* 0x0000003c40077223 */ /* 0x000fe20000010007 */
[----:B------:R-:W-:Y:S01]  /*09c0*/  FMUL.FTZ R64, R122, R64 ;  /* 0x000000407a407220 */ /* 0x000fe20000410000 */
[----:B------:R-:W-:Y:S01]  /*09d0*/  FADD.FTZ R53, R99, R52 ;  /* 0x0000003463357221 */ /* 0x000fe20000010000 */
[C---:B------:R-:W-:Y:S01]  /*09e0*/  FADD.FTZ R80, R65.reuse, R80 ;  /* 0x0000005041507221 */ /* 0x040fe20000010000 */
[----:B------:R-:W-:Y:S01]  /*09f0*/  FFMA.FTZ R8, R65, R61, R8 ;  /* 0x0000003d41087223 */ /* 0x000fe20000010008 */
[----:B------:R-:W-:Y:S01]  /*0a00*/  FMUL.FTZ R65, R121, R65 ;  /* 0x0000004179417220 */ /* 0x000fe20000410000 */
[----:B------:R-:W-:Y:S01]  /*0a10*/  FADD.FTZ R52, R64, R53 ;  /* 0x0000003540347221 */ /* 0x000fe20000010000 */
[----:B------:R-:W-:Y:S01]  /*0a20*/  FADD.FTZ R54, -R94, R54 ;  /* 0x000000365e367221 */ /* 0x000fe20000010100 */
[----:B------:R-:W-:Y:S01]  /*0a30*/  FMUL.FTZ R0, R0, UR16 ;  /* 0x0000001000007c20 */ /* 0x000fe20008410000 */
[----:B-1----:R-:W-:Y:S01]  /*0a40*/  FMUL.FTZ R91, R120, R66 ;  /* 0x00000042785b7220 */ /* 0x002fe20000410000 */
[----:B------:R-:W-:Y:S01]  /*0a50*/  FADD.FTZ R52, R65, R52 ;  /* 0x0000003441347221 */ /* 0x000fe20000010000 */
[----:B------:R-:W-:Y:S01]  /*0a60*/  FADD.FTZ R55, -R94, R55 ;  /* 0x000000375e377221 */ /* 0x000fe20000010100 */
[----:B------:R-:W-:Y:S01]  /*0a70*/  FMUL.FTZ R88, R54, UR16 ;  /* 0x0000001036587c20 */ /* 0x000fe20008410000 */
[----:B------:R-:W-:Y:S01]  /*0a80*/  FFMA.FTZ R54, R0, R86, RZ ;  /* 0x0000005600367223 */ /* 0x000fe200000100ff */
[----:B------:R-:W-:Y:S01]  /*0a90*/  FMUL.FTZ R92, R119, R67 ;  /* 0x00000043775c7220 */ /* 0x000fe20000410000 */
[----:B------:R-:W-:Y:S01]  /*0aa0*/  FADD.FTZ R53, R91, R52 ;  /* 0x000000345b357221 */ /* 0x000fe20000010000 */
[----:B------:R-:W-:Y:S01]  /*0ab0*/  FMUL.FTZ R87, R55, UR16 ;  /* 0x0000001037577c20 */ /* 0x000fe20008410000 */
[----:B------:R-:W-:Y:S01]  /*0ac0*/  FFMA.FTZ R55, R85, R89, R54 ;  /* 0x0000005955377223 */ /* 0x000fe20000010036 */
[----:B---3--:R-:W-:Y:S01]  /*0ad0*/  FMUL.FTZ R90, R118, R20 ;  /* 0x00000014765a7220 */ /* 0x008fe20000410000 */
[----:B------:R-:W-:Y:S01]  /*0ae0*/  FADD.FTZ R53, R92, R53 ;  /* 0x000000355c357221 */ /* 0x000fe20000010000 */
[C---:B------:R-:W-:Y:S01]  /*0af0*/  FADD.FTZ R96, -R94.reuse, R70 ;  /* 0x000000465e607221 */ /* 0x040fe20000010100 */
[C---:B------:R-:W-:Y:S01]  /*0b00*/  FADD.FTZ R70, -R94.reuse, R72 ;  /* 0x000000485e467221 */ /* 0x040fe20000010100 */
[----:B------:R-:W-:Y:S01]  /*0b10*/  FADD.FTZ R72, -R94, R74 ;  /* 0x0000004a5e487221 */ /* 0x000fe20000010100 */
[----:B------:R-:W-:Y:S01]  /*0b20*/  FFMA.FTZ R54, R88, R98, R55 ;  /* 0x0000006258367223 */ /* 0x000fe20000010037 */
[----:B------:R-:W-:Y:S01]  /*0b30*/  FADD.FTZ R53, R90, R53 ;  /* 0x000000355a357221 */ /* 0x000fe20000010000 */
[----:B------:R-:W-:Y:S01]  /*0b40*/  FMUL.FTZ R74, R117, R21 ;  /* 0x00000015754a7220 */ /* 0x000fe20000410000 */
[----:B------:R-:W-:Y:S01]  /*0b50*/  FADD.FTZ R52, -R94, R75 ;  /* 0x0000004b5e347221 */ /* 0x000fe20000010100 */
[----:B------:R-:W-:Y:S01]  /*0b60*/  FFMA.FTZ R55, R87, R99, R54 ;  /* 0x0000006357377223 */ /* 0x000fe20000010036 */
[----:B------:R-:W-:Y:S01]  /*0b70*/  FMUL.FTZ R75, R116, R22 ;  /* 0x00000016744b7220 */ /* 0x000fe20000410000 */
[----:B------:R-:W-:Y:S01]  /*0b80*/  FADD.FTZ R54, R74, R53 ;  /* 0x000000354a367221 */ /* 0x000fe20000010000 */
[----:B------:R-:W-:Y:S01]  /*0b90*/  FADD.FTZ R62, -R94, R62 ;  /* 0x0000003e5e3e7221 */ /* 0x000fe20000010100 */
[C---:B------:R-:W-:Y:S01]  /*0ba0*/  FADD.FTZ R19, R56.reuse, R19 ;  /* 0x0000001338137221 */ /* 0x040fe20000010000 */
[----:B------:R-:W-:Y:S01]  /*0bb0*/  FFMA.FTZ R3, R56, R0, R3 ;  /* 0x0000000038037223 */ /* 0x000fe20000010003 */
[----:B------:R-:W-:Y:S01]  /*0bc0*/  FADD.FTZ R54, R75, R54 ;  /* 0x000000364b367221 */ /* 0x000fe20000010000 */
[----:B------:R-:W-:Y:S01]  /*0bd0*/  FMUL.FTZ R93, R115, R23 ;  /* 0x00000017735d7220 */ /* 0x000fe20000410000 */
[----:B------:R-:W-:Y:S01]  /*0be0*/  FFMA.FTZ R56, R60, R64, R55 ;  /* 0x000000403c387223 */ /* 0x000fe20000010037 */
[----:B------:R-:W-:Y:S01]  /*0bf0*/  FADD.FTZ R63, -R94, R63 ;  /* 0x0000003f5e3f7221 */ /* 0x000fe20000010100 */
[----:B------:R-:W-:Y:S01]  /*0c00*/  FMUL.FTZ R100, R62, UR16 ;  /* 0x000000103e647c20 */ /* 0x000fe20008410000 */
        /* <DEDUP_REMOVED lines=8> */
[C---:B------:R-:W-:Y:S01]  /*0c90*/  FADD.FTZ R69, -R94.reuse, R69 ;  /* 0x000000455e457221 */ /* 0x040fe20000010100 */
[C---:B------:R-:W-:Y:S01]  /*0ca0*/  FADD.FTZ R71, -R94.reuse, R71 ;  /* 0x000000475e477221 */ /* 0x040fe20000010100 */
[----:B------:R-:W-:Y:S01]  /*0cb0*/  FADD.FTZ R73, -R94, R73 ;  /* 0x000000495e497221 */ /* 0x000fe20000010100 */
[----:B------:R-:W-:Y:S01]  /*0cc0*/  FMUL.FTZ R94, R68, UR16 ;  /* 0x00000010445e7c20 */ /* 0x000fe20008410000 */
[----:B------:R-:W-:Y:S01]  /*0cd0*/  FADD.FTZ R55, R54, R63 ;  /* 0x0000003f36377221 */ /* 0x000fe20000010000 */
[----:B------:R-:W-:Y:S01]  /*0ce0*/  FMUL.FTZ R68, R112, R26 ;  /* 0x0000001a70447220 */ /* 0x000fe20000410000 */
[----:B------:R-:W-:Y:S01]  /*0cf0*/  FFMA.FTZ R53, R101, R92, R56 ;  /* 0x0000005c65357223 */ /* 0x000fe20000010038 */
[----:B------:R-:W-:Y:S01]  /*0d00*/  FMUL.FTZ R95, R69, UR16 ;  /* 0x00000010455f7c20 */ /* 0x000fe20008410000 */
[----:B------:R-:W-:Y:S01]  /*0d10*/  FMUL.FTZ R69, R111, R27 ;  /* 0x0000001b6f457220 */ /* 0x000fe20000410000 */
[----:B------:R-:W-:Y:S01]  /*0d20*/  FADD.FTZ R56, R55, R68 ;  /* 0x0000004437387221 */ /* 0x000fe20000010000 */
[----:B------:R-:W-:Y:S01]  /*0d30*/  FFMA.FTZ R54, R94, R90, R53 ;  /* 0x0000005a5e367223 */ /* 0x000fe20000010035 */
[----:B------:R-:W-:-:S02]  /*0d40*/  FMUL.FTZ R96, R96, UR16 ;  /* 0x0000001060607c20 */ /* 0x000fc40008410000 */
[----:B------:R-:W-:Y:S01]  /*0d50*/  FADD.FTZ R53, R56, R69 ;  /* 0x0000004538357221 */ /* 0x000fe20000010000 */
[----:B------:R-:W-:Y:S01]  /*0d60*/  FFMA.FTZ R55, R95, R74, R54 ;  /* 0x0000004a5f377223 */ /* 0x000fe20000010036 */
[----:B------:R-:W-:-:S03]  /*0d70*/  FMUL.FTZ R97, R71, UR16 ;  /* 0x0000001047617c20 */ /* 0x000fc60008410000 */
[----:B------:R-:W-:Y:S01]  /*0d80*/  FFMA.FTZ R56, R96, R75, R55 ;  /* 0x0000004b60387223 */ /* 0x000fe20000010037 */
[----:B------:R-:W0:Y:S01]  /*0d90*/  SHFL.DOWN PT, R54, R53, 0x10, 0x1f ;  /* 0x0a001f0035367f89 */ /* 0x000e2200000e0000 */
[----:B------:R-:W-:Y:S02]  /*0da0*/  FMUL.FTZ R70, R70, UR16 ;  /* 0x0000001046467c20 */ /* 0x000fe40008410000 */
        /* <DEDUP_REMOVED lines=11> */
[C---:B------:R-:W-:Y:S01]  /*0e60*/  FADD.FTZ R77, R58.reuse, R77 ;  /* 0x0000004d3a4d7221 */ /* 0x040fe20000010000 */
[----:B------:R-:W-:Y:S01]  /*0e70*/  FFMA.FTZ R5, R58, R88, R5 ;  /* 0x000000583a057223 */ /* 0x000fe20000010005 */
[----:B0-----:R-:W-:Y:S01]  /*0e80*/  FADD.FTZ R53, R52, R53 ;  /* 0x0000003534357221 */ /* 0x001fe20000010000 */
[----:B-1----:R-:W-:-:S04]  /*0e90*/  FADD.FTZ R55, R54, R55 ;  /* 0x0000003736377221 */ /* 0x002fc80000010000 */
[----:B------:R-:W0:Y:S04]  /*0ea0*/  SHFL.DOWN PT, R56, R53, 0x8, 0x1f ;  /* 0x09001f0035387f89 */ /* 0x000e2800000e0000 */
[----:B------:R-:W1:Y:S01]  /*0eb0*/  SHFL.DOWN PT, R58, R55, 0x4, 0x1f ;  /* 0x08801f00373a7f89 */ /* 0x000e6200000e0000 */
[C---:B------:R-:W-:Y:S01]  /*0ec0*/  FADD.FTZ R76, R57.reuse, R76 ;  /* 0x0000004c394c7221 */ /* 0x040fe20000010000 */
[----:B------:R-:W-:Y:S01]  /*0ed0*/  FFMA.FTZ R4, R57, R85, R4 ;  /* 0x0000005539047223 */ /* 0x000fe20000010004 */
[C---:B------:R-:W-:Y:S01]  /*0ee0*/  FADD.FTZ R78, R59.reuse, R78 ;  /* 0x0000004e3b4e7221 */ /* 0x040fe20000010000 */
[----:B------:R-:W-:Y:S01]  /*0ef0*/  FFMA.FTZ R6, R59, R87, R6 ;  /* 0x000000573b067223 */ /* 0x000fe20000010006 */
[----:B0-----:R-:W-:Y:S01]  /*0f00*/  FADD.FTZ R56, R53, R56 ;  /* 0x0000003835387221 */ /* 0x001fe20000010000 */
[----:B-1----:R-:W-:-:S04]  /*0f10*/  FADD.FTZ R58, R55, R58 ;  /* 0x0000003a373a7221 */ /* 0x002fc80000010000 */
[----:B------:R-:W0:Y:S04]  /*0f20*/  SHFL.DOWN PT, R57, R56, 0x4, 0x1f ;  /* 0x08801f0038397f89 */ /* 0x000e2800000e0000 */
[----:B------:R-:W1:Y:S01]  /*0f30*/  SHFL.DOWN PT, R59, R58, 0x2, 0x1f ;  /* 0x08401f003a3b7f89 */ /* 0x000e6200000e0000 */
[C---:B------:R-:W-:Y:S01]  /*0f40*/  FADD.FTZ R81, R66.reuse, R81 ;  /* 0x0000005142517221 */ /* 0x040fe20000010000 */
[----:B------:R-:W-:Y:S02]  /*0f50*/  FFMA.FTZ R9, R66, R100, R9 ;  /* 0x0000006442097223 */ /* 0x000fe40000010009 */
[----:B------:R-:W2:Y:S01]  /*0f60*/  S2R R66, SR_TID.X ;  /* 0x0000000000427919 */ /* 0x000ea20000002100 */
[----:B0-----:R-:W-:Y:S01]  /*0f70*/  FADD.FTZ R57, R56, R57 ;  /* 0x0000003938397221 */ /* 0x001fe20000010000 */
[----:B-1----:R-:W-:-:S04]  /*0f80*/  FADD.FTZ R59, R58, R59 ;  /* 0x0000003b3a3b7221 */ /* 0x002fc80000010000 */
[----:B------:R-:W0:Y:S04]  /*0f90*/  SHFL.DOWN PT, R52, R57, 0x2, 0x1f ;  /* 0x08401f0039347f89 */ /* 0x000e2800000e0000 */
[----:B------:R-:W1:Y:S01]  /*0fa0*/  SHFL.DOWN PT, R53, R59, 0x1, 0x1f ;  /* 0x08201f003b357f89 */ /* 0x000e6200000e0000 */
[----:B0-----:R-:W-:Y:S01]  /*0fb0*/  FADD.FTZ R54, R57, R52 ;  /* 0x0000003439367221 */ /* 0x001fe20000010000 */
[----:B-1----:R-:W-:-:S04]  /*0fc0*/  FADD.FTZ R52, R59, R53 ;  /* 0x000000353b347221 */ /* 0x002fc80000010000 */
[----:B------:R-:W0:Y:S01]  /*0fd0*/  SHFL.DOWN PT, R53, R54, 0x1, 0x1f ;  /* 0x08201f0036357f89 */ /* 0x000e2200000e0000 */
[----:B--2---:R-:W-:Y:S01]  /*0fe0*/  LOP3.LUT P0, RZ, R66, 0x1f, RZ, 0xc0, !PT ;  /* 0x0000001f42ff7812 */ /* 0x004fe2000780c0ff */
[----:B------:R-:W-:Y:S01]  /*0ff0*/  BSSY.RECONVERGENT B0, `(.L_x_2102) ;  /* 0x000000b000007945 */ /* 0x000fe20003800200 */
[----:B0-----:R-:W-:-:S11]  /*1000*/  FADD.FTZ R53, R54, R53 ;  /* 0x0000003536357221 */ /* 0x001fd60000010000 */
        /* <DEDUP_REMOVED lines=9> */
.L_x_2103:
[----:B------:R-:W-:Y:S05]  /*10a0*/  BSYNC.RECONVERGENT B0 ;  /* 0x0000000000007941 */ /* 0x000fea0003800200 */
.L_x_2102:
[----:B------:R-:W1:Y:S08]  /*10b0*/  S2UR UR6, SR_CgaCtaId ;  /* 0x00000000000679c3 */ /* 0x000e700000008800 */
[----:B------:R-:W-:Y:S01]  /*10c0*/  BAR.SYNC.DEFER_BLOCKING 0x0 ;  /* 0x0000000000007b1d */ /* 0x000fe20000010000 */
[C---:B------:R-:W-:Y:S01]  /*10d0*/  FADD.FTZ R103, R20.reuse, R103 ;  /* 0x0000006714677221 */ /* 0x040fe20000010000 */
[----:B------:R-:W-:Y:S01]  /*10e0*/  FFMA.FTZ R11, R20, R94, R11 ;  /* 0x0000005e140b7223 */ /* 0x000fe2000001000b */
[C---:B------:R-:W-:Y:S01]  /*10f0*/  FADD.FTZ R104, R21.reuse, R104 ;  /* 0x0000006815687221 */ /* 0x040fe20000010000 */
[----:B------:R-:W-:Y:S01]  /*1100*/  FFMA.FTZ R12, R21, R95, R12 ;  /* 0x0000005f150c7223 */ /* 0x000fe2000001000c */
[C---:B------:R-:W-:Y:S01]  /*1110*/  FADD.FTZ R105, R22.reuse, R105 ;  /* 0x0000006916697221 */ /* 0x040fe20000010000 */
[----:B------:R-:W-:Y:S01]  /*1120*/  UMOV UR5, 0x400 ;  /* 0x0000040000057882 */ /* 0x000fe20000000000 */
[----:B------:R-:W-:Y:S01]  /*1130*/  FFMA.FTZ R13, R22, R96, R13 ;  /* 0x00000060160d7223 */ /* 0x000fe2000001000d */
[C---:B------:R-:W-:Y:S01]  /*1140*/  FADD.FTZ R106, R23.reuse, R106 ;  /* 0x0000006a176a7221 */ /* 0x040fe20000010000 */
[----:B------:R-:W-:Y:S01]  /*1150*/  FFMA.FTZ R14, R23, R97, R14 ;  /* 0x00000061170e7223 */ /* 0x000fe2000001000e */
[----:B------:R-:W-:Y:S01]  /*1160*/  UISETP.NE.U32.AND UP0, UPT, UR26, URZ, UPT ;  /* 0x000000ff1a00728c */ /* 0x000fe2000bf05070 */
[----:B------:R-:W-:Y:S01]  /*1170*/  ISETP.NE.AND P3, PT, RZ, UR28, PT ;  /* 0x0000001cff007c0c */ /* 0x000fe2000bf65270 */
[----:B------:R-:W-:Y:S01]  /*1180*/  UIADD3 UR4, UPT, UPT, UR4, UR24, URZ ;  /* 0x0000001804047290 */ /* 0x000fe2000fffe0ff */
[C---:B------:R-:W-:Y:S01]  /*1190*/  FADD.FTZ R102, R67.reuse, R102 ;  /* 0x0000006643667221 */ /* 0x040fe20000010000 */
[----:B------:R-:W-:Y:S01]  /*11a0*/  UISETP.NE.AND.EX UP0, UPT, UR27, URZ, UPT, UP0 ;  /* 0x000000ff1b00728c */ /* 0x000fe2000bf05300 */
[----:B------:R-:W-:Y:S01]  /*11b0*/  FFMA.FTZ R10, R67, R101, R10 ;  /* 0x00000065430a7223 */ /* 0x000fe2000001000a */
[C---:B------:R-:W-:Y:S01]  /*11c0*/  FADD.FTZ R107, R24.reuse, R107 ;  /* 0x0000006b186b7221 */ /* 0x040fe20000010000 */
[----:B------:R-:W-:Y:S01]  /*11d0*/  FFMA.FTZ R15, R24, R70, R15 ;  /* 0x00000046180f7223 */ /* 0x000fe2000001000f */
[C---:B------:R-:W-:Y:S01]  /*11e0*/  FADD.FTZ R108, R25.reuse, R108 ;  /* 0x0000006c196c7221 */ /* 0x040fe20000010000 */
[----:B------:R-:W-:Y:S01]  /*11f0*/  FFMA.FTZ R16, R25, R71, R16 ;  /* 0x0000004719107223 */ /* 0x000fe20000010010 */
[C---:B------:R-:W-:Y:S01]  /*1200*/  FADD.FTZ R109, R26.reuse, R109 ;  /* 0x0000006d1a6d7221 */ /* 0x040fe20000010000 */
[----:B------:R-:W-:Y:S01]  /*1210*/  FFMA.FTZ R17, R26, R72, R17 ;  /* 0x000000481a117223 */ /* 0x000fe20000010011 */
[C---:B------:R-:W-:Y:S01]  /*1220*/  FADD.FTZ R110, R27.reuse, R110 ;  /* 0x0000006e1b6e7221 */ /* 0x040fe20000010000 */
[----:B-1----:R-:W-:Y:S01]  /*1230*/  ULEA UR5, UR6, UR5, 0x18 ;  /* 0x0000000506057291 */ /* 0x002fe2000f8ec0ff */
[----:B------:R-:W-:Y:S01]  /*1240*/  FFMA.FTZ R18, R27, R73, R18 ;  /* 0x000000491b127223 */ /* 0x000fe20000010012 */
[----:B------:R-:W-:-:S02]  /*1250*/  UISETP.GE.AND UP2, UPT, UR4, UR25, UPT ;  /* 0x000000190400728c */ /* 0x000fc4000bf46270 */
        /* <DEDUP_REMOVED lines=11> */
[----:B------:R-:W-:-:S09]  /*1310*/  @!UP1 UIADD3 UR6, UPT, UPT, UR5, 0x4020, URZ ;  /* 0x0000402005069890 */ /* 0x000fd2000fffe0ff */
[----:B------:R-:W1:Y:S01]  /*1320*/  LDS.128 R56, [UR6] ;  /* 0x00000006ff387984 */ /* 0x000e620008000c00 */
[----:B------:R-:W-:Y:S02]  /*1330*/  UIADD3 UR6, UPT, UPT, UR5, 0x4070, URZ ;  /* 0x0000407005067890 */ /* 0x000fe4000fffe0ff */
[----:B------:R-:W-:Y:S01]  /*1340*/  @!UP1 UIADD3 UR6, UPT, UPT, UR5, 0x4030, URZ ;  /* 0x0000403005069890 */ /* 0x000fe2000fffe0ff */
[----:B0-----:R-:W-:Y:S01]  /*1350*/  FADD.FTZ R20, R20, R53 ;  /* 0x0000003514147221 */ /* 0x001fe20000010000 */
[----:B------:R-:W-:-:S03]  /*1360*/  FADD.FTZ R21, R21, R52 ;  /* 0x0000003415157221 */ /* 0x000fc60000010000 */
[----:B------:R-:W-:Y:S01]  /*1370*/  FADD.FTZ R20, R55, R20 ;  /* 0x0000001437147221 */ /* 0x000fe20000010000 */
[----:B------:R-:W-:-:S03]  /*1380*/  FADD.FTZ R53, R54, R21 ;  /* 0x0000001536357221 */ /* 0x000fc60000010000 */
[----:B-1----:R-:W-:Y:S01]  /*1390*/  FADD.FTZ R20, R20, R57 ;  /* 0x0000003914147221 */ /* 0x002fe20000010000 */
[----:B------:R-:W-:-:S03]  /*13a0*/  FADD.FTZ R53, R53, R56 ;  /* 0x0000003835357221 */ /* 0x000fc60000010000 */
[----:B------:R-:W-:Y:S01]  /*13b0*/  FADD.FTZ R52, R59, R20 ;  /* 0x000000143b347221 */ /* 0x000fe20000010000 */
[----:B------:R-:W-:Y:S01]  /*13c0*/  FADD.FTZ R53, R58, R53 ;  /* 0x000000353a357221 */ /* 0x000fe20000010000 */
        /* <DEDUP_REMOVED lines=31> */
.L_x_2106:
        /* <DEDUP_REMOVED lines=17> */
.L_x_2105:
        /* <DEDUP_REMOVED lines=20> */
.L_x_2108:
        /* <DEDUP_REMOVED lines=21> */
.L_x_2104:
        /* <DEDUP_REMOVED lines=21> */
.L_x_2110:
        /* <DEDUP_REMOVED lines=17> */
.L_x_2109:
        /* <DEDUP_REMOVED lines=20> */
.L_x_2111:
        /* <DEDUP_REMOVED lines=20> */
.L_x_2107:
        /* <DEDUP_REMOVED lines=37> */
.L_x_2114:
        /* <DEDUP_REMOVED lines=17> */
.L_x_2113:
        /* <DEDUP_REMOVED lines=18> */
.L_x_2116:
        /* <DEDUP_REMOVED lines=13> */
.L_x_2112:
        /* <DEDUP_REMOVED lines=23> */
.L_x_2118:
        /* <DEDUP_REMOVED lines=17> */
.L_x_2117:
        /* <DEDUP_REMOVED lines=18> */
.L_x_2119:
        /* <DEDUP_REMOVED lines=12> */
.L_x_2115:
        /* <DEDUP_REMOVED lines=32> */
.L_x_2122:
        /* <DEDUP_REMOVED lines=17> */
.L_x_2121:
        /* <DEDUP_REMOVED lines=18> */
.L_x_2124:
        /* <DEDUP_REMOVED lines=13> */
.L_x_2120:
        /* <DEDUP_REMOVED lines=23> */
.L_x_2126:
        /* <DEDUP_REMOVED lines=17> */
.L_x_2125:
        /* <DEDUP_REMOVED lines=18> */
.L_x_2127:
        /* <DEDUP_REMOVED lines=12> */
.L_x_2123:
        /* <DEDUP_REMOVED lines=32> */
.L_x_2130:
        /* <DEDUP_REMOVED lines=17> */
.L_x_2129:
        /* <DEDUP_REMOVED lines=18> */
.L_x_2132:
        /* <DEDUP_REMOVED lines=13> */
.L_x_2128:
        /* <DEDUP_REMOVED lines=23> */
.L_x_2134:
        /* <DEDUP_REMOVED lines=17> */
.L_x_2133:
        /* <DEDUP_REMOVED lines=18> */
.L_x_2135:
        /* <DEDUP_REMOVED lines=12> */
.L_x_2131:
        /* <DEDUP_REMOVED lines=42> */
.L_x_2101:
[----:B------:R-:W1:Y:S08]  /*3d50*/  LDC R15, c[0x0][0x388] ;  /* 0x0000e200ff0f7b82 */ /* 0x000e700000000800 */
[----:B------:R-:W2:Y:S08]  /*3d60*/  LDC.64 R2, c[0x0][0x440] ;  /* 0x00011000ff027b82 */ /* 0x000eb00000000a00 */
[----:B------:R-:W3:Y:S01]  /*3d70*/  LDC.64 R12, c[0x0][0x448] ;  /* 0x00011200ff0c7b82 */ /* 0x000ee20000000a00 */
[----:B-1----:R-:W-:-:S05]  /*3d80*/  IMAD R15, R15, UR7, RZ ;  /* 0x000000070f0f7c24 */ /* 0x002fca000f8e02ff */
[----:B------:R-:W-:-:S05]  /*3d90*/  LEA.HI R15, R15, R66, RZ, 0x1e ;  /* 0x000000420f0f7211 */ /* 0x000fca00078ff0ff */
[----:B--2---:R-:W-:-:S05]  /*3da0*/  IMAD.WIDE.U32 R2, R15, 0x10, R2 ;  /* 0x000000100f027825 */ /* 0x004fca00078e0002 */
[----:B0-----:R-:W-:Y:S01]  /*3db0*/  STG.E.128 desc[UR20][R2.64], R24 ;  /* 0x0000001802007986 */ /* 0x001fe2000c101d14 */
[----:B---3--:R-:W-:-:S05]  /*3dc0*/  IMAD.WIDE.U32 R12, R15, 0x10, R12 ;  /* 0x000000100f0c7825 */ /* 0x008fca00078e000c */
        /* <DEDUP_REMOVED lines=8> */
.L_x_2137:
        /* <DEDUP_REMOVED lines=11> */
.L_x_2879:


//--------------------- .text._ZN10layer_norm31ln_parallel_residual_bwd_kernelINS_13Kernel_traitsI6__halfffffjLj4096ELj1ELj1ELj8ELj16ENS_18Kernel_traits_baseILj4096ES2_ffffjLj256EEEEELb1ELb0ELb0EEEvNS_9BwdParamsE --------------------------
	.section	.text._ZN10layer_norm31ln_parallel_residual_bwd_kernelINS_13Kernel_traitsI6__halfffffjLj4096ELj1ELj1ELj8ELj16ENS_18Kernel_traits_baseILj4096ES2_ffffjLj256EEEEELb1ELb0ELb0EEEvNS_9BwdParamsE,"ax",@progbits
	.align	128
        .global         _ZN10layer_norm31ln_parallel_residual_bwd_kernelINS_13Kernel_traitsI6__halfffffjLj4096ELj1ELj1ELj8ELj16ENS_18Kernel_traits_baseILj4096ES2_ffffjLj256EEEEELb1ELb0ELb0EEEvNS_9BwdParamsE
        .type           _ZN10layer_norm31ln_parallel_residual_bwd_kernelINS_13Kernel_traitsI6__halfffffjLj4096ELj1ELj1ELj8ELj16ENS_18Kernel_traits_baseILj4096ES2_ffffjLj256EEEEELb1ELb0ELb0EEEvNS_9BwdParamsE,@function
        .size           _ZN10layer_norm31ln_parallel_residual_bwd_kernelINS_13Kernel_traitsI6__halfffffjLj4096ELj1ELj1ELj8ELj16ENS_18Kernel_traits_baseILj4096ES2_ffffjLj256EEEEELb1ELb0ELb0EEEvNS_9BwdParamsE,(.L_x_2880 - _ZN10layer_norm31ln_parallel_residual_bwd_kernelINS_13Kernel_traitsI6__halfffffjLj4096ELj1ELj1ELj8ELj16ENS_18Kernel_traits_baseILj4096ES2_ffffjLj256EEEEELb1ELb0ELb0EEEvNS_9BwdParamsE)
        .other          _ZN10layer_norm31ln_parallel_residual_bwd_kernelINS_13Kernel_traitsI6__halfffffjLj4096ELj1ELj1ELj8ELj16ENS_18Kernel_traits_baseILj4096ES2_ffffjLj256EEEEELb1ELb0ELb0EEEvNS_9BwdParamsE,@"STO_CUDA_ENTRY STV_DEFAULT"
_ZN10layer_norm31ln_parallel_residual_bwd_kernelINS_13Kernel_traitsI6__halfffffjLj4096ELj1ELj1ELj8ELj16ENS_18Kernel_traits_baseILj4096ES2_ffffjLj256EEEEELb1ELb0ELb0EEEvNS_9BwdParamsE:
.text._ZN10layer_norm31ln_parallel_residual_bwd_kernelINS_13Kernel_traitsI6__halfffffjLj4096ELj1ELj1ELj8ELj16ENS_18Kernel_traits_baseILj4096ES2_ffffjLj256EEEEELb1ELb0ELb0EEEvNS_9BwdParamsE:
        /* <DEDUP_REMOVED lines=137> */
[----:B------:R-:W1:Y:S01]  /*0890*/  LDCU UR9, c[0x0][0x400] ;  /* 0x00008000ff0977ac */ /* 0x000e620008000800 */
        /* <DEDUP_REMOVED lines=8> */
[----:B------:R-:W-:Y:S01]  /*0920*/  PRMT R119, R119, 0x5410, R6 ;  /* 0x0000541077777816 */ /* 0x000fe20000000006 */
[----:B------:R-:W4:Y:S01]  /*0930*/  LDCU.64 UR12, c[0x0][0x470] ;  /* 0x00008e00ff0c77ac */ /* 0x000f220008000a00 */
        /* <DEDUP_REMOVED lines=19> */
[----:B01234-:R-:W-:-:S07]  /*0a70*/  P2R R163, PR, RZ, 0x2 ;  /* 0x00000002ffa37803 */ /* 0x01ffce0000000000 */
.L_x_2189:
[----:B0-234-:R-:W0:Y:S01]  /*0a80*/  LDC.64 R94, c[0x0][0x3c0] ;  /* 0x0000f000ff5e7b82 */ /* 0x01de220000000a00 */
        /* <DEDUP_REMOVED lines=23> */
[----:B------:R-:W-:Y:S01]  /*0c00*/  ISETP.NE.U32.AND P4, PT, RZ, UR12, PT ;  /* 0x0000000cff007c0c */ /* 0x000fe2000bf85070 */
[----:B0-----:R-:W-:-:S03]  /*0c10*/  IMAD.WIDE.U32 R92, R104, 0x10, R92 ;  /* 0x00000010685c7825 */ /* 0x001fc600078e005c */
[----:B------:R-:W-:-:S03]  /*0c20*/  ISETP.NE.AND.EX P4, PT, RZ, UR13, PT, P4 ;  /* 0x0000000dff007c0c */ /* 0x000fc6000bf85340 */
[----:B------:R-:W0:Y:S01]  /*0c30*/  LDC.64 R166, c[0x0][0x3b0] ;  /* 0x0000ec00ffa67b82 */ /* 0x000e220000000a00 */
[----:B------:R-:W3:Y:S01]  /*0c40*/  LDG.E.128 R92, desc[UR10][R92.64] ;  /* 0x0000000a5c5c7981 */ /* 0x000ee2000c1e1d00 */
[----:B-1----:R-:W-:-:S06]  /*0c50*/  IMAD.WIDE.U32 R96, R104, 0x10, R96 ;  /* 0x0000001068607825 */ /* 0x002fcc00078e0060 */
[----:B------:R-:W4:Y:S02]  /*0c60*/  LDG.E.128 R96, desc[UR10][R96.64] ;  /* 0x0000000a60607981 */ /* 0x000f24000c1e1d00 */
[----:B------:R-:W1:Y:S01]  /*0c70*/  @P4 LDC.64 R168, c[0x0][0x3b8] ;  /* 0x0000ee00ffa84b82 */ /* 0x000e620000000a00 */
[----:B--2---:R-:W-:-:S06]  /*0c80*/  IMAD.WIDE.U32 R100, R104, 0x10, R100 ;  /* 0x0000001068647825 */ /* 0x004fcc00078e0064 */
[----:B------:R-:W2:Y:S01]  /*0c90*/  LDG.E.128 R100, desc[UR10][R100.64] ;  /* 0x0000000a64647981 */ /* 0x000ea2000c1e1d00 */
[----:B0-----:R-:W-:-:S05]  /*0ca0*/  IMAD.WIDE.U32 R166, R104, 0x4, R166 ;  /* 0x0000000468a67825 */ /* 0x001fca00078e00a6 */
[----:B------:R-:W5:Y:S01]  /*0cb0*/  LDG.E R107, desc[UR10][R166.64] ;  /* 0x0000000aa66b7981 */ /* 0x000f62000c1e1900 */
[----:B-1----:R-:W-:-:S05]  /*0cc0*/  @P4 IMAD.WIDE.U32 R168, R104, 0x4, R168 ;  /* 0x0000000468a84825 */ /* 0x002fca00078e00a8 */
[----:B------:R-:W5:Y:S01]  /*0cd0*/  @P4 LDG.E R106, desc[UR10][R168.64] ;  /* 0x0000000aa86a4981 */ /* 0x000f62000c1e1900 */
[----:B------:R-:W-:Y:S01]  /*0ce0*/  ISETP.NE.U32.AND P0, PT, RZ, UR16, PT ;  /* 0x00000010ff007c0c */ /* 0x000fe2000bf05070 */
[----:B------:R-:W-:-:S03]  /*0cf0*/  HADD2.F32 R3, -RZ, R117.H0_H0 ;  /* 0x20000075ff037230 */ /* 0x000fc60000004100 */
[----:B------:R-:W-:Y:S01]  /*0d00*/  ISETP.NE.AND.EX P0, PT, RZ, UR17, PT, P0 ;  /* 0x00000011ff007c0c */ /* 0x000fe2000bf05300 */
[----:B------:R-:W-:-:S12]  /*0d10*/  HADD2.F32 R135, -RZ, R114.H0_H0 ;  /* 0x20000072ff877230 */ /* 0x000fd80000004100 */
[----:B------:R-:W0:Y:S02]  /*0d20*/  @P0 LDC.64 R164, c[0x0][0x438] ;  /* 0x00010e00ffa40b82 */ /* 0x000e240000000a00 */
[----:B0-----:R-:W-:-:S05]  /*0d30*/  @P0 IMAD.WIDE.U32 R164, R104, 0x10, R164 ;  /* 0x0000001068a40825 */ /* 0x001fca00078e00a4 */
[----:B------:R0:W5:Y:S02]  /*0d40*/  @P0 LDG.E.128 R68, desc[UR10][R164.64] ;  /* 0x0000000aa4440981 */ /* 0x000164000c1e1d00 */
[----:B0-----:R-:W-:Y:S01]  /*0d50*/  IADD3 R165, PT, PT, R104, 0x100, RZ ;  /* 0x0000010068a57810 */ /* 0x001fe20007ffe0ff */
[----:B---3--:R-:W-:Y:S01]  /*0d60*/  FADD.FTZ R92, -R161, R92 ;  /* 0x0000005ca15c7221 */ /* 0x008fe20000010100 */
[----:B----4-:R-:W-:-:S03]  /*0d70*/  FMUL.FTZ R145, R96, R3 ;  /* 0x0000000360917220 */ /* 0x010fc60000410000 */
[----:B-----5:R-:W-:Y:S01]  /*0d80*/  FMUL.FTZ R3, R105, R92 ;  /* 0x0000005c69037220 */ /* 0x020fe20000410000 */
[----:B------:R-:W-:Y:S02]  /*0d90*/  HADD2.F32 R92, -RZ, R117.H1_H1 ;  /* 0x30000075ff5c7230 */ /* 0x000fe40000004100 */
[----:B------:R-:W-:Y:S01]  /*0da0*/  FADD.FTZ R16, R16, R96 ;  /* 0x0000006010107221 */ /* 0x000fe20000010000 */
[----:B------:R-:W-:Y:S02]  /*0db0*/  FFMA.FTZ R32, R96, R3, R32 ;  /* 0x0000000360207223 */ /* 0x000fe40000010020 */
[----:B------:R-:W-:Y:S01]  /*0dc0*/  FMUL.FTZ R96, R97, R92 ;  /* 0x0000005c61607220 */ /* 0x000fe20000410000 */
[----:B------:R-:W-:Y:S02]  /*0dd0*/  HADD2.F32 R92, -RZ, R114.H1_H1 ;  /* 0x30000072ff5c7230 */ /* 0x000fe40000004100 */
[C---:B------:R-:W-:Y:S01]  /*0de0*/  FADD.FTZ R138, -R161.reuse, R93 ;  /* 0x0000005da18a7221 */ /* 0x040fe20000010100 */
[----:B--2---:R-:W-:Y:S01]  /*0df0*/  FFMA.FTZ R132, R100, R135, R145 ;  /* 0x0000008764847223 */ /* 0x004fe20000010091 */
[----:B------:R-:W-:Y:S01]  /*0e00*/  FADD.FTZ R94, -R161, R94 ;  /* 0x0000005ea15e7221 */ /* 0x000fe20000010100 */
[----:B------:R-:W-:Y:S01]  /*0e10*/  FFMA.FTZ R135, R101, R92, R96 ;  /* 0x0000005c65877223 */ /* 0x000fe20000010060 */
[----:B------:R-:W-:-:S02]  /*0e20*/  HADD2.F32 R92, -RZ, R118.H1_H1 ;  /* 0x30000076ff5c7230 */ /* 0x000fc40000004100 */
[C---:B------:R-:W-:Y:S01]  /*0e30*/  FMUL.FTZ R138, R105.reuse, R138 ;  /* 0x0000008a698a7220 */ /* 0x040fe20000410000 */
[----:B------:R-:W-:Y:S02]  /*0e40*/  HADD2.F32 R93, -RZ, R118.H0_H0 ;  /* 0x20000076ff5d7230 */ /* 0x000fe40000004100 */
[----:B------:R-:W-:Y:S01]  /*0e50*/  FMUL.FTZ R145, R105, R94 ;  /* 0x0000005e69917220 */ /* 0x000fe20000410000 */
[----:B------:R-:W-:Y:S01]  /*0e60*/  FADD.FTZ R17, R17, R97 ;  /* 0x0000006111117221 */ /* 0x000fe20000010000 */
[----:B------:R-:W-:Y:S01]  /*0e70*/  FFMA.FTZ R33, R97, R138, R33 ;  /* 0x0000008a61217223 */ /* 0x000fe20000010021 */
[----:B------:R-:W-:Y:S01]  /*0e80*/  FMUL.FTZ R94, R99, R92 ;  /* 0x0000005c635e7220 */ /* 0x000fe20000410000 */
[----:B------:R-:W-:Y:S01]  /*0e90*/  FMUL.FTZ R97, R98, R93 ;  /* 0x0000005d62617220 */ /* 0x000fe20000410000 */
[--C-:B------:R-:W-:Y:S02]  /*0ea0*/  HADD2.F32 R92, -RZ, R116.reuse.H1_H1 ;  /* 0x30000074ff5c7230 */ /* 0x100fe40000004100 */
[----:B------:R-:W-:-:S03]  /*0eb0*/  HADD2.F32 R93, -RZ, R116.H0_H0 ;  /* 0x20000074ff5d7230 */ /* 0x000fc60000004100 */
[----:B------:R-:W-:Y:S01]  /*0ec0*/  FFMA.FTZ R153, R103, R92, R94 ;  /* 0x0000005c67997223 */ /* 0x000fe2000001005e */
[----:B------:R-:W-:Y:S01]  /*0ed0*/  FADD.FTZ R92, RZ, R132 ;  /* 0x00000084ff5c7221 */ /* 0x000fe20000010000 */
[----:B------:R-:W-:Y:S01]  /*0ee0*/  FFMA.FTZ R148, R102, R93, R97 ;  /* 0x0000005d66947223 */ /* 0x000fe20000010061 */
[----:B------:R-:W-:Y:S01]  /*0ef0*/  FFMA.FTZ R93, R3, R132, RZ ;  /* 0x00000084035d7223 */ /* 0x000fe200000100ff */
[----:B------:R-:W-:Y:S01]  /*0f00*/  FADD.FTZ R156, -R161, R95 ;  /* 0x0000005fa19c7221 */ /* 0x000fe20000010100 */
[----:B------:R-:W-:Y:S02]  /*0f10*/  FADD.FTZ R95, R92, R135 ;  /* 0x000000875c5f7221 */ /* 0x000fe40000010000 */
[----:B------:R-:W-:Y:S01]  /*0f20*/  FFMA.FTZ R92, R138, R135, R93 ;  /* 0x000000878a5c7223 */ /* 0x000fe2000001005d */
[----:B------:R-:W-:Y:S01]  /*0f30*/  FMUL.FTZ R156, R105, R156 ;  /* 0x0000009c699c7220 */ /* 0x000fe20000410000 */
[----:B------:R-:W-:Y:S02]  /*0f40*/  FADD.FTZ R94, R95, R148 ;  /* 0x000000945f5e7221 */ /* 0x000fe40000010000 */
        /* <DEDUP_REMOVED lines=15> */
.L_x_2140:
[----:B------:R-:W-:Y:S05]  /*1040*/  BSYNC.RECONVERGENT B0 ;  /* 0x0000000000007941 */ /* 0x000fea0003800200 */
.L_x_2139:
[----:B------:R-:W-:Y:S04]  /*1050*/  BSSY.RECONVERGENT B0, `(.L_x_2141) ;  /* 0x0000049000007945 */ /* 0x000fe80003800200 */
[----:B------:R-:W-:Y:S05]  /*1060*/  @!P1 BRA `(.L_x_2142) ;  /* 0x00000004001c9947 */ /* 0x000fea0003800000 */
[----:B------:R-:W0:Y:S01]  /*1070*/  LDC.64 R92, c[0x0][0x3a8] ;  /* 0x0000ea00ff5c7b82 */ /* 0x000e220000000a00 */
[----:B------:R-:W-:-:S04]  /*1080*/  ISETP.NE.U32.AND P0, PT, RZ, UR12, PT ;  /* 0x0000000cff007c0c */ /* 0x000fc8000bf05070 */
[----:B------:R-:W-:-:S03]  /*1090*/  ISETP.NE.AND.EX P4, PT, RZ, UR13, PT, P0 ;  /* 0x0000000dff007c0c */ /* 0x000fc6000bf85300 */
[----:B------:R-:W1:Y:S08]  /*10a0*/  LDC.64 R96, c[0x0][0x430] ;  /* 0x00010c00ff607b82 */ /* 0x000e700000000a00 */
[----:B------:R-:W2:Y:S01]  /*10b0*/  LDC.64 R100, c[0x0][0x428] ;  /* 0x00010a00ff647b82 */ /* 0x000ea20000000a00 */
[----:B------:R-:W-:Y:S01]  /*10c0*/  ISETP.NE.U32.AND P0, PT, RZ, UR16, PT ;  /* 0x00000010ff007c0c */ /* 0x000fe2000bf05070 */
[----:B0-----:R-:W-:-:S03]  /*10d0*/  IMAD.WIDE.U32 R92, R165, 0x10, R92 ;  /* 0x00000010a55c7825 */ /* 0x001fc600078e005c */
[----:B------:R-:W-:-:S03]  /*10e0*/  ISETP.NE.AND.EX P0, PT, RZ, UR17, PT, P0 ;  /* 0x00000011ff007c0c */ /* 0x000fc6000bf05300 */
[----:B------:R-:W0:Y:S01]  /*10f0*/  @P4 LDC.64 R170, c[0x0][0x3b8] ;  /* 0x0000ee00ffaa4b82 */ /* 0x000e220000000a00 */
[----:B------:R-:W3:Y:S01]  /*1100*/  LDG.E.128 R92, desc[UR10][R92.64] ;  /* 0x0000000a5c5c7981 */ /* 0x000ee2000c1e1d00 */
[----:B-1----:R-:W-:-:S06]  /*1110*/  IMAD.WIDE.U32 R96, R165, 0x10, R96 ;  /* 0x00000010a5607825 */ /* 0x002fcc00078e0060 */
[----:B------:R-:W1:Y:S01]  /*1120*/  LDC.64 R168, c[0x0][0x3b0] ;  /* 0x0000ec00ffa87b82 */ /* 0x000e620000000a00 */
[----:B------:R-:W4:Y:S01]  /*1130*/  LDG.E.128 R96, desc[UR10][R96.64] ;  /* 0x0000000a60607981 */ /* 0x000f22000c1e1d00 */
[----:B--2---:R-:W-:-:S06]  /*1140*/  IMAD.WIDE.U32 R100, R165, 0x10, R100 ;  /* 0x00000010a5647825 */ /* 0x004fcc00078e0064 */
[----:B------:R-:W2:Y:S01]  /*1150*/  @P0 LDC.64 R166, c[0x0][0x438] ;  /* 0x00010e00ffa60b82 */ /* 0x000ea20000000a00 */
[----:B------:R-:W4:Y:S01]  /*1160*/  LDG.E.128 R100, desc[UR10][R100.64] ;  /* 0x0000000a64647981 */ /* 0x000f22000c1e1d00 */
[----:B0-----:R-:W-:-:S05]  /*1170*/  @P4 IMAD.WIDE.U32 R170, R165, 0x4, R170 ;  /* 0x00000004a5aa4825 */ /* 0x001fca00078e00aa */
[----:B------:R0:W5:Y:S01]  /*1180*/  @P4 LDG.E R108, desc[UR10][R170.64] ;  /* 0x0000000aaa6c4981 */ /* 0x000162000c1e1900 */
[----:B-1----:R-:W-:-:S05]  /*1190*/  IMAD.WIDE.U32 R168, R165, 0x4, R168 ;  /* 0x00000004a5a87825 */ /* 0x002fca00078e00a8 */
[----:B------:R0:W5:Y:S01]  /*11a0*/  LDG.E R109, desc[UR10][R168.64] ;  /* 0x0000000aa86d7981 */ /* 0x000162000c1e1900 */
[----:B--2---:R-:W-:-:S05]  /*11b0*/  @P0 IMAD.WIDE.U32 R166, R165, 0x10, R166 ;  /* 0x00000010a5a60825 */ /* 0x004fca00078e00a6 */
[----:B------:R0:W5:Y:S01]  /*11c0*/  @P0 LDG.E.128 R72, desc[UR10][R166.64] ;  /* 0x0000000aa6480981 */ /* 0x000162000c1e1d00 */
[----:B------:R-:W-:Y:S02]  /*11d0*/  HADD2.F32 R131, -RZ, R121.H0_H0 ;  /* 0x20000079ff837230 */ /* 0x000fe40000004100 */
[----:B------:R-:W-:Y:S01]  /*11e0*/  HADD2.F32 R137, -RZ, R119.H0_H0 ;  /* 0x20000077ff897230 */ /* 0x000fe20000004100 */
[----:B------:R-:W-:Y:S01]  /*11f0*/  IADD3 R165, PT, PT, R165, 0x100, RZ ;  /* 0x00000100a5a57810 */ /* 0x000fe20007ffe0ff */
        /* <DEDUP_REMOVED lines=9> */
[----:B------:R-:W-:Y:S01]  /*1290*/  FFMA.FTZ R134, R100, R137, R147 ;  /* 0x0000008964867223 */ /* 0x000fe20000010093 */
        /* <DEDUP_REMOVED lines=13> */
[----:B------:R-:W-:Y:S01]  /*1370*/  FADD.FTZ R92, R163, R134 ;  /* 0x00000086a35c7221 */ /* 0x000fe20000010000 */
[----:B------:R-:W-:Y:S01]  /*1380*/  FFMA.FTZ R150, R102, R93, R97 ;  /* 0x0000005d66967223 */ /* 0x000fe20000010061 */
[----:B------:R-:W-:Y:S01]  /*1390*/  FFMA.FTZ R93, R131, R134, R164 ;  /* 0x00000086835d7223 */ /* 0x000fe200000100a4 */
        /* <DEDUP_REMOVED lines=19> */
[----:B0-----:R-:W-:-:S07]  /*14d0*/  FFMA.FTZ R164, R158, R155, R93 ;  /* 0x0000009b9ea47223 */ /* 0x001fce000001005d */
.L_x_2142:
[----:B------:R-:W-:Y:S05]  /*14e0*/  BSYNC.RECONVERGENT B0 ;  /* 0x0000000000007941 */ /* 0x000fea0003800200 */
.L_x_2141:
[----:B------:R-:W-:Y:S04]  /*14f0*/  BSSY.RECONVERGENT B0, `(.L_x_2143) ;  /* 0x0000049000007945 */ /* 0x000fe80003800200 */
[----:B------:R-:W-:Y:S05]  /*1500*/  @!P2 BRA `(.L_x_2144) ;  /* 0x00000004001ca947 */ /* 0x000fea0003800000 */
[----:B------:R-:W0:Y:S01]  /*1510*/  LDC.64 R96, c[0x0][0x3a8] ;  /* 0x0000ea00ff607b82 */ /* 0x000e220000000a00 */
[----:B------:R-:W-:-:S04]  /*1520*/  ISETP.NE.U32.AND P0, PT, RZ, UR12, PT ;  /* 0x0000000cff007c0c */ /* 0x000fc8000bf05070 */
[----:B------:R-:W-:-:S03]  /*1530*/  ISETP.NE.AND.EX P4, PT, RZ, UR13, PT, P0 ;  /* 0x0000000dff007c0c */ /* 0x000fc6000bf85300 */
[----:B------:R-:W1:Y:S08]  /*1540*/  LDC.64 R94, c[0x0][0x430] ;  /* 0x00010c00ff5e7b82 */ /* 0x000e700000000a00 */
[----:B------:R-:W2:Y:S08]  /*1550*/  LDC.64 R92, c[0x0][0x428] ;  /* 0x00010a00ff5c7b82 */ /* 0x000eb00000000a00 */
[----:B------:R-:W3:Y:S01]  /*1560*/  @P4 LDC.64 R166, c[0x0][0x3b8] ;  /* 0x0000ee00ffa64b82 */ /* 0x000ee20000000a00 */
[----:B0-----:R-:W-:Y:S01]  /*1570*/  IMAD.WIDE.U32 R168, R165, 0x10, R96 ;  /* 0x00000010a5a87825 */ /* 0x001fe200078e0060 */
[----:B------:R-:W-:-:S03]  /*1580*/  ISETP.NE.U32.AND P0, PT, RZ, UR16, PT ;  /* 0x00000010ff007c0c */ /* 0x000fc6000bf05070 */
[C---:B-1----:R-:W-:Y:S01]  /*1590*/  IMAD.WIDE.U32 R96, R165.reuse, 0x10, R94 ;  /* 0x00000010a5607825 */ /* 0x042fe200078e005e */
[----:B------:R-:W-:Y:S02]  /*15a0*/  ISETP.NE.AND.EX P0, PT, RZ, UR17, PT, P0 ;  /* 0x00000011ff007c0c */ /* 0x000fe4000bf05300 */
[----:B------:R-:W0:Y:S03]  /*15b0*/  LDC.64 R170, c[0x0][0x3b0] ;  /* 0x0000ec00ffaa7b82 */ /* 0x000e260000000a00 */
[----:B------:R-:W4:Y:S01]  /*15c0*/  LDG.E.128 R96, desc[UR10][R96.64] ;  /* 0x0000000a60607981 */ /* 0x000f22000c1e1d00 */
[----:B--2---:R-:W-:-:S03]  /*15d0*/  IMAD.WIDE.U32 R100, R165, 0x10, R92 ;  /* 0x00000010a5647825 */ /* 0x004fc600078e005c */
[----:B------:R-:W2:Y:S04]  /*15e0*/  LDG.E.128 R92, desc[UR10][R168.64] ;  /* 0x0000000aa85c7981 */ /* 0x000ea8000c1e1d00 */
[----:B------:R-:W2:Y:S01]  /*15f0*/  LDG.E.128 R100, desc[UR10][R100.64] ;  /* 0x0000000a64647981 */ /* 0x000ea2000c1e1d00 */
[C---:B---3--:R-:W-:Y:S02]  /*1600*/  @P4 IMAD.WIDE.U32 R172, R165.reuse, 0x4, R166 ;  /* 0x00000004a5ac4825 */ /* 0x048fe400078e00a6 */
[----:B------:R-:W1:Y:S03]  /*1610*/  @P0 LDC.64 R166, c[0x0][0x438] ;  /* 0x00010e00ffa60b82 */ /* 0x000e660000000a00 */
[----:B------:R3:W5:Y:S01]  /*1620*/  @P4 LDG.E R110, desc[UR10][R172.64] ;  /* 0x0000000aac6e4981 */ /* 0x000762000c1e1900 */
[----:B0-----:R-:W-:-:S05]  /*1630*/  IMAD.WIDE.U32 R170, R165, 0x4, R170 ;  /* 0x00000004a5aa7825 */ /* 0x001fca00078e00aa */
[----:B------:R3:W5:Y:S01]  /*1640*/  LDG.E R111, desc[UR10][R170.64] ;  /* 0x0000000aaa6f7981 */ /* 0x000762000c1e1900 */
[----:B-1----:R-:W-:-:S05]  /*1650*/  @P0 IMAD.WIDE.U32 R166, R165, 0x10, R166 ;  /* 0x00000010a5a60825 */ /* 0x002fca00078e00a6 */
[----:B------:R3:W5:Y:S01]  /*1660*/  @P0 LDG.E.128 R76, desc[UR10][R166.64] ;  /* 0x0000000aa64c0981 */ /* 0x000762000c1e1d00 */
[----:B------:R-:W-:Y:S02]  /*1670*/  HADD2.F32 R133, -RZ, R125.H0_H0 ;  /* 0x2000007dff857230 */ /* 0x000fe40000004100 */
[----:B------:R-:W-:Y:S01]  /*1680*/  HADD2.F32 R139, -RZ, R123.H0_H0 ;  /* 0x2000007bff8b7230 */ /* 0x000fe20000004100 */
[----:B------:R-:W-:Y:S02]  /*1690*/  IADD3 R165, PT, PT, R165, 0x100, RZ ;  /* 0x00000100a5a57810 */ /* 0x000fe40007ffe0ff */
[----:B----4-:R-:W-:Y:S01]  /*16a0*/  FMUL.FTZ R149, R96, R133 ;  /* 0x0000008560957220 */ /* 0x010fe20000410000 */
[----:B--2---:R-:W-:-:S04]  /*16b0*/  FADD.FTZ R92, -R161, R92 ;  /* 0x0000005ca15c7221 */ /* 0x004fc80000010100 */
        /* <DEDUP_REMOVED lines=43> */
[----:B---3--:R-:W-:-:S07]  /*1970*/  FFMA.FTZ R164, R160, R157, R93 ;  /* 0x0000009da0a47223 */ /* 0x008fce000001005d */
.L_x_2144:
[----:B------:R-:W-:Y:S05]  /*1980*/  BSYNC.RECONVERGENT B0 ;  /* 0x0000000000007941 */ /* 0x000fea0003800200 */
.L_x_2143:
[----:B------:R-:W-:Y:S04]  /*1990*/  BSSY.RECONVERGENT B0, `(.L_x_2145) ;  /* 0x0000048000007945 */ /* 0x000fe80003800200 */
[----:B------:R-:W-:Y:S05]  /*19a0*/  @!P3 BRA `(.L_x_2146) ;  /* 0x000000040018b947 */ /* 0x000fea0003800000 */
[----:B------:R-:W0:Y:S08]  /*19b0*/  LDC.64 R92, c[0x0][0x3a8] ;  /* 0x0000ea00ff5c7b82 */ /* 0x000e300000000a00 */
[----:B------:R-:W1:Y:S08]  /*19c0*/  LDC.64 R96, c[0x0][0x430] ;  /* 0x00010c00ff607b82 */ /* 0x000e700000000a00 */
[----:B------:R-:W2:Y:S01]  /*19d0*/  LDC.64 R100, c[0x0][0x428] ;  /* 0x00010a00ff647b82 */ /* 0x000ea20000000a00 */
[----:B------:R-:W-:Y:S01]  /*19e0*/  ISETP.NE.U32.AND P0, PT, RZ, UR16, PT ;  /* 0x00000010ff007c0c */ /* 0x000fe2000bf05070 */
[----:B0-----:R-:W-:Y:S01]  /*19f0*/  IMAD.WIDE.U32 R92, R165, 0x10, R92 ;  /* 0x00000010a55c7825 */ /* 0x001fe200078e005c */
[----:B------:R-:W-:-:S05]  /*1a00*/  ISETP.NE.U32.AND P4, PT, RZ, UR12, PT ;  /* 0x0000000cff007c0c */ /* 0x000fca000bf85070 */
[----:B------:R-:W0:Y:S01]  /*1a10*/  LDC.64 R168, c[0x0][0x3b0] ;  /* 0x0000ec00ffa87b82 */ /* 0x000e220000000a00 */
[----:B------:R-:W3:Y:S01]  /*1a20*/  LDG.E.128 R92, desc[UR10][R92.64] ;  /* 0x0000000a5c5c7981 */ /* 0x000ee2000c1e1d00 */
[----:B------:R-:W-:Y:S01]  /*1a30*/  ISETP.NE.AND.EX P0, PT, RZ, UR17, PT, P0 ;  /* 0x00000011ff007c0c */ /* 0x000fe2000bf05300 */
[----:B-1----:R-:W-:Y:S01]  /*1a40*/  IMAD.WIDE.U32 R96, R165, 0x10, R96 ;  /* 0x00000010a5607825 */ /* 0x002fe200078e0060 */
[----:B------:R-:W-:-:S05]  /*1a50*/  ISETP.NE.AND.EX P4, PT, RZ, UR13, PT, P4 ;  /* 0x0000000dff007c0c */ /* 0x000fca000bf85340 */
[----:B------:R-:W4:Y:S01]  /*1a60*/  LDG.E.128 R96, desc[UR10][R96.64] ;  /* 0x0000000a60607981 */ /* 0x000f22000c1e1d00 */
[----:B--2---:R-:W-:-:S05]  /*1a70*/  IMAD.WIDE.U32 R100, R165, 0x10, R100 ;  /* 0x00000010a5647825 */ /* 0x004fca00078e0064 */
[----:B------:R-:W1:Y:S01]  /*1a80*/  @P0 LDC.64 R166, c[0x0][0x438] ;  /* 0x00010e00ffa60b82 */ /* 0x000e620000000a00 */
[----:B------:R-:W2:Y:S07]  /*1a90*/  LDG.E.128 R100, desc[UR10][R100.64] ;  /* 0x0000000a64647981 */ /* 0x000eae000c1e1d00 */
[----:B------:R-:W1:Y:S01]  /*1aa0*/  @P4 LDC.64 R170, c[0x0][0x3b8] ;  /* 0x0000ee00ffaa4b82 */ /* 0x000e620000000a00 */
[----:B0-----:R-:W-:-:S05]  /*1ab0*/  IMAD.WIDE.U32 R168, R165, 0x4, R168 ;  /* 0x00000004a5a87825 */ /* 0x001fca00078e00a8 */
[----:B------:R0:W5:Y:S01]  /*1ac0*/  LDG.E R113, desc[UR10][R168.64] ;  /* 0x0000000aa8717981 */ /* 0x000162000c1e1900 */
[----:B-1----:R-:W-:-:S05]  /*1ad0*/  @P0 IMAD.WIDE.U32 R166, R165, 0x10, R166 ;  /* 0x00000010a5a60825 */ /* 0x002fca00078e00a6 */
[----:B------:R0:W5:Y:S01]  /*1ae0*/  @P0 LDG.E.128 R80, desc[UR10][R166.64] ;  /* 0x0000000aa6500981 */ /* 0x000162000c1e1d00 */
[----:B------:R-:W-:-:S05]  /*1af0*/  @P4 IMAD.WIDE.U32 R170, R165, 0x4, R170 ;  /* 0x00000004a5aa4825 */ /* 0x000fca00078e00aa */
[----:B------:R0:W5:Y:S01]  /*1b00*/  @P4 LDG.E R112, desc[UR10][R170.64] ;  /* 0x0000000aaa704981 */ /* 0x000162000c1e1900 */
[C---:B---3--:R-:W-:Y:S01]  /*1b10*/  FADD.FTZ R92, -R161.reuse, R92 ;  /* 0x0000005ca15c7221 */ /* 0x048fe20000010100 */
[----:B------:R-:W-:Y:S01]  /*1b20*/  FADD.FTZ R146, -R161, R93 ;  /* 0x0000005da1927221 */ /* 0x000fe20000010100 */
[--C-:B------:R-:W-:Y:S02]  /*1b30*/  HADD2.F32 R93, -RZ, R129.reuse.H0_H0 ;  /* 0x20000081ff5d7230 */ /* 0x100fe40000004100 */
[----:B-----5:R-:W-:Y:S01]  /*1b40*/  FMUL.FTZ R141, R105, R92 ;  /* 0x0000005c698d7220 */ /* 0x020fe20000410000 */
[----:B------:R-:W-:Y:S02]  /*1b50*/  HADD2.F32 R92, -RZ, R129.H1_H1 ;  /* 0x30000081ff5c7230 */ /* 0x000fe40000004100 */
[C---:B------:R-:W-:Y:S01]  /*1b60*/  FADD.FTZ R154, -R161.reuse, R94 ;  /* 0x0000005ea19a7221 */ /* 0x040fe20000010100 */
[----:B------:R-:W-:Y:S01]  /*1b70*/  FADD.FTZ R162, -R161, R95 ;  /* 0x0000005fa1a27221 */ /* 0x000fe20000010100 */
[----:B----4-:R-:W-:Y:S01]  /*1b80*/  FMUL.FTZ R95, R96, R93 ;  /* 0x0000005d605f7220 */ /* 0x010fe20000410000 */
[----:B------:R-:W-:Y:S01]  /*1b90*/  FMUL.FTZ R94, R97, R92 ;  /* 0x0000005c615e7220 */ /* 0x000fe20000410000 */
[----:B------:R-:W-:-:S02]  /*1ba0*/  HADD2.F32 R92, -RZ, R127.H1_H1 ;  /* 0x3000007fff5c7230 */ /* 0x000fc40000004100 */
[----:B------:R-:W-:-:S03]  /*1bb0*/  HADD2.F32 R93, -RZ, R127.H0_H0 ;  /* 0x2000007fff5d7230 */ /* 0x000fc60000004100 */
[----:B--2---:R-:W-:Y:S01]  /*1bc0*/  FFMA.FTZ R143, R101, R92, R94 ;  /* 0x0000005c658f7223 */ /* 0x004fe2000001005e */
[--C-:B------:R-:W-:Y:S02]  /*1bd0*/  HADD2.F32 R92, -RZ, R130.reuse.H1_H1 ;  /* 0x30000082ff5c7230 */ /* 0x100fe40000004100 */
[----:B------:R-:W-:Y:S01]  /*1be0*/  FFMA.FTZ R144, R100, R93, R95 ;  /* 0x0000005d64907223 */ /* 0x000fe2000001005f */
[----:B------:R-:W-:Y:S02]  /*1bf0*/  HADD2.F32 R93, -RZ, R130.H0_H0 ;  /* 0x20000082ff5d7230 */ /* 0x000fe40000004100 */
[----:B------:R-:W-:Y:S01]  /*1c00*/  FMUL.FTZ R94, R99, R92 ;  /* 0x0000005c635e7220 */ /* 0x000fe20000410000 */
[--C-:B------:R-:W-:Y:S02]  /*1c10*/  HADD2.F32 R92, -RZ, R128.reuse.H1_H1 ;  /* 0x30000080ff5c7230 */ /* 0x100fe40000004100 */
[----:B------:R-:W-:Y:S01]  /*1c20*/  FMUL.FTZ R95, R98, R93 ;  /* 0x0000005d625f7220 */ /* 0x000fe20000410000 */
[----:B------:R-:W-:-:S02]  /*1c30*/  HADD2.F32 R93, -RZ, R128.H0_H0 ;  /* 0x20000080ff5d7230 */ /* 0x000fc40000004100 */
[----:B------:R-:W-:Y:S01]  /*1c40*/  FMUL.FTZ R151, R105, R154 ;  /* 0x0000009a69977220 */ /* 0x000fe20000410000 */
[----:B------:R-:W-:Y:S01]  /*1c50*/  FFMA.FTZ R159, R103, R92, R94 ;  /* 0x0000005c679f7223 */ /* 0x000fe2000001005e */
[----:B------:R-:W-:Y:S01]  /*1c60*/  FADD.FTZ R92, R163, R144 ;  /* 0x00000090a35c7221 */ /* 0x000fe20000010000 */
[----:B------:R-:W-:Y:S01]  /*1c70*/  FFMA.FTZ R154, R102, R93, R95 ;  /* 0x0000005d669a7223 */ /* 0x000fe2000001005f */
[----:B------:R-:W-:Y:S01]  /*1c80*/  FMUL.FTZ R146, R105, R146 ;  /* 0x0000009269927220 */ /* 0x000fe20000410000 */
[----:B------:R-:W-:Y:S01]  /*1c90*/  FFMA.FTZ R93, R141, R144, R164 ;  /* 0x000000908d5d7223 */ /* 0x000fe200000100a4 */
[----:B------:R-:W-:-:S03]  /*1ca0*/  FADD.FTZ R95, R92, R143 ;  /* 0x0000008f5c5f7221 */ /* 0x000fc60000010000 */
[----:B------:R-:W-:Y:S01]  /*1cb0*/  FFMA.FTZ R92, R146, R143, R93 ;  /* 0x0000008f925c7223 */ /* 0x000fe2000001005d */
[----:B------:R-:W-:Y:S01]  /*1cc0*/  FMUL.FTZ R162, R105, R162 ;  /* 0x000000a269a27220 */ /* 0x000fe20000410000 */
[----:B------:R-:W-:Y:S02]  /*1cd0*/  FADD.FTZ R94, R95, R154 ;  /* 0x0000009a5f5e7221 */ /* 0x000fe40000010000 */
        /* <DEDUP_REMOVED lines=19> */
.L_x_2146:
[----:B------:R-:W-:Y:S05]  /*1e10*/  BSYNC.RECONVERGENT B0 ;  /* 0x0000000000007941 */ /* 0x000fea0003800200 */
.L_x_2145:
        /* <DEDUP_REMOVED lines=32> */
.L_x_2148:
[----:B------:R-:W-:Y:S05]  /*2020*/  BSYNC.RECONVERGENT B0 ;  /* 0x0000000000007941 */ /* 0x000fea0003800200 */
.L_x_2147:
[----:B------:R-:W1:Y:S08]  /*2030*/  S2UR UR5, SR_CgaCtaId ;  /* 0x00000000000579c3 */ /* 0x000e700000008800 */
[----:B------:R-:W-:Y:S06]  /*2040*/  BAR.SYNC.DEFER_BLOCKING 0x0 ;  /* 0x0000000000007b1d */ /* 0x000fec0000010000 */
        /* <DEDUP_REMOVED lines=34> */
[----:B------:R-:W-:Y:S01]  /*2270*/  FMUL.FTZ R103, R95, UR9 ;  /* 0x000000095f677c20 */ /* 0x000fe20008410000 */
[----:B-1----:R-:W-:-:S04]  /*2280*/  IADD3 R115, PT, PT, R115, R96, RZ ;  /* 0x0000006073737210 */ /* 0x002fc80007ffe0ff */
[----:B------:R-:W-:-:S04]  /*2290*/  ISETP.GE.AND P0, PT, R115, R97, PT ;  /* 0x000000617300720c */ /* 0x000fc80003f06270 */
[----:B------:R-:W-:Y:S02]  /*22a0*/  P2R R161, PR, RZ, 0x1 ;  /* 0x00000001ffa17803 */ /* 0x000fe40000000000 */
[----:B------:R-:W-:Y:S02]  /*22b0*/  ISETP.GE.U32.AND P0, PT, R2, 0x100, PT ;  /* 0x000001000200780c */ /* 0x000fe40003f06070 */
[----:B--2---:R-:W-:-:S04]  /*22c0*/  ISETP.NE.AND P4, PT, R98, RZ, PT ;  /* 0x000000ff6200720c */ /* 0x004fc80003f85270 */
[----:B------:R-:W-:Y:S02]  /*22d0*/  P2R R163, PR, RZ, 0x10 ;  /* 0x00000010ffa37803 */ /* 0x000fe40000000000 */
[----:B------:R-:W-:-:S05]  /*22e0*/  FSEL R164, R94, RZ, !P4 ;  /* 0x000000ff5ea47208 */ /* 0x000fca0006000000 */
[----:B------:R-:W-:Y:S05]  /*22f0*/  @!P0 BRA `(.L_x_2150) ;  /* 0x0000001000488947 */ /* 0x000fea0003800000 */
        /* <DEDUP_REMOVED lines=20> */
[C---:B------:R-:W-:Y:S01]  /*2440*/  FMUL.FTZ R94, R105.reuse, R94 ;  /* 0x0000005e695e7220 */ /* 0x040fe20000410000 */
[----:B------:R-:W-:Y:S01]  /*2450*/  FADD.FTZ R96, R148, -R93 ;  /* 0x8000005d94607221 */ /* 0x000fe20000010000 */
[C---:B------:R-:W-:Y:S01]  /*2460*/  FMUL.FTZ R98, R105.reuse, R98 ;  /* 0x0000006269627220 */ /* 0x040fe20000410000 */
[----:B------:R-:W-:Y:S01]  /*2470*/  FMUL.FTZ R92, R92, UR14 ;  /* 0x0000000e5c5c7c20 */ /* 0x000fe20008410000 */
[----:B------:R-:W-:Y:S01]  /*2480*/  FMUL.FTZ R94, R94, UR14 ;  /* 0x0000000e5e5e7c20 */ /* 0x000fe20008410000 */
[----:B------:R-:W-:Y:S01]  /*2490*/  FMUL.FTZ R96, R105, R96 ;  /* 0x0000006069607220 */ /* 0x000fe20000410000 */
[----:B------:R-:W-:-:S02]  /*24a0*/  FMUL.FTZ R98, R98, UR14 ;  /* 0x0000000e62627c20 */ /* 0x000fc40008410000 */
[----:B------:R-:W-:Y:S01]  /*24b0*/  SEL R92, R92, RZ, P4 ;  /* 0x000000ff5c5c7207 */ /* 0x000fe20002000000 */
[----:B------:R-:W-:Y:S01]  /*24c0*/  FMUL.FTZ R96, R96, UR14 ;  /* 0x0000000e60607c20 */ /* 0x000fe20008410000 */
[----:B------:R-:W-:-:S04]  /*24d0*/  LOP3.LUT P4, RZ, R107, 0xff00, RZ, 0xc0, !PT ;  /* 0x0000ff006bff7812 */ /* 0x000fc8000788c0ff */
[----:B------:R-:W-:Y:S02]  /*24e0*/  SEL R93, R94, RZ, P4 ;  /* 0x000000ff5e5d7207 */ /* 0x000fe40002000000 */
[----:B------:R-:W-:-:S04]  /*24f0*/  LOP3.LUT P4, RZ, R107, 0xff0000, RZ, 0xc0, !PT ;  /* 0x00ff00006bff7812 */ /* 0x000fc8000788c0ff */
[----:B------:R-:W-:Y:S02]  /*2500*/  SEL R94, R96, RZ, P4 ;  /* 0x000000ff605e7207 */ /* 0x000fe40002000000 */
[----:B------:R-:W-:-:S04]  /*2510*/  ISETP.GE.U32.AND P4, PT, R107, 0x1000000, PT ;  /* 0x010000006b00780c */ /* 0x000fc80003f86070 */
[----:B------:R-:W-:Y:S01]  /*2520*/  SEL R95, R98, RZ, P4 ;  /* 0x000000ff625f7207 */ /* 0x000fe20002000000 */
[----:B------:R-:W-:Y:S08]  /*2530*/  BRA `(.L_x_2154) ;  /* 0x0000000c00807947 */ /* 0x000ff00003800000 */
.L_x_2153:
[-CC-:B------:R-:W-:Y:S01]  /*2540*/  FFMA.FTZ R85, R3, R103.reuse, R164.reuse ;  /* 0x0000006703557223 */ /* 0x180fe200000100a4 */
[-CC-:B------:R-:W-:Y:S01]  /*2550*/  FFMA.FTZ R86, R138, R103.reuse, R164.reuse ;  /* 0x000000678a567223 */ /* 0x180fe200000100a4 */
[-C--:B------:R-:W-:Y:S01]  /*2560*/  FFMA.FTZ R87, R145, R103.reuse, R164 ;  /* 0x0000006791577223 */ /* 0x080fe200000100a4 */
[----:B------:R-:W-:Y:S01]  /*2570*/  LOP3.LUT P4, RZ, R107, 0xff, RZ, 0xc0, !PT ;  /* 0x000000ff6bff7812 */ /* 0x000fe2000788c0ff */
[----:B------:R-:W-:Y:S01]  /*2580*/  FADD.FTZ R84, R132, -R85 ;  /* 0x8000005584547221 */ /* 0x000fe20000010000 */
[----:B------:R-:W-:Y:S01]  /*2590*/  FADD.FTZ R86, R135, -R86 ;  /* 0x8000005687567221 */ /* 0x000fe20000010000 */
[----:B------:R-:W-:Y:S02]  /*25a0*/  FFMA.FTZ R94, R156, R103, R164 ;  /* 0x000000679c5e7223 */ /* 0x000fe400000100a4 */
[C---:B-----5:R-:W-:Y:S01]  /*25b0*/  FMUL.FTZ R84, R105.reuse, R84 ;  /* 0x0000005469547220 */ /* 0x060fe20000410000 */
[----:B------:R-:W-:Y:S01]  /*25c0*/  FMUL.FTZ R85, R105, R86 ;  /* 0x0000005669557220 */ /* 0x000fe20000410000 */
[----:B------:R-:W-:Y:S01]  /*25d0*/  FADD.FTZ R86, R148, -R87 ;  /* 0x8000005794567221 */ /* 0x000fe20000010000 */
[----:B------:R-:W-:Y:S01]  /*25e0*/  FADD.FTZ R96, R153, -R94 ;  /* 0x8000005e99607221 */ /* 0x000fe20000010000 */
[----:B------:R-:W-:Y:S01]  /*25f0*/  FMUL.FTZ R92, R84, UR14 ;  /* 0x0000000e545c7c20 */ /* 0x000fe20008410000 */
[----:B------:R-:W-:Y:S01]  /*2600*/  FMUL.FTZ R93, R85, UR14 ;  /* 0x0000000e555d7c20 */ /* 0x000fe20008410000 */
[C---:B------:R-:W-:Y:S01]  /*2610*/  FMUL.FTZ R86, R105.reuse, R86 ;  /* 0x0000005669567220 */ /* 0x040fe20000410000 */
[----:B------:R-:W-:-:S02]  /*2620*/  FMUL.FTZ R87, R105, R96 ;  /* 0x0000006069577220 */ /* 0x000fc40000410000 */
[----:B------:R-:W-:Y:S01]  /*2630*/  SEL R92, R92, RZ, P4 ;  /* 0x000000ff5c5c7207 */ /* 0x000fe20002000000 */
[----:B------:R-:W-:Y:S01]  /*2640*/  FMUL.FTZ R94, R86, UR14 ;  /* 0x0000000e565e7c20 */ /* 0x000fe20008410000 */
[----:B------:R-:W-:Y:S01]  /*2650*/  LOP3.LUT P4, RZ, R107, 0xff00, RZ, 0xc0, !PT ;  /* 0x0000ff006bff7812 */ /* 0x000fe2000788c0ff */
[----:B------:R-:W-:-:S03]  /*2660*/  FMUL.FTZ R95, R87, UR14 ;  /* 0x0000000e575f7c20 */ /* 0x000fc60008410000 */
[----:B------:R-:W-:Y:S02]  /*2670*/  SEL R93, R93, RZ, P4 ;  /* 0x000000ff5d5d7207 */ /* 0x000fe40002000000 */
[----:B------:R-:W-:-:S04]  /*2680*/  LOP3.LUT P4, RZ, R107, 0xff0000, RZ, 0xc0, !PT ;  /* 0x00ff00006bff7812 */ /* 0x000fc8000788c0ff */
[----:B------:R-:W-:Y:S02]  /*2690*/  SEL R94, R94, RZ, P4 ;  /* 0x000000ff5e5e7207 */ /* 0x000fe40002000000 */
[----:B------:R-:W-:-:S04]  /*26a0*/  ISETP.GE.U32.AND P4, PT, R107, 0x1000000, PT ;  /* 0x010000006b00780c */ /* 0x000fc80003f86070 */
[----:B------:R-:W-:Y:S01]  /*26b0*/  SEL R95, R95, RZ, P4 ;  /* 0x000000ff5f5f7207 */ /* 0x000fe20002000000 */
[----:B------:R-:W-:Y:S08]  /*26c0*/  BRA `(.L_x_2154) ;  /* 0x0000000c001c7947 */ /* 0x000ff00003800000 */
.L_x_2152:
        /* <DEDUP_REMOVED lines=8> */
[-CC-:B------:R-:W-:Y:S01]  /*2750*/  FFMA.FTZ R96, R156, R103.reuse, R164.reuse ;  /* 0x000000679c607223 */ /* 0x180fe200000100a4 */
[----:B------:R-:W-:Y:S01]  /*2760*/  FADD.FTZ R92, R132, -R93 ;  /* 0x8000005d845c7221 */ /* 0x000fe20000010000 */
[----:B------:R-:W-:Y:S01]  /*2770*/  FFMA.FTZ R93, R145, R103, R164 ;  /* 0x00000067915d7223 */ /* 0x000fe200000100a4 */
[----:B------:R-:W-:Y:S01]  /*2780*/  FADD.FTZ R94, R135, -R94 ;  /* 0x8000005e875e7221 */ /* 0x000fe20000010000 */
[----:B------:R-:W-:Y:S01]  /*2790*/  FADD.FTZ R96, R153, -R96 ;  /* 0x8000006099607221 */ /* 0x000fe20000010000 */
[C---:B-----5:R-:W-:Y:S01]  /*27a0*/  FFMA.FTZ R92, R105.reuse, R92, R68 ;  /* 0x0000005c695c7223 */ /* 0x060fe20000010044 */
[----:B------:R-:W-:Y:S01]  /*27b0*/  FADD.FTZ R95, R148, -R93 ;  /* 0x8000005d945f7221 */ /* 0x000fe20000010000 */
[----:B------:R-:W-:-:S02]  /*27c0*/  FFMA.FTZ R93, R105, R94, R69 ;  /* 0x0000005e695d7223 */ /* 0x000fc40000010045 */
[----:B------:R-:W-:Y:S01]  /*27d0*/  FMUL.FTZ R92, R92, UR14 ;  /* 0x0000000e5c5c7c20 */ /* 0x000fe20008410000 */
[----:B------:R-:W-:Y:S01]  /*27e0*/  FFMA.FTZ R94, R105, R95, R70 ;  /* 0x0000005f695e7223 */ /* 0x000fe20000010046 */
[----:B------:R-:W-:Y:S01]  /*27f0*/  FMUL.FTZ R93, R93, UR14 ;  /* 0x0000000e5d5d7c20 */ /* 0x000fe20008410000 */
[----:B------:R-:W-:Y:S02]  /*2800*/  FFMA.FTZ R95, R105, R96, R71 ;  /* 0x00000060695f7223 */ /* 0x000fe40000010047 */
        /* <DEDUP_REMOVED lines=10> */
.L_x_2155:
[-CC-:B------:R-:W-:Y:S01]  /*28b0*/  FFMA.FTZ R85, R3, R103.reuse, R164.reuse ;  /* 0x0000006703557223 */ /* 0x180fe200000100a4 */
[-CC-:B------:R-:W-:Y:S01]  /*28c0*/  FFMA.FTZ R86, R138, R103.reuse, R164.reuse ;  /* 0x000000678a567223 */ /* 0x180fe200000100a4 */
[-C--:B------:R-:W-:Y:S01]  /*28d0*/  FFMA.FTZ R87, R145, R103.reuse, R164 ;  /* 0x0000006791577223 */ /* 0x080fe200000100a4 */
[----:B------:R-:W-:Y:S01]  /*28e0*/  LOP3.LUT P4, RZ, R107, 0xff, RZ, 0xc0, !PT ;  /* 0x000000ff6bff7812 */ /* 0x000fe2000788c0ff */
[----:B------:R-:W-:Y:S01]  /*28f0*/  FADD.FTZ R85, R132, -R85 ;  /* 0x8000005584557221 */ /* 0x000fe20000010000 */
[----:B------:R-:W-:Y:S01]  /*2900*/  FADD.FTZ R86, R135, -R86 ;  /* 0x8000005687567221 */ /* 0x000fe20000010000 */
[----:B------:R-:W-:Y:S01]  /*2910*/  FADD.FTZ R87, R148, -R87 ;  /* 0x8000005794577221 */ /* 0x000fe20000010000 */
[----:B------:R-:W-:Y:S01]  /*2920*/  FFMA.FTZ R94, R156, R103, R164 ;  /* 0x000000679c5e7223 */ /* 0x000fe200000100a4 */
[C---:B-----5:R-:W-:Y:S01]  /*2930*/  FFMA.FTZ R84, R105.reuse, R85, R68 ;  /* 0x0000005569547223 */ /* 0x060fe20000010044 */
[C---:B------:R-:W-:Y:S01]  /*2940*/  FFMA.FTZ R85, R105.reuse, R86, R69 ;  /* 0x0000005669557223 */ /* 0x040fe20000010045 */
[----:B------:R-:W-:Y:S01]  /*2950*/  FFMA.FTZ R86, R105, R87, R70 ;  /* 0x0000005769567223 */ /* 0x000fe20000010046 */
[----:B------:R-:W-:Y:S01]  /*2960*/  FADD.FTZ R96, R153, -R94 ;  /* 0x8000005e99607221 */ /* 0x000fe20000010000 */
[----:B------:R-:W-:Y:S01]  /*2970*/  FMUL.FTZ R92, R84, UR14 ;  /* 0x0000000e545c7c20 */ /* 0x000fe20008410000 */
[----:B------:R-:W-:Y:S01]  /*2980*/  FMUL.FTZ R93, R85, UR14 ;  /* 0x0000000e555d7c20 */ /* 0x000fe20008410000 */
[----:B------:R-:W-:Y:S01]  /*2990*/  FMUL.FTZ R94, R86, UR14 ;  /* 0x0000000e565e7c20 */ /* 0x000fe20008410000 */
[----:B------:R-:W-:-:S02]  /*29a0*/  FFMA.FTZ R87, R105, R96, R71 ;  /* 0x0000006069577223 */ /* 0x000fc40000010047 */
[----:B------:R-:W-:Y:S02]  /*29b0*/  SEL R92, R92, RZ, P4 ;  /* 0x000000ff5c5c7207 */ /* 0x000fe40002000000 */
        /* <DEDUP_REMOVED lines=8> */
.L_x_2151:
        /* <DEDUP_REMOVED lines=36> */
[----:B------:R-:W-:-:S04]  /*2c80*/  ISETP.GE.U32.AND P4, PT, R107, 0x1000000, PT ;  /* 0x010000006b00780c */ /* 0x000fc80003f86070 */
[----:B------:R-:W-:Y:S02]  /*2c90*/  SEL R95, R96, RZ, P4 ;  /* 0x000000ff605f7207 */ /* 0x000fe40002000000 */
[----:B------:R-:W-:-:S04]  /*2ca0*/  ISETP.GE.U32.AND P4, PT, R106, 0x1000000, PT ;  /* 0x010000006a00780c */ /* 0x000fc80003f86070 */
[----:B------:R-:W-:Y:S01]  /*2cb0*/  SEL R91, R96, RZ, P4 ;  /* 0x000000ff605b7207 */ /* 0x000fe20002000000 */
[----:B------:R-:W-:Y:S08]  /*2cc0*/  BRA `(.L_x_2154) ;  /* 0x00000004009c7947 */ /* 0x000ff00003800000 */
.L_x_2157:
[-CC-:B------:R-:W-:Y:S01]  /*2cd0*/  FFMA.FTZ R85, R3, R103.reuse, R164.reuse ;  /* 0x0000006703557223 */ /* 0x180fe200000100a4 */
[-CC-:B------:R-:W-:Y:S01]  /*2ce0*/  FFMA.FTZ R86, R138, R103.reuse, R164.reuse ;  /* 0x000000678a567223 */ /* 0x180fe200000100a4 */
[----:B------:R-:W-:Y:S01]  /*2cf0*/  LOP3.LUT P4, RZ, R107, 0xff, RZ, 0xc0, !PT ;  /* 0x000000ff6bff7812 */ /* 0x000fe2000788c0ff */
[-C--:B------:R-:W-:Y:S01]  /*2d00*/  FFMA.FTZ R87, R145, R103.reuse, R164 ;  /* 0x0000006791577223 */ /* 0x080fe200000100a4 */
        /* <DEDUP_REMOVED lines=29> */
.L_x_2156:
        /* <DEDUP_REMOVED lines=18> */
[----:B------:R-:W-:-:S02]  /*3000*/  FMUL.FTZ R90, R88, UR14 ;  /* 0x0000000e585a7c20 */ /* 0x000fc40008410000 */
[----:B------:R-:W-:Y:S02]  /*3010*/  FMUL.FTZ R91, R91, UR14 ;  /* 0x0000000e5b5b7c20 */ /* 0x000fe40008410000 */
[----:B------:R-:W-:Y:S02]  /*3020*/  SEL R92, R89, RZ, P4 ;  /* 0x000000ff595c7207 */ /* 0x000fe40002000000 */
[----:B------:R-:W-:-:S04]  /*3030*/  LOP3.LUT P4, RZ, R106, 0xff, RZ, 0xc0, !PT ;  /* 0x000000ff6aff7812 */ /* 0x000fc8000788c0ff */
[----:B------:R-:W-:Y:S02]  /*3040*/  SEL R88, R89, RZ, P4 ;  /* 0x000000ff59587207 */ /* 0x000fe40002000000 */
[----:B------:R-:W-:-:S04]  /*3050*/  LOP3.LUT P4, RZ, R107, 0xff00, RZ, 0xc0, !PT ;  /* 0x0000ff006bff7812 */ /* 0x000fc8000788c0ff */
[----:B------:R-:W-:Y:S02]  /*3060*/  SEL R93, R90, RZ, P4 ;  /* 0x000000ff5a5d7207 */ /* 0x000fe40002000000 */
[----:B------:R-:W-:-:S04]  /*3070*/  LOP3.LUT P4, RZ, R106, 0xff00, RZ, 0xc0, !PT ;  /* 0x0000ff006aff7812 */ /* 0x000fc8000788c0ff */
[----:B------:R-:W-:Y:S01]  /*3080*/  SEL R89, R90, RZ, P4 ;  /* 0x000000ff5a597207 */ /* 0x000fe20002000000 */
[----:B------:R-:W-:Y:S01]  /*3090*/  FFMA.FTZ R90, R105, R94, R71 ;  /* 0x0000005e695a7223 */ /* 0x000fe20000010047 */
[----:B------:R-:W-:-:S03]  /*30a0*/  LOP3.LUT P4, RZ, R107, 0xff0000, RZ, 0xc0, !PT ;  /* 0x00ff00006bff7812 */ /* 0x000fc6000788c0ff */
[----:B------:R-:W-:Y:S01]  /*30b0*/  FMUL.FTZ R96, R90, UR14 ;  /* 0x0000000e5a607c20 */ /* 0x000fe20008410000 */
        /* <DEDUP_REMOVED lines=8> */
.L_x_2158:
        /* <DEDUP_REMOVED lines=14> */
[----:B------:R-:W-:Y:S01]  /*3220*/  FFMA.FTZ R87, R105, R96, R71 ;  /* 0x0000006069577223 */ /* 0x000fe20000010047 */
        /* <DEDUP_REMOVED lines=16> */
[----:B------:R-:W-:-:S09]  /*3330*/  SEL R91, R91, RZ, P4 ;  /* 0x000000ff5b5b7207 */ /* 0x000fd20002000000 */
.L_x_2154:
        /* <DEDUP_REMOVED lines=14> */
.L_x_2150:
[----:B------:R-:W-:Y:S05]  /*3420*/  BSYNC.RECONVERGENT B0 ;  /* 0x0000000000007941 */ /* 0x000fea0003800200 */
.L_x_2149:
        /* <DEDUP_REMOVED lines=45> */
.L_x_2163:
        /* <DEDUP_REMOVED lines=33> */
.L_x_2162:
[----:B0-----:R-:W0:Y:S02]  /*3910*/  LDC.64 R88, c[0x0][0x478] ;  /* 0x00011e00ff587b82 */ /* 0x001e240000000a00 */
[----:B0-----:R-:W-:-:S04]  /*3920*/  ISETP.NE.U32.AND P5, PT, R88, RZ, PT ;  /* 0x000000ff5800720c */ /* 0x001fc80003fa5070 */
[----:B------:R-:W-:-:S13]  /*3930*/  ISETP.NE.AND.EX P5, PT, R89, RZ, PT, P5 ;  /* 0x000000ff5900720c */ /* 0x000fda0003fa5350 */
[----:B------:R-:W-:Y:S05]  /*3940*/  @!P5 BRA `(.L_x_2165) ;  /* 0x000000000084d947 */ /* 0x000fea0003800000 */
        /* <DEDUP_REMOVED lines=33> */
.L_x_2165:
        /* <DEDUP_REMOVED lines=9> */
[----:B------:R-:W-:-:S02]  /*3bf0*/  FADD.FTZ R96, R155, -R96 ;  /* 0x800000609b607221 */ /* 0x000fc40000010000 */
[----:B------:R-:W-:Y:S01]  /*3c00*/  FMUL.FTZ R88, R88, UR14 ;  /* 0x0000000e58587c20 */ /* 0x000fe20008410000 */
[----:B------:R-:W-:Y:S01]  /*3c10*/  FMUL.FTZ R90, R90, UR14 ;  /* 0x0000000e5a5a7c20 */ /* 0x000fe20008410000 */
[----:B------:R-:W-:-:S03]  /*3c20*/  FMUL.FTZ R96, R105, R96 ;  /* 0x0000006069607220 */ /* 0x000fc60000410000 */
[----:B------:R-:W-:Y:S01]  /*3c30*/  SEL R92, R88, RZ, P6 ;  /* 0x000000ff585c7207 */ /* 0x000fe20003000000 */
[----:B------:R-:W-:Y:S01]  /*3c40*/  FMUL.FTZ R96, R96, UR14 ;  /* 0x0000000e60607c20 */ /* 0x000fe20008410000 */
[----:B------:R-:W-:-:S04]  /*3c50*/  LOP3.LUT P6, RZ, R108, 0xff, RZ, 0xc0, !PT ;  /* 0x000000ff6cff7812 */ /* 0x000fc800078cc0ff */
[----:B------:R-:W-:Y:S02]  /*3c60*/  SEL R88, R88, RZ, P6 ;  /* 0x000000ff58587207 */ /* 0x000fe40003000000 */
[----:B------:R-:W-:-:S04]  /*3c70*/  LOP3.LUT P6, RZ, R109, 0xff00, RZ, 0xc0, !PT ;  /* 0x0000ff006dff7812 */ /* 0x000fc800078cc0ff */
[----:B------:R-:W-:Y:S02]  /*3c80*/  SEL R93, R90, RZ, P6 ;  /* 0x000000ff5a5d7207 */ /* 0x000fe40003000000 */
[----:B------:R-:W-:-:S04]  /*3c90*/  LOP3.LUT P6, RZ, R108, 0xff00, RZ, 0xc0, !PT ;  /* 0x0000ff006cff7812 */ /* 0x000fc800078cc0ff */
[----:B------:R-:W-:Y:S01]  /*3ca0*/  SEL R89, R90, RZ, P6 ;  /* 0x000000ff5a597207 */ /* 0x000fe20003000000 */
[----:B------:R-:W-:Y:S01]  /*3cb0*/  FADD.FTZ R90, R150, -R91 ;  /* 0x8000005b965a7221 */ /* 0x000fe20000010000 */
[----:B------:R-:W-:-:S03]  /*3cc0*/  LOP3.LUT P6, RZ, R109, 0xff0000, RZ, 0xc0, !PT ;  /* 0x00ff00006dff7812 */ /* 0x000fc600078cc0ff */
[----:B------:R-:W-:-:S04]  /*3cd0*/  FMUL.FTZ R90, R105, R90 ;  /* 0x0000005a695a7220 */ /* 0x000fc80000410000 */
[----:B------:R-:W-:-:S05]  /*3ce0*/  FMUL.FTZ R90, R90, UR14 ;  /* 0x0000000e5a5a7c20 */ /* 0x000fca0008410000 */
        /* <DEDUP_REMOVED lines=8> */
.L_x_2161:
        /* <DEDUP_REMOVED lines=32> */
.L_x_2167:
        /* <DEDUP_REMOVED lines=25> */
.L_x_2166:
        /* <DEDUP_REMOVED lines=29> */
.L_x_2168:
        /* <DEDUP_REMOVED lines=16> */
[----:B------:R-:W-:Y:S01]  /*43d0*/  SEL R93, R94, RZ, P6 ;  /* 0x000000ff5e5d7207 */ /* 0x000fe20003000000 */
[----:B------:R-:W-:Y:S01]  /*43e0*/  FADD.FTZ R94, R150, -R95 ;  /* 0x8000005f965e7221 */ /* 0x000fe20000010000 */
[----:B------:R-:W-:-:S03]  /*43f0*/  LOP3.LUT P6, RZ, R109, 0xff0000, RZ, 0xc0, !PT ;  /* 0x00ff00006dff7812 */ /* 0x000fc600078cc0ff */
[----:B------:R-:W-:-:S04]  /*4400*/  FMUL.FTZ R94, R105, R94 ;  /* 0x0000005e695e7220 */ /* 0x000fc80000410000 */
[----:B------:R-:W-:-:S05]  /*4410*/  FMUL.FTZ R94, R94, UR14 ;  /* 0x0000000e5e5e7c20 */ /* 0x000fca0008410000 */
[----:B------:R-:W-:Y:S02]  /*4420*/  SEL R94, R94, RZ, P6 ;  /* 0x000000ff5e5e7207 */ /* 0x000fe40003000000 */
[----:B------:R-:W-:-:S04]  /*4430*/  ISETP.GE.U32.AND P6, PT, R109, 0x1000000, PT ;  /* 0x010000006d00780c */ /* 0x000fc80003fc6070 */
[----:B------:R-:W-:-:S09]  /*4440*/  SEL R95, R96, RZ, P6 ;  /* 0x000000ff605f7207 */ /* 0x000fd20003000000 */
.L_x_2164:
[----:B------:R-:W0:Y:S08]  /*4450*/  @P5 LDC.64 R96, c[0x0][0x478] ;  /* 0x00011e00ff605b82 */ /* 0x000e300000000a00 */
[----:B------:R-:W1:Y:S01]  /*4460*/  LDC.64 R98, c[0x0][0x468] ;  /* 0x00011a00ff627b82 */ /* 0x000e620000000a00 */
[----:B0-----:R-:W-:-:S07]  /*4470*/  @P5 IMAD.WIDE.U32 R100, R104, 0x10, R96 ;  /* 0x0000001068645825 */ /* 0x001fce00078e0060 */
[----:B------:R-:W0:Y:S01]  /*4480*/  @P4 LDC.64 R96, c[0x0][0x470] ;  /* 0x00011c00ff604b82 */ /* 0x000e220000000a00 */
[----:B------:R2:W-:Y:S01]  /*4490*/  @P5 STG.E.128 desc[UR10][R100.64], R84 ;  /* 0x0000005464005986 */ /* 0x0005e2000c101d0a */
[----:B-1----:R-:W-:-:S05]  /*44a0*/  IMAD.WIDE.U32 R98, R104, 0x10, R98 ;  /* 0x0000001068627825 */ /* 0x002fca00078e0062 */
[----:B------:R2:W-:Y:S01]  /*44b0*/  STG.E.128 desc[UR10][R98.64], R92 ;  /* 0x0000005c62007986 */ /* 0x0005e2000c101d0a */
[C---:B0-----:R-:W-:Y:S01]  /*44c0*/  @P4 IMAD.WIDE.U32 R96, R104.reuse, 0x10, R96 ;  /* 0x0000001068604825 */ /* 0x041fe200078e0060 */
[----:B------:R-:W-:-:S04]  /*44d0*/  IADD3 R104, PT, PT, R104, 0x100, RZ ;  /* 0x0000010068687810 */ /* 0x000fc80007ffe0ff */
[----:B------:R2:W-:Y:S03]  /*44e0*/  @P4 STG.E.128 desc[UR10][R96.64], R88 ;  /* 0x0000005860004986 */ /* 0x0005e6000c101d0a */
.L_x_2160:
[----:B------:R-:W-:Y:S05]  /*44f0*/  BSYNC.RECONVERGENT B0 ;  /* 0x0000000000007941 */ /* 0x000fea0003800200 */
.L_x_2159:
        /* <DEDUP_REMOVED lines=12> */
[-CC-:B0-2---:R-:W-:Y:S01]  /*45c0*/  FFMA.FTZ R85, R133, R103.reuse, R164.reuse ;  /* 0x0000006785557223 */ /* 0x185fe200000100a4 */
        /* <DEDUP_REMOVED lines=32> */
.L_x_2173:
        /* <DEDUP_REMOVED lines=33> */
.L_x_2172:
[----:B0-2---:R-:W0:Y:S02]  /*49e0*/  LDC.64 R88, c[0x0][0x478] ;  /* 0x00011e00ff587b82 */ /* 0x005e240000000a00 */
        /* <DEDUP_REMOVED lines=36> */
.L_x_2175:
        /* <DEDUP_REMOVED lines=33> */
.L_x_2171:
[----:B------:R-:W-:-:S04]  /*4e40*/  UISETP.NE.U32.AND UP0, UPT, UR16, URZ, UPT ;  /* 0x000000ff1000728c */ /* 0x000fc8000bf05070 */
[----:B------:R-:W-:-:S09]  /*4e50*/  UISETP.NE.AND.EX UP0, UPT, UR17, URZ, UPT, UP0 ;  /* 0x000000ff1100728c */ /* 0x000fd2000bf05300 */
[----:B------:R-:W-:Y:S05]  /*4e60*/  BRA.U !UP0, `(.L_x_2176) ;  /* 0x0000000108d87547 */ /* 0x000fea000b800000 */
[----:B0-2---:R-:W0:Y:S02]  /*4e70*/  LDC.64 R92, c[0x0][0x478] ;  /* 0x00011e00ff5c7b82 */ /* 0x005e240000000a00 */
        /* <DEDUP_REMOVED lines=28> */
.L_x_2177:
        /* <DEDUP_REMOVED lines=25> */
.L_x_2176:
        /* <DEDUP_REMOVED lines=29> */
.L_x_2178:
        /* <DEDUP_REMOVED lines=24> */
.L_x_2174:
        /* <DEDUP_REMOVED lines=10> */
.L_x_2170:
[----:B------:R-:W-:Y:S05]  /*55c0*/  BSYNC.RECONVERGENT B0 ;  /* 0x0000000000007941 */ /* 0x000fea0003800200 */
.L_x_2169:
        /* <DEDUP_REMOVED lines=12> */
[-CC-:B0-23--:R-:W-:Y:S01]  /*5690*/  FFMA.FTZ R85, R141, R103.reuse, R164.reuse ;  /* 0x000000678d557223 */ /* 0x18dfe200000100a4 */
        /* <DEDUP_REMOVED lines=32> */
.L_x_2183:
        /* <DEDUP_REMOVED lines=33> */
.L_x_2182:
[----:B0-23--:R-:W0:Y:S02]  /*5ab0*/  LDC.64 R88, c[0x0][0x478] ;  /* 0x00011e00ff587b82 */ /* 0x00de240000000a00 */
        /* <DEDUP_REMOVED lines=36> */
.L_x_2185:
        /* <DEDUP_REMOVED lines=33> */
.L_x_2181:
[----:B------:R-:W-:-:S04]  /*5f10*/  UISETP.NE.U32.AND UP0, UPT, UR16, URZ, UPT ;  /* 0x000000ff1000728c */ /* 0x000fc8000bf05070 */
[----:B------:R-:W-:-:S09]  /*5f20*/  UISETP.NE.AND.EX UP0, UPT, UR17, URZ, UPT, UP0 ;  /* 0x000000ff1100728c */ /* 0x000fd2000bf05300 */
[----:B------:R-:W-:Y:S05]  /*5f30*/  BRA.U !UP0, `(.L_x_2186) ;  /* 0x0000000108d87547 */ /* 0x000fea000b800000 */
[----:B0-23--:R-:W0:Y:S02]  /*5f40*/  LDC.64 R92, c[0x0][0x478] ;  /* 0x00011e00ff5c7b82 */ /* 0x00de240000000a00 */
        /* <DEDUP_REMOVED lines=28> */
.L_x_2187:
[-CC-:B------:R-:W-:Y:S01]  /*6110*/  FFMA.FTZ R92, R162, R103.reuse, R164.reuse ;  /* 0x00000067a25c7223 */ /* 0x180fe200000100a4 */
[-CC-:B------:R-:W-:Y:S01]  /*6120*/  FFMA.FTZ R93, R141, R103.reuse, R164.reuse ;  /* 0x000000678d5d7223 */ /* 0x180fe200000100a4 */
[-C--:B------:R-:W-:Y:S01]  /*6130*/  FFMA.FTZ R94, R146, R103.reuse, R164 ;  /* 0x00000067925e7223 */ /* 0x080fe200000100a4 */
[----:B------:R-:W-:Y:S01]  /*6140*/  ISETP.GE.U32.AND P6, PT, R113, 0x1000000, PT ;  /* 0x010000007100780c */ /* 0x000fe20003fc6070 */
        /* <DEDUP_REMOVED lines=18> */
[----:B------:R-:W-:-:S04]  /*6270*/  LOP3.LUT P6, RZ, R113, 0xff0000, RZ, 0xc0, !PT ;  /* 0x00ff000071ff7812 */ /* 0x000fc800078cc0ff */
[----:B------:R-:W-:Y:S01]  /*6280*/  SEL R94, R103, RZ, P6 ;  /* 0x000000ff675e7207 */ /* 0x000fe20003000000 */
[----:B------:R-:W-:Y:S08]  /*6290*/  BRA `(.L_x_2184) ;  /* 0x0000000000d47947 */ /* 0x000ff00003800000 */
.L_x_2186:
        /* <DEDUP_REMOVED lines=29> */
.L_x_2188:
[-CC-:B------:R-:W-:Y:S01]  /*6470*/  FFMA.FTZ R92, R162, R103.reuse, R164.reuse ;  /* 0x00000067a25c7223 */ /* 0x180fe200000100a4 */
[----:B------:R-:W-:Y:S01]  /*6480*/  ISETP.GE.U32.AND P6, PT, R113, 0x1000000, PT ;  /* 0x010000007100780c */ /* 0x000fe20003fc6070 */
[-CC-:B------:R-:W-:Y:S01]  /*6490*/  FFMA.FTZ R93, R141, R103.reuse, R164.reuse ;  /* 0x000000678d5d7223 */ /* 0x180fe200000100a4 */
[-C--:B------:R-:W-:Y:S01]  /*64a0*/  FFMA.FTZ R94, R146, R103.reuse, R164 ;  /* 0x00000067925e7223 */ /* 0x080fe200000100a4 */
[----:B------:R-:W-:Y:S01]  /*64b0*/  FADD.FTZ R92, R159, -R92 ;  /* 0x8000005c9f5c7221 */ /* 0x000fe20000010000 */
[----:B------:R-:W-:Y:S02]  /*64c0*/  FFMA.FTZ R103, R151, R103, R164 ;  /* 0x0000006797677223 */ /* 0x000fe400000100a4 */
[----:B------:R-:W-:Y:S01]  /*64d0*/  FADD.FTZ R94, R143, -R94 ;  /* 0x8000005e8f5e7221 */ /* 0x000fe20000010000 */
[----:B-----5:R-:W-:-:S03]  /*64e0*/  FMUL.FTZ R92, R105, R92 ;  /* 0x0000005c695c7220 */ /* 0x020fc60000410000 */
[----:B------:R-:W-:Y:S01]  /*64f0*/  FMUL.FTZ R94, R105, R94 ;  /* 0x0000005e695e7220 */ /* 0x000fe20000410000 */
[----:B------:R-:W-:-:S03]  /*6500*/  FMUL.FTZ R92, R92, UR14 ;  /* 0x0000000e5c5c7c20 */ /* 0x000fc60008410000 */
[----:B------:R-:W-:Y:S02]  /*6510*/  FMUL.FTZ R94, R94, UR14 ;  /* 0x0000000e5e5e7c20 */ /* 0x000fe40008410000 */
[----:B------:R-:W-:Y:S01]  /*6520*/  SEL R95, R92, RZ, P6 ;  /* 0x000000ff5c5f7207 */ /* 0x000fe20003000000 */
[----:B------:R-:W-:Y:S01]  /*6530*/  FADD.FTZ R92, R144, -R93 ;  /* 0x8000005d905c7221 */ /* 0x000fe20000010000 */
[----:B------:R-:W-:-:S03]  /*6540*/  LOP3.LUT P6, RZ, R113, 0xff, RZ, 0xc0, !PT ;  /* 0x000000ff71ff7812 */ /* 0x000fc600078cc0ff */
[----:B------:R-:W-:-:S04]  /*6550*/  FMUL.FTZ R92, R105, R92 ;  /* 0x0000005c695c7220 */ /* 0x000fc80000410000 */
[----:B------:R-:W-:-:S05]  /*6560*/  FMUL.FTZ R92, R92, UR14 ;  /* 0x0000000e5c5c7c20 */ /* 0x000fca0008410000 */
[----:B------:R-:W-:Y:S02]  /*6570*/  SEL R92, R92, RZ, P6 ;  /* 0x000000ff5c5c7207 */ /* 0x000fe40003000000 */
[----:B------:R-:W-:-:S04]  /*6580*/  LOP3.LUT P6, RZ, R113, 0xff00, RZ, 0xc0, !PT ;  /* 0x0000ff0071ff7812 */ /* 0x000fc800078cc0ff */
[----:B------:R-:W-:Y:S01]  /*6590*/  SEL R93, R94, RZ, P6 ;  /* 0x000000ff5e5d7207 */ /* 0x000fe20003000000 */
[----:B------:R-:W-:Y:S01]  /*65a0*/  FADD.FTZ R94, R154, -R103 ;  /* 0x800000679a5e7221 */ /* 0x000fe20000010000 */
[----:B------:R-:W-:-:S03]  /*65b0*/  LOP3.LUT P6, RZ, R113, 0xff0000, RZ, 0xc0, !PT ;  /* 0x00ff000071ff7812 */ /* 0x000fc600078cc0ff */
[----:B------:R-:W-:-:S04]  /*65c0*/  FMUL.FTZ R94, R105, R94 ;  /* 0x0000005e695e7220 */ /* 0x000fc80000410000 */
[----:B------:R-:W-:-:S05]  /*65d0*/  FMUL.FTZ R94, R94, UR14 ;  /* 0x0000000e5e5e7c20 */ /* 0x000fca0008410000 */
[----:B------:R-:W-:-:S07]  /*65e0*/  SEL R94, R94, RZ, P6 ;  /* 0x000000ff5e5e7207 */ /* 0x000fce0003000000 */
.L_x_2184:
[----:B------:R-:W0:Y:S08]  /*65f0*/  @P5 LDC.64 R96, c[0x0][0x478] ;  /* 0x00011e00ff605b82 */ /* 0x000e300000000a00 */
[----:B------:R-:W1:Y:S01]  /*6600*/  LDC.64 R98, c[0x0][0x468] ;  /* 0x00011a00ff627b82 */ /* 0x000e620000000a00 */
[----:B0-----:R-:W-:-:S07]  /*6610*/  @P5 IMAD.WIDE.U32 R100, R104, 0x10, R96 ;  /* 0x0000001068645825 */ /* 0x001fce00078e0060 */
[----:B------:R-:W0:Y:S01]  /*6620*/  @P4 LDC.64 R96, c[0x0][0x470] ;  /* 0x00011c00ff604b82 */ /* 0x000e220000000a00 */
[----:B------:R4:W-:Y:S01]  /*6630*/  @P5 STG.E.128 desc[UR10][R100.64], R84 ;  /* 0x0000005464005986 */ /* 0x0009e2000c101d0a */
[----:B-1----:R-:W-:-:S05]  /*6640*/  IMAD.WIDE.U32 R98, R104, 0x10, R98 ;  /* 0x0000001068627825 */ /* 0x002fca00078e0062 */
[----:B------:R4:W-:Y:S01]  /*6650*/  STG.E.128 desc[UR10][R98.64], R92 ;  /* 0x0000005c62007986 */ /* 0x0009e2000c101d0a */
[----:B0-----:R-:W-:-:S05]  /*6660*/  @P4 IMAD.WIDE.U32 R96, R104, 0x10, R96 ;  /* 0x0000001068604825 */ /* 0x001fca00078e0060 */
[----:B------:R4:W-:Y:S02]  /*6670*/  @P4 STG.E.128 desc[UR10][R96.64], R88 ;  /* 0x0000005860004986 */ /* 0x0009e4000c101d0a */
.L_x_2180:
[----:B------:R-:W-:Y:S05]  /*6680*/  BSYNC.RECONVERGENT B0 ;  /* 0x0000000000007941 */ /* 0x000fea0003800200 */
.L_x_2179:
[----:B------:R-:W-:Y:S01]  /*6690*/  ISETP.NE.AND P4, PT, R161, RZ, PT ;  /* 0x000000ffa100720c */ /* 0x000fe20003f85270 */
[----:B------:R-:W-:-:S12]  /*66a0*/  UPLOP3.LUT UP1, UPT, UPT, UPT, UP1, 0x40, 0x4 ;  /* 0x000000000004789c */ /* 0x000fd80003f2e810 */
[----:B------:R-:W-:Y:S05]  /*66b0*/  @!P4 BRA `(.L_x_2189) ;  /* 0xffffffa000f0c947 */ /* 0x000fea000383ffff */
.L_x_2138:
[----:B------:R-:W1:Y:S01]  /*66c0*/  S2UR UR4, SR_CTAID.X ;  /* 0x00000000000479c3 */ /* 0x000e620000002500 */
[----:B------:R-:W-:Y:S01]  /*66d0*/  BSSY.RECONVERGENT B0, `(.L_x_2190) ;  /* 0x0000011000007945 */ /* 0x000fe20003800200 */
[----:B-1----:R-:W-:-:S05]  /*66e0*/  IMAD R3, R0, UR4, RZ ;  /* 0x0000000400037c24 */ /* 0x002fca000f8e02ff */
[----:B-----5:R-:W-:Y:S01]  /*66f0*/  LEA.HI R75, R3, R102, RZ, 0x1e ;  /* 0x00000066034b7211 */ /* 0x020fe200078ff0ff */
[----:B------:R-:W-:Y:S06]  /*6700*/  @!P0 BRA `(.L_x_2191) ;  /* 0x0000000000348947 */ /* 0x000fec0003800000 */
[----:B------:R-:W1:Y:S08]  /*6710*/  LDC.64 R2, c[0x0][0x440] ;  /* 0x00011000ff027b82 */ /* 0x000e700000000a00 */
[----:B------:R-:W5:Y:S08]  /*6720*/  LDC.64 R68, c[0x0][0x448] ;  /* 0x00011200ff447b82 */ /* 0x000f700000000a00 */
[----:B------:R-:W0:Y:S08]  /*6730*/  LDC.64 R70, c[0x0][0x450] ;  /* 0x00011400ff467b82 */ /* 0x000e300000000a00 */
[----:B------:R-:W2:Y:S01]  /*6740*/  LDC.64 R72, c[0x0][0x458] ;  /* 0x00011600ff487b82 */ /* 0x000ea20000000a00 */
[----:B-1----:R-:W-:-:S05]  /*6750*/  IMAD.WIDE.U32 R2, R75, 0x10, R2 ;  /* 0x000000104b027825 */ /* 0x002fca00078e0002 */
[----:B------:R1:W-:Y:S01]  /*6760*/  STG.E.128 desc[UR10][R2.64], R48 ;  /* 0x0000003002007986 */ /* 0x0003e2000c101d0a */
[----:B-----5:R-:W-:-:S05]  /*6770*/  IMAD.WIDE.U32 R68, R75, 0x10, R68 ;  /* 0x000000104b447825 */ /* 0x020fca00078e0044 */
[----:B------:R1:W-:Y:S01]  /*6780*/  STG.E.128 desc[UR10][R68.64], R64 ;  /* 0x0000004044007986 */ /* 0x0003e2000c101d0a */
[----:B0-----:R-:W-:-:S05]  /*6790*/  IMAD.WIDE.U32 R70, R75, 0x10, R70 ;  /* 0x000000104b467825 */ /* 0x001fca00078e0046 */
[----:B------:R1:W-:Y:S01]  /*67a0*/  STG.E.128 desc[UR10][R70.64], R16 ;  /* 0x0000001046007986 */ /* 0x0003e2000c101d0a */
[C---:B--2---:R-:W-:Y:S01]  /*67b0*/  IMAD.WIDE.U32 R72, R75.reuse, 0x10, R72 ;  /* 0x000000104b487825 */ /* 0x044fe200078e0048 */
[----:B------:R-:W-:-:S04]  /*67c0*/  IADD3 R75, PT, PT, R75, 0x100, RZ ;  /* 0x000001004b4b7810 */ /* 0x000fc80007ffe0ff */
[----:B------:R1:W-:Y:S03]  /*67d0*/  STG.E.128 desc[UR10][R72.64], R32 ;  /* 0x0000002048007986 */ /* 0x0003e6000c101d0a */
.L_x_2191:
[----:B------:R-:W-:Y:S05]  /*67e0*/  BSYNC.RECONVERGENT B0 ;  /* 0x0000000000007941 */ /* 0x000fea0003800200 */
.L_x_2190:
[----:B------:R-:W-:Y:S04]  /*67f0*/  BSSY.RECONVERGENT B0, `(.L_x_2192) ;  /* 0x000000f000007945 */ /* 0x000fe80003800200 */
[----:B------:R-:W-:Y:S05]  /*6800*/  @!P1 BRA `(.L_x_2193) ;  /* 0x0000000000349947 */ /* 0x000fea0003800000 */
[----:B-1----:R-:W1:Y:S08]  /*6810*/  LDC.64 R2, c[0x0][0x440] ;  /* 0x00011000ff027b82 */ /* 0x002e700000000a00 */
        /* <DEDUP_REMOVED lines=12> */
.L_x_2193:
[----:B------:R-:W-:Y:S05]  /*68e0*/  BSYNC.RECONVERGENT B0 ;  /* 0x0000000000007941 */ /* 0x000fea0003800200 */
.L_x_2192:
        /* <DEDUP_REMOVED lines=15> */
.L_x_2195:
[----:B------:R-:W-:Y:S05]  /*69e0*/  BSYNC.RECONVERGENT B0 ;  /* 0x0000000000007941 */ /* 0x000fea0003800200 */
.L_x_2194:
[----:B------:R-:W-:Y:S05]  /*69f0*/  @!P3 EXIT ;  /* 0x000000000000b94d */ /* 0x000fea0003800000 */
[----:B-1----:R-:W1:Y:S08]  /*6a00*/  LDC.64 R2, c[0x0][0x440] ;  /* 0x00011000ff027b82 */ /* 0x002e700000000a00 */
[----:B------:R-:W5:Y:S08]  /*6a10*/  LDC.64 R8, c[0x0][0x448] ;  /* 0x00011200ff087b82 */ /* 0x000f700000000a00 */
[----:B------:R-:W0:Y:S08]  /*6a20*/  LDC.64 R10, c[0x0][0x450] ;  /* 0x00011400ff0a7b82 */ /* 0x000e300000000a00 */
[----:B------:R-:W2:Y:S01]  /*6a30*/  LDC.64 R12, c[0x0][0x458] ;  /* 0x00011600ff0c7b82 */ /* 0x000ea20000000a00 */
[----:B-1----:R-:W-:-:S05]  /*6a40*/  IMAD.WIDE.U32 R2, R75, 0x10, R2 ;  /* 0x000000104b027825 */ /* 0x002fca00078e0002 */
[----:B------:R-:W-:Y:S01]  /*6a50*/  STG.E.128 desc[UR10][R2.64], R36 ;  /* 0x0000002402007986 */ /* 0x000fe2000c101d0a */
[----:B-----5:R-:W-:-:S05]  /*6a60*/  IMAD.WIDE.U32 R8, R75, 0x10, R8 ;  /* 0x000000104b087825 */ /* 0x020fca00078e0008 */
[----:B------:R-:W-:Y:S01]  /*6a70*/  STG.E.128 desc[UR10][R8.64], R52 ;  /* 0x0000003408007986 */ /* 0x000fe2000c101d0a */
[----:B0-----:R-:W-:-:S05]  /*6a80*/  IMAD.WIDE.U32 R10, R75, 0x10, R10 ;  /* 0x000000104b0a7825 */ /* 0x001fca00078e000a */
[----:B------:R-:W-:Y:S01]  /*6a90*/  STG.E.128 desc[UR10][R10.64], R4 ;  /* 0x000000040a007986 */ /* 0x000fe2000c101d0a */
[----:B--2---:R-:W-:-:S05]  /*6aa0*/  IMAD.WIDE.U32 R12, R75, 0x10, R12 ;  /* 0x000000104b0c7825 */ /* 0x004fca00078e000c */
[----:B------:R-:W-:Y:S01]  /*6ab0*/  STG.E.128 desc[UR10][R12.64], R20 ;  /* 0x000000140c007986 */ /* 0x000fe2000c101d0a */
[----:B------:R-:W-:Y:S05]  /*6ac0*/  EXIT ;  /* 0x000000000000794d */ /* 0x000fea0003800000 */
.L_x_2196:
        /* <DEDUP_REMOVED lines=11> */
.L_x_2880:


//--------------------- .text._ZN10layer_norm31ln_parallel_residual_bwd_kernelINS_13Kernel_traitsI6__halfffffjLj4096ELj1ELj1ELj8ELj16ENS_18Kernel_traits_baseILj4096ES2_ffffjLj256EEEEELb1ELb0ELb1EEEvNS_9BwdParamsE --------------------------
	.section	.text._ZN10layer_norm31ln_parallel_residual_bwd_kernelINS_13Kernel_traitsI6__halfffffjLj4096ELj1ELj1ELj8ELj16ENS_18Kernel_traits_baseILj4096ES2_ffffjLj256EEEEELb1ELb0ELb1EEEvNS_9BwdParamsE,"ax",@progbits
	.align	128
        .global         _ZN10layer_norm31ln_parallel_residual_bwd_kernelINS_13Kernel_traitsI6__halfffffjLj4096ELj1ELj1ELj8ELj16ENS_18Kernel_traits_baseILj4096ES2_ffffjLj256EEEEELb1ELb0ELb1EEEvNS_9BwdParamsE
        .type           _ZN10layer_norm31ln_parallel_residual_bwd_kernelINS_13Kernel_traitsI6__halfffffjLj4096ELj1ELj1ELj8ELj16ENS_18Kernel_traits_baseILj4096ES2_ffffjLj256EEEEELb1ELb0ELb1EEEvNS_9BwdParamsE,@function
        .size           _ZN10layer_norm31ln_parallel_residual_bwd_kernelINS_13Kernel_traitsI6__halfffffjLj4096ELj1ELj1ELj8ELj16ENS_18Kernel_traits_baseILj4096ES2_ffffjLj256EEEEELb1ELb0ELb1EEEvNS_9BwdParamsE,(.L_x_2881 - _ZN10layer_norm31ln_parallel_residual_bwd_kernelINS_13Kernel_traitsI6__halfffffjLj4096ELj1ELj1ELj8ELj16ENS_18Kernel_traits_baseILj4096ES2_ffffjLj256EEEEELb1ELb0ELb1EEEvNS_9BwdParamsE)
        .other          _ZN10layer_norm31ln_parallel_residual_bwd_kernelINS_13Kernel_traitsI6__halfffffjLj4096ELj1ELj1ELj8ELj16ENS_18Kernel_traits_baseILj4096ES2_ffffjLj256EEEEELb1ELb0ELb1EEEvNS_9BwdParamsE,@"STO_CUDA_ENTRY STV_DEFAULT"
_ZN10layer_norm31ln_parallel_residual_bwd_kernelINS_13Kernel_traitsI6__halfffffjLj4096ELj1ELj1ELj8ELj16ENS_18Kernel_traits_baseILj4096ES2_ffffjLj256EEEEELb1ELb0ELb1EEEvNS_9BwdParamsE:
.text._ZN10layer_norm31ln_parallel_residual_bwd_kernelINS_13Kernel_traitsI6__halfffffjLj4096ELj1ELj1ELj8ELj16ENS_18Kernel_traits_baseILj4096ES2_ffffjLj256EEEEELb1ELb0ELb1EEEvNS_9BwdParamsE:
        /* <DEDUP_REMOVED lines=61> */
[----:B0-----:R-:W3:Y:S01]  /*03d0*/  LDG.E.64 R140, desc[UR10][R4.64+0x1800] ;  /* 0x0018000a048c7981 */ /* 0x001ee2000c1e1b00 */
[----:B------:R-:W-:-:S02]  /*03e0*/  CS2R R132, SRZ ;  /* 0x0000000000847805 */ /* 0x000fc4000001ff00 */
[----:B------:R-:W-:Y:S01]  /*03f0*/  CS2R R22, SRZ ;  /* 0x0000000000167805 */ /* 0x000fe2000001ff00 */
[----:B--2---:R-:W-:Y:S01]  /*0400*/  IMAD.WIDE.U32 R2, R107, 0x8, R2 ;  /* 0x000000086b027825 */ /* 0x004fe200078e0002 */
[----:B------:R-:W2:Y:S01]  /*0410*/  LDG.E.64 R144, desc[UR10][R4.64+0x1000] ;  /* 0x0010000a04907981 */ /* 0x000ea2000c1e1b00 */
[----:B------:R-:W-:Y:S02]  /*0420*/  CS2R R20, SRZ ;  /* 0x0000000000147805 */ /* 0x000fe4000001ff00 */
[----:B------:R-:W-:Y:S02]  /*0430*/  CS2R R18, SRZ ;  /* 0x0000000000127805 */ /* 0x000fe4000001ff00 */
[----:B------:R-:W-:Y:S01]  /*0440*/  CS2R R16, SRZ ;  /* 0x0000000000107805 */ /* 0x000fe2000001ff00 */
[----:B------:R-:W4:Y:S01]  /*0450*/  LDG.E.64 R148, desc[UR10][R4.64+0x800] ;  /* 0x0008000a04947981 */ /* 0x000f22000c1e1b00 */
[----:B------:R-:W-:Y:S02]  /*0460*/  CS2R R14, SRZ ;  /* 0x00000000000e7805 */ /* 0x000fe4000001ff00 */
[----:B------:R-:W-:-:S02]  /*0470*/  CS2R R12, SRZ ;  /* 0x00000000000c7805 */ /* 0x000fc4000001ff00 */
[----:B------:R-:W-:Y:S01]  /*0480*/  CS2R R126, SRZ ;  /* 0x00000000007e7805 */ /* 0x000fe2000001ff00 */
[----:B------:R0:W5:Y:S01]  /*0490*/  LDG.E.64 R152, desc[UR10][R4.64] ;  /* 0x0000000a04987981 */ /* 0x000162000c1e1b00 */
[----:B------:R-:W-:Y:S02]  /*04a0*/  CS2R R134, SRZ ;  /* 0x0000000000867805 */ /* 0x000fe4000001ff00 */
[----:B------:R-:W-:Y:S02]  /*04b0*/  CS2R R10, SRZ ;  /* 0x00000000000a7805 */ /* 0x000fe4000001ff00 */
[----:B------:R-:W-:Y:S01]  /*04c0*/  CS2R R8, SRZ ;  /* 0x0000000000087805 */ /* 0x000fe2000001ff00 */
[----:B------:R-:W5:Y:S01]  /*04d0*/  LDG.E.64 R156, desc[UR10][R2.64+0x1800] ;  /* 0x0018000a029c7981 */ /* 0x000f62000c1e1b00 */
[----:B------:R-:W-:Y:S01]  /*04e0*/  CS2R R6, SRZ ;  /* 0x0000000000067805 */ /* 0x000fe2000001ff00 */
[----:B------:R-:W-:Y:S02]  /*04f0*/  UPLOP3.LUT UP1, UPT, UPT, UPT, UPT, 0x40, 0x4 ;  /* 0x000000000004789c */ /* 0x000fe40003f2e870 */
[----:B------:R-:W5:Y:S01]  /*0500*/  LDG.E.64 R160, desc[UR10][R2.64+0x1000] ;  /* 0x0010000a02a07981 */ /* 0x000f62000c1e1b00 */
[----:B------:R-:W1:Y:S03]  /*0510*/  LDCU UR6, c[0x0][0x408] ;  /* 0x00008100ff0677ac */ /* 0x000e660008000800 */
[----:B------:R-:W5:Y:S01]  /*0520*/  LDG.E.64 R164, desc[UR10][R2.64+0x800] ;  /* 0x0008000a02a47981 */ /* 0x000f62000c1e1b00 */
[----:B------:R-:W1:Y:S03]  /*0530*/  LDCU UR13, c[0x0][0x388] ;  /* 0x00007100ff0d77ac */ /* 0x000e660008000800 */
[----:B------:R1:W5:Y:S01]  /*0540*/  LDG.E.64 R192, desc[UR10][R2.64] ;  /* 0x0000000a02c07981 */ /* 0x000362000c1e1b00 */
[----:B0-----:R-:W-:Y:S01]  /*0550*/  CS2R R4, SRZ ;  /* 0x0000000000047805 */ /* 0x001fe2000001ff00 */
[----:B------:R-:W0:Y:S01]  /*0560*/  LDCU.U8 UR12, c[0x0][0x410] ;  /* 0x00008200ff0c77ac */ /* 0x000e220008000000 */
[----:B------:R-:W0:Y:S01]  /*0570*/  LDCU UR18, c[0x0][0x400] ;  /* 0x00008000ff1277ac */ /* 0x000e220008000800 */
[----:B-1----:R-:W-:Y:S01]  /*0580*/  CS2R R2, SRZ ;  /* 0x0000000000027805 */ /* 0x002fe2000001ff00 */
[----:B------:R-:W1:Y:S01]  /*0590*/  LDCU.64 UR8, c[0x0][0x478] ;  /* 0x00008f00ff0877ac */ /* 0x000e620008000a00 */
[----:B------:R-:W0:Y:S01]  /*05a0*/  LDCU.64 UR14, c[0x0][0x438] ;  /* 0x00008700ff0e77ac */ /* 0x000e220008000a00 */
[----:B------:R-:W0:Y:S01]  /*05b0*/  LDCU.64 UR16, c[0x0][0x470] ;  /* 0x00008e00ff1077ac */ /* 0x000e220008000a00 */
[----:B---3--:R-:W-:Y:S01]  /*05c0*/  HADD2.F32 R137, -RZ, R140.H0_H0 ;  /* 0x2000008cff897230 */ /* 0x008fe20000004100 */
[--C-:B------:R-:W-:Y:S01]  /*05d0*/  SHF.R.U64 R140, R140, 0x10, R141.reuse ;  /* 0x000000108c8c7819 */ /* 0x100fe2000000128d */
[----:B------:R-:W-:Y:S01]  /*05e0*/  HADD2.F32 R139, -RZ, R141.H0_H0 ;  /* 0x2000008dff8b7230 */ /* 0x000fe20000004100 */
[----:B------:R-:W-:Y:S01]  /*05f0*/  SHF.R.U32.HI R142, RZ, 0x10, R141 ;  /* 0x00000010ff8e7819 */ /* 0x000fe2000001168d */
[----:B--2---:R-:W-:Y:S01]  /*0600*/  HADD2.F32 R141, -RZ, R144.H0_H0 ;  /* 0x20000090ff8d7230 */ /* 0x004fe20000004100 */
[--C-:B------:R-:W-:Y:S01]  /*0610*/  SHF.R.U64 R144, R144, 0x10, R145.reuse ;  /* 0x0000001090907819 */ /* 0x100fe20000001291 */
[----:B------:R-:W-:Y:S01]  /*0620*/  HADD2.F32 R143, -RZ, R145.H0_H0 ;  /* 0x20000091ff8f7230 */ /* 0x000fe20000004100 */
[----:B------:R-:W-:Y:S01]  /*0630*/  SHF.R.U32.HI R146, RZ, 0x10, R145 ;  /* 0x00000010ff927819 */ /* 0x000fe20000011691 */
[----:B----4-:R-:W-:Y:S01]  /*0640*/  HADD2.F32 R145, -RZ, R148.H0_H0 ;  /* 0x20000094ff917230 */ /* 0x010fe20000004100 */
[--C-:B------:R-:W-:Y:S01]  /*0650*/  SHF.R.U64 R148, R148, 0x10, R149.reuse ;  /* 0x0000001094947819 */ /* 0x100fe20000001295 */
[----:B------:R-:W-:Y:S01]  /*0660*/  HADD2.F32 R147, -RZ, R149.H0_H0 ;  /* 0x20000095ff937230 */ /* 0x000fe20000004100 */
[----:B------:R-:W-:Y:S01]  /*0670*/  SHF.R.U32.HI R150, RZ, 0x10, R149 ;  /* 0x00000010ff967819 */ /* 0x000fe20000011695 */
[----:B-----5:R-:W-:Y:S01]  /*0680*/  HADD2.F32 R149, -RZ, R152.H0_H0 ;  /* 0x20000098ff957230 */ /* 0x020fe20000004100 */
        /* <DEDUP_REMOVED lines=20> */
[----:B------:R-:W-:Y:S01]  /*07d0*/  MOV R193, RZ ;  /* 0x000000ff00c17202 */ /* 0x000fe20000000f00 */
        /* <DEDUP_REMOVED lines=14> */
[----:B01----:R-:W-:-:S07]  /*08c0*/  HADD2.F32 R194, -RZ, R194.H0_H0 ;  /* 0x200000c2ffc27230 */ /* 0x003fce0000004100 */
.L_x_2232:
        /* <DEDUP_REMOVED lines=11> */
[----:B------:R2:W4:Y:S01]  /*0980*/  LDG.E R200, desc[UR10][R48.64] ;  /* 0x0000000a30c87981 */ /* 0x000522000c1e1900 */
[C---:B-1----:R-:W-:Y:S01]  /*0990*/  IMAD.WIDE.U32 R104, R205.reuse, 0x10, R116 ;  /* 0x00000010cd687825 */ /* 0x042fe200078e0074 */
[----:B------:R-:W-:-:S03]  /*09a0*/  IADD3 R201, PT, PT, R205, 0x200, RZ ;  /* 0x00000200cdc97810 */ /* 0x000fc60007ffe0ff */
[--C-:B------:R-:W-:Y:S01]  /*09b0*/  IMAD.WIDE.U32 R108, R203, 0x10, R116.reuse ;  /* 0x00000010cb6c7825 */ /* 0x100fe200078e0074 */
[----:B------:R-:W-:Y:S01]  /*09c0*/  IADD3 R136, PT, PT, R205, 0x300, RZ ;  /* 0x00000300cd887810 */ /* 0x000fe20007ffe0ff */
[----:B------:R-:W4:Y:S01]  /*09d0*/  LDG.E.128 R104, desc[UR10][R104.64] ;  /* 0x0000000a68687981 */ /* 0x000f22000c1e1d00 */
[----:B------:R-:W-:Y:S01]  /*09e0*/  ISETP.NE.U32.AND P0, PT, RZ, UR16, PT ;  /* 0x00000010ff007c0c */ /* 0x000fe2000bf05070 */
[----:B------:R-:W-:Y:S01]  /*09f0*/  IMAD.WIDE.U32 R112, R201, 0x10, R116 ;  /* 0x00000010c9707825 */ /* 0x000fe200078e0074 */
[----:B------:R-:W-:Y:S01]  /*0a00*/  ISETP.NE.U32.AND P1, PT, RZ, UR14, PT ;  /* 0x0000000eff007c0c */ /* 0x000fe2000bf25070 */
[----:B------:R-:W4:Y:S01]  /*0a10*/  LDG.E.128 R108, desc[UR10][R108.64] ;  /* 0x0000000a6c6c7981 */ /* 0x000f22000c1e1d00 */
[----:B------:R-:W1:Y:S01]  /*0a20*/  LDC.64 R184, c[0x0][0x3b0] ;  /* 0x0000ec00ffb87b82 */ /* 0x000e620000000a00 */
[C---:B--2---:R-:W-:Y:S02]  /*0a30*/  IMAD.WIDE.U32 R48, R205.reuse, 0x10, R64 ;  /* 0x00000010cd307825 */ /* 0x044fe400078e0040 */
[----:B------:R-:W2:Y:S02]  /*0a40*/  LDG.E.128 R112, desc[UR10][R112.64] ;  /* 0x0000000a70707981 */ /* 0x000ea4000c1e1d00 */
[----:B---3--:R-:W-:-:S02]  /*0a50*/  IMAD.WIDE.U32 R52, R205, 0x10, R76 ;  /* 0x00000010cd347825 */ /* 0x008fc400078e004c */
[----:B------:R-:W3:Y:S02]  /*0a60*/  LDG.E.128 R48, desc[UR10][R48.64] ;  /* 0x0000000a30307981 */ /* 0x000ee4000c1e1d00 */
[----:B------:R-:W-:Y:S02]  /*0a70*/  IMAD.WIDE.U32 R116, R136, 0x10, R116 ;  /* 0x0000001088747825 */ /* 0x000fe400078e0074 */
[----:B------:R-:W2:Y:S02]  /*0a80*/  LDG.E.128 R52, desc[UR10][R52.64] ;  /* 0x0000000a34347981 */ /* 0x000ea4000c1e1d00 */
[----:B0-----:R-:W-:Y:S02]  /*0a90*/  IMAD.WIDE R74, R138, 0x4, R74 ;  /* 0x000000048a4a7825 */ /* 0x001fe400078e024a */
[----:B------:R-:W2:Y:S04]  /*0aa0*/  LDG.E.128 R116, desc[UR10][R116.64] ;  /* 0x0000000a74747981 */ /* 0x000ea8000c1e1d00 */
[----:B------:R-:W2:Y:S01]  /*0ab0*/  LDG.E R199, desc[UR10][R74.64] ;  /* 0x0000000a4ac77981 */ /* 0x000ea2000c1e1900 */
[----:B------:R-:W-:-:S04]  /*0ac0*/  IMAD.WIDE.U32 R56, R203, 0x10, R64 ;  /* 0x00000010cb387825 */ /* 0x000fc800078e0040 */
[----:B------:R-:W-:Y:S02]  /*0ad0*/  IMAD.WIDE.U32 R68, R203, 0x10, R76 ;  /* 0x00000010cb447825 */ /* 0x000fe400078e004c */
[----:B------:R-:W2:Y:S04]  /*0ae0*/  LDG.E.128 R56, desc[UR10][R56.64] ;  /* 0x0000000a38387981 */ /* 0x000ea8000c1e1d00 */
[----:B------:R-:W2:Y:S01]  /*0af0*/  LDG.E.128 R68, desc[UR10][R68.64] ;  /* 0x0000000a44447981 */ /* 0x000ea2000c1e1d00 */
        /* <DEDUP_REMOVED lines=8> */
[----:B------:R-:W-:Y:S02]  /*0b80*/  ISETP.NE.AND.EX P0, PT, RZ, UR17, PT, P0 ;  /* 0x00000011ff007c0c */ /* 0x000fe4000bf05300 */
[----:B------:R-:W-:-:S11]  /*0b90*/  ISETP.NE.AND.EX P1, PT, RZ, UR15, PT, P1 ;  /* 0x0000000fff007c0c */ /* 0x000fd6000bf25310 */
[----:B------:R-:W0:Y:S08]  /*0ba0*/  @P0 LDC.64 R168, c[0x0][0x3b8] ;  /* 0x0000ee00ffa80b82 */ /* 0x000e300000000a00 */
[----:B------:R-:W1:Y:S08]  /*0bb0*/  @P0 LDC.64 R178, c[0x0][0x3b8] ;  /* 0x0000ee00ffb20b82 */ /* 0x000e700000000a00 */
[----:B------:R-:W1:Y:S08]  /*0bc0*/  @P0 LDC.64 R166, c[0x0][0x3b8] ;  /* 0x0000ee00ffa60b82 */ /* 0x000e700000000a00 */
[----:B------:R-:W1:Y:S08]  /*0bd0*/  @P0 LDC.64 R188, c[0x0][0x3b8] ;  /* 0x0000ee00ffbc0b82 */ /* 0x000e700000000a00 */
[----:B------:R-:W1:Y:S01]  /*0be0*/  @P1 LDC.64 R174, c[0x0][0x438] ;  /* 0x00010e00ffae1b82 */ /* 0x000e620000000a00 */
[----:B------:R-:W-:-:S07]  /*0bf0*/  ISETP.NE.AND P4, PT, RZ, UR12, PT ;  /* 0x0000000cff007c0c */ /* 0x000fce000bf85270 */
[----:B------:R-:W1:Y:S01]  /*0c00*/  @P1 LDC.64 R176, c[0x0][0x438] ;  /* 0x00010e00ffb01b82 */ /* 0x000e620000000a00 */
[----:B0-----:R-:W-:-:S07]  /*0c10*/  @P0 IMAD.WIDE.U32 R168, R136, 0x4, R168 ;  /* 0x0000000488a80825 */ /* 0x001fce00078e00a8 */
[----:B------:R-:W0:Y:S01]  /*0c20*/  @P1 LDC.64 R170, c[0x0][0x438] ;  /* 0x00010e00ffaa1b82 */ /* 0x000e220000000a00 */
[----:B-1----:R-:W-:Y:S01]  /*0c30*/  @P0 IMAD.WIDE.U32 R190, R203, 0x4, R178 ;  /* 0x00000004cbbe0825 */ /* 0x002fe200078e00b2 */
[----:B------:R1:W5:Y:S06]  /*0c40*/  @P0 LDG.E R196, desc[UR10][R168.64] ;  /* 0x0000000aa8c40981 */ /* 0x00036c000c1e1900 */
[----:B------:R-:W1:Y:S01]  /*0c50*/  @P1 LDC.64 R172, c[0x0][0x438] ;  /* 0x00010e00ffac1b82 */ /* 0x000e620000000a00 */
[C---:B------:R-:W-:Y:S01]  /*0c60*/  IMAD.WIDE.U32 R182, R201.reuse, 0x4, R184 ;  /* 0x00000004c9b67825 */ /* 0x040fe200078e00b8 */
[----:B------:R-:W5:Y:S03]  /*0c70*/  @P0 LDG.E R197, desc[UR10][R190.64] ;  /* 0x0000000abec50981 */ /* 0x000f66000c1e1900 */
[----:B------:R-:W-:-:S02]  /*0c80*/  @P0 IMAD.WIDE.U32 R166, R201, 0x4, R166 ;  /* 0x00000004c9a60825 */ /* 0x000fc400078e00a6 */
[----:B------:R-:W5:Y:S02]  /*0c90*/  LDG.E R182, desc[UR10][R182.64] ;  /* 0x0000000ab6b67981 */ /* 0x000f64000c1e1900 */
[C---:B------:R-:W-:Y:S02]  /*0ca0*/  @P0 IMAD.WIDE.U32 R188, R205.reuse, 0x4, R188 ;  /* 0x00000004cdbc0825 */ /* 0x040fe400078e00bc */
[----:B------:R4:W5:Y:S02]  /*0cb0*/  @P0 LDG.E R198, desc[UR10][R166.64] ;  /* 0x0000000aa6c60981 */ /* 0x000964000c1e1900 */
[----:B------:R-:W-:Y:S02]  /*0cc0*/  IMAD.WIDE.U32 R178, R205, 0x4, R184 ;  /* 0x00000004cdb27825 */ /* 0x000fe400078e00b8 */
[----:B------:R4:W5:Y:S02]  /*0cd0*/  @P0 LDG.E R195, desc[UR10][R188.64] ;  /* 0x0000000abcc30981 */ /* 0x000964000c1e1900 */
[----:B------:R-:W-:-:S02]  /*0ce0*/  @P1 IMAD.WIDE.U32 R174, R201, 0x10, R174 ;  /* 0x00000010c9ae1825 */ /* 0x000fc400078e00ae */
[----:B------:R2:W5:Y:S02]  /*0cf0*/  LDG.E R178, desc[UR10][R178.64] ;  /* 0x0000000ab2b27981 */ /* 0x000564000c1e1900 */
[--C-:B------:R-:W-:Y:S02]  /*0d00*/  IMAD.WIDE.U32 R180, R203, 0x4, R184.reuse ;  /* 0x00000004cbb47825 */ /* 0x100fe400078e00b8 */
[----:B------:R2:W5:Y:S02]  /*0d10*/  @P1 LDG.E.128 R88, desc[UR10][R174.64] ;  /* 0x0000000aae581981 */ /* 0x000564000c1e1d00 */
[C---:B------:R-:W-:Y:S02]  /*0d20*/  IMAD.WIDE.U32 R184, R136.reuse, 0x4, R184 ;  /* 0x0000000488b87825 */ /* 0x040fe400078e00b8 */
[----:B------:R-:W5:Y:S02]  /*0d30*/  LDG.E R180, desc[UR10][R180.64] ;  /* 0x0000000ab4b47981 */ /* 0x000f64000c1e1900 */
[----:B------:R-:W-:-:S02]  /*0d40*/  @P1 IMAD.WIDE.U32 R176, R136, 0x10, R176 ;  /* 0x0000001088b01825 */ /* 0x000fc400078e00b0 */
[----:B------:R2:W5:Y:S02]  /*0d50*/  LDG.E R184, desc[UR10][R184.64] ;  /* 0x0000000ab8b87981 */ /* 0x000564000c1e1900 */
[----:B0-----:R-:W-:Y:S02]  /*0d60*/  @P1 IMAD.WIDE.U32 R170, R205, 0x10, R170 ;  /* 0x00000010cdaa1825 */ /* 0x001fe400078e00aa */
[----:B------:R0:W5:Y:S02]  /*0d70*/  @P1 LDG.E.128 R92, desc[UR10][R176.64] ;  /* 0x0000000ab05c1981 */ /* 0x000164000c1e1d00 */
[----:B-1----:R-:W-:Y:S02]  /*0d80*/  @P1 IMAD.WIDE.U32 R172, R203, 0x10, R172 ;  /* 0x00000010cbac1825 */ /* 0x002fe400078e00ac */
[----:B------:R1:W5:Y:S04]  /*0d90*/  @P1 LDG.E.128 R80, desc[UR10][R170.64] ;  /* 0x0000000aaa501981 */ /* 0x000368000c1e1d00 */
[----:B------:R1:W5:Y:S01]  /*0da0*/  @P1 LDG.E.128 R84, desc[UR10][R172.64] ;  /* 0x0000000aac541981 */ /* 0x000362000c1e1d00 */
[----:B----4-:R-:W-:-:S05]  /*0db0*/  FSEL R200, R200, RZ, !P4 ;  /* 0x000000ffc8c87208 */ /* 0x010fca0006000000 */
[C---:B------:R-:W-:Y:S01]  /*0dc0*/  FADD.FTZ R104, -R200.reuse, R104 ;  /* 0x00000068c8687221 */ /* 0x040fe20000010100 */
[C---:B------:R-:W-:Y:S01]  /*0dd0*/  FADD.FTZ R168, -R200.reuse, R108 ;  /* 0x0000006cc8a87221 */ /* 0x040fe20000010100 */
[C---:B------:R-:W-:Y:S01]  /*0de0*/  FADD.FTZ R166, -R200.reuse, R105 ;  /* 0x00000069c8a67221 */ /* 0x040fe20000010100 */
[C---:B------:R-:W-:Y:S01]  /*0df0*/  FADD.FTZ R190, -R200.reuse, R107 ;  /* 0x0000006bc8be7221 */ /* 0x040fe20000010100 */
[----:B------:R-:W-:Y:S01]  /*0e00*/  FADD.FTZ R188, -R200, R106 ;  /* 0x0000006ac8bc7221 */ /* 0x000fe20000010100 */
[----:B---3--:R-:W-:Y:S01]  /*0e10*/  FMUL.FTZ R108, R149, R48 ;  /* 0x00000030956c7220 */ /* 0x008fe20000410000 */
[----:B------:R-:W-:-:S03]  /*0e20*/  FMUL.FTZ R105, R152, R49 ;  /* 0x0000003198697220 */ /* 0x000fc60000410000 */
[----:B--2---:R-:W-:Y:S01]  /*0e30*/  FFMA.FTZ R183, R165, R52, R108 ;  /* 0x00000034a5b77223 */ /* 0x004fe2000001006c */
[C---:B------:R-:W-:Y:S01]  /*0e40*/  FADD.FTZ R204, -R200.reuse, R110 ;  /* 0x0000006ec8cc7221 */ /* 0x040fe20000010100 */
[----:B------:R-:W-:Y:S01]  /*0e50*/  FADD.FTZ R206, -R200, R111 ;  /* 0x0000006fc8ce7221 */ /* 0x000fe20000010100 */
[----:B------:R-:W-:Y:S01]  /*0e60*/  FMUL.FTZ R110, R151, R50 ;  /* 0x00000032976e7220 */ /* 0x000fe20000410000 */
[----:B------:R-:W-:Y:S01]  /*0e70*/  FADD.FTZ R111, RZ, R183 ;  /* 0x000000b7ff6f7221 */ /* 0x000fe20000010000 */
[C---:B------:R-:W-:Y:S01]  /*0e80*/  FMUL.FTZ R106, R199.reuse, R104 ;  /* 0x00000068c76a7220 */ /* 0x040fe20000410000 */
[C---:B------:R-:W-:Y:S01]  /*0e90*/  FMUL.FTZ R179, R199.reuse, R190 ;  /* 0x000000bec7b37220 */ /* 0x040fe20000410000 */
[----:B------:R-:W-:Y:S01]  /*0ea0*/  FMUL.FTZ R175, R199, R166 ;  /* 0x000000a6c7af7220 */ /* 0x000fe20000410000 */
[----:B------:R-:W-:Y:S01]  /*0eb0*/  FFMA.FTZ R190, R192, R53, R105 ;  /* 0x00000035c0be7223 */ /* 0x000fe20000010069 */
[----:B------:R-:W-:Y:S01]  /*0ec0*/  FFMA.FTZ R166, R106, R183, RZ ;  /* 0x000000b76aa67223 */ /* 0x000fe200000100ff */
[C---:B------:R-:W-:Y:S01]  /*0ed0*/  FADD.FTZ R216, -R200.reuse, R116 ;  /* 0x00000074c8d87221 */ /* 0x040fe20000010100 */
[----:B------:R-:W-:Y:S01]  /*0ee0*/  FADD.FTZ R210, -R200, R113 ;  /* 0x00000071c8d27221 */ /* 0x000fe20000010100 */
[----:B------:R-:W-:Y:S01]  /*0ef0*/  FMUL.FTZ R107, R154, R51 ;  /* 0x000000339a6b7220 */ /* 0x000fe20000410000 */
[----:B------:R-:W-:Y:S01]  /*0f00*/  FFMA.FTZ R185, R187, R54, R110 ;  /* 0x00000036bbb97223 */ /* 0x000fe2000001006e */
[----:B------:R-:W-:Y:S01]  /*0f10*/  FADD.FTZ R116, R190, R111 ;  /* 0x0000006fbe747221 */ /* 0x000fe20000010000 */
[----:B0-----:R-:W-:Y:S01]  /*0f20*/  FMUL.FTZ R176, R199, R188 ;  /* 0x000000bcc7b07220 */ /* 0x001fe20000410000 */
[----:B------:R-:W-:Y:S01]  /*0f30*/  FFMA.FTZ R113, R175, R190, R166 ;  /* 0x000000beaf717223 */ /* 0x000fe200000100a6 */
        /* <DEDUP_REMOVED lines=8> */
[----:B------:R-:W-:Y:S01]  /*0fc0*/  FFMA.FTZ R200, R194, R55, R107 ;  /* 0x00000037c2c87223 */ /* 0x000fe2000001006b */
[----:B------:R-:W-:Y:S01]  /*0fd0*/  FADD.FTZ R111, R185, R116 ;  /* 0x00000074b96f7221 */ /* 0x000fe20000010000 */
[----:B------:R-:W-:Y:S01]  /*0fe0*/  FFMA.FTZ R116, R176, R185, R113 ;  /* 0x000000b9b0747223 */ /* 0x000fe20000010071 */
[----:B-1----:R-:W-:Y:S01]  /*0ff0*/  FFMA.FTZ R171, R161, R68, R104 ;  /* 0x00000044a1ab7223 */ /* 0x002fe20000010068 */
[----:B------:R-:W-:Y:S01]  /*1000*/  FMUL.FTZ R173, R148, R57 ;  /* 0x0000003994ad7220 */ /* 0x000fe20000410000 */
        /* <DEDUP_REMOVED lines=38> */
[----:B------:R-:W-:Y:S01]  /*1270*/  FADD.FTZ R104, R116, R105 ;  /* 0x0000006974687221 */ /* 0x000fe20000010000 */
[----:B------:R-:W-:Y:S01]  /*1280*/  FMUL.FTZ R115, R140, R65 ;  /* 0x000000418c737220 */ /* 0x000fe20000410000 */
[----:B------:R-:W-:Y:S01]  /*1290*/  FMUL.FTZ R108, R199, R216 ;  /* 0x000000d8c76c7220 */ /* 0x000fe20000410000 */
[----:B------:R-:W-:Y:S01]  /*12a0*/  FFMA.FTZ R109, R153, R76, R218 ;  /* 0x0000004c996d7223 */ /* 0x000fe200000100da */
[----:B------:R-:W-:Y:S01]  /*12b0*/  FFMA.FTZ R105, R117, R116, R110 ;  /* 0x0000007475697223 */ /* 0x000fe2000001006e */
        /* <DEDUP_REMOVED lines=48> */
.L_x_2199:
[----:B------:R-:W-:Y:S05]  /*15c0*/  BSYNC.RECONVERGENT B0 ;  /* 0x0000000000007941 */ /* 0x000fea0003800200 */
.L_x_2198:
        /* <DEDUP_REMOVED lines=26> */
[C---:B------:R-:W-:Y:S01]  /*1770*/  FADD.FTZ R14, R71.reuse, R14 ;  /* 0x0000000e470e7221 */ /* 0x040fe20000010000 */
[-C--:B------:R-:W-:Y:S01]  /*1780*/  FFMA.FTZ R2, R71, R181.reuse, R2 ;  /* 0x000000b547027223 */ /* 0x080fe20000010002 */
[----:B------:R-:W-:Y:S01]  /*1790*/  UIADD3 UR5, UPT, UPT, UR4, 0x4040, URZ ;  /* 0x0000404004057890 */ /* 0x000fe2000fffe0ff */
[C---:B------:R-:W-:Y:S01]  /*17a0*/  FADD.FTZ R45, R56.reuse, R45 ;  /* 0x0000002d382d7221 */ /* 0x040fe20000010000 */
[----:B------:R-:W-:Y:S01]  /*17b0*/  @!UP1 UIADD3 UR5, UPT, UPT, UR4, 0x4000, URZ ;  /* 0x0000400004059890 */ /* 0x000fe2000fffe0ff */
[----:B------:R-:W-:Y:S01]  /*17c0*/  FFMA.FTZ R27, R56, R170, R27 ;  /* 0x000000aa381b7223 */ /* 0x000fe2000001001b */
[----:B------:R-:W-:Y:S01]  /*17d0*/  UIADD3 UR7, UPT, UPT, UR4, 0x4050, URZ ;  /* 0x0000405004077890 */ /* 0x000fe2000fffe0ff */
[C---:B------:R-:W-:Y:S01]  /*17e0*/  FADD.FTZ R42, R57.reuse, R42 ;  /* 0x0000002a392a7221 */ /* 0x040fe20000010000 */
[----:B------:R-:W-:Y:S01]  /*17f0*/  @!UP1 UIADD3 UR7, UPT, UPT, UR4, 0x4010, URZ ;  /* 0x0000401004079890 */ /* 0x000fe2000fffe0ff */
[----:B------:R-:W-:Y:S01]  /*1800*/  FFMA.FTZ R24, R57, R172, R24 ;  /* 0x000000ac39187223 */ /* 0x000fe20000010018 */
[C---:B------:R-:W-:Y:S01]  /*1810*/  FADD.FTZ R43, R58.reuse, R43 ;  /* 0x0000002b3a2b7221 */ /* 0x040fe20000010000 */
[----:B------:R-:W-:Y:S01]  /*1820*/  FFMA.FTZ R29, R58, R174, R29 ;  /* 0x000000ae3a1d7223 */ /* 0x000fe2000001001d */
[C---:B------:R-:W-:Y:S01]  /*1830*/  FADD.FTZ R40, R59.reuse, R40 ;  /* 0x000000283b287221 */ /* 0x040fe20000010000 */
[----:B------:R-:W1:Y:S01]  /*1840*/  LDS.128 R48, [UR5] ;  /* 0x00000005ff307984 */ /* 0x000e620008000c00 */
[----:B------:R-:W-:Y:S01]  /*1850*/  UIADD3 UR5, UPT, UPT, UR4, 0x4060, URZ ;  /* 0x0000406004057890 */ /* 0x000fe2000fffe0ff */
[----:B------:R-:W-:Y:S01]  /*1860*/  FFMA.FTZ R26, R59, R181, R26 ;  /* 0x000000b53b1a7223 */ /* 0x000fe2000001001a */
[----:B------:R-:W-:Y:S01]  /*1870*/  @!UP1 UIADD3 UR5, UPT, UPT, UR4, 0x4020, URZ ;  /* 0x0000402004059890 */ /* 0x000fe2000fffe0ff */
[----:B------:R-:W2:Y:S01]  /*1880*/  LDS.128 R52, [UR7] ;  /* 0x00000007ff347984 */ /* 0x000ea20008000c00 */
[----:B------:R-:W-:Y:S01]  /*1890*/  UIADD3 UR7, UPT, UPT, UR4, 0x4070, URZ ;  /* 0x0000407004077890 */ /* 0x000fe2000fffe0ff */
[C---:B------:R-:W-:Y:S01]  /*18a0*/  FADD.FTZ R36, R63.reuse, R36 ;  /* 0x000000243f247221 */ /* 0x040fe20000010000 */
[----:B------:R-:W-:Y:S01]  /*18b0*/  @!UP1 UIADD3 UR7, UPT, UPT, UR4, 0x4030, URZ ;  /* 0x0000403004079890 */ /* 0x000fe2000fffe0ff */
[----:B------:R-:W-:Y:S01]  /*18c0*/  FFMA.FTZ R30, R63, R117, R30 ;  /* 0x000000753f1e7223 */ /* 0x000fe2000001001e */
[C---:B------:R-:W-:Y:S01]  /*18d0*/  FADD.FTZ R41, R60.reuse, R41 ;  /* 0x000000293c297221 */ /* 0x040fe20000010000 */
[----:B------:R-:W-:Y:S01]  /*18e0*/  FFMA.FTZ R31, R60, R169, R31 ;  /* 0x000000a93c1f7223 */ /* 0x000fe2000001001f */
[C---:B------:R-:W-:Y:S01]  /*18f0*/  FADD.FTZ R38, R61.reuse, R38 ;  /* 0x000000263d267221 */ /* 0x040fe20000010000 */
[----:B------:R-:W3:Y:S01]  /*1900*/  LDS.128 R68, [UR5] ;  /* 0x00000005ff447984 */ /* 0x000ee20008000c00 */
[----:B------:R-:W-:Y:S01]  /*1910*/  FFMA.FTZ R28, R61, R167, R28 ;  /* 0x000000a73d1c7223 */ /* 0x000fe2000001001c */
[----:B------:R-:W-:Y:S01]  /*1920*/  UISETP.NE.U32.AND UP0, UPT, UR16, URZ, UPT ;  /* 0x000000ff1000728c */ /* 0x000fe2000bf05070 */
[----:B------:R-:W4:Y:S01]  /*1930*/  LDC.64 R60, c[0x0][0x380] ;  /* 0x0000e000ff3c7b82 */ /* 0x000f220000000a00 */
[----:B------:R-:W0:Y:S01]  /*1940*/  LDS.128 R56, [UR7] ;  /* 0x00000007ff387984 */ /* 0x000e220008000c00 */
        /* <DEDUP_REMOVED lines=22> */
[----:B----4-:R-:W-:Y:S01]  /*1ab0*/  IADD3 R138, PT, PT, R138, R60, RZ ;  /* 0x0000003c8a8a7210 */ /* 0x010fe20007ffe0ff */
[----:B-1----:R-:W-:Y:S01]  /*1ac0*/  FADD.FTZ R63, RZ, R48 ;  /* 0x00000030ff3f7221 */ /* 0x002fe20000010000 */
[----:B------:R-:W-:Y:S01]  /*1ad0*/  FADD.FTZ R48, RZ, R49 ;  /* 0x00000031ff307221 */ /* 0x000fe20000010000 */
[----:B------:R-:W-:Y:S01]  /*1ae0*/  FFMA.FTZ R46, R65, R110, R46 ;  /* 0x0000006e412e7223 */ /* 0x000fe2000001002e */
[----:B------:R-:W-:Y:S01]  /*1af0*/  ISETP.GE.AND P3, PT, R138, R61, PT ;  /* 0x0000003d8a00720c */ /* 0x000fe20003f66270 */
[----:B------:R-:W-:Y:S01]  /*1b00*/  FADD.FTZ R63, R50, R63 ;  /* 0x0000003f323f7221 */ /* 0x000fe20000010000 */
[----:B------:R-:W-:Y:S01]  /*1b10*/  FADD.FTZ R48, R51, R48 ;  /* 0x0000003033307221 */ /* 0x000fe20000010000 */
[C---:B------:R-:W-:Y:S01]  /*1b20*/  FADD.FTZ R35, R66.reuse, R35 ;  /* 0x0000002342237221 */ /* 0x040fe20000010000 */
[----:B------:R-:W-:Y:S01]  /*1b30*/  FFMA.FTZ R47, R66, R112, R47 ;  /* 0x00000070422f7223 */ /* 0x000fe2000001002f */
[----:B--2---:R-:W-:Y:S01]  /*1b40*/  FADD.FTZ R63, R63, R52 ;  /* 0x000000343f3f7221 */ /* 0x004fe20000010000 */
[----:B------:R-:W-:Y:S01]  /*1b50*/  FADD.FTZ R48, R48, R53 ;  /* 0x0000003530307221 */ /* 0x000fe20000010000 */
[C---:B------:R-:W-:Y:S01]  /*1b60*/  FADD.FTZ R32, R67.reuse, R32 ;  /* 0x0000002043207221 */ /* 0x040fe20000010000 */
        /* <DEDUP_REMOVED lines=35> */
[----:B------:R-:W-:Y:S01]  /*1da0*/  FMUL.FTZ R106, R106, UR6 ;  /* 0x000000066a6a7c20 */ /* 0x000fe20008410000 */
[----:B------:R-:W-:Y:S01]  /*1db0*/  FMUL.FTZ R190, R190, UR6 ;  /* 0x00000006bebe7c20 */ /* 0x000fe20008410000 */
[----:B------:R-:W-:Y:S01]  /*1dc0*/  FMUL.FTZ R176, R176, UR6 ;  /* 0x00000006b0b07c20 */ /* 0x000fe20008410000 */
[----:B------:R-:W-:Y:S01]  /*1dd0*/  FMUL.FTZ R200, R200, UR6 ;  /* 0x00000006c8c87c20 */ /* 0x000fe20008410000 */
[----:B-----5:R-:W-:-:S02]  /*1de0*/  LOP3.LUT P2, RZ, R178, 0xff, RZ, 0xc0, !PT ;  /* 0x000000ffb2ff7812 */ /* 0x020fc4000784c0ff */
[C---:B------:R-:W-:Y:S02]  /*1df0*/  LOP3.LUT P4, RZ, R178.reuse, 0xff00, RZ, 0xc0, !PT ;  /* 0x0000ff00b2ff7812 */ /* 0x040fe4000788c0ff */
[C---:B------:R-:W-:Y:S02]  /*1e00*/  LOP3.LUT P5, RZ, R178.reuse, 0xff0000, RZ, 0xc0, !PT ;  /* 0x00ff0000b2ff7812 */ /* 0x040fe400078ac0ff */
[----:B------:R-:W-:Y:S02]  /*1e10*/  ISETP.GE.U32.AND P6, PT, R178, 0x1000000, PT ;  /* 0x01000000b200780c */ /* 0x000fe40003fc6070 */
[----:B------:R-:W-:Y:S02]  /*1e20*/  SEL R48, R106, RZ, P2 ;  /* 0x000000ff6a307207 */ /* 0x000fe40001000000 */
[----:B------:R-:W-:Y:S02]  /*1e30*/  SEL R49, R190, RZ, P4 ;  /* 0x000000ffbe317207 */ /* 0x000fe40002000000 */
[----:B------:R-:W-:-:S02]  /*1e40*/  SEL R50, R176, RZ, P5 ;  /* 0x000000ffb0327207 */ /* 0x000fc40002800000 */
[----:B------:R-:W-:Y:S01]  /*1e50*/  SEL R51, R200, RZ, P6 ;  /* 0x000000ffc8337207 */ /* 0x000fe20003000000 */
[----:B------:R-:W-:Y:S06]  /*1e60*/  BRA `(.L_x_2203) ;  /* 0x0000000c00807947 */ /* 0x000fec0003800000 */
.L_x_2202:
        /* <DEDUP_REMOVED lines=25> */
.L_x_2201:
        /* <DEDUP_REMOVED lines=17> */
[----:B------:R-:W-:Y:S01]  /*2110*/  FMUL.FTZ R48, R48, UR6 ;  /* 0x0000000630307c20 */ /* 0x000fe20008410000 */
[----:B------:R-:W-:Y:S01]  /*2120*/  FMUL.FTZ R49, R49, UR6 ;  /* 0x0000000631317c20 */ /* 0x000fe20008410000 */
[----:B------:R-:W-:Y:S01]  /*2130*/  FMUL.FTZ R50, R50, UR6 ;  /* 0x0000000632327c20 */ /* 0x000fe20008410000 */
[----:B------:R-:W-:Y:S01]  /*2140*/  FMUL.FTZ R51, R51, UR6 ;  /* 0x0000000633337c20 */ /* 0x000fe20008410000 */
[----:B------:R-:W-:-:S02]  /*2150*/  LOP3.LUT P2, RZ, R178, 0xff, RZ, 0xc0, !PT ;  /* 0x000000ffb2ff7812 */ /* 0x000fc4000784c0ff */
        /* <DEDUP_REMOVED lines=8> */
.L_x_2204:
        /* <DEDUP_REMOVED lines=25> */
.L_x_2200:
        /* <DEDUP_REMOVED lines=10> */
[----:B-----5:R-:W-:Y:S01]  /*2410*/  LOP3.LUT P5, RZ, R178, 0xff, RZ, 0xc0, !PT ;  /* 0x000000ffb2ff7812 */ /* 0x020fe200078ac0ff */
        /* <DEDUP_REMOVED lines=8> */
[----:B------:R-:W-:Y:S01]  /*24a0*/  LOP3.LUT P6, RZ, R178, 0xff00, RZ, 0xc0, !PT ;  /* 0x0000ff00b2ff7812 */ /* 0x000fe200078cc0ff */
[----:B------:R-:W-:Y:S01]  /*24b0*/  FMUL.FTZ R106, R106, UR6 ;  /* 0x000000066a6a7c20 */ /* 0x000fe20008410000 */
[----:B------:R-:W-:Y:S01]  /*24c0*/  FMUL.FTZ R190, R190, UR6 ;  /* 0x00000006bebe7c20 */ /* 0x000fe20008410000 */
[C---:B------:R-:W-:Y:S01]  /*24d0*/  FMUL.FTZ R176, R199.reuse, R176 ;  /* 0x000000b0c7b07220 */ /* 0x040fe20000410000 */
[----:B------:R-:W-:Y:S01]  /*24e0*/  FMUL.FTZ R200, R199, R200 ;  /* 0x000000c8c7c87220 */ /* 0x000fe20000410000 */
[----:B------:R-:W-:-:S02]  /*24f0*/  LOP3.LUT P2, RZ, R178, 0xff0000, RZ, 0xc0, !PT ;  /* 0x00ff0000b2ff7812 */ /* 0x000fc4000784c0ff */
[----:B------:R-:W-:Y:S01]  /*2500*/  SEL R48, R106, RZ, P5 ;  /* 0x000000ff6a307207 */ /* 0x000fe20002800000 */
[----:B------:R-:W-:Y:S01]  /*2510*/  FMUL.FTZ R176, R176, UR6 ;  /* 0x00000006b0b07c20 */ /* 0x000fe20008410000 */
[C---:B------:R-:W-:Y:S01]  /*2520*/  LOP3.LUT P5, RZ, R195.reuse, 0xff, RZ, 0xc0, !PT ;  /* 0x000000ffc3ff7812 */ /* 0x040fe200078ac0ff */
[----:B------:R-:W-:Y:S01]  /*2530*/  FMUL.FTZ R200, R200, UR6 ;  /* 0x00000006c8c87c20 */ /* 0x000fe20008410000 */
[----:B------:R-:W-:Y:S02]  /*2540*/  SEL R49, R190, RZ, P6 ;  /* 0x000000ffbe317207 */ /* 0x000fe40003000000 */
[----:B------:R-:W-:Y:S02]  /*2550*/  SEL R100, R106, RZ, P5 ;  /* 0x000000ff6a647207 */ /* 0x000fe40002800000 */
[----:B------:R-:W-:Y:S02]  /*2560*/  LOP3.LUT P5, RZ, R195, 0xff00, RZ, 0xc0, !PT ;  /* 0x0000ff00c3ff7812 */ /* 0x000fe400078ac0ff */
[----:B------:R-:W-:-:S02]  /*2570*/  ISETP.GE.U32.AND P4, PT, R178, 0x1000000, PT ;  /* 0x01000000b200780c */ /* 0x000fc40003f86070 */
[----:B------:R-:W-:Y:S02]  /*2580*/  SEL R101, R190, RZ, P5 ;  /* 0x000000ffbe657207 */ /* 0x000fe40002800000 */
[C---:B------:R-:W-:Y:S02]  /*2590*/  LOP3.LUT P6, RZ, R195.reuse, 0xff0000, RZ, 0xc0, !PT ;  /* 0x00ff0000c3ff7812 */ /* 0x040fe400078cc0ff */
[----:B------:R-:W-:Y:S02]  /*25a0*/  ISETP.GE.U32.AND P5, PT, R195, 0x1000000, PT ;  /* 0x01000000c300780c */ /* 0x000fe40003fa6070 */
[C---:B------:R-:W-:Y:S02]  /*25b0*/  SEL R50, R176.reuse, RZ, P2 ;  /* 0x000000ffb0327207 */ /* 0x040fe40001000000 */
[----:B------:R-:W-:Y:S02]  /*25c0*/  SEL R102, R176, RZ, P6 ;  /* 0x000000ffb0667207 */ /* 0x000fe40003000000 */
[----:B------:R-:W-:-:S02]  /*25d0*/  SEL R51, R200, RZ, P4 ;  /* 0x000000ffc8337207 */ /* 0x000fc40002000000 */
[----:B------:R-:W-:Y:S01]  /*25e0*/  SEL R103, R200, RZ, P5 ;  /* 0x000000ffc8677207 */ /* 0x000fe20002800000 */
[----:B------:R-:W-:Y:S06]  /*25f0*/  BRA `(.L_x_2203) ;  /* 0x00000004009c7947 */ /* 0x000fec0003800000 */
.L_x_2206:
        /* <DEDUP_REMOVED lines=9> */
[----:B------:R-:W-:Y:S01]  /*2690*/  FMUL.FTZ R97, R199, R190 ;  /* 0x000000bec7617220 */ /* 0x000fe20000410000 */
        /* <DEDUP_REMOVED lines=9> */
[----:B------:R-:W-:Y:S01]  /*2730*/  LOP3.LUT P5, RZ, R195, 0xff, RZ, 0xc0, !PT ;  /* 0x000000ffc3ff7812 */ /* 0x000fe200078ac0ff */
        /* <DEDUP_REMOVED lines=13> */
.L_x_2205:
        /* <DEDUP_REMOVED lines=13> */
[C---:B------:R-:W-:Y:S01]  /*28e0*/  FFMA.FTZ R106, R199.reuse, R106, R80 ;  /* 0x0000006ac76a7223 */ /* 0x040fe20000010050 */
[C---:B------:R-:W-:Y:S01]  /*28f0*/  FFMA.FTZ R190, R199.reuse, R190, R81 ;  /* 0x000000bec7be7223 */ /* 0x040fe20000010051 */
[----:B------:R-:W-:Y:S01]  /*2900*/  FADD.FTZ R200, R200, -R179 ;  /* 0x800000b3c8c87221 */ /* 0x000fe20000010000 */
[----:B------:R-:W-:Y:S01]  /*2910*/  LOP3.LUT P6, RZ, R178, 0xff00, RZ, 0xc0, !PT ;  /* 0x0000ff00b2ff7812 */ /* 0x000fe200078cc0ff */
[----:B------:R-:W-:Y:S01]  /*2920*/  FMUL.FTZ R106, R106, UR6 ;  /* 0x000000066a6a7c20 */ /* 0x000fe20008410000 */
[----:B------:R-:W-:Y:S01]  /*2930*/  FMUL.FTZ R190, R190, UR6 ;  /* 0x00000006bebe7c20 */ /* 0x000fe20008410000 */
[C---:B------:R-:W-:Y:S01]  /*2940*/  FFMA.FTZ R176, R199.reuse, R176, R82 ;  /* 0x000000b0c7b07223 */ /* 0x040fe20000010052 */
[----:B------:R-:W-:Y:S01]  /*2950*/  FFMA.FTZ R200, R199, R200, R83 ;  /* 0x000000c8c7c87223 */ /* 0x000fe20000010053 */
        /* <DEDUP_REMOVED lines=17> */
.L_x_2207:
        /* <DEDUP_REMOVED lines=9> */
[----:B------:R-:W-:Y:S01]  /*2b00*/  FFMA.FTZ R97, R199, R190, R81 ;  /* 0x000000bec7617223 */ /* 0x000fe20000010051 */
        /* <DEDUP_REMOVED lines=21> */
[----:B------:R-:W-:-:S07]  /*2c60*/  SEL R103, R103, RZ, P5 ;  /* 0x000000ff67677207 */ /* 0x000fce0002800000 */
.L_x_2203:
        /* <DEDUP_REMOVED lines=21> */
[----:B------:R-:W-:Y:S01]  /*2dc0*/  LOP3.LUT P5, RZ, R180, 0xff, RZ, 0xc0, !PT ;  /* 0x000000ffb4ff7812 */ /* 0x000fe200078ac0ff */
[C---:B0-----:R-:W-:Y:S01]  /*2dd0*/  FFMA.FTZ R96, R199.reuse, R170, R84 ;  /* 0x000000aac7607223 */ /* 0x041fe20000010054 */
[----:B------:R-:W-:Y:S01]  /*2de0*/  FFMA.FTZ R97, R199, R172, R85 ;  /* 0x000000acc7617223 */ /* 0x000fe20000010055 */
[----:B------:R-:W-:Y:S01]  /*2df0*/  FADD.FTZ R188, R188, -R181 ;  /* 0x800000b5bcbc7221 */ /* 0x000fe20000010000 */
[----:B------:R-:W-:Y:S01]  /*2e00*/  LOP3.LUT P4, RZ, R197, 0xff, RZ, 0xc0, !PT ;  /* 0x000000ffc5ff7812 */ /* 0x000fe2000788c0ff */
[----:B------:R-:W-:Y:S01]  /*2e10*/  FMUL.FTZ R100, R96, UR6 ;  /* 0x0000000660647c20 */ /* 0x000fe20008410000 */
[----:B------:R-:W-:Y:S01]  /*2e20*/  FFMA.FTZ R98, R199, R174, R86 ;  /* 0x000000aec7627223 */ /* 0x000fe20000010056 */
[----:B------:R-:W-:Y:S01]  /*2e30*/  FMUL.FTZ R101, R97, UR6 ;  /* 0x0000000661657c20 */ /* 0x000fe20008410000 */
[----:B------:R-:W-:Y:S01]  /*2e40*/  LOP3.LUT P6, RZ, R180, 0xff00, RZ, 0xc0, !PT ;  /* 0x0000ff00b4ff7812 */ /* 0x000fe200078cc0ff */
[----:B------:R-:W-:Y:S01]  /*2e50*/  FFMA.FTZ R99, R199, R188, R87 ;  /* 0x000000bcc7637223 */ /* 0x000fe20000010057 */
[----:B------:R-:W-:Y:S01]  /*2e60*/  SEL R48, R100, RZ, P5 ;  /* 0x000000ff64307207 */ /* 0x000fe20002800000 */
[----:B------:R-:W-:Y:S01]  /*2e70*/  FMUL.FTZ R102, R98, UR6 ;  /* 0x0000000662667c20 */ /* 0x000fe20008410000 */
[----:B------:R-:W-:Y:S01]  /*2e80*/  SEL R100, R100, RZ, P4 ;  /* 0x000000ff64647207 */ /* 0x000fe20002000000 */
[----:B------:R-:W-:Y:S01]  /*2e90*/  FMUL.FTZ R103, R99, UR6 ;  /* 0x0000000663677c20 */ /* 0x000fe20008410000 */
[----:B------:R-:W-:-:S02]  /*2ea0*/  LOP3.LUT P5, RZ, R197, 0xff00, RZ, 0xc0, !PT ;  /* 0x0000ff00c5ff7812 */ /* 0x000fc400078ac0ff */
[C---:B------:R-:W-:Y:S02]  /*2eb0*/  LOP3.LUT P4, RZ, R180.reuse, 0xff0000, RZ, 0xc0, !PT ;  /* 0x00ff0000b4ff7812 */ /* 0x040fe4000788c0ff */
[C---:B------:R-:W-:Y:S02]  /*2ec0*/  SEL R49, R101.reuse, RZ, P6 ;  /* 0x000000ff65317207 */ /* 0x040fe40003000000 */
[----:B------:R-:W-:Y:S02]  /*2ed0*/  ISETP.GE.U32.AND P6, PT, R180, 0x1000000, PT ;  /* 0x01000000b400780c */ /* 0x000fe40003fc6070 */
[----:B------:R-:W-:Y:S02]  /*2ee0*/  SEL R101, R101, RZ, P5 ;  /* 0x000000ff65657207 */ /* 0x000fe40002800000 */
[----:B------:R-:W-:Y:S02]  /*2ef0*/  SEL R50, R102, RZ, P4 ;  /* 0x000000ff66327207 */ /* 0x000fe40002000000 */
[----:B------:R-:W-:-:S02]  /*2f00*/  LOP3.LUT P5, RZ, R197, 0xff0000, RZ, 0xc0, !PT ;  /* 0x00ff0000c5ff7812 */ /* 0x000fc400078ac0ff */
[----:B------:R-:W-:Y:S02]  /*2f10*/  ISETP.GE.U32.AND P4, PT, R197, 0x1000000, PT ;  /* 0x01000000c500780c */ /* 0x000fe40003f86070 */
[C---:B------:R-:W-:Y:S02]  /*2f20*/  SEL R51, R103.reuse, RZ, P6 ;  /* 0x000000ff67337207 */ /* 0x040fe40003000000 */
[----:B------:R-:W-:Y:S02]  /*2f30*/  SEL R102, R102, RZ, P5 ;  /* 0x000000ff66667207 */ /* 0x000fe40002800000 */
[----:B------:R-:W-:Y:S01]  /*2f40*/  SEL R103, R103, RZ, P4 ;  /* 0x000000ff67677207 */ /* 0x000fe20002000000 */
[----:B------:R-:W-:Y:S06]  /*2f50*/  BRA `(.L_x_2211) ;  /* 0x0000000c00287947 */ /* 0x000fec0003800000 */
.L_x_2210:
        /* <DEDUP_REMOVED lines=8> */
[C---:B------:R-:W-:Y:S01]  /*2fe0*/  FFMA.FTZ R170, R199.reuse, R170, R84 ;  /* 0x000000aac7aa7223 */ /* 0x040fe20000010054 */
[----:B------:R-:W-:Y:S01]  /*2ff0*/  FFMA.FTZ R172, R199, R172, R85 ;  /* 0x000000acc7ac7223 */ /* 0x000fe20000010055 */
[----:B------:R-:W-:Y:S01]  /*3000*/  LOP3.LUT P4, RZ, R197, 0xff, RZ, 0xc0, !PT ;  /* 0x000000ffc5ff7812 */ /* 0x000fe2000788c0ff */
[C---:B------:R-:W-:Y:S01]  /*3010*/  FFMA.FTZ R174, R199.reuse, R174, R86 ;  /* 0x000000aec7ae7223 */ /* 0x040fe20000010056 */
[----:B------:R-:W-:Y:S01]  /*3020*/  FMUL.FTZ R170, R170, UR6 ;  /* 0x00000006aaaa7c20 */ /* 0x000fe20008410000 */
[----:B------:R-:W-:Y:S01]  /*3030*/  FADD.FTZ R188, R188, -R181 ;  /* 0x800000b5bcbc7221 */ /* 0x000fe20000010000 */
[----:B------:R-:W-:Y:S01]  /*3040*/  FMUL.FTZ R172, R172, UR6 ;  /* 0x00000006acac7c20 */ /* 0x000fe20008410000 */
[----:B------:R-:W-:Y:S01]  /*3050*/  FMUL.FTZ R174, R174, UR6 ;  /* 0x00000006aeae7c20 */ /* 0x000fe20008410000 */
[----:B------:R-:W-:Y:S01]  /*3060*/  LOP3.LUT P6, RZ, R180, 0xff00, RZ, 0xc0, !PT ;  /* 0x0000ff00b4ff7812 */ /* 0x000fe200078cc0ff */
[----:B------:R-:W-:Y:S01]  /*3070*/  FFMA.FTZ R188, R199, R188, R87 ;  /* 0x000000bcc7bc7223 */ /* 0x000fe20000010057 */
[----:B0-----:R-:W-:-:S02]  /*3080*/  SEL R48, R170, RZ, P5 ;  /* 0x000000ffaa307207 */ /* 0x001fc40002800000 */
[----:B------:R-:W-:Y:S01]  /*3090*/  SEL R100, R170, RZ, P4 ;  /* 0x000000ffaa647207 */ /* 0x000fe20002000000 */
[----:B------:R-:W-:Y:S01]  /*30a0*/  FMUL.FTZ R188, R188, UR6 ;  /* 0x00000006bcbc7c20 */ /* 0x000fe20008410000 */
[----:B------:R-:W-:Y:S02]  /*30b0*/  LOP3.LUT P5, RZ, R197, 0xff00, RZ, 0xc0, !PT ;  /* 0x0000ff00c5ff7812 */ /* 0x000fe400078ac0ff */
[----:B------:R-:W-:Y:S02]  /*30c0*/  LOP3.LUT P4, RZ, R180, 0xff0000, RZ, 0xc0, !PT ;  /* 0x00ff0000b4ff7812 */ /* 0x000fe4000788c0ff */
[C---:B------:R-:W-:Y:S02]  /*30d0*/  SEL R49, R172.reuse, RZ, P6 ;  /* 0x000000ffac317207 */ /* 0x040fe40003000000 */
[----:B------:R-:W-:Y:S02]  /*30e0*/  SEL R101, R172, RZ, P5 ;  /* 0x000000ffac657207 */ /* 0x000fe40002800000 */
[----:B------:R-:W-:-:S02]  /*30f0*/  SEL R50, R174, RZ, P4 ;  /* 0x000000ffae327207 */ /* 0x000fc40002000000 */
[----:B------:R-:W-:Y:S02]  /*3100*/  ISETP.GE.U32.AND P6, PT, R180, 0x1000000, PT ;  /* 0x01000000b400780c */ /* 0x000fe40003fc6070 */
[C---:B------:R-:W-:Y:S02]  /*3110*/  LOP3.LUT P5, RZ, R197.reuse, 0xff0000, RZ, 0xc0, !PT ;  /* 0x00ff0000c5ff7812 */ /* 0x040fe400078ac0ff */
[----:B------:R-:W-:Y:S02]  /*3120*/  ISETP.GE.U32.AND P4, PT, R197, 0x1000000, PT ;  /* 0x01000000c500780c */ /* 0x000fe40003f86070 */
[----:B------:R-:W-:Y:S02]  /*3130*/  SEL R102, R174, RZ, P5 ;  /* 0x000000ffae667207 */ /* 0x000fe40002800000 */
[C---:B------:R-:W-:Y:S02]  /*3140*/  SEL R51, R188.reuse, RZ, P6 ;  /* 0x000000ffbc337207 */ /* 0x040fe40003000000 */
[----:B------:R-:W-:Y:S01]  /*3150*/  SEL R103, R188, RZ, P4 ;  /* 0x000000ffbc677207 */ /* 0x000fe20002000000 */
[----:B------:R-:W-:Y:S06]  /*3160*/  BRA `(.L_x_2211) ;  /* 0x0000000800a47947 */ /* 0x000fec0003800000 */
.L_x_2209:
        /* <DEDUP_REMOVED lines=9> */
[C---:B0-----:R-:W-:Y:S01]  /*3200*/  FMUL.FTZ R96, R199.reuse, R170 ;  /* 0x000000aac7607220 */ /* 0x041fe20000410000 */
[----:B------:R-:W-:Y:S01]  /*3210*/  FMUL.FTZ R97, R199, R172 ;  /* 0x000000acc7617220 */ /* 0x000fe20000410000 */
[----:B------:R-:W-:Y:S01]  /*3220*/  FADD.FTZ R188, R188, -R181 ;  /* 0x800000b5bcbc7221 */ /* 0x000fe20000010000 */
[----:B------:R-:W-:Y:S01]  /*3230*/  LOP3.LUT P4, RZ, R197, 0xff, RZ, 0xc0, !PT ;  /* 0x000000ffc5ff7812 */ /* 0x000fe2000788c0ff */
[----:B------:R-:W-:Y:S01]  /*3240*/  FMUL.FTZ R100, R96, UR6 ;  /* 0x0000000660647c20 */ /* 0x000fe20008410000 */
[----:B------:R-:W-:Y:S01]  /*3250*/  FMUL.FTZ R98, R199, R174 ;  /* 0x000000aec7627220 */ /* 0x000fe20000410000 */
[----:B------:R-:W-:Y:S01]  /*3260*/  FMUL.FTZ R101, R97, UR6 ;  /* 0x0000000661657c20 */ /* 0x000fe20008410000 */
[----:B------:R-:W-:Y:S01]  /*3270*/  LOP3.LUT P6, RZ, R180, 0xff00, RZ, 0xc0, !PT ;  /* 0x0000ff00b4ff7812 */ /* 0x000fe200078cc0ff */
[----:B------:R-:W-:Y:S01]  /*3280*/  FMUL.FTZ R99, R199, R188 ;  /* 0x000000bcc7637220 */ /* 0x000fe20000410000 */
        /* <DEDUP_REMOVED lines=16> */
.L_x_2212:
        /* <DEDUP_REMOVED lines=8> */
[C---:B------:R-:W-:Y:S01]  /*3410*/  FMUL.FTZ R170, R199.reuse, R170 ;  /* 0x000000aac7aa7220 */ /* 0x040fe20000410000 */
[----:B------:R-:W-:Y:S01]  /*3420*/  FMUL.FTZ R172, R199, R172 ;  /* 0x000000acc7ac7220 */ /* 0x000fe20000410000 */
[----:B------:R-:W-:Y:S01]  /*3430*/  LOP3.LUT P4, RZ, R197, 0xff, RZ, 0xc0, !PT ;  /* 0x000000ffc5ff7812 */ /* 0x000fe2000788c0ff */
[C---:B------:R-:W-:Y:S01]  /*3440*/  FMUL.FTZ R174, R199.reuse, R174 ;  /* 0x000000aec7ae7220 */ /* 0x040fe20000410000 */
[----:B------:R-:W-:Y:S01]  /*3450*/  FMUL.FTZ R170, R170, UR6 ;  /* 0x00000006aaaa7c20 */ /* 0x000fe20008410000 */
[----:B------:R-:W-:Y:S01]  /*3460*/  FADD.FTZ R188, R188, -R181 ;  /* 0x800000b5bcbc7221 */ /* 0x000fe20000010000 */
[----:B------:R-:W-:Y:S01]  /*3470*/  FMUL.FTZ R172, R172, UR6 ;  /* 0x00000006acac7c20 */ /* 0x000fe20008410000 */
[----:B------:R-:W-:Y:S01]  /*3480*/  FMUL.FTZ R174, R174, UR6 ;  /* 0x00000006aeae7c20 */ /* 0x000fe20008410000 */
[----:B------:R-:W-:Y:S01]  /*3490*/  LOP3.LUT P6, RZ, R180, 0xff00, RZ, 0xc0, !PT ;  /* 0x0000ff00b4ff7812 */ /* 0x000fe200078cc0ff */
[----:B------:R-:W-:Y:S01]  /*34a0*/  FMUL.FTZ R188, R199, R188 ;  /* 0x000000bcc7bc7220 */ /* 0x000fe20000410000 */
        /* <DEDUP_REMOVED lines=15> */
.L_x_2208:
        /* <DEDUP_REMOVED lines=10> */
[C---:B0-----:R-:W-:Y:S01]  /*3640*/  FFMA.FTZ R96, R199.reuse, R170, R84 ;  /* 0x000000aac7607223 */ /* 0x041fe20000010054 */
[----:B------:R-:W-:Y:S01]  /*3650*/  LOP3.LUT P6, RZ, R180, 0xff, RZ, 0xc0, !PT ;  /* 0x000000ffb4ff7812 */ /* 0x000fe200078cc0ff */
[C---:B------:R-:W-:Y:S01]  /*3660*/  FFMA.FTZ R97, R199.reuse, R172, R85 ;  /* 0x000000acc7617223 */ /* 0x040fe20000010055 */
[C---:B------:R-:W-:Y:S01]  /*3670*/  FFMA.FTZ R98, R199.reuse, R177, R86 ;  /* 0x000000b1c7627223 */ /* 0x040fe20000010056 */
[----:B------:R-:W-:Y:S01]  /*3680*/  FMUL.FTZ R48, R96, UR6 ;  /* 0x0000000660307c20 */ /* 0x000fe20008410000 */
[----:B------:R-:W-:Y:S01]  /*3690*/  FFMA.FTZ R99, R199, R188, R87 ;  /* 0x000000bcc7637223 */ /* 0x000fe20000010057 */
[----:B------:R-:W-:Y:S01]  /*36a0*/  FMUL.FTZ R49, R97, UR6 ;  /* 0x0000000661317c20 */ /* 0x000fe20008410000 */
[----:B------:R-:W-:Y:S01]  /*36b0*/  FMUL.FTZ R50, R98, UR6 ;  /* 0x0000000662327c20 */ /* 0x000fe20008410000 */
[----:B------:R-:W-:Y:S01]  /*36c0*/  LOP3.LUT P5, RZ, R180, 0xff00, RZ, 0xc0, !PT ;  /* 0x0000ff00b4ff7812 */ /* 0x000fe200078ac0ff */
[----:B------:R-:W-:Y:S01]  /*36d0*/  FMUL.FTZ R51, R99, UR6 ;  /* 0x0000000663337c20 */ /* 0x000fe20008410000 */
[----:B------:R-:W-:-:S02]  /*36e0*/  SEL R48, R48, RZ, P6 ;  /* 0x000000ff30307207 */ /* 0x000fc40003000000 */
[C---:B------:R-:W-:Y:S02]  /*36f0*/  LOP3.LUT P4, RZ, R180.reuse, 0xff0000, RZ, 0xc0, !PT ;  /* 0x00ff0000b4ff7812 */ /* 0x040fe4000788c0ff */
[----:B------:R-:W-:Y:S02]  /*3700*/  ISETP.GE.U32.AND P6, PT, R180, 0x1000000, PT ;  /* 0x01000000b400780c */ /* 0x000fe40003fc6070 */
[----:B------:R-:W-:Y:S02]  /*3710*/  SEL R49, R49, RZ, P5 ;  /* 0x000000ff31317207 */ /* 0x000fe40002800000 */
[----:B------:R-:W-:Y:S02]  /*3720*/  SEL R50, R50, RZ, P4 ;  /* 0x000000ff32327207 */ /* 0x000fe40002000000 */
[----:B------:R-:W-:Y:S01]  /*3730*/  SEL R51, R51, RZ, P6 ;  /* 0x000000ff33337207 */ /* 0x000fe20003000000 */
[----:B------:R-:W-:Y:S06]  /*3740*/  BRA `(.L_x_2211) ;  /* 0x00000004002c7947 */ /* 0x000fec0003800000 */
.L_x_2214:
        /* <DEDUP_REMOVED lines=18> */
[----:B0-----:R-:W-:-:S02]  /*3870*/  SEL R48, R170, RZ, P6 ;  /* 0x000000ffaa307207 */ /* 0x001fc40003000000 */
[C---:B------:R-:W-:Y:S02]  /*3880*/  LOP3.LUT P4, RZ, R180.reuse, 0xff0000, RZ, 0xc0, !PT ;  /* 0x00ff0000b4ff7812 */ /* 0x040fe4000788c0ff */
[----:B------:R-:W-:Y:S02]  /*3890*/  ISETP.GE.U32.AND P6, PT, R180, 0x1000000, PT ;  /* 0x01000000b400780c */ /* 0x000fe40003fc6070 */
[----:B------:R-:W-:Y:S02]  /*38a0*/  SEL R49, R172, RZ, P5 ;  /* 0x000000ffac317207 */ /* 0x000fe40002800000 */
[----:B------:R-:W-:Y:S02]  /*38b0*/  SEL R50, R177, RZ, P4 ;  /* 0x000000ffb1327207 */ /* 0x000fe40002000000 */
[----:B------:R-:W-:Y:S01]  /*38c0*/  SEL R51, R188, RZ, P6 ;  /* 0x000000ffbc337207 */ /* 0x000fe20003000000 */
[----:B------:R-:W-:Y:S06]  /*38d0*/  BRA `(.L_x_2211) ;  /* 0x0000000000c87947 */ /* 0x000fec0003800000 */
.L_x_2213:
        /* <DEDUP_REMOVED lines=9> */
[C---:B0-----:R-:W-:Y:S01]  /*3970*/  FMUL.FTZ R96, R199.reuse, R170 ;  /* 0x000000aac7607220 */ /* 0x041fe20000410000 */
[----:B------:R-:W-:Y:S01]  /*3980*/  LOP3.LUT P6, RZ, R180, 0xff, RZ, 0xc0, !PT ;  /* 0x000000ffb4ff7812 */ /* 0x000fe200078cc0ff */
[C---:B------:R-:W-:Y:S01]  /*3990*/  FMUL.FTZ R97, R199.reuse, R172 ;  /* 0x000000acc7617220 */ /* 0x040fe20000410000 */
[C---:B------:R-:W-:Y:S01]  /*39a0*/  FMUL.FTZ R98, R199.reuse, R174 ;  /* 0x000000aec7627220 */ /* 0x040fe20000410000 */
[----:B------:R-:W-:Y:S01]  /*39b0*/  FMUL.FTZ R48, R96, UR6 ;  /* 0x0000000660307c20 */ /* 0x000fe20008410000 */
[----:B------:R-:W-:Y:S01]  /*39c0*/  FMUL.FTZ R99, R199, R188 ;  /* 0x000000bcc7637220 */ /* 0x000fe20000410000 */
        /* <DEDUP_REMOVED lines=11> */
.L_x_2215:
        /* <DEDUP_REMOVED lines=23> */
[----:B------:R-:W-:-:S07]  /*3bf0*/  SEL R51, R188, RZ, P6 ;  /* 0x000000ffbc337207 */ /* 0x000fce0003000000 */
.L_x_2211:
        /* <DEDUP_REMOVED lines=20> */
[C---:B------:R-:W-:Y:S01]  /*3d40*/  FFMA.FTZ R97, R199.reuse, R166, R89 ;  /* 0x000000a6c7617223 */ /* 0x040fe20000010059 */
        /* <DEDUP_REMOVED lines=23> */
.L_x_2218:
        /* <DEDUP_REMOVED lines=9> */
[C---:B------:R-:W-:Y:S01]  /*3f50*/  FFMA.FTZ R166, R199.reuse, R166, R89 ;  /* 0x000000a6c7a67223 */ /* 0x040fe20000010059 */
[----:B------:R-:W-:Y:S01]  /*3f60*/  LOP3.LUT P4, RZ, R198, 0xff, RZ, 0xc0, !PT ;  /* 0x000000ffc6ff7812 */ /* 0x000fe2000788c0ff */
[----:B------:R-:W-:Y:S01]  /*3f70*/  FFMA.FTZ R119, R199, R119, R90 ;  /* 0x00000077c7777223 */ /* 0x000fe2000001005a */
        /* <DEDUP_REMOVED lines=21> */
.L_x_2217:
        /* <DEDUP_REMOVED lines=8> */
[----:B------:R-:W-:Y:S01]  /*4150*/  LOP3.LUT P5, RZ, R182, 0xff, RZ, 0xc0, !PT ;  /* 0x000000ffb6ff7812 */ /* 0x000fe200078ac0ff */
[C---:B------:R-:W-:Y:S01]  /*4160*/  FMUL.FTZ R96, R199.reuse, R96 ;  /* 0x00000060c7607220 */ /* 0x040fe20000410000 */
[C---:B------:R-:W-:Y:S01]  /*4170*/  FMUL.FTZ R97, R199.reuse, R166 ;  /* 0x000000a6c7617220 */ /* 0x040fe20000410000 */
        /* <DEDUP_REMOVED lines=23> */
.L_x_2220:
        /* <DEDUP_REMOVED lines=9> */
[C---:B------:R-:W-:Y:S01]  /*4380*/  FMUL.FTZ R166, R199.reuse, R166 ;  /* 0x000000a6c7a67220 */ /* 0x040fe20000410000 */
        /* <DEDUP_REMOVED lines=23> */
.L_x_2216:
        /* <DEDUP_REMOVED lines=27> */
.L_x_2222:
        /* <DEDUP_REMOVED lines=11> */
[----:B------:R-:W-:Y:S01]  /*4760*/  FFMA.FTZ R119, R199, R119, R90 ;  /* 0x00000077c7777223 */ /* 0x000fe2000001005a */
        /* <DEDUP_REMOVED lines=13> */
.L_x_2221:
        /* <DEDUP_REMOVED lines=26> */
.L_x_2223:
        /* <DEDUP_REMOVED lines=24> */
.L_x_2219:
        /* <DEDUP_REMOVED lines=14> */
[----:B------:R-:W-:Y:S01]  /*4c40*/  LOP3.LUT P5, RZ, R184, 0xff, RZ, 0xc0, !PT ;  /* 0x000000ffb8ff7812 */ /* 0x000fe200078ac0ff */
[----:B------:R-:W-:Y:S01]  /*4c50*/  FADD.FTZ R108, R109, -R108 ;  /* 0x8000006c6d6c7221 */ /* 0x000fe20000010000 */
[----:B------:R-:W-:Y:S01]  /*4c60*/  FADD.FTZ R110, R111, -R110 ;  /* 0x8000006e6f6e7221 */ /* 0x000fe20000010000 */
[----:B------:R-:W-:Y:S01]  /*4c70*/  FFMA.FTZ R60, R114, R61, R60 ;  /* 0x0000003d723c7223 */ /* 0x000fe2000001003c */
[----:B------:R-:W-:Y:S01]  /*4c80*/  FADD.FTZ R112, R113, -R112 ;  /* 0x8000007071707221 */ /* 0x000fe20000010000 */
[C---:B0-----:R-:W-:Y:S01]  /*4c90*/  FFMA.FTZ R96, R199.reuse, R108, R92 ;  /* 0x0000006cc7607223 */ /* 0x041fe2000001005c */
        /* <DEDUP_REMOVED lines=24> */
.L_x_2226:
        /* <DEDUP_REMOVED lines=17> */
[----:B0-----:R-:W-:Y:S01]  /*4f30*/  SEL R48, R108, RZ, P5 ;  /* 0x000000ff6c307207 */ /* 0x001fe20002800000 */
        /* <DEDUP_REMOVED lines=15> */
.L_x_2225:
        /* <DEDUP_REMOVED lines=9> */
[C---:B0-----:R-:W-:Y:S01]  /*50c0*/  FMUL.FTZ R96, R199.reuse, R108 ;  /* 0x0000006cc7607220 */ /* 0x041fe20000410000 */
        /* <DEDUP_REMOVED lines=24> */
.L_x_2228:
        /* <DEDUP_REMOVED lines=33> */
.L_x_2224:
        /* <DEDUP_REMOVED lines=27> */
.L_x_2230:
        /* <DEDUP_REMOVED lines=20> */
[----:B0-----:R-:W-:Y:S02]  /*5750*/  SEL R48, R108, RZ, P1 ;  /* 0x000000ff6c307207 */ /* 0x001fe40000800000 */
[----:B------:R-:W-:Y:S02]  /*5760*/  SEL R49, R110, RZ, P4 ;  /* 0x000000ff6e317207 */ /* 0x000fe40002000000 */
[----:B------:R-:W-:-:S02]  /*5770*/  SEL R50, R113, RZ, P5 ;  /* 0x000000ff71327207 */ /* 0x000fc40002800000 */
[----:B------:R-:W-:Y:S01]  /*5780*/  SEL R51, R60, RZ, P6 ;  /* 0x000000ff3c337207 */ /* 0x000fe20003000000 */
[----:B------:R-:W-:Y:S06]  /*5790*/  BRA `(.L_x_2227) ;  /* 0x0000000000c87947 */ /* 0x000fec0003800000 */
.L_x_2229:
        /* <DEDUP_REMOVED lines=10> */
[C---:B------:R-:W-:Y:S01]  /*5840*/  FMUL.FTZ R97, R199.reuse, R110 ;  /* 0x0000006ec7617220 */ /* 0x040fe20000410000 */
[C---:B------:R-:W-:Y:S01]  /*5850*/  FMUL.FTZ R98, R199.reuse, R112 ;  /* 0x00000070c7627220 */ /* 0x040fe20000410000 */
[----:B------:R-:W-:Y:S01]  /*5860*/  FMUL.FTZ R99, R199, R60 ;  /* 0x0000003cc7637220 */ /* 0x000fe20000410000 */
        /* <DEDUP_REMOVED lines=13> */
.L_x_2231:
        /* <DEDUP_REMOVED lines=23> */
[----:B------:R-:W-:-:S07]  /*5ab0*/  SEL R51, R60, RZ, P6 ;  /* 0x000000ff3c337207 */ /* 0x000fce0003000000 */
.L_x_2227:
        /* <DEDUP_REMOVED lines=74> */
.L_x_2197:
        /* <DEDUP_REMOVED lines=29> */
.L_x_2233:
        /* <DEDUP_REMOVED lines=13> */
.L_x_2881:


//--------------------- .text._ZN10layer_norm22ln_bwd_finalize_kernelINS_22Kernel_traits_finalizeILj4096E6__halfffffjLb0ELj1024ELj4ENS_18Kernel_traits_baseILj4096ES2_ffffjLj1024EEEEELb0ELb0EEEvNS_9BwdParamsE --------------------------
	.section	.text._ZN10layer_norm22ln_bwd_finalize_kernelINS_22Kernel_traits_finalizeILj4096E6__halfffffjLb0ELj1024ELj4ENS_18Kernel_traits_baseILj4096ES2_ffffjLj1024EEEEELb0ELb0EEEvNS_9BwdParamsE,"ax",@progbits
	.align	128
        .global         _ZN10layer_norm22ln_bwd_finalize_kernelINS_22Kernel_traits_finalizeILj4096E6__halfffffjLb0ELj1024ELj4ENS_18Kernel_traits_baseILj4096ES2_ffffjLj1024EEEEELb0ELb0EEEvNS_9BwdParamsE
        .type           _ZN10layer_norm22ln_bwd_finalize_kernelINS_22Kernel_traits_finalizeILj4096E6__halfffffjLb0ELj1024ELj4ENS_18Kernel_traits_baseILj4096ES2_ffffjLj1024EEEEELb0ELb0EEEvNS_9BwdParamsE,@function
        .size           _ZN10layer_norm22ln_bwd_finalize_kernelINS_22Kernel_traits_finalizeILj4096E6__halfffffjLb0ELj1024ELj4ENS_18Kernel_traits_baseILj4096ES2_ffffjLj1024EEEEELb0ELb0EEEvNS_9BwdParamsE,(.L_x_2882 - _ZN10layer_norm22ln_bwd_finalize_kernelINS_22Kernel_traits_finalizeILj4096E6__halfffffjLb0ELj1024ELj4ENS_18Kernel_traits_baseILj4096ES2_ffffjLj1024EEEEELb0ELb0EEEvNS_9BwdParamsE)
        .other          _ZN10layer_norm22ln_bwd_finalize_kernelINS_22Kernel_traits_finalizeILj4096E6__halfffffjLb0ELj1024ELj4ENS_18Kernel_traits_baseILj4096ES2_ffffjLj1024EEEEELb0ELb0EEEvNS_9BwdParamsE,@"STO_CUDA_ENTRY STV_DEFAULT"
_ZN10layer_norm22ln_bwd_finalize_kernelINS_22Kernel_traits_finalizeILj4096E6__halfffffjLb0ELj1024ELj4ENS_18Kernel_traits_baseILj4096ES2_ffffjLj1024EEEEELb0ELb0EEEvNS_9BwdParamsE:
.text._ZN10layer_norm22ln_bwd_finalize_kernelINS_22Kernel_traits_finalizeILj4096E6__halfffffjLb0ELj1024ELj4ENS_18Kernel_traits_baseILj4096ES2_ffffjLj1024EEEEELb0ELb0EEEvNS_9BwdParamsE:
        /* <DEDUP_REMOVED lines=78> */
.L_x_2238:
        /* <DEDUP_REMOVED lines=118> */
.L_x_2237:
[----:B------:R-:W-:Y:S05]  /*0c40*/  BSYNC.RECONVERGENT B1 ;  /* 0x0000000000017941 */ /* 0x000fea0003800200 */
.L_x_2236:
        /* <DEDUP_REMOVED lines=68> */
.L_x_2240:
[----:B------:R-:W-:Y:S05]  /*1090*/  BSYNC.RECONVERGENT B1 ;  /* 0x0000000000017941 */ /* 0x000fea0003800200 */
.L_x_2239:
        /* <DEDUP_REMOVED lines=37> */
.L_x_2242:
[----:B------:R-:W-:Y:S05]  /*12f0*/  BSYNC.RECONVERGENT B1 ;  /* 0x0000000000017941 */ /* 0x000fea0003800200 */
.L_x_2241:
[----:B------:R-:W-:Y:S05]  /*1300*/  @!P1 BRA `(.L_x_2235) ;  /* 0x00000000003c9947 */ /* 0x000fea0003800000 */
[----:B------:R-:W0:Y:S01]  /*1310*/  LDC.64 R8, c[0x0][0x440] ;  /* 0x00011000ff087b82 */ /* 0x000e220000000a00 */
[----:B------:R-:W-:Y:S01]  /*1320*/  IMAD R2, R2, R54, R7 ;  /* 0x0000003602027224 */ /* 0x000fe200078e0207 */
[----:B------:R-:W-:-:S04]  /*1330*/  IADD3 R0, PT, PT, -R0, RZ, RZ ;  /* 0x000000ff00007210 */ /* 0x000fc80007ffe1ff */
[----:B------:R-:W-:Y:S02]  /*1340*/  IADD3 R13, PT, PT, R57, R2, RZ ;  /* 0x00000002390d7210 */ /* 0x000fe40007ffe0ff */
[----:B------:R-:W1:Y:S05]  /*1350*/  LDC.64 R10, c[0x0][0x448] ;  /* 0x00011200ff0a7b82 */ /* 0x000e6a0000000a00 */
.L_x_2243:
        /* <DEDUP_REMOVED lines=10> */
.L_x_2235:
[----:B------:R-:W-:Y:S05]  /*1400*/  BSYNC.RECONVERGENT B0 ;  /* 0x0000000000007941 */ /* 0x000fea0003800200 */
.L_x_2234:
        /* <DEDUP_REMOVED lines=62> */
.L_x_2244:
        /* <DEDUP_REMOVED lines=9> */
.L_x_2882:


//--------------------- .text._ZN10layer_norm40ln_parallel_residual_bwd_finalize_kernelINS_22Kernel_traits_finalizeILj4096E6__halfffffjLb0ELj1024ELj4ENS_18Kernel_traits_baseILj4096ES2_ffffjLj1024EEEEELb0EEEvNS_9BwdParamsE --------------------------
	.section	.text._ZN10layer_norm40ln_parallel_residual_bwd_finalize_kernelINS_22Kernel_traits_finalizeILj4096E6__halfffffjLb0ELj1024ELj4ENS_18Kernel_traits_baseILj4096ES2_ffffjLj1024EEEEELb0EEEvNS_9BwdParamsE,"ax",@progbits
	.align	128
        .global         _ZN10layer_norm40ln_parallel_residual_bwd_finalize_kernelINS_22Kernel_traits_finalizeILj4096E6__halfffffjLb0ELj1024ELj4ENS_18Kernel_traits_baseILj4096ES2_ffffjLj1024EEEEELb0EEEvNS_9BwdParamsE
        .type           _ZN10layer_norm40ln_parallel_residual_bwd_finalize_kernelINS_22Kernel_traits_finalizeILj4096E6__halfffffjLb0ELj1024ELj4ENS_18Kernel_traits_baseILj4096ES2_ffffjLj1024EEEEELb0EEEvNS_9BwdParamsE,@function
        .size           _ZN10layer_norm40ln_parallel_residual_bwd_finalize_kernelINS_22Kernel_traits_finalizeILj4096E6__halfffffjLb0ELj1024ELj4ENS_18Kernel_traits_baseILj4096ES2_ffffjLj1024EEEEELb0EEEvNS_9BwdParamsE,(.L_x_2883 - _ZN10layer_norm40ln_parallel_residual_bwd_finalize_kernelINS_22Kernel_traits_finalizeILj4096E6__halfffffjLb0ELj1024ELj4ENS_18Kernel_traits_baseILj4096ES2_ffffjLj1024EEEEELb0EEEvNS_9BwdParamsE)
        .other          _ZN10layer_norm40ln_parallel_residual_bwd_finalize_kernelINS_22Kernel_traits_finalizeILj4096E6__halfffffjLb0ELj1024ELj4ENS_18Kernel_traits_baseILj4096ES2_ffffjLj1024EEEEELb0EEEvNS_9BwdParamsE,@"STO_CUDA_ENTRY STV_DEFAULT"
_ZN10layer_norm40ln_parallel_residual_bwd_finalize_kernelINS_22Kernel_traits_finalizeILj4096E6__halfffffjLb0ELj1024ELj4ENS_18Kernel_traits_baseILj4096ES2_ffffjLj1024EEEEELb0EEEvNS_9BwdParamsE:
.text._ZN10layer_norm40ln_parallel_residual_bwd_finalize_kernelINS_22Kernel_traits_finalizeILj4096E6__halfffffjLb0ELj1024ELj4ENS_18Kernel_traits_baseILj4096ES2_ffffjLj1024EEEEELb0EEEvNS_9BwdParamsE:
        /* <DEDUP_REMOVED lines=58> */
.L_x_2249:
        /* <DEDUP_REMOVED lines=112> */
.L_x_2248:
[----:B------:R-:W-:Y:S05]  /*0aa0*/  BSYNC.RECONVERGENT B1 ;  /* 0x0000000000017941 */ /* 0x000fea0003800200 */
.L_x_2247:
        /* <DEDUP_REMOVED lines=66> */
.L_x_2251:
[----:B------:R-:W-:Y:S05]  /*0ed0*/  BSYNC.RECONVERGENT B1 ;  /* 0x0000000000017941 */ /* 0x000fea0003800200 */
.L_x_2250:
        /* <DEDUP_REMOVED lines=36> */
.L_x_2253:
[----:B------:R-:W-:Y:S05]  /*1120*/  BSYNC.RECONVERGENT B1 ;  /* 0x0000000000017941 */ /* 0x000fea0003800200 */
.L_x_2252:
        /* <DEDUP_REMOVED lines=18> */
.L_x_2246:
[----:B------:R-:W-:Y:S05]  /*1250*/  BSYNC.RECONVERGENT B0 ;  /* 0x0000000000007941 */ /* 0x000fea0003800200 */
.L_x_2245:
        /* <DEDUP_REMOVED lines=96> */
.L_x_2254:
        /* <DEDUP_REMOVED lines=10> */
.L_x_2883:


//--------------------- .text._ZN10layer_norm31ln_parallel_residual_bwd_kernelINS_13Kernel_traitsI6__halfffffjLj4096ELj1ELj1ELj8ELj16ENS_18Kernel_traits_baseILj4096ES2_ffffjLj256EEEEELb1ELb1ELb0EEEvNS_9BwdParamsE --------------------------
	.section	.text._ZN10layer_norm31ln_parallel_residual_bwd_kernelINS_13Kernel_traitsI6__halfffffjLj4096ELj1ELj1ELj8ELj16ENS_18Kernel_traits_baseILj4096ES2_ffffjLj256EEEEELb1ELb1ELb0EEEvNS_9BwdParamsE,"ax",@progbits
	.align	128
        .global         _ZN10layer_norm31ln_parallel_residual_bwd_kernelINS_13Kernel_traitsI6__halfffffjLj4096ELj1ELj1ELj8ELj16ENS_18Kernel_traits_baseILj4096ES2_ffffjLj256EEEEELb1ELb1ELb0EEEvNS_9BwdParamsE
        .type           _ZN10layer_norm31ln_parallel_residual_bwd_kernelINS_13Kernel_traitsI6__halfffffjLj4096ELj1ELj1ELj8ELj16ENS_18Kernel_traits_baseILj4096ES2_ffffjLj256EEEEELb1ELb1ELb0EEEvNS_9BwdParamsE,@function
        .size           _ZN10layer_norm31ln_parallel_residual_bwd_kernelINS_13Kernel_traitsI6__halfffffjLj4096ELj1ELj1ELj8ELj16ENS_18Kernel_traits_baseILj4096ES2_ffffjLj256EEEEELb1ELb1ELb0EEEvNS_9BwdParamsE,(.L_x_2884 - _ZN10layer_norm31ln_parallel_residual_bwd_kernelINS_13Kernel_traitsI6__halfffffjLj4096ELj1ELj1ELj8ELj16ENS_18Kernel_traits_baseILj4096ES2_ffffjLj256EEEEELb1ELb1ELb0EEEvNS_9BwdParamsE)
        .other          _ZN10layer_norm31ln_parallel_residual_bwd_kernelINS_13Kernel_traitsI6__halfffffjLj4096ELj1ELj1ELj8ELj16ENS_18Kernel_traits_baseILj4096ES2_ffffjLj256EEEEELb1ELb1ELb0EEEvNS_9BwdParamsE,@"STO_CUDA_ENTRY STV_DEFAULT"
_ZN10layer_norm31ln_parallel_residual_bwd_kernelINS_13Kernel_traitsI6__halfffffjLj4096ELj1ELj1ELj8ELj16ENS_18Kernel_traits_baseILj4096ES2_ffffjLj256EEEEELb1ELb1ELb0EEEvNS_9BwdParamsE:
.text._ZN10layer_norm31ln_parallel_residual_bwd_kernelINS_13Kernel_traitsI6__halfffffjLj4096ELj1ELj1ELj8ELj16ENS_18Kernel_traits_baseILj4096ES2_ffffjLj256EEEEELb1ELb1ELb0EEEvNS_9BwdParamsE:
        /* <DEDUP_REMOVED lines=13> */
[C---:B------:R-:W-:Y:S02]  /*00d0*/  ISETP.GE.U32.AND P1, PT, R3.reuse, 0x200, PT ;  /* 0x000002000300780c */ /* 0x040fe40003f26070 */
[C---:B------:R-:W-:Y:S02]  /*00e0*/  ISETP.GE.U32.AND P2, PT, R3.reuse, 0x300, PT ;  /* 0x000003000300780c */ /* 0x040fe40003f46070 */
[----:B------:R-:W-:-:S07]  /*00f0*/  ISETP.GE.U32.AND P3, PT, R3, 0x400, PT ;  /* 0x000004000300780c */ /* 0x000fce0003f66070 */
[----:B------:R-:W1:Y:S08]  /*0100*/  @P4 LDC.64 R4, c[0x0][0x3d0] ;  /* 0x0000f400ff044b82 */ /* 0x000e700000000a00 */
[----:B------:R-:W3:Y:S08]  /*0110*/  @P1 LDC.64 R12, c[0x0][0x3d0] ;  /* 0x0000f400ff0c1b82 */ /* 0x000ef00000000a00 */
[----:B------:R-:W4:Y:S08]  /*0120*/  @P2 LDC.64 R18, c[0x0][0x3d0] ;  /* 0x0000f400ff122b82 */ /* 0x000f300000000a00 */
[----:B------:R-:W0:Y:S01]  /*0130*/  @P3 LDC.64 R20, c[0x0][0x3d0] ;  /* 0x0000f400ff143b82 */ /* 0x000e220000000a00 */
[C---:B-1----:R-:W-:Y:S01]  /*0140*/  @P4 IMAD.WIDE.U32 R4, R23.reuse, 0x8, R4 ;  /* 0x0000000817044825 */ /* 0x042fe200078e0004 */
[----:B------:R-:W-:-:S04]  /*0150*/  @P4 LOP3.LUT R23, R23, 0x100, RZ, 0xfc, !PT ;  /* 0x0000010017174812 */ /* 0x000fc800078efcff */
[----:B--2---:R1:W5:Y:S01]  /*0160*/  @P4 LDG.E.64 R6, desc[UR10][R4.64] ;  /* 0x0000000a04064981 */ /* 0x004362000c1e1b00 */
[C---:B---3--:R-:W-:Y:S01]  /*0170*/  @P1 IMAD.WIDE.U32 R16, R23.reuse, 0x8, R12 ;  /* 0x0000000817101825 */ /* 0x048fe200078e000c */
[----:B------:R-:W-:-:S04]  /*0180*/  @P1 IADD3 R23, PT, PT, R23, 0x100, RZ ;  /* 0x0000010017171810 */ /* 0x000fc80007ffe0ff */
[----:B------:R1:W5:Y:S01]  /*0190*/  @P1 LDG.E.64 R8, desc[UR10][R16.64] ;  /* 0x0000000a10081981 */ /* 0x000362000c1e1b00 */
[C---:B----4-:R-:W-:Y:S01]  /*01a0*/  @P2 IMAD.WIDE.U32 R18, R23.reuse, 0x8, R18 ;  /* 0x0000000817122825 */ /* 0x050fe200078e0012 */
[----:B------:R-:W-:-:S04]  /*01b0*/  @P2 IADD3 R23, PT, PT, R23, 0x100, RZ ;  /* 0x0000010017172810 */ /* 0x000fc80007ffe0ff */
        /* <DEDUP_REMOVED lines=46> */
[----:B------:R-:W-:Y:S02]  /*04a0*/  MOV R124, R14 ;  /* 0x0000000e007c7202 */ /* 0x000fe40000000f00 */
[----:B------:R-:W-:Y:S02]  /*04b0*/  CS2R R36, SRZ ;  /* 0x0000000000247805 */ /* 0x000fe4000001ff00 */
[----:B------:R-:W-:Y:S02]  /*04c0*/  SHF.R.U64 R8, R14, 0x10, R15 ;  /* 0x000000100e087819 */ /* 0x000fe4000000120f */
[----:B------:R-:W-:Y:S02]  /*04d0*/  CS2R R38, SRZ ;  /* 0x0000000000267805 */ /* 0x000fe4000001ff00 */
[----:B------:R-:W-:Y:S02]  /*04e0*/  MOV R125, R15 ;  /* 0x0000000f007d7202 */ /* 0x000fe40000000f00 */
[----:B------:R-:W-:-:S02]  /*04f0*/  CS2R R32, SRZ ;  /* 0x0000000000207805 */ /* 0x000fc4000001ff00 */
[----:B------:R-:W-:Y:S02]  /*0500*/  SHF.R.U32.HI R9, RZ, 0x10, R15 ;  /* 0x00000010ff097819 */ /* 0x000fe4000001160f */
[----:B------:R-:W-:Y:S02]  /*0510*/  CS2R R34, SRZ ;  /* 0x0000000000227805 */ /* 0x000fe4000001ff00 */
[----:B------:R-:W-:Y:S01]  /*0520*/  PRMT R118, R118, 0x5410, R0 ;  /* 0x0000541076767816 */ /* 0x000fe20000000000 */
[----:B------:R-:W-:Y:S01]  /*0530*/  UPLOP3.LUT UP1, UPT, UPT, UPT, UPT, 0x40, 0x4 ;  /* 0x000000000004789c */ /* 0x000fe20003f2e870 */
[----:B------:R-:W-:Y:S01]  /*0540*/  PRMT R119, R119, 0x5410, R2 ;  /* 0x0000541077777816 */ /* 0x000fe20000000002 */
[----:B------:R-:W1:Y:S01]  /*0550*/  LDCU UR25, c[0x0][0x408] ;  /* 0x00008100ff1977ac */ /* 0x000e620008000800 */
[----:B------:R-:W-:Y:S02]  /*0560*/  PRMT R120, R120, 0x5410, R4 ;  /* 0x0000541078787816 */ /* 0x000fe40000000004 */
[----:B------:R-:W-:Y:S01]  /*0570*/  PRMT R121, R121, 0x5410, R5 ;  /* 0x0000541079797816 */ /* 0x000fe20000000005 */
[----:B------:R-:W2:Y:S01]  /*0580*/  LDCU UR8, c[0x0][0x388] ;  /* 0x00007100ff0877ac */ /* 0x000ea20008000800 */
[----:B------:R-:W-:-:S02]  /*0590*/  PRMT R122, R122, 0x5410, R6 ;  /* 0x000054107a7a7816 */ /* 0x000fc40000000006 */
[----:B------:R-:W-:Y:S01]  /*05a0*/  PRMT R123, R123, 0x5410, R7 ;  /* 0x000054107b7b7816 */ /* 0x000fe20000000007 */
[----:B------:R-:W3:Y:S01]  /*05b0*/  LDCU.U8 UR26, c[0x0][0x410] ;  /* 0x00008200ff1a77ac */ /* 0x000ee20008000000 */
[----:B------:R-:W-:Y:S02]  /*05c0*/  PRMT R124, R124, 0x5410, R8 ;  /* 0x000054107c7c7816 */ /* 0x000fe40000000008 */
[----:B------:R-:W-:Y:S01]  /*05d0*/  PRMT R125, R125, 0x5410, R9 ;  /* 0x000054107d7d7816 */ /* 0x000fe20000000009 */
[----:B------:R-:W4:Y:S01]  /*05e0*/  LDCU UR24, c[0x0][0x400] ;  /* 0x00008000ff1877ac */ /* 0x000f220008000800 */
[----:B------:R-:W1:Y:S01]  /*05f0*/  LDCU.64 UR4, c[0x0][0x478] ;  /* 0x00008f00ff0477ac */ /* 0x000e620008000a00 */
[----:B------:R-:W1:Y:S01]  /*0600*/  LDCU.64 UR16, c[0x0][0x438] ;  /* 0x00008700ff1077ac */ /* 0x000e620008000a00 */
[----:B------:R-:W1:Y:S01]  /*0610*/  LDCU.64 UR18, c[0x0][0x470] ;  /* 0x00008e00ff1277ac */ /* 0x000e620008000a00 */
[----:B------:R-:W1:Y:S01]  /*0620*/  LDCU.128 UR12, c[0x0][0x3c0] ;  /* 0x00007800ff0c77ac */ /* 0x000e620008000c00 */
[----:B------:R-:W1:Y:S01]  /*0630*/  LDCU.64 UR20, c[0x0][0x380] ;  /* 0x00007000ff1477ac */ /* 0x000e620008000a00 */
[----:B0-----:R-:W-:-:S11]  /*0640*/  UISETP.NE.AND UP2, UPT, UR6, URZ, UPT ;  /* 0x000000ff0600728c */ /* 0x001fd6000bf45270 */
.L_x_2306:
[----:B-1----:R-:W-:Y:S02]  /*0650*/  UIMAD.WIDE UR22, UR9, 0x4, UR14 ;  /* 0x00000004091678a5 */ /* 0x002fe4000f8e020e */
[----:B------:R-:W-:-:S04]  /*0660*/  UIMAD.WIDE UR6, UR9, 0x4, UR12 ;  /* 0x00000004090678a5 */ /* 0x000fc8000f8e020c */
[----:B0--34-:R-:W-:Y:S02]  /*0670*/  MOV R72, UR22 ;  /* 0x0000001600487c02 */ /* 0x019fe40008000f00 */
[----:B------:R-:W-:Y:S02]  /*0680*/  MOV R73, UR23 ;  /* 0x0000001700497c02 */ /* 0x000fe40008000f00 */
[----:B------:R-:W-:Y:S02]  /*0690*/  MOV R74, UR6 ;  /* 0x00000006004a7c02 */ /* 0x000fe40008000f00 */
[----:B------:R-:W-:Y:S01]  /*06a0*/  MOV R75, UR7 ;  /* 0x00000007004b7c02 */ /* 0x000fe20008000f00 */
[----:B-----5:R-:W5:Y:S04]  /*06b0*/  LDG.E R72, desc[UR10][R72.64] ;  /* 0x0000000a48487981 */ /* 0x020f68000c1e1900 */
[----:B------:R-:W3:Y:S01]  /*06c0*/  LDG.E R74, desc[UR10][R74.64] ;  /* 0x0000000a4a4a7981 */ /* 0x000ee2000c1e1900 */
[----:B--2---:R-:W-:Y:S01]  /*06d0*/  UIMAD UR6, UR9, UR8, URZ ;  /* 0x00000008090672a4 */ /* 0x004fe2000f8e02ff */
        /* <DEDUP_REMOVED lines=12> */
[----:B---3--:R-:W-:Y:S01]  /*07a0*/  FSEL R80, R74, RZ, P0 ;  /* 0x000000ff4a507208 */ /* 0x008fe20000000000 */
[----:B------:R-:W-:-:S12]  /*07b0*/  @!P4 BRA `(.L_x_2257) ;  /* 0x0000000000d0c947 */ /* 0x000fd80003800000 */
[----:B------:R-:W0:Y:S01]  /*07c0*/  LDC.64 R72, c[0x0][0x3a8] ;  /* 0x0000ea00ff487b82 */ /* 0x000e220000000a00 */
[----:B------:R-:W-:Y:S02]  /*07d0*/  ISETP.NE.U32.AND P4, PT, RZ, UR18, PT ;  /* 0x00000012ff007c0c */ /* 0x000fe4000bf85070 */
[----:B------:R-:W-:Y:S02]  /*07e0*/  ISETP.NE.U32.AND P0, PT, RZ, UR16, PT ;  /* 0x00000010ff007c0c */ /* 0x000fe4000bf05070 */
[----:B------:R-:W-:Y:S02]  /*07f0*/  ISETP.NE.AND.EX P4, PT, RZ, UR19, PT, P4 ;  /* 0x00000013ff007c0c */ /* 0x000fe4000bf85340 */
[----:B------:R-:W-:Y:S01]  /*0800*/  ISETP.NE.AND.EX P0, PT, RZ, UR17, PT, P0 ;  /* 0x00000011ff007c0c */ /* 0x000fe2000bf05300 */
[----:B------:R-:W1:Y:S08]  /*0810*/  LDC.64 R76, c[0x0][0x428] ;  /* 0x00010a00ff4c7b82 */ /* 0x000e700000000a00 */
[----:B------:R-:W2:Y:S01]  /*0820*/  LDC.64 R86, c[0x0][0x3b0] ;  /* 0x0000ec00ff567b82 */ /* 0x000ea20000000a00 */
[----:B0-----:R-:W-:-:S07]  /*0830*/  IMAD.WIDE.U32 R72, R4, 0x10, R72 ;  /* 0x0000001004487825 */ /* 0x001fce00078e0048 */
[----:B------:R-:W0:Y:S01]  /*0840*/  @P4 LDC.64 R84, c[0x0][0x3b8] ;  /* 0x0000ee00ff544b82 */ /* 0x000e220000000a00 */
[----:B------:R-:W3:Y:S01]  /*0850*/  LDG.E.128 R72, desc[UR10][R72.64] ;  /* 0x0000000a48487981 */ /* 0x000ee2000c1e1d00 */
[----:B-1----:R-:W-:-:S06]  /*0860*/  IMAD.WIDE.U32 R76, R4, 0x10, R76 ;  /* 0x00000010044c7825 */ /* 0x002fcc00078e004c */
[----:B------:R-:W1:Y:S01]  /*0870*/  @P0 LDC.64 R82, c[0x0][0x438] ;  /* 0x00010e00ff520b82 */ /* 0x000e620000000a00 */
[----:B------:R-:W4:Y:S01]  /*0880*/  LDG.E.128 R76, desc[UR10][R76.64] ;  /* 0x0000000a4c4c7981 */ /* 0x000f22000c1e1d00 */
[----:B--2---:R-:W-:-:S05]  /*0890*/  IMAD.WIDE.U32 R86, R4, 0x4, R86 ;  /* 0x0000000404567825 */ /* 0x004fca00078e0056 */
[----:B------:R-:W5:Y:S01]  /*08a0*/  LDG.E R6, desc[UR10][R86.64] ;  /* 0x0000000a56067981 */ /* 0x000f62000c1e1900 */
[----:B0-----:R-:W-:-:S05]  /*08b0*/  @P4 IMAD.WIDE.U32 R84, R4, 0x4, R84 ;  /* 0x0000000404544825 */ /* 0x001fca00078e0054 */
[----:B------:R-:W5:Y:S01]  /*08c0*/  @P4 LDG.E R5, desc[UR10][R84.64] ;  /* 0x0000000a54054981 */ /* 0x000f62000c1e1900 */
[----:B------:R-:W-:Y:S02]  /*08d0*/  HADD2.F32 R89, -RZ, R118.H0_H0 ;  /* 0x20000076ff597230 */ /* 0x000fe40000004100 */
[C---:B-1----:R-:W-:Y:S01]  /*08e0*/  @P0 IMAD.WIDE.U32 R82, R4.reuse, 0x10, R82 ;  /* 0x0000001004520825 */ /* 0x042fe200078e0052 */
[----:B------:R-:W-:-:S04]  /*08f0*/  IADD3 R81, PT, PT, R4, 0x100, RZ ;  /* 0x0000010004517810 */ /* 0x000fc80007ffe0ff */
[----:B------:R0:W5:Y:S01]  /*0900*/  @P0 LDG.E.128 R28, desc[UR10][R82.64] ;  /* 0x0000000a521c0981 */ /* 0x000162000c1e1d00 */
[C---:B---3--:R-:W-:Y:S01]  /*0910*/  FADD.FTZ R72, -R80.reuse, R72 ;  /* 0x0000004850487221 */ /* 0x048fe20000010100 */
[----:B------:R-:W-:-:S03]  /*0920*/  FADD.FTZ R73, -R80, R73 ;  /* 0x0000004950497221 */ /* 0x000fc60000010100 */
[----:B------:R-:W-:Y:S01]  /*0930*/  FMUL.FTZ R91, R72, UR23 ;  /* 0x00000017485b7c20 */ /* 0x000fe20008410000 */
[----:B------:R-:W-:Y:S02]  /*0940*/  HADD2.F32 R72, -RZ, R118.H1_H1 ;  /* 0x30000076ff487230 */ /* 0x000fe40000004100 */
[----:B------:R-:W-:Y:S01]  /*0950*/  FMUL.FTZ R98, R73, UR23 ;  /* 0x0000001749627c20 */ /* 0x000fe20008410000 */
[--C-:B------:R-:W-:Y:S02]  /*0960*/  HADD2.F32 R73, -RZ, R119.reuse.H0_H0 ;  /* 0x20000077ff497230 */ /* 0x100fe40000004100 */
[----:B----4-:R-:W-:Y:S01]  /*0970*/  FMUL.FTZ R89, R76, R89 ;  /* 0x000000594c597220 */ /* 0x010fe20000410000 */
[----:B------:R-:W-:Y:S01]  /*0980*/  FMUL.FTZ R97, R77, R72 ;  /* 0x000000484d617220 */ /* 0x000fe20000410000 */
[----:B------:R-:W-:Y:S01]  /*0990*/  FADD.FTZ R74, -R80, R74 ;  /* 0x0000004a504a7221 */ /* 0x000fe20000010100 */
[----:B------:R-:W-:Y:S01]  /*09a0*/  FMUL.FTZ R104, R78, R73 ;  /* 0x000000494e687220 */ /* 0x000fe20000410000 */
[----:B------:R-:W-:Y:S01]  /*09b0*/  FADD.FTZ R72, RZ, R89 ;  /* 0x00000059ff487221 */ /* 0x000fe20000010000 */
[----:B------:R-:W-:Y:S01]  /*09c0*/  FFMA.FTZ R73, R91, R89, RZ ;  /* 0x000000595b497223 */ /* 0x000fe200000100ff */
[----:B------:R-:W-:Y:S01]  /*09d0*/  FADD.FTZ R44, R44, R76 ;  /* 0x0000004c2c2c7221 */ /* 0x000fe20000010000 */
[----:B------:R-:W-:Y:S01]  /*09e0*/  FFMA.FTZ R60, R76, R91, R60 ;  /* 0x0000005b4c3c7223 */ /* 0x000fe2000001003c */
[----:B------:R-:W-:Y:S01]  /*09f0*/  FADD.FTZ R45, R45, R77 ;  /* 0x0000004d2d2d7221 */ /* 0x000fe20000010000 */
[----:B------:R-:W-:Y:S01]  /*0a00*/  FFMA.FTZ R61, R77, R98, R61 ;  /* 0x000000624d3d7223 */ /* 0x000fe2000001003d */
[----:B------:R-:W-:-:S02]  /*0a10*/  HADD2.F32 R76, -RZ, R119.H1_H1 ;  /* 0x30000077ff4c7230 */ /* 0x000fc40000004100 */
[----:B------:R-:W-:Y:S01]  /*0a20*/  FADD.FTZ R77, R72, R97 ;  /* 0x00000061484d7221 */ /* 0x000fe20000010000 */
[----:B------:R-:W-:Y:S01]  /*0a30*/  FADD.FTZ R75, -R80, R75 ;  /* 0x0000004b504b7221 */ /* 0x000fe20000010100 */
[----:B------:R-:W-:Y:S01]  /*0a40*/  FMUL.FTZ R107, R74, UR23 ;  /* 0x000000174a6b7c20 */ /* 0x000fe20008410000 */
        /* <DEDUP_REMOVED lines=9> */
[----:B0-----:R-:W-:Y:S01]  /*0ae0*/  FADD.FTZ R83, R74, R113 ;  /* 0x000000714a537221 */ /* 0x001fe20000010000 */
[----:B------:R-:W-:-:S07]  /*0af0*/  FFMA.FTZ R82, R114, R113, R73 ;  /* 0x0000007172527223 */ /* 0x000fce0000010049 */
.L_x_2257:
[----:B----4-:R-:W-:Y:S05]  /*0b00*/  BSYNC.RECONVERGENT B0 ;  /* 0x0000000000007941 */ /* 0x010fea0003800200 */
.L_x_2256:
[----:B------:R-:W-:Y:S04]  /*0b10*/  BSSY.RECONVERGENT B0, `(.L_x_2258) ;  /* 0x0000036000007945 */ /* 0x000fe80003800200 */
[----:B------:R-:W-:Y:S05]  /*0b20*/  @!P1 BRA `(.L_x_2259) ;  /* 0x0000000000d09947 */ /* 0x000fea0003800000 */
[----:B------:R-:W0:Y:S01]  /*0b30*/  LDC.64 R74, c[0x0][0x3a8] ;  /* 0x0000ea00ff4a7b82 */ /* 0x000e220000000a00 */
[----:B------:R-:W-:-:S04]  /*0b40*/  ISETP.NE.U32.AND P0, PT, RZ, UR18, PT ;  /* 0x00000012ff007c0c */ /* 0x000fc8000bf05070 */
[----:B------:R-:W-:Y:S02]  /*0b50*/  ISETP.NE.AND.EX P4, PT, RZ, UR19, PT, P0 ;  /* 0x00000013ff007c0c */ /* 0x000fe4000bf85300 */
[----:B------:R-:W-:Y:S01]  /*0b60*/  ISETP.NE.U32.AND P0, PT, RZ, UR16, PT ;  /* 0x00000010ff007c0c */ /* 0x000fe2000bf05070 */
[----:B------:R-:W1:Y:S03]  /*0b70*/  LDC.64 R72, c[0x0][0x428] ;  /* 0x00010a00ff487b82 */ /* 0x000e660000000a00 */
[----:B------:R-:W-:-:S05]  /*0b80*/  ISETP.NE.AND.EX P0, PT, RZ, UR17, PT, P0 ;  /* 0x00000011ff007c0c */ /* 0x000fca000bf05300 */
        /* <DEDUP_REMOVED lines=8> */
[----:B------:R2:W5:Y:S01]  /*0c10*/  LDG.E R0, desc[UR10][R86.64] ;  /* 0x0000000a56007981 */ /* 0x000562000c1e1900 */
[----:B0-----:R-:W-:-:S05]  /*0c20*/  @P4 IMAD.WIDE.U32 R84, R81, 0x4, R84 ;  /* 0x0000000451544825 */ /* 0x001fca00078e0054 */
[----:B------:R2:W5:Y:S01]  /*0c30*/  @P4 LDG.E R2, desc[UR10][R84.64] ;  /* 0x0000000a54024981 */ /* 0x000562000c1e1900 */
[----:B-1----:R-:W-:-:S05]  /*0c40*/  @P0 IMAD.WIDE.U32 R116, R81, 0x10, R116 ;  /* 0x0000001051740825 */ /* 0x002fca00078e0074 */
[----:B------:R2:W5:Y:S01]  /*0c50*/  @P0 LDG.E.128 R24, desc[UR10][R116.64] ;  /* 0x0000000a74180981 */ /* 0x000562000c1e1d00 */
[--C-:B------:R-:W-:Y:S01]  /*0c60*/  HADD2.F32 R95, -RZ, R120.reuse.H0_H0 ;  /* 0x20000078ff5f7230 */ /* 0x100fe20000004100 */
[----:B------:R-:W-:Y:S01]  /*0c70*/  IADD3 R81, PT, PT, R81, 0x100, RZ ;  /* 0x0000010051517810 */ /* 0x000fe20007ffe0ff */
[C---:B---3--:R-:W-:Y:S01]  /*0c80*/  FADD.FTZ R15, -R80.reuse, R76 ;  /* 0x0000004c500f7221 */ /* 0x048fe20000010100 */
[----:B------:R-:W-:Y:S01]  /*0c90*/  FADD.FTZ R77, -R80, R77 ;  /* 0x0000004d504d7221 */ /* 0x000fe20000010100 */
[----:B------:R-:W-:Y:S02]  /*0ca0*/  HADD2.F32 R76, -RZ, R120.H1_H1 ;  /* 0x30000078ff4c7230 */ /* 0x000fe40000004100 */
[----:B------:R-:W-:Y:S01]  /*0cb0*/  FMUL.FTZ R15, R15, UR23 ;  /* 0x000000170f0f7c20 */ /* 0x000fe20008410000 */
[----:B------:R-:W-:Y:S01]  /*0cc0*/  FMUL.FTZ R96, R77, UR23 ;  /* 0x000000174d607c20 */ /* 0x000fe20008410000 */
[--C-:B------:R-:W-:Y:S02]  /*0cd0*/  HADD2.F32 R77, -RZ, R121.reuse.H0_H0 ;  /* 0x20000079ff4d7230 */ /* 0x100fe40000004100 */
[----:B----4-:R-:W-:Y:S01]  /*0ce0*/  FMUL.FTZ R88, R72, R95 ;  /* 0x0000005f48587220 */ /* 0x010fe20000410000 */
        /* <DEDUP_REMOVED lines=9> */
[----:B------:R-:W-:-:S02]  /*0d80*/  HADD2.F32 R76, -RZ, R121.H1_H1 ;  /* 0x30000079ff4c7230 */ /* 0x000fc40000004100 */
[----:B------:R-:W-:Y:S01]  /*0d90*/  FMUL.FTZ R105, R78, UR23 ;  /* 0x000000174e697c20 */ /* 0x000fe20008410000 */
        /* <DEDUP_REMOVED lines=12> */
[----:B--2---:R-:W-:-:S07]  /*0e60*/  FFMA.FTZ R82, R112, R111, R73 ;  /* 0x0000006f70527223 */ /* 0x004fce0000010049 */
.L_x_2259:
[----:B------:R-:W-:Y:S05]  /*0e70*/  BSYNC.RECONVERGENT B0 ;  /* 0x0000000000007941 */ /* 0x000fea0003800200 */
.L_x_2258:
        /* <DEDUP_REMOVED lines=54> */
.L_x_2261:
[----:B------:R-:W-:Y:S05]  /*11e0*/  BSYNC.RECONVERGENT B0 ;  /* 0x0000000000007941 */ /* 0x000fea0003800200 */
.L_x_2260:
[----:B------:R-:W-:Y:S04]  /*11f0*/  BSSY.RECONVERGENT B0, `(.L_x_2262) ;  /* 0x0000035000007945 */ /* 0x000fe80003800200 */
[----:B------:R-:W-:Y:S05]  /*1200*/  @!P3 BRA `(.L_x_2263) ;  /* 0x0000000000ccb947 */ /* 0x000fea0003800000 */
        /* <DEDUP_REMOVED lines=19> */
[--C-:B------:R-:W-:Y:S02]  /*1340*/  HADD2.F32 R81, -RZ, R124.reuse.H0_H0 ;  /* 0x2000007cff517230 */ /* 0x100fe40000004100 */
[----:B------:R-:W-:Y:S02]  /*1350*/  HADD2.F32 R90, -RZ, R124.H1_H1 ;  /* 0x3000007cff5a7230 */ /* 0x000fe40000004100 */
[--C-:B------:R-:W-:Y:S02]  /*1360*/  HADD2.F32 R99, -RZ, R125.reuse.H0_H0 ;  /* 0x2000007dff637230 */ /* 0x100fe40000004100 */
[----:B------:R-:W-:Y:S02]  /*1370*/  HADD2.F32 R106, -RZ, R125.H1_H1 ;  /* 0x3000007dff6a7230 */ /* 0x000fe40000004100 */
[C---:B---3--:R-:W-:Y:S01]  /*1380*/  FADD.FTZ R77, -R80.reuse, R77 ;  /* 0x0000004d504d7221 */ /* 0x048fe20000010100 */
[C---:B------:R-:W-:Y:S01]  /*1390*/  FADD.FTZ R13, -R80.reuse, R76 ;  /* 0x0000004c500d7221 */ /* 0x040fe20000010100 */
[----:B------:R-:W-:-:S02]  /*13a0*/  FADD.FTZ R78, -R80, R78 ;  /* 0x0000004e504e7221 */ /* 0x000fc40000010100 */
[----:B------:R-:W-:Y:S01]  /*13b0*/  FMUL.FTZ R92, R77, UR23 ;  /* 0x000000174d5c7c20 */ /* 0x000fe20008410000 */
[----:B------:R-:W-:Y:S01]  /*13c0*/  FMUL.FTZ R13, R13, UR23 ;  /* 0x000000170d0d7c20 */ /* 0x000fe20008410000 */
[----:B----4-:R-:W-:Y:S01]  /*13d0*/  FMUL.FTZ R14, R72, R81 ;  /* 0x00000051480e7220 */ /* 0x010fe20000410000 */
[----:B------:R-:W-:Y:S01]  /*13e0*/  FMUL.FTZ R90, R73, R90 ;  /* 0x0000005a495a7220 */ /* 0x000fe20000410000 */
[----:B------:R-:W-:Y:S01]  /*13f0*/  FADD.FTZ R33, R33, R73 ;  /* 0x0000004921217221 */ /* 0x000fe20000010000 */
[----:B------:R-:W-:Y:S01]  /*1400*/  FFMA.FTZ R49, R73, R92, R49 ;  /* 0x0000005c49317223 */ /* 0x000fe20000010031 */
[----:B------:R-:W-:Y:S01]  /*1410*/  FMUL.FTZ R101, R78, UR23 ;  /* 0x000000174e657c20 */ /* 0x000fe20008410000 */
[----:B------:R-:W-:Y:S01]  /*1420*/  FADD.FTZ R83, R83, R14 ;  /* 0x0000000e53537221 */ /* 0x000fe20000010000 */
[----:B------:R-:W-:Y:S01]  /*1430*/  FFMA.FTZ R73, R13, R14, R82 ;  /* 0x0000000e0d497223 */ /* 0x000fe20000010052 */
[----:B------:R-:W-:Y:S01]  /*1440*/  FADD.FTZ R32, R32, R72 ;  /* 0x0000004820207221 */ /* 0x000fe20000010000 */
[----:B------:R-:W-:Y:S01]  /*1450*/  FFMA.FTZ R48, R72, R13, R48 ;  /* 0x0000000d48307223 */ /* 0x000fe20000010030 */
[----:B------:R-:W-:Y:S01]  /*1460*/  FMUL.FTZ R99, R74, R99 ;  /* 0x000000634a637220 */ /* 0x000fe20000410000 */
[----:B------:R-:W-:Y:S01]  /*1470*/  FADD.FTZ R34, R34, R74 ;  /* 0x0000004a22227221 */ /* 0x000fe20000010000 */
[----:B------:R-:W-:Y:S01]  /*1480*/  FFMA.FTZ R50, R74, R101, R50 ;  /* 0x000000654a327223 */ /* 0x000fe20000010032 */
[----:B------:R-:W-:Y:S01]  /*1490*/  FADD.FTZ R79, -R80, R79 ;  /* 0x0000004f504f7221 */ /* 0x000fe20000010100 */
        /* <DEDUP_REMOVED lines=10> */
.L_x_2263:
[----:B------:R-:W-:Y:S05]  /*1540*/  BSYNC.RECONVERGENT B0 ;  /* 0x0000000000007941 */ /* 0x000fea0003800200 */
.L_x_2262:
        /* <DEDUP_REMOVED lines=32> */
.L_x_2265:
[----:B------:R-:W-:Y:S05]  /*1750*/  BSYNC.RECONVERGENT B0 ;  /* 0x0000000000007941 */ /* 0x000fea0003800200 */
.L_x_2264:
        /* <DEDUP_REMOVED lines=63> */
[----:B-----5:R-:W-:Y:S01]  /*1b50*/  LOP3.LUT P6, RZ, R6, 0xff, RZ, 0xc0, !PT ;  /* 0x000000ff06ff7812 */ /* 0x020fe200078cc0ff */
[----:B------:R-:W-:Y:S01]  /*1b60*/  FMUL.FTZ R72, R72, UR25 ;  /* 0x0000001948487c20 */ /* 0x000fe20008410000 */
[----:B------:R-:W-:Y:S01]  /*1b70*/  FMUL.FTZ R76, R76, UR23 ;  /* 0x000000174c4c7c20 */ /* 0x000fe20008410000 */
[----:B------:R-:W-:Y:S01]  /*1b80*/  FMUL.FTZ R74, R74, UR25 ;  /* 0x000000194a4a7c20 */ /* 0x000fe20008410000 */
[C---:B------:R-:W-:Y:S01]  /*1b90*/  LOP3.LUT P5, RZ, R6.reuse, 0xff00, RZ, 0xc0, !PT ;  /* 0x0000ff0006ff7812 */ /* 0x040fe200078ac0ff */
[----:B------:R-:W-:Y:S01]  /*1ba0*/  FMUL.FTZ R75, R73, UR25 ;  /* 0x00000019494b7c20 */ /* 0x000fe20008410000 */
[----:B------:R-:W-:Y:S01]  /*1bb0*/  LOP3.LUT P0, RZ, R6, 0xff0000, RZ, 0xc0, !PT ;  /* 0x00ff000006ff7812 */ /* 0x000fe2000780c0ff */
[----:B------:R-:W-:Y:S01]  /*1bc0*/  FMUL.FTZ R76, R76, UR25 ;  /* 0x000000194c4c7c20 */ /* 0x000fe20008410000 */
[----:B------:R-:W-:-:S02]  /*1bd0*/  SEL R72, R72, RZ, P6 ;  /* 0x000000ff48487207 */ /* 0x000fc40003000000 */
[----:B------:R-:W-:Y:S02]  /*1be0*/  ISETP.GE.U32.AND P6, PT, R6, 0x1000000, PT ;  /* 0x010000000600780c */ /* 0x000fe40003fc6070 */
[----:B------:R-:W-:Y:S02]  /*1bf0*/  SEL R73, R74, RZ, P5 ;  /* 0x000000ff4a497207 */ /* 0x000fe40002800000 */
[----:B------:R-:W-:Y:S02]  /*1c00*/  SEL R74, R75, RZ, P0 ;  /* 0x000000ff4b4a7207 */ /* 0x000fe40000000000 */
[----:B------:R-:W-:Y:S01]  /*1c10*/  SEL R75, R76, RZ, P6 ;  /* 0x000000ff4c4b7207 */ /* 0x000fe20003000000 */
[----:B------:R-:W-:Y:S06]  /*1c20*/  BRA `(.L_x_2271) ;  /* 0x0000000c00687947 */ /* 0x000fec0003800000 */
.L_x_2270:
        /* <DEDUP_REMOVED lines=25> */
.L_x_2269:
        /* <DEDUP_REMOVED lines=14> */
[----:B------:R-:W-:Y:S01]  /*1ea0*/  LOP3.LUT P6, RZ, R6, 0xff, RZ, 0xc0, !PT ;  /* 0x000000ff06ff7812 */ /* 0x000fe200078cc0ff */
[----:B------:R-:W-:Y:S01]  /*1eb0*/  FMUL.FTZ R72, R72, UR25 ;  /* 0x0000001948487c20 */ /* 0x000fe20008410000 */
[----:B------:R-:W-:Y:S01]  /*1ec0*/  FFMA.FTZ R75, R76, UR23, R31 ;  /* 0x000000174c4b7c23 */ /* 0x000fe2000801001f */
        /* <DEDUP_REMOVED lines=11> */
.L_x_2272:
        /* <DEDUP_REMOVED lines=25> */
.L_x_2268:
        /* <DEDUP_REMOVED lines=20> */
[----:B------:R-:W-:Y:S01]  /*2250*/  FMUL.FTZ R70, R70, UR25 ;  /* 0x0000001946467c20 */ /* 0x000fe20008410000 */
[----:B------:R-:W-:Y:S01]  /*2260*/  LOP3.LUT P6, RZ, R6, 0xff00, RZ, 0xc0, !PT ;  /* 0x0000ff0006ff7812 */ /* 0x000fe200078cc0ff */
[----:B------:R-:W-:Y:S01]  /*2270*/  FMUL.FTZ R71, R69, UR25 ;  /* 0x0000001945477c20 */ /* 0x000fe20008410000 */
[----:B------:R-:W-:Y:S01]  /*2280*/  SEL R72, R68, RZ, P0 ;  /* 0x000000ff44487207 */ /* 0x000fe20000000000 */
[----:B------:R-:W-:Y:S01]  /*2290*/  FMUL.FTZ R75, R74, UR23 ;  /* 0x000000174a4b7c20 */ /* 0x000fe20008410000 */
[----:B------:R-:W-:-:S02]  /*22a0*/  SEL R68, R68, RZ, P5 ;  /* 0x000000ff44447207 */ /* 0x000fc40002800000 */
[----:B------:R-:W-:Y:S01]  /*22b0*/  LOP3.LUT P0, RZ, R5, 0xff00, RZ, 0xc0, !PT ;  /* 0x0000ff0005ff7812 */ /* 0x000fe2000780c0ff */
[----:B------:R-:W-:Y:S01]  /*22c0*/  FMUL.FTZ R76, R75, UR25 ;  /* 0x000000194b4c7c20 */ /* 0x000fe20008410000 */
[----:B------:R-:W-:Y:S02]  /*22d0*/  LOP3.LUT P5, RZ, R6, 0xff0000, RZ, 0xc0, !PT ;  /* 0x00ff000006ff7812 */ /* 0x000fe400078ac0ff */
[C---:B------:R-:W-:Y:S02]  /*22e0*/  SEL R73, R70.reuse, RZ, P6 ;  /* 0x000000ff46497207 */ /* 0x040fe40003000000 */
[----:B------:R-:W-:Y:S02]  /*22f0*/  LOP3.LUT P6, RZ, R5, 0xff0000, RZ, 0xc0, !PT ;  /* 0x00ff000005ff7812 */ /* 0x000fe400078cc0ff */
[----:B------:R-:W-:Y:S02]  /*2300*/  SEL R69, R70, RZ, P0 ;  /* 0x000000ff46457207 */ /* 0x000fe40000000000 */
[----:B------:R-:W-:-:S02]  /*2310*/  SEL R74, R71, RZ, P5 ;  /* 0x000000ff474a7207 */ /* 0x000fc40002800000 */
[----:B------:R-:W-:Y:S02]  /*2320*/  ISETP.GE.U32.AND P0, PT, R6, 0x1000000, PT ;  /* 0x010000000600780c */ /* 0x000fe40003f06070 */
[----:B------:R-:W-:Y:S02]  /*2330*/  ISETP.GE.U32.AND P5, PT, R5, 0x1000000, PT ;  /* 0x010000000500780c */ /* 0x000fe40003fa6070 */
[----:B------:R-:W-:Y:S02]  /*2340*/  SEL R70, R71, RZ, P6 ;  /* 0x000000ff47467207 */ /* 0x000fe40003000000 */
[C---:B------:R-:W-:Y:S02]  /*2350*/  SEL R75, R76.reuse, RZ, P0 ;  /* 0x000000ff4c4b7207 */ /* 0x040fe40000000000 */
[----:B------:R-:W-:Y:S01]  /*2360*/  SEL R71, R76, RZ, P5 ;  /* 0x000000ff4c477207 */ /* 0x000fe20002800000 */
[----:B------:R-:W-:Y:S06]  /*2370*/  BRA `(.L_x_2271) ;  /* 0x0000000400947947 */ /* 0x000fec0003800000 */
.L_x_2274:
        /* <DEDUP_REMOVED lines=10> */
[----:B------:R-:W-:Y:S01]  /*2420*/  FMUL.FTZ R66, R67, UR23 ;  /* 0x0000001743427c20 */ /* 0x000fe20008410000 */
[----:B------:R-:W-:Y:S01]  /*2430*/  LOP3.LUT P0, RZ, R5, 0xff, RZ, 0xc0, !PT ;  /* 0x000000ff05ff7812 */ /* 0x000fe2000780c0ff */
[----:B------:R-:W-:Y:S01]  /*2440*/  FMUL.FTZ R68, R64, UR25 ;  /* 0x0000001940447c20 */ /* 0x000fe20008410000 */
[----:B------:R-:W-:Y:S01]  /*2450*/  FADD.FTZ R67, R113, -R70 ;  /* 0x8000004671437221 */ /* 0x000fe20000010000 */
[----:B------:R-:W-:Y:S01]  /*2460*/  FMUL.FTZ R69, R65, UR25 ;  /* 0x0000001941457c20 */ /* 0x000fe20008410000 */
[----:B------:R-:W-:Y:S01]  /*2470*/  LOP3.LUT P6, RZ, R6, 0xff00, RZ, 0xc0, !PT ;  /* 0x0000ff0006ff7812 */ /* 0x000fe200078cc0ff */
[----:B------:R-:W-:Y:S01]  /*2480*/  FMUL.FTZ R70, R66, UR25 ;  /* 0x0000001942467c20 */ /* 0x000fe20008410000 */
[----:B------:R-:W-:Y:S01]  /*2490*/  SEL R72, R68, RZ, P5 ;  /* 0x000000ff44487207 */ /* 0x000fe20002800000 */
[----:B------:R-:W-:Y:S01]  /*24a0*/  FMUL.FTZ R67, R67, UR23 ;  /* 0x0000001743437c20 */ /* 0x000fe20008410000 */
[----:B------:R-:W-:-:S02]  /*24b0*/  LOP3.LUT P5, RZ, R5, 0xff00, RZ, 0xc0, !PT ;  /* 0x0000ff0005ff7812 */ /* 0x000fc400078ac0ff */
[----:B------:R-:W-:Y:S01]  /*24c0*/  SEL R68, R68, RZ, P0 ;  /* 0x000000ff44447207 */ /* 0x000fe20000000000 */
[----:B------:R-:W-:Y:S01]  /*24d0*/  FMUL.FTZ R71, R67, UR25 ;  /* 0x0000001943477c20 */ /* 0x000fe20008410000 */
[C---:B------:R-:W-:Y:S02]  /*24e0*/  LOP3.LUT P0, RZ, R6.reuse, 0xff0000, RZ, 0xc0, !PT ;  /* 0x00ff000006ff7812 */ /* 0x040fe4000780c0ff */
[C---:B------:R-:W-:Y:S02]  /*24f0*/  SEL R73, R69.reuse, RZ, P6 ;  /* 0x000000ff45497207 */ /* 0x040fe40003000000 */
[----:B------:R-:W-:Y:S02]  /*2500*/  SEL R69, R69, RZ, P5 ;  /* 0x000000ff45457207 */ /* 0x000fe40002800000 */
[----:B------:R-:W-:Y:S02]  /*2510*/  ISETP.GE.U32.AND P5, PT, R6, 0x1000000, PT ;  /* 0x010000000600780c */ /* 0x000fe40003fa6070 */
[----:B------:R-:W-:-:S02]  /*2520*/  SEL R74, R70, RZ, P0 ;  /* 0x000000ff464a7207 */ /* 0x000fc40000000000 */
[C---:B------:R-:W-:Y:S02]  /*2530*/  LOP3.LUT P6, RZ, R5.reuse, 0xff0000, RZ, 0xc0, !PT ;  /* 0x00ff000005ff7812 */ /* 0x040fe400078cc0ff */
[----:B------:R-:W-:Y:S02]  /*2540*/  ISETP.GE.U32.AND P0, PT, R5, 0x1000000, PT ;  /* 0x010000000500780c */ /* 0x000fe40003f06070 */
[C---:B------:R-:W-:Y:S02]  /*2550*/  SEL R75, R71.reuse, RZ, P5 ;  /* 0x000000ff474b7207 */ /* 0x040fe40002800000 */
[----:B------:R-:W-:Y:S02]  /*2560*/  SEL R70, R70, RZ, P6 ;  /* 0x000000ff46467207 */ /* 0x000fe40003000000 */
[----:B------:R-:W-:Y:S01]  /*2570*/  SEL R71, R71, RZ, P0 ;  /* 0x000000ff47477207 */ /* 0x000fe20000000000 */
[----:B------:R-:W-:Y:S06]  /*2580*/  BRA `(.L_x_2271) ;  /* 0x0000000400107947 */ /* 0x000fec0003800000 */
.L_x_2273:
[----:B------:R-:W-:-:S04]  /*2590*/  UISETP.NE.U32.AND UP0, UPT, UR4, URZ, UPT ;  /* 0x000000ff0400728c */ /* 0x000fc8000bf05070 */
[----:B------:R-:W-:-:S09]  /*25a0*/  UISETP.NE.AND.EX UP0, UPT, UR5, URZ, UPT, UP0 ;  /* 0x000000ff0500728c */ /* 0x000fd2000bf05300 */
[----:B------:R-:W-:Y:S05]  /*25b0*/  BRA.U UP0, `(.L_x_2275) ;  /* 0x0000000100847547 */ /* 0x000fea000b800000 */
[--C-:B------:R-:W-:Y:S01]  /*25c0*/  FFMA.FTZ R68, R91, UR6, R82.reuse ;  /* 0x000000065b447c23 */ /* 0x100fe20008010052 */
[--C-:B------:R-:W-:Y:S01]  /*25d0*/  FFMA.FTZ R71, R107, UR6, R82.reuse ;  /* 0x000000066b477c23 */ /* 0x100fe20008010052 */
[----:B------:R-:W-:Y:S01]  /*25e0*/  FFMA.FTZ R74, R114, UR6, R82 ;  /* 0x00000006724a7c23 */ /* 0x000fe20008010052 */
[----:B-----5:R-:W-:Y:S01]  /*25f0*/  LOP3.LUT P5, RZ, R6, 0xff, RZ, 0xc0, !PT ;  /* 0x000000ff06ff7812 */ /* 0x020fe200078ac0ff */
[----:B------:R-:W-:Y:S01]  /*2600*/  FADD.FTZ R69, R89, -R68 ;  /* 0x8000004459457221 */ /* 0x000fe20000010000 */
[----:B------:R-:W-:Y:S01]  /*2610*/  FFMA.FTZ R68, R98, UR6, R82 ;  /* 0x0000000662447c23 */ /* 0x000fe20008010052 */
[----:B------:R-:W-:Y:S01]  /*2620*/  FADD.FTZ R71, R104, -R71 ;  /* 0x8000004768477221 */ /* 0x000fe20000010000 */
[----:B------:R-:W-:Y:S01]  /*2630*/  LOP3.LUT P0, RZ, R5, 0xff, RZ, 0xc0, !PT ;  /* 0x000000ff05ff7812 */ /* 0x000fe2000780c0ff */
[----:B------:R-:W-:Y:S01]  /*2640*/  FFMA.FTZ R69, R69, UR23, R28 ;  /* 0x0000001745457c23 */ /* 0x000fe2000801001c */
[----:B------:R-:W-:Y:S01]  /*2650*/  FADD.FTZ R68, R97, -R68 ;  /* 0x8000004461447221 */ /* 0x000fe20000010000 */
[----:B------:R-:W-:Y:S01]  /*2660*/  FFMA.FTZ R71, R71, UR23, R30 ;  /* 0x0000001747477c23 */ /* 0x000fe2000801001e */
[----:B------:R-:W-:Y:S01]  /*2670*/  FADD.FTZ R74, R113, -R74 ;  /* 0x8000004a714a7221 */ /* 0x000fe20000010000 */
[----:B------:R-:W-:Y:S01]  /*2680*/  FMUL.FTZ R69, R69, UR25 ;  /* 0x0000001945457c20 */ /* 0x000fe20008410000 */
[----:B------:R-:W-:Y:S01]  /*2690*/  FFMA.FTZ R68, R68, UR23, R29 ;  /* 0x0000001744447c23 */ /* 0x000fe2000801001d */
[----:B------:R-:W-:Y:S01]  /*26a0*/  LOP3.LUT P6, RZ, R6, 0xff00, RZ, 0xc0, !PT ;  /* 0x0000ff0006ff7812 */ /* 0x000fe200078cc0ff */
[----:B------:R-:W-:Y:S01]  /*26b0*/  FMUL.FTZ R71, R71, UR25 ;  /* 0x0000001947477c20 */ /* 0x000fe20008410000 */
[----:B------:R-:W-:Y:S01]  /*26c0*/  FFMA.FTZ R75, R74, UR23, R31 ;  /* 0x000000174a4b7c23 */ /* 0x000fe2000801001f */
[----:B------:R-:W-:Y:S01]  /*26d0*/  FMUL.FTZ R70, R68, UR25 ;  /* 0x0000001944467c20 */ /* 0x000fe20008410000 */
[----:B------:R-:W-:-:S02]  /*26e0*/  SEL R72, R69, RZ, P5 ;  /* 0x000000ff45487207 */ /* 0x000fc40002800000 */
[----:B------:R-:W-:Y:S01]  /*26f0*/  SEL R68, R69, RZ, P0 ;  /* 0x000000ff45447207 */ /* 0x000fe20000000000 */
[----:B------:R-:W-:Y:S01]  /*2700*/  FMUL.FTZ R76, R75, UR25 ;  /* 0x000000194b4c7c20 */ /* 0x000fe20008410000 */
[C---:B------:R-:W-:Y:S02]  /*2710*/  LOP3.LUT P5, RZ, R5.reuse, 0xff00, RZ, 0xc0, !PT ;  /* 0x0000ff0005ff7812 */ /* 0x040fe400078ac0ff */
[----:B------:R-:W-:Y:S02]  /*2720*/  LOP3.LUT P0, RZ, R6, 0xff0000, RZ, 0xc0, !PT ;  /* 0x00ff000006ff7812 */ /* 0x000fe4000780c0ff */
[C---:B------:R-:W-:Y:S02]  /*2730*/  SEL R73, R70.reuse, RZ, P6 ;  /* 0x000000ff46497207 */ /* 0x040fe40003000000 */
[----:B------:R-:W-:Y:S02]  /*2740*/  LOP3.LUT P6, RZ, R5, 0xff0000, RZ, 0xc0, !PT ;  /* 0x00ff000005ff7812 */ /* 0x000fe400078cc0ff */
[----:B------:R-:W-:-:S02]  /*2750*/  SEL R69, R70, RZ, P5 ;  /* 0x000000ff46457207 */ /* 0x000fc40002800000 */
[----:B------:R-:W-:Y:S02]  /*2760*/  SEL R74, R71, RZ, P0 ;  /* 0x000000ff474a7207 */ /* 0x000fe40000000000 */
[----:B------:R-:W-:Y:S02]  /*2770*/  ISETP.GE.U32.AND P5, PT, R6, 0x1000000, PT ;  /* 0x010000000600780c */ /* 0x000fe40003fa6070 */
[----:B------:R-:W-:Y:S02]  /*2780*/  ISETP.GE.U32.AND P0, PT, R5, 0x1000000, PT ;  /* 0x010000000500780c */ /* 0x000fe40003f06070 */
[----:B------:R-:W-:Y:S02]  /*2790*/  SEL R70, R71, RZ, P6 ;  /* 0x000000ff47467207 */ /* 0x000fe40003000000 */
[C---:B------:R-:W-:Y:S02]  /*27a0*/  SEL R75, R76.reuse, RZ, P5 ;  /* 0x000000ff4c4b7207 */ /* 0x040fe40002800000 */
[----:B------:R-:W-:Y:S01]  /*27b0*/  SEL R71, R76, RZ, P0 ;  /* 0x000000ff4c477207 */ /* 0x000fe20000000000 */
[----:B------:R-:W-:Y:S06]  /*27c0*/  BRA `(.L_x_2271) ;  /* 0x0000000000807947 */ /* 0x000fec0003800000 */
.L_x_2275:
[--C-:B------:R-:W-:Y:S01]  /*27d0*/  FFMA.FTZ R64, R91, UR6, R82.reuse ;  /* 0x000000065b407c23 */ /* 0x100fe20008010052 */
[--C-:B------:R-:W-:Y:S01]  /*27e0*/  FFMA.FTZ R66, R98, UR6, R82.reuse ;  /* 0x0000000662427c23 */ /* 0x100fe20008010052 */
[----:B------:R-:W-:Y:S01]  /*27f0*/  FFMA.FTZ R70, R114, UR6, R82 ;  /* 0x0000000672467c23 */ /* 0x000fe20008010052 */
[C---:B-----5:R-:W-:Y:S01]  /*2800*/  LOP3.LUT P5, RZ, R6.reuse, 0xff, RZ, 0xc0, !PT ;  /* 0x000000ff06ff7812 */ /* 0x060fe200078ac0ff */
[----:B------:R-:W-:Y:S01]  /*2810*/  FADD.FTZ R65, R89, -R64 ;  /* 0x8000004059417221 */ /* 0x000fe20000010000 */
[----:B------:R-:W-:Y:S01]  /*2820*/  FADD.FTZ R66, R97, -R66 ;  /* 0x8000004261427221 */ /* 0x000fe20000010000 */
[----:B------:R-:W-:Y:S01]  /*2830*/  LOP3.LUT P0, RZ, R5, 0xff, RZ, 0xc0, !PT ;  /* 0x000000ff05ff7812 */ /* 0x000fe2000780c0ff */
[----:B------:R-:W-:Y:S01]  /*2840*/  FADD.FTZ R74, R113, -R70 ;  /* 0x80000046714a7221 */ /* 0x000fe20000010000 */
[----:B------:R-:W-:Y:S01]  /*2850*/  FFMA.FTZ R64, R65, UR23, R28 ;  /* 0x0000001741407c23 */ /* 0x000fe2000801001c */
[----:B------:R-:W-:Y:S01]  /*2860*/  FFMA.FTZ R65, R107, UR6, R82 ;  /* 0x000000066b417c23 */ /* 0x000fe20008010052 */
[----:B------:R-:W-:-:S02]  /*2870*/  LOP3.LUT P6, RZ, R6, 0xff00, RZ, 0xc0, !PT ;  /* 0x0000ff0006ff7812 */ /* 0x000fc400078cc0ff */
[----:B------:R-:W-:Y:S01]  /*2880*/  FMUL.FTZ R68, R64, UR25 ;  /* 0x0000001940447c20 */ /* 0x000fe20008410000 */
[----:B------:R-:W-:Y:S01]  /*2890*/  FADD.FTZ R67, R104, -R65 ;  /* 0x8000004168437221 */ /* 0x000fe20000010000 */
[----:B------:R-:W-:-:S03]  /*28a0*/  FFMA.FTZ R65, R66, UR23, R29 ;  /* 0x0000001742417c23 */ /* 0x000fc6000801001d */
[----:B------:R-:W-:Y:S01]  /*28b0*/  FFMA.FTZ R66, R67, UR23, R30 ;  /* 0x0000001743427c23 */ /* 0x000fe2000801001e */
[----:B------:R-:W-:Y:S01]  /*28c0*/  FMUL.FTZ R69, R65, UR25 ;  /* 0x0000001941457c20 */ /* 0x000fe20008410000 */
[----:B------:R-:W-:Y:S01]  /*28d0*/  SEL R72, R68, RZ, P5 ;  /* 0x000000ff44487207 */ /* 0x000fe20002800000 */
[----:B------:R-:W-:Y:S01]  /*28e0*/  FFMA.FTZ R67, R74, UR23, R31 ;  /* 0x000000174a437c23 */ /* 0x000fe2000801001f */
[----:B------:R-:W-:Y:S01]  /*28f0*/  LOP3.LUT P5, RZ, R5, 0xff00, RZ, 0xc0, !PT ;  /* 0x0000ff0005ff7812 */ /* 0x000fe200078ac0ff */
[----:B------:R-:W-:Y:S01]  /*2900*/  FMUL.FTZ R70, R66, UR25 ;  /* 0x0000001942467c20 */ /* 0x000fe20008410000 */
[----:B------:R-:W-:Y:S01]  /*2910*/  SEL R68, R68, RZ, P0 ;  /* 0x000000ff44447207 */ /* 0x000fe20000000000 */
[----:B------:R-:W-:Y:S01]  /*2920*/  FMUL.FTZ R71, R67, UR25 ;  /* 0x0000001943477c20 */ /* 0x000fe20008410000 */
[----:B------:R-:W-:Y:S02]  /*2930*/  LOP3.LUT P0, RZ, R6, 0xff0000, RZ, 0xc0, !PT ;  /* 0x00ff000006ff7812 */ /* 0x000fe4000780c0ff */
[----:B------:R-:W-:-:S02]  /*2940*/  SEL R73, R69, RZ, P6 ;  /* 0x000000ff45497207 */ /* 0x000fc40003000000 */
[----:B------:R-:W-:Y:S02]  /*2950*/  SEL R69, R69, RZ, P5 ;  /* 0x000000ff45457207 */ /* 0x000fe40002800000 */
[----:B------:R-:W-:Y:S02]  /*2960*/  ISETP.GE.U32.AND P5, PT, R6, 0x1000000, PT ;  /* 0x010000000600780c */ /* 0x000fe40003fa6070 */
[----:B------:R-:W-:Y:S02]  /*2970*/  SEL R74, R70, RZ, P0 ;  /* 0x000000ff464a7207 */ /* 0x000fe40000000000 */
[C---:B------:R-:W-:Y:S02]  /*2980*/  LOP3.LUT P6, RZ, R5.reuse, 0xff0000, RZ, 0xc0, !PT ;  /* 0x00ff000005ff7812 */ /* 0x040fe400078cc0ff */
[----:B------:R-:W-:Y:S02]  /*2990*/  ISETP.GE.U32.AND P0, PT, R5, 0x1000000, PT ;  /* 0x010000000500780c */ /* 0x000fe40003f06070 */
[----:B------:R-:W-:-:S02]  /*29a0*/  SEL R75, R71, RZ, P5 ;  /* 0x000000ff474b7207 */ /* 0x000fc40002800000 */
[----:B------:R-:W-:Y:S02]  /*29b0*/  SEL R70, R70, RZ, P6 ;  /* 0x000000ff46467207 */ /* 0x000fe40003000000 */
[----:B------:R-:W-:-:S07]  /*29c0*/  SEL R71, R71, RZ, P0 ;  /* 0x000000ff47477207 */ /* 0x000fce0000000000 */
.L_x_2271:
        /* <DEDUP_REMOVED lines=14> */
.L_x_2267:
[----:B------:R-:W-:Y:S05]  /*2ab0*/  BSYNC.RECONVERGENT B0 ;  /* 0x0000000000007941 */ /* 0x000fea0003800200 */
.L_x_2266:
        /* <DEDUP_REMOVED lines=9> */
[----:B------:R-:W-:-:S09]  /*2b50*/  UISETP.NE.AND.EX UP0, UPT, UR5, URZ, UPT, UP0 ;  /* 0x000000ff0500728c */ /* 0x000fd2000bf05300 */
[----:B------:R-:W-:Y:S05]  /*2b60*/  BRA.U !UP0, `(.L_x_2280) ;  /* 0x0000000108847547 */ /* 0x000fea000b800000 */
[--C-:B0-----:R-:W-:Y:S01]  /*2b70*/  FFMA.FTZ R65, R15, UR6, R82.reuse ;  /* 0x000000060f417c23 */ /* 0x101fe20008010052 */
[--C-:B------:R-:W-:Y:S01]  /*2b80*/  FFMA.FTZ R66, R96, UR6, R82.reuse ;  /* 0x0000000660427c23 */ /* 0x100fe20008010052 */
[----:B-----5:R-:W-:Y:S01]  /*2b90*/  LOP3.LUT P6, RZ, R0, 0xff, RZ, 0xc0, !PT ;  /* 0x000000ff00ff7812 */ /* 0x020fe200078cc0ff */
[----:B------:R-:W-:Y:S01]  /*2ba0*/  FFMA.FTZ R70, R112, UR6, R82 ;  /* 0x0000000670467c23 */ /* 0x000fe20008010052 */
[----:B------:R-:W-:Y:S01]  /*2bb0*/  FADD.FTZ R65, R88, -R65 ;  /* 0x8000004158417221 */ /* 0x000fe20000010000 */
[----:B------:R-:W-:Y:S01]  /*2bc0*/  FADD.FTZ R66, R95, -R66 ;  /* 0x800000425f427221 */ /* 0x000fe20000010000 */
[----:B------:R-:W-:Y:S01]  /*2bd0*/  LOP3.LUT P5, RZ, R2, 0xff, RZ, 0xc0, !PT ;  /* 0x000000ff02ff7812 */ /* 0x000fe200078ac0ff */
[----:B------:R-:W-:Y:S01]  /*2be0*/  FADD.FTZ R74, R111, -R70 ;  /* 0x800000466f4a7221 */ /* 0x000fe20000010000 */
[----:B------:R-:W-:Y:S01]  /*2bf0*/  FFMA.FTZ R64, R65, UR23, R24 ;  /* 0x0000001741407c23 */ /* 0x000fe20008010018 */
[----:B------:R-:W-:-:S03]  /*2c00*/  FFMA.FTZ R65, R105, UR6, R82 ;  /* 0x0000000669417c23 */ /* 0x000fc60008010052 */
[----:B------:R-:W-:Y:S01]  /*2c10*/  FMUL.FTZ R68, R64, UR25 ;  /* 0x0000001940447c20 */ /* 0x000fe20008410000 */
[----:B------:R-:W-:Y:S01]  /*2c20*/  FADD.FTZ R67, R102, -R65 ;  /* 0x8000004166437221 */ /* 0x000fe20000010000 */
[----:B------:R-:W-:-:S03]  /*2c30*/  FFMA.FTZ R65, R66, UR23, R25 ;  /* 0x0000001742417c23 */ /* 0x000fc60008010019 */
[----:B------:R-:W-:Y:S01]  /*2c40*/  SEL R72, R68, RZ, P6 ;  /* 0x000000ff44487207 */ /* 0x000fe20003000000 */
[----:B------:R-:W-:Y:S01]  /*2c50*/  FMUL.FTZ R69, R65, UR25 ;  /* 0x0000001941457c20 */ /* 0x000fe20008410000 */
[----:B------:R-:W-:Y:S01]  /*2c60*/  LOP3.LUT P6, RZ, R0, 0xff00, RZ, 0xc0, !PT ;  /* 0x0000ff0000ff7812 */ /* 0x000fe200078cc0ff */
[----:B------:R-:W-:Y:S01]  /*2c70*/  FFMA.FTZ R66, R67, UR23, R26 ;  /* 0x0000001743427c23 */ /* 0x000fe2000801001a */
[----:B------:R-:W-:Y:S01]  /*2c80*/  SEL R68, R68, RZ, P5 ;  /* 0x000000ff44447207 */ /* 0x000fe20002800000 */
[----:B------:R-:W-:Y:S01]  /*2c90*/  FFMA.FTZ R67, R74, UR23, R27 ;  /* 0x000000174a437c23 */ /* 0x000fe2000801001b */
[----:B------:R-:W-:Y:S01]  /*2ca0*/  LOP3.LUT P5, RZ, R2, 0xff00, RZ, 0xc0, !PT ;  /* 0x0000ff0002ff7812 */ /* 0x000fe200078ac0ff */
[----:B------:R-:W-:Y:S01]  /*2cb0*/  FMUL.FTZ R70, R66, UR25 ;  /* 0x0000001942467c20 */ /* 0x000fe20008410000 */
[----:B------:R-:W-:Y:S01]  /*2cc0*/  SEL R73, R69, RZ, P6 ;  /* 0x000000ff45497207 */ /* 0x000fe20003000000 */
[----:B------:R-:W-:Y:S01]  /*2cd0*/  FMUL.FTZ R71, R67, UR25 ;  /* 0x0000001943477c20 */ /* 0x000fe20008410000 */
[----:B------:R-:W-:-:S02]  /*2ce0*/  LOP3.LUT P6, RZ, R0, 0xff0000, RZ, 0xc0, !PT ;  /* 0x00ff000000ff7812 */ /* 0x000fc400078cc0ff */
[----:B------:R-:W-:Y:S02]  /*2cf0*/  SEL R69, R69, RZ, P5 ;  /* 0x000000ff45457207 */ /* 0x000fe40002800000 */
[----:B------:R-:W-:Y:S02]  /*2d00*/  LOP3.LUT P5, RZ, R2, 0xff0000, RZ, 0xc0, !PT ;  /* 0x00ff000002ff7812 */ /* 0x000fe400078ac0ff */
[----:B------:R-:W-:Y:S02]  /*2d10*/  SEL R74, R70, RZ, P6 ;  /* 0x000000ff464a7207 */ /* 0x000fe40003000000 */
[----:B------:R-:W-:Y:S02]  /*2d20*/  ISETP.GE.U32.AND P6, PT, R0, 0x1000000, PT ;  /* 0x010000000000780c */ /* 0x000fe40003fc6070 */
[----:B------:R-:W-:Y:S02]  /*2d30*/  SEL R70, R70, RZ, P5 ;  /* 0x000000ff46467207 */ /* 0x000fe40002800000 */
[----:B------:R-:W-:-:S02]  /*2d40*/  ISETP.GE.U32.AND P5, PT, R2, 0x1000000, PT ;  /* 0x010000000200780c */ /* 0x000fc40003fa6070 */
[C---:B------:R-:W-:Y:S02]  /*2d50*/  SEL R75, R71.reuse, RZ, P6 ;  /* 0x000000ff474b7207 */ /* 0x040fe40003000000 */
[----:B------:R-:W-:Y:S01]  /*2d60*/  SEL R71, R71, RZ, P5 ;  /* 0x000000ff47477207 */ /* 0x000fe20002800000 */
[----:B------:R-:W-:Y:S08]  /*2d70*/  BRA `(.L_x_2281) ;  /* 0x0000000c00487947 */ /* 0x000ff00003800000 */
.L_x_2280:
[--C-:B0-----:R-:W-:Y:S01]  /*2d80*/  FFMA.FTZ R69, R15, UR6, R82.reuse ;  /* 0x000000060f457c23 */ /* 0x101fe20008010052 */
[--C-:B------:R-:W-:Y:S01]  /*2d90*/  FFMA.FTZ R68, R96, UR6, R82.reuse ;  /* 0x0000000660447c23 */ /* 0x100fe20008010052 */
[----:B------:R-:W-:Y:S01]  /*2da0*/  FFMA.FTZ R71, R105, UR6, R82 ;  /* 0x0000000669477c23 */ /* 0x000fe20008010052 */
[----:B-----5:R-:W-:Y:S01]  /*2db0*/  LOP3.LUT P6, RZ, R0, 0xff, RZ, 0xc0, !PT ;  /* 0x000000ff00ff7812 */ /* 0x020fe200078cc0ff */
[----:B------:R-:W-:Y:S01]  /*2dc0*/  FADD.FTZ R69, R88, -R69 ;  /* 0x8000004558457221 */ /* 0x000fe20000010000 */
[----:B------:R-:W-:Y:S01]  /*2dd0*/  FADD.FTZ R68, R95, -R68 ;  /* 0x800000445f447221 */ /* 0x000fe20000010000 */
[----:B------:R-:W-:Y:S01]  /*2de0*/  LOP3.LUT P5, RZ, R2, 0xff, RZ, 0xc0, !PT ;  /* 0x000000ff02ff7812 */ /* 0x000fe200078ac0ff */
[----:B------:R-:W-:Y:S01]  /*2df0*/  FADD.FTZ R71, R102, -R71 ;  /* 0x8000004766477221 */ /* 0x000fe20000010000 */
[----:B------:R-:W-:Y:S01]  /*2e00*/  FFMA.FTZ R69, R69, UR23, R24 ;  /* 0x0000001745457c23 */ /* 0x000fe20008010018 */
[----:B------:R-:W-:Y:S01]  /*2e10*/  FFMA.FTZ R68, R68, UR23, R25 ;  /* 0x0000001744447c23 */ /* 0x000fe20008010019 */
[----:B------:R-:W-:Y:S01]  /*2e20*/  FFMA.FTZ R74, R112, UR6, R82 ;  /* 0x00000006704a7c23 */ /* 0x000fe20008010052 */
[----:B------:R-:W-:Y:S01]  /*2e30*/  FFMA.FTZ R71, R71, UR23, R26 ;  /* 0x0000001747477c23 */ /* 0x000fe2000801001a */
[----:B------:R-:W-:Y:S01]  /*2e40*/  FMUL.FTZ R69, R69, UR25 ;  /* 0x0000001945457c20 */ /* 0x000fe20008410000 */
[----:B------:R-:W-:Y:S01]  /*2e50*/  FMUL.FTZ R70, R68, UR25 ;  /* 0x0000001944467c20 */ /* 0x000fe20008410000 */
[----:B------:R-:W-:Y:S01]  /*2e60*/  FADD.FTZ R74, R111, -R74 ;  /* 0x8000004a6f4a7221 */ /* 0x000fe20000010000 */
[----:B------:R-:W-:-:S02]  /*2e70*/  FMUL.FTZ R71, R71, UR25 ;  /* 0x0000001947477c20 */ /* 0x000fc40008410000 */
[C---:B------:R-:W-:Y:S01]  /*2e80*/  SEL R72, R69.reuse, RZ, P6 ;  /* 0x000000ff45487207 */ /* 0x040fe20003000000 */
[----:B------:R-:W-:Y:S01]  /*2e90*/  FFMA.FTZ R75, R74, UR23, R27 ;  /* 0x000000174a4b7c23 */ /* 0x000fe2000801001b */
[----:B------:R-:W-:Y:S02]  /*2ea0*/  SEL R68, R69, RZ, P5 ;  /* 0x000000ff45447207 */ /* 0x000fe40002800000 */
[----:B------:R-:W-:Y:S02]  /*2eb0*/  LOP3.LUT P6, RZ, R0, 0xff00, RZ, 0xc0, !PT ;  /* 0x0000ff0000ff7812 */ /* 0x000fe400078cc0ff */
[----:B------:R-:W-:Y:S02]  /*2ec0*/  LOP3.LUT P5, RZ, R2, 0xff00, RZ, 0xc0, !PT ;  /* 0x0000ff0002ff7812 */ /* 0x000fe400078ac0ff */
[C---:B------:R-:W-:Y:S02]  /*2ed0*/  SEL R73, R70.reuse, RZ, P6 ;  /* 0x000000ff46497207 */ /* 0x040fe40003000000 */
[----:B------:R-:W-:-:S02]  /*2ee0*/  SEL R69, R70, RZ, P5 ;  /* 0x000000ff46457207 */ /* 0x000fc40002800000 */
[----:B------:R-:W-:Y:S02]  /*2ef0*/  LOP3.LUT P6, RZ, R0, 0xff0000, RZ, 0xc0, !PT ;  /* 0x00ff000000ff7812 */ /* 0x000fe400078cc0ff */
[----:B------:R-:W-:Y:S02]  /*2f00*/  LOP3.LUT P5, RZ, R2, 0xff0000, RZ, 0xc0, !PT ;  /* 0x00ff000002ff7812 */ /* 0x000fe400078ac0ff */
[C---:B------:R-:W-:Y:S02]  /*2f10*/  SEL R74, R71.reuse, RZ, P6 ;  /* 0x000000ff474a7207 */ /* 0x040fe40003000000 */
[----:B------:R-:W-:Y:S01]  /*2f20*/  SEL R70, R71, RZ, P5 ;  /* 0x000000ff47467207 */ /* 0x000fe20002800000 */
[----:B------:R-:W-:Y:S01]  /*2f30*/  FMUL.FTZ R71, R75, UR25 ;  /* 0x000000194b477c20 */ /* 0x000fe20008410000 */
[----:B------:R-:W-:Y:S02]  /*2f40*/  ISETP.GE.U32.AND P6, PT, R0, 0x1000000, PT ;  /* 0x010000000000780c */ /* 0x000fe40003fc6070 */
[----:B------:R-:W-:-:S02]  /*2f50*/  ISETP.GE.U32.AND P5, PT, R2, 0x1000000, PT ;  /* 0x010000000200780c */ /* 0x000fc40003fa6070 */
[C---:B------:R-:W-:Y:S02]  /*2f60*/  SEL R75, R71.reuse, RZ, P6 ;  /* 0x000000ff474b7207 */ /* 0x040fe40003000000 */
[----:B------:R-:W-:Y:S01]  /*2f70*/  SEL R71, R71, RZ, P5 ;  /* 0x000000ff47477207 */ /* 0x000fe20002800000 */
[----:B------:R-:W-:Y:S08]  /*2f80*/  BRA `(.L_x_2281) ;  /* 0x0000000800c47947 */ /* 0x000ff00003800000 */
.L_x_2279:
        /* <DEDUP_REMOVED lines=9> */
[----:B------:R-:W-:Y:S02]  /*3020*/  LOP3.LUT P5, RZ, R2, 0xff, RZ, 0xc0, !PT ;  /* 0x000000ff02ff7812 */ /* 0x000fe400078ac0ff */
[----:B------:R-:W-:Y:S01]  /*3030*/  FMUL.FTZ R64, R65, UR23 ;  /* 0x0000001741407c20 */ /* 0x000fe20008410000 */
[----:B------:R-:W-:-:S03]  /*3040*/  FFMA.FTZ R65, R105, UR6, R82 ;  /* 0x0000000669417c23 */ /* 0x000fc60008010052 */
[----:B------:R-:W-:Y:S01]  /*3050*/  FMUL.FTZ R68, R64, UR25 ;  /* 0x0000001940447c20 */ /* 0x000fe20008410000 */
[----:B------:R-:W-:Y:S01]  /*3060*/  FADD.FTZ R67, R102, -R65 ;  /* 0x8000004166437221 */ /* 0x000fe20000010000 */
[----:B------:R-:W-:-:S03]  /*3070*/  FMUL.FTZ R65, R66, UR23 ;  /* 0x0000001742417c20 */ /* 0x000fc60008410000 */
[----:B------:R-:W-:Y:S01]  /*3080*/  SEL R72, R68, RZ, P6 ;  /* 0x000000ff44487207 */ /* 0x000fe20003000000 */
[----:B------:R-:W-:Y:S01]  /*3090*/  FMUL.FTZ R69, R65, UR25 ;  /* 0x0000001941457c20 */ /* 0x000fe20008410000 */
[----:B------:R-:W-:Y:S01]  /*30a0*/  LOP3.LUT P6, RZ, R0, 0xff00, RZ, 0xc0, !PT ;  /* 0x0000ff0000ff7812 */ /* 0x000fe200078cc0ff */
[----:B------:R-:W-:Y:S01]  /*30b0*/  FMUL.FTZ R66, R67, UR23 ;  /* 0x0000001743427c20 */ /* 0x000fe20008410000 */
[----:B------:R-:W-:Y:S01]  /*30c0*/  SEL R68, R68, RZ, P5 ;  /* 0x000000ff44447207 */ /* 0x000fe20002800000 */
[----:B------:R-:W-:Y:S01]  /*30d0*/  FADD.FTZ R67, R111, -R70 ;  /* 0x800000466f437221 */ /* 0x000fe20000010000 */
[----:B------:R-:W-:Y:S01]  /*30e0*/  LOP3.LUT P5, RZ, R2, 0xff00, RZ, 0xc0, !PT ;  /* 0x0000ff0002ff7812 */ /* 0x000fe200078ac0ff */
[----:B------:R-:W-:Y:S01]  /*30f0*/  FMUL.FTZ R70, R66, UR25 ;  /* 0x0000001942467c20 */ /* 0x000fe20008410000 */
[----:B------:R-:W-:Y:S01]  /*3100*/  SEL R73, R69, RZ, P6 ;  /* 0x000000ff45497207 */ /* 0x000fe20003000000 */
[----:B------:R-:W-:Y:S01]  /*3110*/  FMUL.FTZ R67, R67, UR23 ;  /* 0x0000001743437c20 */ /* 0x000fe20008410000 */
[----:B------:R-:W-:-:S02]  /*3120*/  LOP3.LUT P6, RZ, R0, 0xff0000, RZ, 0xc0, !PT ;  /* 0x00ff000000ff7812 */ /* 0x000fc400078cc0ff */
[----:B------:R-:W-:Y:S01]  /*3130*/  SEL R69, R69, RZ, P5 ;  /* 0x000000ff45457207 */ /* 0x000fe20002800000 */
[----:B------:R-:W-:Y:S01]  /*3140*/  FMUL.FTZ R71, R67, UR25 ;  /* 0x0000001943477c20 */ /* 0x000fe20008410000 */
        /* <DEDUP_REMOVED lines=8> */
.L_x_2282:
        /* <DEDUP_REMOVED lines=8> */
[----:B------:R-:W-:Y:S01]  /*3250*/  FMUL.FTZ R69, R69, UR23 ;  /* 0x0000001745457c20 */ /* 0x000fe20008410000 */
[----:B------:R-:W-:Y:S01]  /*3260*/  FMUL.FTZ R68, R68, UR23 ;  /* 0x0000001744447c20 */ /* 0x000fe20008410000 */
[----:B------:R-:W-:Y:S01]  /*3270*/  FFMA.FTZ R74, R112, UR6, R82 ;  /* 0x00000006704a7c23 */ /* 0x000fe20008010052 */
[----:B------:R-:W-:Y:S01]  /*3280*/  FMUL.FTZ R71, R71, UR23 ;  /* 0x0000001747477c20 */ /* 0x000fe20008410000 */
[----:B------:R-:W-:Y:S01]  /*3290*/  FMUL.FTZ R69, R69, UR25 ;  /* 0x0000001945457c20 */ /* 0x000fe20008410000 */
[----:B------:R-:W-:Y:S01]  /*32a0*/  FMUL.FTZ R70, R68, UR25 ;  /* 0x0000001944467c20 */ /* 0x000fe20008410000 */
[----:B------:R-:W-:Y:S01]  /*32b0*/  FADD.FTZ R74, R111, -R74 ;  /* 0x8000004a6f4a7221 */ /* 0x000fe20000010000 */
[----:B------:R-:W-:-:S02]  /*32c0*/  FMUL.FTZ R71, R71, UR25 ;  /* 0x0000001947477c20 */ /* 0x000fc40008410000 */
[C---:B------:R-:W-:Y:S01]  /*32d0*/  SEL R72, R69.reuse, RZ, P6 ;  /* 0x000000ff45487207 */ /* 0x040fe20003000000 */
[----:B------:R-:W-:Y:S01]  /*32e0*/  FMUL.FTZ R75, R74, UR23 ;  /* 0x000000174a4b7c20 */ /* 0x000fe20008410000 */
        /* <DEDUP_REMOVED lines=15> */
.L_x_2278:
        /* <DEDUP_REMOVED lines=19> */
[----:B------:R-:W-:Y:S01]  /*3510*/  FMUL.FTZ R73, R65, UR25 ;  /* 0x0000001941497c20 */ /* 0x000fe20008410000 */
[----:B------:R-:W-:Y:S01]  /*3520*/  LOP3.LUT P5, RZ, R0, 0xff00, RZ, 0xc0, !PT ;  /* 0x0000ff0000ff7812 */ /* 0x000fe200078ac0ff */
[----:B------:R-:W-:Y:S01]  /*3530*/  FFMA.FTZ R67, R74, UR23, R27 ;  /* 0x000000174a437c23 */ /* 0x000fe2000801001b */
[----:B------:R-:W-:Y:S01]  /*3540*/  FMUL.FTZ R74, R66, UR25 ;  /* 0x00000019424a7c20 */ /* 0x000fe20008410000 */
[----:B------:R-:W-:-:S02]  /*3550*/  SEL R72, R72, RZ, P6 ;  /* 0x000000ff48487207 */ /* 0x000fc40003000000 */
[----:B------:R-:W-:Y:S01]  /*3560*/  SEL R73, R73, RZ, P5 ;  /* 0x000000ff49497207 */ /* 0x000fe20002800000 */
[----:B------:R-:W-:Y:S01]  /*3570*/  FMUL.FTZ R75, R67, UR25 ;  /* 0x00000019434b7c20 */ /* 0x000fe20008410000 */
[C---:B------:R-:W-:Y:S02]  /*3580*/  LOP3.LUT P6, RZ, R0.reuse, 0xff0000, RZ, 0xc0, !PT ;  /* 0x00ff000000ff7812 */ /* 0x040fe400078cc0ff */
[----:B------:R-:W-:Y:S02]  /*3590*/  ISETP.GE.U32.AND P5, PT, R0, 0x1000000, PT ;  /* 0x010000000000780c */ /* 0x000fe40003fa6070 */
[----:B------:R-:W-:Y:S02]  /*35a0*/  SEL R74, R74, RZ, P6 ;  /* 0x000000ff4a4a7207 */ /* 0x000fe40003000000 */
[----:B------:R-:W-:Y:S01]  /*35b0*/  SEL R75, R75, RZ, P5 ;  /* 0x000000ff4b4b7207 */ /* 0x000fe20002800000 */
[----:B------:R-:W-:Y:S08]  /*35c0*/  BRA `(.L_x_2281) ;  /* 0x0000000400347947 */ /* 0x000ff00003800000 */
.L_x_2284:
        /* <DEDUP_REMOVED lines=10> */
[----:B------:R-:W-:Y:S01]  /*3670*/  LOP3.LUT P6, RZ, R0, 0xff, RZ, 0xc0, !PT ;  /* 0x000000ff00ff7812 */ /* 0x000fe200078cc0ff */
[----:B------:R-:W-:Y:S01]  /*3680*/  FFMA.FTZ R75, R75, UR23, R26 ;  /* 0x000000174b4b7c23 */ /* 0x000fe2000801001a */
[----:B------:R-:W-:Y:S01]  /*3690*/  FMUL.FTZ R73, R73, UR25 ;  /* 0x0000001949497c20 */ /* 0x000fe20008410000 */
[----:B------:R-:W-:Y:S01]  /*36a0*/  FMUL.FTZ R74, R72, UR25 ;  /* 0x00000019484a7c20 */ /* 0x000fe20008410000 */
[----:B------:R-:W-:Y:S01]  /*36b0*/  LOP3.LUT P5, RZ, R0, 0xff00, RZ, 0xc0, !PT ;  /* 0x0000ff0000ff7812 */ /* 0x000fe200078ac0ff */
[----:B------:R-:W-:Y:S01]  /*36c0*/  FFMA.FTZ R76, R76, UR23, R27 ;  /* 0x000000174c4c7c23 */ /* 0x000fe2000801001b */
[----:B------:R-:W-:Y:S01]  /*36d0*/  FMUL.FTZ R75, R75, UR25 ;  /* 0x000000194b4b7c20 */ /* 0x000fe20008410000 */
[----:B------:R-:W-:-:S02]  /*36e0*/  SEL R72, R73, RZ, P6 ;  /* 0x000000ff49487207 */ /* 0x000fc40003000000 */
[----:B------:R-:W-:Y:S01]  /*36f0*/  LOP3.LUT P6, RZ, R0, 0xff0000, RZ, 0xc0, !PT ;  /* 0x00ff000000ff7812 */ /* 0x000fe200078cc0ff */
[----:B------:R-:W-:Y:S01]  /*3700*/  FMUL.FTZ R76, R76, UR25 ;  /* 0x000000194c4c7c20 */ /* 0x000fe20008410000 */
[----:B------:R-:W-:Y:S02]  /*3710*/  SEL R73, R74, RZ, P5 ;  /* 0x000000ff4a497207 */ /* 0x000fe40002800000 */
[----:B------:R-:W-:Y:S02]  /*3720*/  ISETP.GE.U32.AND P5, PT, R0, 0x1000000, PT ;  /* 0x010000000000780c */ /* 0x000fe40003fa6070 */
[----:B------:R-:W-:Y:S02]  /*3730*/  SEL R74, R75, RZ, P6 ;  /* 0x000000ff4b4a7207 */ /* 0x000fe40003000000 */
[----:B------:R-:W-:Y:S01]  /*3740*/  SEL R75, R76, RZ, P5 ;  /* 0x000000ff4c4b7207 */ /* 0x000fe20002800000 */
[----:B------:R-:W-:Y:S08]  /*3750*/  BRA `(.L_x_2281) ;  /* 0x0000000000d07947 */ /* 0x000ff00003800000 */
.L_x_2283:
        /* <DEDUP_REMOVED lines=17> */
[----:B------:R-:W-:Y:S01]  /*3870*/  LOP3.LUT P5, RZ, R0, 0xff00, RZ, 0xc0, !PT ;  /* 0x0000ff0000ff7812 */ /* 0x000fe200078ac0ff */
[----:B------:R-:W-:Y:S01]  /*3880*/  FMUL.FTZ R67, R74, UR23 ;  /* 0x000000174a437c20 */ /* 0x000fe20008410000 */
        /* <DEDUP_REMOVED lines=9> */
.L_x_2285:
        /* <DEDUP_REMOVED lines=10> */
[----:B-----5:R-:W-:Y:S01]  /*39c0*/  LOP3.LUT P6, RZ, R0, 0xff, RZ, 0xc0, !PT ;  /* 0x000000ff00ff7812 */ /* 0x020fe200078cc0ff */
[----:B------:R-:W-:Y:S01]  /*39d0*/  FMUL.FTZ R75, R75, UR23 ;  /* 0x000000174b4b7c20 */ /* 0x000fe20008410000 */
[----:B------:R-:W-:Y:S01]  /*39e0*/  FMUL.FTZ R73, R73, UR25 ;  /* 0x0000001949497c20 */ /* 0x000fe20008410000 */
[----:B------:R-:W-:Y:S01]  /*39f0*/  FMUL.FTZ R74, R72, UR25 ;  /* 0x00000019484a7c20 */ /* 0x000fe20008410000 */
[----:B------:R-:W-:Y:S01]  /*3a00*/  LOP3.LUT P5, RZ, R0, 0xff00, RZ, 0xc0, !PT ;  /* 0x0000ff0000ff7812 */ /* 0x000fe200078ac0ff */
[----:B------:R-:W-:Y:S01]  /*3a10*/  FMUL.FTZ R76, R76, UR23 ;  /* 0x000000174c4c7c20 */ /* 0x000fe20008410000 */
[----:B------:R-:W-:Y:S01]  /*3a20*/  FMUL.FTZ R75, R75, UR25 ;  /* 0x000000194b4b7c20 */ /* 0x000fe20008410000 */
[----:B------:R-:W-:-:S02]  /*3a30*/  SEL R72, R73, RZ, P6 ;  /* 0x000000ff49487207 */ /* 0x000fc40003000000 */
[----:B------:R-:W-:Y:S01]  /*3a40*/  LOP3.LUT P6, RZ, R0, 0xff0000, RZ, 0xc0, !PT ;  /* 0x00ff000000ff7812 */ /* 0x000fe200078cc0ff */
[----:B------:R-:W-:Y:S01]  /*3a50*/  FMUL.FTZ R76, R76, UR25 ;  /* 0x000000194c4c7c20 */ /* 0x000fe20008410000 */
[----:B------:R-:W-:Y:S02]  /*3a60*/  SEL R73, R74, RZ, P5 ;  /* 0x000000ff4a497207 */ /* 0x000fe40002800000 */
[----:B------:R-:W-:Y:S02]  /*3a70*/  ISETP.GE.U32.AND P5, PT, R0, 0x1000000, PT ;  /* 0x010000000000780c */ /* 0x000fe40003fa6070 */
[----:B------:R-:W-:Y:S02]  /*3a80*/  SEL R74, R75, RZ, P6 ;  /* 0x000000ff4b4a7207 */ /* 0x000fe40003000000 */
[----:B------:R-:W-:-:S09]  /*3a90*/  SEL R75, R76, RZ, P5 ;  /* 0x000000ff4c4b7207 */ /* 0x000fd20002800000 */
.L_x_2281:
[----:B------:R-:W0:Y:S01]  /*3aa0*/  LDC.64 R78, c[0x0][0x468] ;  /* 0x00011a00ff4e7b82 */ /* 0x000e220000000a00 */
[----:B------:R-:W1:Y:S01]  /*3ab0*/  @UP0 LDCU.64 UR28, c[0x0][0x478] ;  /* 0x00008f00ff1c07ac */ /* 0x000e620008000a00 */
[----:B------:R-:W-:Y:S01]  /*3ac0*/  PLOP3.LUT P5, PT, PT, PT, UP0, 0x80, 0x8 ;  /* 0x000000000008781c */ /* 0x000fe20003faf008 */
[----:B------:R-:W-:Y:S01]  /*3ad0*/  HFMA2 R81, -RZ, RZ, 0, 9.5367431640625e-07 ;  /* 0x00000010ff517431 */ /* 0x000fe200000001ff */
[----:B------:R-:W-:-:S04]  /*3ae0*/  PLOP3.LUT P6, PT, PT, PT, UP0, 0x80, 0x8 ;  /* 0x000000000008781c */ /* 0x000fc80003fcf008 */
[----:B------:R-:W2:Y:S07]  /*3af0*/  @P0 LDC.64 R76, c[0x0][0x470] ;  /* 0x00011c00ff4c0b82 */ /* 0x000eae0000000a00 */
[----:B-1----:R-:W-:-:S04]  /*3b00*/  @P5 IMAD.WIDE.U32 R80, R4, R81, UR28 ;  /* 0x0000001c04505e25 */ /* 0x002fc8000f8e0051 */
[C---:B0-----:R-:W-:Y:S01]  /*3b10*/  IMAD.WIDE.U32 R78, R4.reuse, 0x10, R78 ;  /* 0x00000010044e7825 */ /* 0x041fe200078e004e */
[----:B------:R1:W-:Y:S04]  /*3b20*/  @P6 STG.E.128 desc[UR10][R80.64], R64 ;  /* 0x0000004050006986 */ /* 0x0003e8000c101d0a */
[----:B------:R1:W-:Y:S01]  /*3b30*/  STG.E.128 desc[UR10][R78.64], R72 ;  /* 0x000000484e007986 */ /* 0x0003e2000c101d0a */
[C---:B--2---:R-:W-:Y:S01]  /*3b40*/  @P0 IMAD.WIDE.U32 R76, R4.reuse, 0x10, R76 ;  /* 0x00000010044c0825 */ /* 0x044fe200078e004c */
[----:B------:R-:W-:-:S04]  /*3b50*/  IADD3 R4, PT, PT, R4, 0x100, RZ ;  /* 0x0000010004047810 */ /* 0x000fc80007ffe0ff */
[----:B------:R1:W-:Y:S03]  /*3b60*/  @P0 STG.E.128 desc[UR10][R76.64], R68 ;  /* 0x000000444c000986 */ /* 0x0003e6000c101d0a */
.L_x_2277:
[----:B------:R-:W-:Y:S05]  /*3b70*/  BSYNC.RECONVERGENT B0 ;  /* 0x0000000000007941 */ /* 0x000fea0003800200 */
.L_x_2276:
        /* <DEDUP_REMOVED lines=11> */
[--C-:B01----:R-:W-:Y:S01]  /*3c30*/  FFMA.FTZ R65, R9, UR6, R82.reuse ;  /* 0x0000000609417c23 */ /* 0x103fe20008010052 */
        /* <DEDUP_REMOVED lines=24> */
[C---:B------:R-:W-:Y:S02]  /*3dc0*/  LOP3.LUT P5, RZ, R7.reuse, 0xff0000, RZ, 0xc0, !PT ;  /* 0x00ff000007ff7812 */ /* 0x040fe400078ac0ff */
[----:B------:R-:W-:Y:S02]  /*3dd0*/  SEL R74, R70, RZ, P6 ;  /* 0x000000ff464a7207 */ /* 0x000fe40003000000 */
[----:B------:R-:W-:Y:S02]  /*3de0*/  ISETP.GE.U32.AND P6, PT, R8, 0x1000000, PT ;  /* 0x010000000800780c */ /* 0x000fe40003fc6070 */
[----:B------:R-:W-:Y:S02]  /*3df0*/  SEL R70, R70, RZ, P5 ;  /* 0x000000ff46467207 */ /* 0x000fe40002800000 */
[----:B------:R-:W-:-:S02]  /*3e00*/  ISETP.GE.U32.AND P5, PT, R7, 0x1000000, PT ;  /* 0x010000000700780c */ /* 0x000fc40003fa6070 */
[C---:B------:R-:W-:Y:S02]  /*3e10*/  SEL R75, R71.reuse, RZ, P6 ;  /* 0x000000ff474b7207 */ /* 0x040fe40003000000 */
[----:B------:R-:W-:Y:S01]  /*3e20*/  SEL R71, R71, RZ, P5 ;  /* 0x000000ff47477207 */ /* 0x000fe20002800000 */
[----:B------:R-:W-:Y:S08]  /*3e30*/  BRA `(.L_x_2291) ;  /* 0x0000000c00487947 */ /* 0x000ff00003800000 */
.L_x_2290:
[--C-:B01----:R-:W-:Y:S01]  /*3e40*/  FFMA.FTZ R69, R9, UR6, R82.reuse ;  /* 0x0000000609457c23 */ /* 0x103fe20008010052 */
        /* <DEDUP_REMOVED lines=22> */
[C---:B------:R-:W-:Y:S02]  /*3fb0*/  LOP3.LUT P6, RZ, R8.reuse, 0xff0000, RZ, 0xc0, !PT ;  /* 0x00ff000008ff7812 */ /* 0x040fe400078cc0ff */
        /* <DEDUP_REMOVED lines=9> */
.L_x_2289:
        /* <DEDUP_REMOVED lines=36> */
.L_x_2292:
        /* <DEDUP_REMOVED lines=33> */
.L_x_2288:
        /* <DEDUP_REMOVED lines=31> */
.L_x_2294:
        /* <DEDUP_REMOVED lines=25> */
.L_x_2293:
        /* <DEDUP_REMOVED lines=28> */
.L_x_2295:
        /* <DEDUP_REMOVED lines=24> */
.L_x_2291:
[----:B------:R-:W0:Y:S01]  /*4b60*/  LDC.64 R78, c[0x0][0x468] ;  /* 0x00011a00ff4e7b82 */ /* 0x000e220000000a00 */
[----:B------:R-:W1:Y:S01]  /*4b70*/  @UP0 LDCU.64 UR28, c[0x0][0x478] ;  /* 0x00008f00ff1c07ac */ /* 0x000e620008000a00 */
[----:B------:R-:W-:Y:S02]  /*4b80*/  PLOP3.LUT P5, PT, PT, PT, UP0, 0x80, 0x8 ;  /* 0x000000000008781c */ /* 0x000fe40003faf008 */
[----:B------:R-:W-:Y:S02]  /*4b90*/  PLOP3.LUT P6, PT, PT, PT, UP0, 0x80, 0x8 ;  /* 0x000000000008781c */ /* 0x000fe40003fcf008 */
[----:B------:R-:W-:Y:S02]  /*4ba0*/  MOV R81, 0x10 ;  /* 0x0000001000517802 */ /* 0x000fe40000000f00 */
        /* <DEDUP_REMOVED lines=8> */
.L_x_2287:
[----:B------:R-:W-:Y:S05]  /*4c30*/  BSYNC.RECONVERGENT B0 ;  /* 0x0000000000007941 */ /* 0x000fea0003800200 */
.L_x_2286:
        /* <DEDUP_REMOVED lines=17> */
[----:B-----5:R-:W-:Y:S01]  /*4d50*/  LOP3.LUT P6, RZ, R11, 0xff, RZ, 0xc0, !PT ;  /* 0x000000ff0bff7812 */ /* 0x020fe200078cc0ff */
[----:B------:R-:W-:Y:S01]  /*4d60*/  FADD.FTZ R67, R99, -R82 ;  /* 0x8000005263437221 */ /* 0x000fe20000010000 */
[----:B------:R-:W-:Y:S01]  /*4d70*/  FFMA.FTZ R64, R65, UR23, R16 ;  /* 0x0000001741407c23 */ /* 0x000fe20008010010 */
[----:B------:R-:W-:Y:S01]  /*4d80*/  FFMA.FTZ R65, R66, UR23, R17 ;  /* 0x0000001742417c23 */ /* 0x000fe20008010011 */
[----:B------:R-:W-:Y:S01]  /*4d90*/  LOP3.LUT P5, RZ, R12, 0xff, RZ, 0xc0, !PT ;  /* 0x000000ff0cff7812 */ /* 0x000fe200078ac0ff */
[----:B------:R-:W-:Y:S01]  /*4da0*/  FFMA.FTZ R66, R67, UR23, R18 ;  /* 0x0000001743427c23 */ /* 0x000fe20008010012 */
[----:B------:R-:W-:Y:S01]  /*4db0*/  FMUL.FTZ R68, R64, UR25 ;  /* 0x0000001940447c20 */ /* 0x000fe20008410000 */
[----:B------:R-:W-:Y:S01]  /*4dc0*/  FMUL.FTZ R69, R65, UR25 ;  /* 0x0000001941457c20 */ /* 0x000fe20008410000 */
[----:B------:R-:W-:Y:S01]  /*4dd0*/  FADD.FTZ R74, R106, -R71 ;  /* 0x800000476a4a7221 */ /* 0x000fe20000010000 */
[----:B------:R-:W-:-:S02]  /*4de0*/  FMUL.FTZ R70, R66, UR25 ;  /* 0x0000001942467c20 */ /* 0x000fc40008410000 */
[----:B------:R-:W-:Y:S01]  /*4df0*/  SEL R72, R68, RZ, P6 ;  /* 0x000000ff44487207 */ /* 0x000fe20003000000 */
[----:B------:R-:W-:Y:S01]  /*4e00*/  FFMA.FTZ R67, R74, UR23, R19 ;  /* 0x000000174a437c23 */ /* 0x000fe20008010013 */
[----:B------:R-:W-:Y:S02]  /*4e10*/  LOP3.LUT P6, RZ, R11, 0xff00, RZ, 0xc0, !PT ;  /* 0x0000ff000bff7812 */ /* 0x000fe400078cc0ff */
[----:B------:R-:W-:Y:S01]  /*4e20*/  SEL R68, R68, RZ, P5 ;  /* 0x000000ff44447207 */ /* 0x000fe20002800000 */
[----:B------:R-:W-:Y:S01]  /*4e30*/  FMUL.FTZ R71, R67, UR25 ;  /* 0x0000001943477c20 */ /* 0x000fe20008410000 */
[----:B------:R-:W-:Y:S02]  /*4e40*/  LOP3.LUT P5, RZ, R12, 0xff00, RZ, 0xc0, !PT ;  /* 0x0000ff000cff7812 */ /* 0x000fe400078ac0ff */
[----:B------:R-:W-:Y:S02]  /*4e50*/  SEL R73, R69, RZ, P6 ;  /* 0x000000ff45497207 */ /* 0x000fe40003000000 */
[----:B------:R-:W-:-:S02]  /*4e60*/  LOP3.LUT P6, RZ, R11, 0xff0000, RZ, 0xc0, !PT ;  /* 0x00ff00000bff7812 */ /* 0x000fc400078cc0ff */
[----:B------:R-:W-:Y:S02]  /*4e70*/  SEL R69, R69, RZ, P5 ;  /* 0x000000ff45457207 */ /* 0x000fe40002800000 */
[----:B------:R-:W-:Y:S02]  /*4e80*/  LOP3.LUT P5, RZ, R12, 0xff0000, RZ, 0xc0, !PT ;  /* 0x00ff00000cff7812 */ /* 0x000fe400078ac0ff */
[C---:B------:R-:W-:Y:S02]  /*4e90*/  SEL R74, R70.reuse, RZ, P6 ;  /* 0x000000ff464a7207 */ /* 0x040fe40003000000 */
[----:B------:R-:W-:Y:S02]  /*4ea0*/  ISETP.GE.U32.AND P6, PT, R11, 0x1000000, PT ;  /* 0x010000000b00780c */ /* 0x000fe40003fc6070 */
[----:B------:R-:W-:Y:S02]  /*4eb0*/  SEL R70, R70, RZ, P5 ;  /* 0x000000ff46467207 */ /* 0x000fe40002800000 */
[----:B------:R-:W-:-:S02]  /*4ec0*/  ISETP.GE.U32.AND P5, PT, R12, 0x1000000, PT ;  /* 0x010000000c00780c */ /* 0x000fc40003fa6070 */
[C---:B------:R-:W-:Y:S02]  /*4ed0*/  SEL R75, R71.reuse, RZ, P6 ;  /* 0x000000ff474b7207 */ /* 0x040fe40003000000 */
[----:B------:R-:W-:Y:S01]  /*4ee0*/  SEL R71, R71, RZ, P5 ;  /* 0x000000ff47477207 */ /* 0x000fe20002800000 */
[----:B------:R-:W-:Y:S08]  /*4ef0*/  BRA `(.L_x_2301) ;  /* 0x0000000c00487947 */ /* 0x000ff00003800000 */
.L_x_2300:
        /* <DEDUP_REMOVED lines=24> */
[C---:B------:R-:W-:Y:S02]  /*5080*/  LOP3.LUT P5, RZ, R12.reuse, 0xff0000, RZ, 0xc0, !PT ;  /* 0x00ff00000cff7812 */ /* 0x040fe400078ac0ff */
        /* <DEDUP_REMOVED lines=8> */
.L_x_2299:
        /* <DEDUP_REMOVED lines=11> */
[----:B------:R-:W-:Y:S01]  /*51c0*/  FMUL.FTZ R64, R65, UR23 ;  /* 0x0000001741407c20 */ /* 0x000fe20008410000 */
[----:B------:R-:W-:Y:S01]  /*51d0*/  FMUL.FTZ R65, R67, UR23 ;  /* 0x0000001743417c20 */ /* 0x000fe20008410000 */
[----:B------:R-:W-:Y:S01]  /*51e0*/  LOP3.LUT P5, RZ, R12, 0xff, RZ, 0xc0, !PT ;  /* 0x000000ff0cff7812 */ /* 0x000fe200078ac0ff */
[----:B------:R-:W-:Y:S01]  /*51f0*/  FMUL.FTZ R66, R82, UR23 ;  /* 0x0000001752427c20 */ /* 0x000fe20008410000 */
[----:B------:R-:W-:Y:S01]  /*5200*/  FMUL.FTZ R68, R64, UR25 ;  /* 0x0000001940447c20 */ /* 0x000fe20008410000 */
[----:B------:R-:W-:Y:S01]  /*5210*/  FMUL.FTZ R69, R65, UR25 ;  /* 0x0000001941457c20 */ /* 0x000fe20008410000 */
[----:B------:R-:W-:Y:S01]  /*5220*/  FADD.FTZ R71, R106, -R71 ;  /* 0x800000476a477221 */ /* 0x000fe20000010000 */
[----:B------:R-:W-:-:S02]  /*5230*/  FMUL.FTZ R70, R66, UR25 ;  /* 0x0000001942467c20 */ /* 0x000fc40008410000 */
[C---:B------:R-:W-:Y:S01]  /*5240*/  SEL R72, R68.reuse, RZ, P6 ;  /* 0x000000ff44487207 */ /* 0x040fe20003000000 */
[----:B------:R-:W-:Y:S01]  /*5250*/  FMUL.FTZ R67, R71, UR23 ;  /* 0x0000001747437c20 */ /* 0x000fe20008410000 */
        /* <DEDUP_REMOVED lines=15> */
.L_x_2302:
        /* <DEDUP_REMOVED lines=9> */
[----:B------:R-:W-:Y:S01]  /*53e0*/  LOP3.LUT P5, RZ, R12, 0xff, RZ, 0xc0, !PT ;  /* 0x000000ff0cff7812 */ /* 0x000fe200078ac0ff */
[----:B------:R-:W-:Y:S01]  /*53f0*/  FMUL.FTZ R71, R71, UR23 ;  /* 0x0000001747477c20 */ /* 0x000fe20008410000 */
[----:B------:R-:W-:Y:S01]  /*5400*/  FMUL.FTZ R82, R82, UR23 ;  /* 0x0000001752527c20 */ /* 0x000fe20008410000 */
[----:B------:R-:W-:Y:S01]  /*5410*/  FMUL.FTZ R69, R69, UR25 ;  /* 0x0000001945457c20 */ /* 0x000fe20008410000 */
[----:B------:R-:W-:Y:S01]  /*5420*/  FADD.FTZ R70, R106, -R73 ;  /* 0x800000496a467221 */ /* 0x000fe20000010000 */
[----:B------:R-:W-:Y:S01]  /*5430*/  FMUL.FTZ R71, R71, UR25 ;  /* 0x0000001947477c20 */ /* 0x000fe20008410000 */
[----:B------:R-:W-:-:S02]  /*5440*/  FMUL.FTZ R82, R82, UR25 ;  /* 0x0000001952527c20 */ /* 0x000fc40008410000 */
[C---:B------:R-:W-:Y:S02]  /*5450*/  SEL R72, R69.reuse, RZ, P6 ;  /* 0x000000ff45487207 */ /* 0x040fe40003000000 */
[----:B------:R-:W-:Y:S02]  /*5460*/  SEL R68, R69, RZ, P5 ;  /* 0x000000ff45447207 */ /* 0x000fe40002800000 */
[----:B------:R-:W-:Y:S02]  /*5470*/  LOP3.LUT P6, RZ, R11, 0xff00, RZ, 0xc0, !PT ;  /* 0x0000ff000bff7812 */ /* 0x000fe400078cc0ff */
[----:B------:R-:W-:Y:S02]  /*5480*/  LOP3.LUT P5, RZ, R12, 0xff00, RZ, 0xc0, !PT ;  /* 0x0000ff000cff7812 */ /* 0x000fe400078ac0ff */
[C---:B------:R-:W-:Y:S02]  /*5490*/  SEL R73, R71.reuse, RZ, P6 ;  /* 0x000000ff47497207 */ /* 0x040fe40003000000 */
[----:B------:R-:W-:Y:S01]  /*54a0*/  SEL R69, R71, RZ, P5 ;  /* 0x000000ff47457207 */ /* 0x000fe20002800000 */
[----:B------:R-:W-:Y:S01]  /*54b0*/  FMUL.FTZ R71, R70, UR23 ;  /* 0x0000001746477c20 */ /* 0x000fe20008410000 */
[----:B------:R-:W-:-:S02]  /*54c0*/  LOP3.LUT P6, RZ, R11, 0xff0000, RZ, 0xc0, !PT ;  /* 0x00ff00000bff7812 */ /* 0x000fc400078cc0ff */
[----:B------:R-:W-:Y:S01]  /*54d0*/  LOP3.LUT P5, RZ, R12, 0xff0000, RZ, 0xc0, !PT ;  /* 0x00ff00000cff7812 */ /* 0x000fe200078ac0ff */
[----:B------:R-:W-:Y:S01]  /*54e0*/  FMUL.FTZ R71, R71, UR25 ;  /* 0x0000001947477c20 */ /* 0x000fe20008410000 */
[C---:B------:R-:W-:Y:S02]  /*54f0*/  SEL R74, R82.reuse, RZ, P6 ;  /* 0x000000ff524a7207 */ /* 0x040fe40003000000 */
[----:B------:R-:W-:Y:S02]  /*5500*/  ISETP.GE.U32.AND P6, PT, R11, 0x1000000, PT ;  /* 0x010000000b00780c */ /* 0x000fe40003fc6070 */
[----:B------:R-:W-:Y:S02]  /*5510*/  SEL R70, R82, RZ, P5 ;  /* 0x000000ff52467207 */ /* 0x000fe40002800000 */
[----:B------:R-:W-:Y:S02]  /*5520*/  ISETP.GE.U32.AND P5, PT, R12, 0x1000000, PT ;  /* 0x010000000c00780c */ /* 0x000fe40003fa6070 */
[----:B------:R-:W-:-:S02]  /*5530*/  SEL R75, R71, RZ, P6 ;  /* 0x000000ff474b7207 */ /* 0x000fc40003000000 */
[----:B------:R-:W-:Y:S01]  /*5540*/  SEL R71, R71, RZ, P5 ;  /* 0x000000ff47477207 */ /* 0x000fe20002800000 */
[----:B------:R-:W-:Y:S08]  /*5550*/  BRA `(.L_x_2301) ;  /* 0x0000000400b07947 */ /* 0x000ff00003800000 */
.L_x_2298:
        /* <DEDUP_REMOVED lines=8> */
[----:B-----5:R-:W-:Y:S02]  /*55e0*/  LOP3.LUT P6, RZ, R11, 0xff, RZ, 0xc0, !PT ;  /* 0x000000ff0bff7812 */ /* 0x020fe400078cc0ff */
[----:B------:R-:W-:Y:S01]  /*55f0*/  FADD.FTZ R66, R90, -R67 ;  /* 0x800000435a427221 */ /* 0x000fe20000010000 */
[----:B------:R-:W-:Y:S01]  /*5600*/  FADD.FTZ R65, R14, -R65 ;  /* 0x800000410e417221 */ /* 0x000fe20000010000 */
[--C-:B------:R-:W-:Y:S01]  /*5610*/  FFMA.FTZ R67, R108, UR6, R82.reuse ;  /* 0x000000066c437c23 */ /* 0x100fe20008010052 */
[----:B------:R-:W-:Y:S01]  /*5620*/  FFMA.FTZ R82, R101, UR6, R82 ;  /* 0x0000000665527c23 */ /* 0x000fe20008010052 */
[----:B------:R-:W-:Y:S01]  /*5630*/  LOP3.LUT P5, RZ, R11, 0xff00, RZ, 0xc0, !PT ;  /* 0x0000ff000bff7812 */ /* 0x000fe200078ac0ff */
[----:B------:R-:W-:Y:S01]  /*5640*/  FFMA.FTZ R64, R65, UR23, R16 ;  /* 0x0000001741407c23 */ /* 0x000fe20008010010 */
[----:B------:R-:W-:Y:S01]  /*5650*/  FADD.FTZ R74, R106, -R67 ;  /* 0x800000436a4a7221 */ /* 0x000fe20000010000 */
[----:B------:R-:W-:Y:S01]  /*5660*/  FFMA.FTZ R65, R66, UR23, R17 ;  /* 0x0000001742417c23 */ /* 0x000fe20008010011 */
[----:B------:R-:W-:Y:S01]  /*5670*/  FADD.FTZ R67, R99, -R82 ;  /* 0x8000005263437221 */ /* 0x000fe20000010000 */
[----:B------:R-:W-:-:S02]  /*5680*/  FMUL.FTZ R72, R64, UR25 ;  /* 0x0000001940487c20 */ /* 0x000fc40008410000 */
[----:B------:R-:W-:Y:S01]  /*5690*/  FMUL.FTZ R73, R65, UR25 ;  /* 0x0000001941497c20 */ /* 0x000fe20008410000 */
[----:B------:R-:W-:Y:S01]  /*56a0*/  FFMA.FTZ R66, R67, UR23, R18 ;  /* 0x0000001743427c23 */ /* 0x000fe20008010012 */
[----:B------:R-:W-:Y:S01]  /*56b0*/  FFMA.FTZ R67, R74, UR23, R19 ;  /* 0x000000174a437c23 */ /* 0x000fe20008010013 */
[----:B------:R-:W-:Y:S02]  /*56c0*/  SEL R72, R72, RZ, P6 ;  /* 0x000000ff48487207 */ /* 0x000fe40003000000 */
[----:B------:R-:W-:Y:S01]  /*56d0*/  SEL R73, R73, RZ, P5 ;  /* 0x000000ff49497207 */ /* 0x000fe20002800000 */
[----:B------:R-:W-:Y:S01]  /*56e0*/  FMUL.FTZ R74, R66, UR25 ;  /* 0x00000019424a7c20 */ /* 0x000fe20008410000 */
[----:B------:R-:W-:Y:S01]  /*56f0*/  FMUL.FTZ R75, R67, UR25 ;  /* 0x00000019434b7c20 */ /* 0x000fe20008410000 */
[C---:B------:R-:W-:Y:S02]  /*5700*/  LOP3.LUT P6, RZ, R11.reuse, 0xff0000, RZ, 0xc0, !PT ;  /* 0x00ff00000bff7812 */ /* 0x040fe400078cc0ff */
[----:B------:R-:W-:-:S02]  /*5710*/  ISETP.GE.U32.AND P5, PT, R11, 0x1000000, PT ;  /* 0x010000000b00780c */ /* 0x000fc40003fa6070 */
[----:B------:R-:W-:Y:S02]  /*5720*/  SEL R74, R74, RZ, P6 ;  /* 0x000000ff4a4a7207 */ /* 0x000fe40003000000 */
[----:B------:R-:W-:Y:S01]  /*5730*/  SEL R75, R75, RZ, P5 ;  /* 0x000000ff4b4b7207 */ /* 0x000fe20002800000 */
[----:B------:R-:W-:Y:S08]  /*5740*/  BRA `(.L_x_2301) ;  /* 0x0000000400347947 */ /* 0x000ff00003800000 */
.L_x_2304:
[--C-:B01-3--:R-:W-:Y:S01]  /*5750*/  FFMA.FTZ R75, R108, UR6, R82.reuse ;  /* 0x000000066c4b7c23 */ /* 0x10bfe20008010052 */
[--C-:B------:R-:W-:Y:S01]  /*5760*/  FFMA.FTZ R73, R13, UR6, R82.reuse ;  /* 0x000000060d497c23 */ /* 0x100fe20008010052 */
[----:B-----5:R-:W-:Y:S02]  /*5770*/  ISETP.GE.U32.AND P5, PT, R11, 0x1000000, PT ;  /* 0x010000000b00780c */ /* 0x020fe40003fa6070 */
[----:B------:R-:W-:Y:S01]  /*5780*/  FADD.FTZ R72, R106, -R75 ;  /* 0x8000004b6a487221 */ /* 0x000fe20000010000 */
[----:B------:R-:W-:Y:S01]  /*5790*/  FADD.FTZ R73, R14, -R73 ;  /* 0x800000490e497221 */ /* 0x000fe20000010000 */
[--C-:B------:R-:W-:Y:S01]  /*57a0*/  FFMA.FTZ R75, R92, UR6, R82.reuse ;  /* 0x000000065c4b7c23 */ /* 0x100fe20008010052 */
[----:B------:R-:W-:Y:S01]  /*57b0*/  FFMA.FTZ R82, R101, UR6, R82 ;  /* 0x0000000665527c23 */ /* 0x000fe20008010052 */
[----:B------:R-:W-:Y:S01]  /*57c0*/  FFMA.FTZ R72, R72, UR23, R19 ;  /* 0x0000001748487c23 */ /* 0x000fe20008010013 */
[----:B------:R-:W-:Y:S01]  /*57d0*/  FFMA.FTZ R73, R73, UR23, R16 ;  /* 0x0000001749497c23 */ /* 0x000fe20008010010 */
[----:B------:R-:W-:Y:S01]  /*57e0*/  LOP3.LUT P6, RZ, R11, 0xff, RZ, 0xc0, !PT ;  /* 0x000000ff0bff7812 */ /* 0x000fe200078cc0ff */
[----:B------:R-:W-:Y:S01]  /*57f0*/  FADD.FTZ R77, R99, -R82 ;  /* 0x80000052634d7221 */ /* 0x000fe20000010000 */
[----:B------:R-:W-:Y:S01]  /*5800*/  FMUL.FTZ R74, R72, UR25 ;  /* 0x00000019484a7c20 */ /* 0x000fe20008410000 */
[----:B------:R-:W-:Y:S01]  /*5810*/  FADD.FTZ R72, R90, -R75 ;  /* 0x8000004b5a487221 */ /* 0x000fe20000010000 */
[----:B------:R-:W-:Y:S01]  /*5820*/  FMUL.FTZ R73, R73, UR25 ;  /* 0x0000001949497c20 */ /* 0x000fe20008410000 */
[----:B------:R-:W-:-:S02]  /*5830*/  FFMA.FTZ R77, R77, UR23, R18 ;  /* 0x000000174d4d7c23 */ /* 0x000fc40008010012 */
[----:B------:R-:W-:Y:S01]  /*5840*/  SEL R75, R74, RZ, P5 ;  /* 0x000000ff4a4b7207 */ /* 0x000fe20002800000 */
[----:B------:R-:W-:Y:S01]  /*5850*/  FFMA.FTZ R74, R72, UR23, R17 ;  /* 0x00000017484a7c23 */ /* 0x000fe20008010011 */
[----:B------:R-:W-:Y:S01]  /*5860*/  LOP3.LUT P5, RZ, R11, 0xff00, RZ, 0xc0, !PT ;  /* 0x0000ff000bff7812 */ /* 0x000fe200078ac0ff */
[----:B------:R-:W-:Y:S01]  /*5870*/  FMUL.FTZ R77, R77, UR25 ;  /* 0x000000194d4d7c20 */ /* 0x000fe20008410000 */
[----:B------:R-:W-:Y:S01]  /*5880*/  SEL R72, R73, RZ, P6 ;  /* 0x000000ff49487207 */ /* 0x000fe20003000000 */
[----:B------:R-:W-:Y:S01]  /*5890*/  FMUL.FTZ R74, R74, UR25 ;  /* 0x000000194a4a7c20 */ /* 0x000fe20008410000 */
[----:B------:R-:W-:-:S04]  /*58a0*/  LOP3.LUT P6, RZ, R11, 0xff0000, RZ, 0xc0, !PT ;  /* 0x00ff00000bff7812 */ /* 0x000fc800078cc0ff */
[----:B------:R-:W-:Y:S02]  /*58b0*/  SEL R73, R74, RZ, P5 ;  /* 0x000000ff4a497207 */ /* 0x000fe40002800000 */
[----:B------:R-:W-:Y:S01]  /*58c0*/  SEL R74, R77, RZ, P6 ;  /* 0x000000ff4d4a7207 */ /* 0x000fe20003000000 */
[----:B------:R-:W-:Y:S06]  /*58d0*/  BRA `(.L_x_2301) ;  /* 0x0000000000d07947 */ /* 0x000fec0003800000 */
.L_x_2303:
        /* <DEDUP_REMOVED lines=13> */
[----:B------:R-:W-:Y:S01]  /*59b0*/  FADD.FTZ R67, R106, -R73 ;  /* 0x800000496a437221 */ /* 0x000fe20000010000 */
[----:B------:R-:W-:Y:S01]  /*59c0*/  LOP3.LUT P5, RZ, R11, 0xff00, RZ, 0xc0, !PT ;  /* 0x0000ff000bff7812 */ /* 0x000fe200078ac0ff */
[----:B------:R-:W-:Y:S01]  /*59d0*/  FMUL.FTZ R72, R64, UR25 ;  /* 0x0000001940487c20 */ /* 0x000fe20008410000 */
[----:B------:R-:W-:Y:S01]  /*59e0*/  FMUL.FTZ R73, R65, UR25 ;  /* 0x0000001941497c20 */ /* 0x000fe20008410000 */
[----:B------:R-:W-:Y:S01]  /*59f0*/  FMUL.FTZ R66, R82, UR23 ;  /* 0x0000001752427c20 */ /* 0x000fe20008410000 */
[----:B------:R-:W-:-:S02]  /*5a00*/  FMUL.FTZ R67, R67, UR23 ;  /* 0x0000001743437c20 */ /* 0x000fc40008410000 */
[----:B------:R-:W-:Y:S01]  /*5a10*/  SEL R72, R72, RZ, P6 ;  /* 0x000000ff48487207 */ /* 0x000fe20003000000 */
[----:B------:R-:W-:Y:S01]  /*5a20*/  FMUL.FTZ R74, R66, UR25 ;  /* 0x00000019424a7c20 */ /* 0x000fe20008410000 */
[----:B------:R-:W-:Y:S01]  /*5a30*/  SEL R73, R73, RZ, P5 ;  /* 0x000000ff49497207 */ /* 0x000fe20002800000 */
[----:B------:R-:W-:Y:S01]  /*5a40*/  FMUL.FTZ R75, R67, UR25 ;  /* 0x00000019434b7c20 */ /* 0x000fe20008410000 */
[C---:B------:R-:W-:Y:S02]  /*5a50*/  LOP3.LUT P6, RZ, R11.reuse, 0xff0000, RZ, 0xc0, !PT ;  /* 0x00ff00000bff7812 */ /* 0x040fe400078cc0ff */
[----:B------:R-:W-:Y:S02]  /*5a60*/  ISETP.GE.U32.AND P5, PT, R11, 0x1000000, PT ;  /* 0x010000000b00780c */ /* 0x000fe40003fa6070 */
[----:B------:R-:W-:Y:S02]  /*5a70*/  SEL R74, R74, RZ, P6 ;  /* 0x000000ff4a4a7207 */ /* 0x000fe40003000000 */
[----:B------:R-:W-:Y:S01]  /*5a80*/  SEL R75, R75, RZ, P5 ;  /* 0x000000ff4b4b7207 */ /* 0x000fe20002800000 */
[----:B------:R-:W-:Y:S08]  /*5a90*/  BRA `(.L_x_2301) ;  /* 0x0000000000607947 */ /* 0x000ff00003800000 */
.L_x_2305:
[--C-:B01-3--:R-:W-:Y:S01]  /*5aa0*/  FFMA.FTZ R75, R108, UR6, R82.reuse ;  /* 0x000000066c4b7c23 */ /* 0x10bfe20008010052 */
[--C-:B------:R-:W-:Y:S01]  /*5ab0*/  FFMA.FTZ R73, R13, UR6, R82.reuse ;  /* 0x000000060d497c23 */ /* 0x100fe20008010052 */
[C---:B-----5:R-:W-:Y:S02]  /*5ac0*/  ISETP.GE.U32.AND P5, PT, R11.reuse, 0x1000000, PT ;  /* 0x010000000b00780c */ /* 0x060fe40003fa6070 */
[----:B------:R-:W-:Y:S01]  /*5ad0*/  FADD.FTZ R75, R106, -R75 ;  /* 0x8000004b6a4b7221 */ /* 0x000fe20000010000 */
[----:B------:R-:W-:Y:S01]  /*5ae0*/  FADD.FTZ R73, R14, -R73 ;  /* 0x800000490e497221 */ /* 0x000fe20000010000 */
[----:B------:R-:W-:Y:S02]  /*5af0*/  LOP3.LUT P6, RZ, R11, 0xff, RZ, 0xc0, !PT ;  /* 0x000000ff0bff7812 */ /* 0x000fe400078cc0ff */
[----:B------:R-:W-:Y:S01]  /*5b00*/  FMUL.FTZ R72, R75, UR23 ;  /* 0x000000174b487c20 */ /* 0x000fe20008410000 */
[--C-:B------:R-:W-:Y:S01]  /*5b10*/  FFMA.FTZ R75, R92, UR6, R82.reuse ;  /* 0x000000065c4b7c23 */ /* 0x100fe20008010052 */
[----:B------:R-:W-:Y:S01]  /*5b20*/  FFMA.FTZ R82, R101, UR6, R82 ;  /* 0x0000000665527c23 */ /* 0x000fe20008010052 */
[----:B------:R-:W-:Y:S01]  /*5b30*/  FMUL.FTZ R73, R73, UR23 ;  /* 0x0000001749497c20 */ /* 0x000fe20008410000 */
[----:B------:R-:W-:Y:S01]  /*5b40*/  FMUL.FTZ R74, R72, UR25 ;  /* 0x00000019484a7c20 */ /* 0x000fe20008410000 */
[----:B------:R-:W-:Y:S01]  /*5b50*/  FADD.FTZ R72, R90, -R75 ;  /* 0x8000004b5a487221 */ /* 0x000fe20000010000 */
[----:B------:R-:W-:Y:S01]  /*5b60*/  FADD.FTZ R82, R99, -R82 ;  /* 0x8000005263527221 */ /* 0x000fe20000010000 */
[----:B------:R-:W-:-:S02]  /*5b70*/  FMUL.FTZ R73, R73, UR25 ;  /* 0x0000001949497c20 */ /* 0x000fc40008410000 */
[----:B------:R-:W-:Y:S01]  /*5b80*/  SEL R75, R74, RZ, P5 ;  /* 0x000000ff4a4b7207 */ /* 0x000fe20002800000 */
[----:B------:R-:W-:Y:S01]  /*5b90*/  FMUL.FTZ R74, R72, UR23 ;  /* 0x00000017484a7c20 */ /* 0x000fe20008410000 */
[----:B------:R-:W-:Y:S01]  /*5ba0*/  FMUL.FTZ R82, R82, UR23 ;  /* 0x0000001752527c20 */ /* 0x000fe20008410000 */
[----:B------:R-:W-:Y:S02]  /*5bb0*/  LOP3.LUT P5, RZ, R11, 0xff00, RZ, 0xc0, !PT ;  /* 0x0000ff000bff7812 */ /* 0x000fe400078ac0ff */
[----:B------:R-:W-:Y:S01]  /*5bc0*/  FMUL.FTZ R74, R74, UR25 ;  /* 0x000000194a4a7c20 */ /* 0x000fe20008410000 */
[----:B------:R-:W-:Y:S01]  /*5bd0*/  SEL R72, R73, RZ, P6 ;  /* 0x000000ff49487207 */ /* 0x000fe20003000000 */
[----:B------:R-:W-:Y:S01]  /*5be0*/  FMUL.FTZ R82, R82, UR25 ;  /* 0x0000001952527c20 */ /* 0x000fe20008410000 */
[----:B------:R-:W-:Y:S02]  /*5bf0*/  LOP3.LUT P6, RZ, R11, 0xff0000, RZ, 0xc0, !PT ;  /* 0x00ff00000bff7812 */ /* 0x000fe400078cc0ff */
[----:B------:R-:W-:-:S02]  /*5c00*/  SEL R73, R74, RZ, P5 ;  /* 0x000000ff4a497207 */ /* 0x000fc40002800000 */
[----:B------:R-:W-:-:S09]  /*5c10*/  SEL R74, R82, RZ, P6 ;  /* 0x000000ff524a7207 */ /* 0x000fd20003000000 */
.L_x_2301:
        /* <DEDUP_REMOVED lines=10> */
[----:B--2---:R-:W-:-:S05]  /*5cc0*/  @P0 IMAD.WIDE.U32 R76, R4, 0x10, R76 ;  /* 0x00000010044c0825 */ /* 0x004fca00078e004c */
[----:B------:R4:W-:Y:S02]  /*5cd0*/  @P0 STG.E.128 desc[UR10][R76.64], R68 ;  /* 0x000000444c000986 */ /* 0x0009e4000c101d0a */
.L_x_2297:
[----:B------:R-:W-:Y:S05]  /*5ce0*/  BSYNC.RECONVERGENT B0 ;  /* 0x0000000000007941 */ /* 0x000fea0003800200 */
.L_x_2296:
[----:B------:R-:W-:Y:S01]  /*5cf0*/  UPLOP3.LUT UP1, UPT, UPT, UPT, UP1, 0x40, 0x4 ;  /* 0x000000000004789c */ /* 0x000fe20003f2e810 */
[----:B------:R-:W-:Y:S10]  /*5d00*/  BRA.U !UP3, `(.L_x_2306) ;  /* 0xffffffa90b507547 */ /* 0x000ff4000b83ffff */
.L_x_2255:
[----:B------:R-:W2:Y:S08]  /*5d10*/  S2UR UR6, SR_CTAID.X ;  /* 0x00000000000679c3 */ /* 0x000eb00000002500 */
[----:B-----5:R-:W0:Y:S08]  /*5d20*/  LDC.64 R2, c[0x0][0x440] ;  /* 0x00011000ff027b82 */ /* 0x020e300000000a00 */
[----:B------:R-:W1:Y:S08]  /*5d30*/  LDC.64 R4, c[0x0][0x448] ;  /* 0x00011200ff047b82 */ /* 0x000e700000000a00 */
[----:B------:R-:W3:Y:S01]  /*5d40*/  LDC.64 R6, c[0x0][0x440] ;  /* 0x00011000ff067b82 */ /* 0x000ee20000000a00 */
[----:B--2---:R-:W-:-:S06]  /*5d50*/  UIMAD UR6, UR6, UR8, URZ ;  /* 0x00000008060672a4 */ /* 0x004fcc000f8e02ff */
[----:B------:R-:W-:Y:S01]  /*5d60*/  MOV R0, UR6 ;  /* 0x0000000600007c02 */ /* 0x000fe20008000f00 */
[----:B------:R-:W2:Y:S03]  /*5d70*/  LDC.64 R8, c[0x0][0x448] ;  /* 0x00011200ff087b82 */ /* 0x000ea60000000a00 */
        /* <DEDUP_REMOVED lines=26> */
.L_x_2307:
        /* <DEDUP_REMOVED lines=14> */
.L_x_2884:


//--------------------- .text._ZN10layer_norm22ln_bwd_finalize_kernelINS_22Kernel_traits_finalizeILj4096E6__halfffffjLb0ELj1024ELj4ENS_18Kernel_traits_baseILj4096ES2_ffffjLj1024EEEEELb0ELb1EEEvNS_9BwdParamsE --------------------------
	.section	.text._ZN10layer_norm22ln_bwd_finalize_kernelINS_22Kernel_traits_finalizeILj4096E6__halfffffjLb0ELj1024ELj4ENS_18Kernel_traits_baseILj4096ES2_ffffjLj1024EEEEELb0ELb1EEEvNS_9BwdParamsE,"ax",@progbits
	.align	128
        .global         _ZN10layer_norm22ln_bwd_finalize_kernelINS_22Kernel_traits_finalizeILj4096E6__halfffffjLb0ELj1024ELj4ENS_18Kernel_traits_baseILj4096ES2_ffffjLj1024EEEEELb0ELb1EEEvNS_9BwdParamsE
        .type           _ZN10layer_norm22ln_bwd_finalize_kernelINS_22Kernel_traits_finalizeILj4096E6__halfffffjLb0ELj1024ELj4ENS_18Kernel_traits_baseILj4096ES2_ffffjLj1024EEEEELb0ELb1EEEvNS_9BwdParamsE,@function
        .size           _ZN10layer_norm22ln_bwd_finalize_kernelINS_22Kernel_traits_finalizeILj4096E6__halfffffjLb0ELj1024ELj4ENS_18Kernel_traits_baseILj4096ES2_ffffjLj1024EEEEELb0ELb1EEEvNS_9BwdParamsE,(.L_x_2885 - _ZN10layer_norm22ln_bwd_finalize_kernelINS_22Kernel_traits_finalizeILj4096E6__halfffffjLb0ELj1024ELj4ENS_18Kernel_traits_baseILj4096ES2_ffffjLj1024EEEEELb0ELb1EEEvNS_9BwdParamsE)
        .other          _ZN10layer_norm22ln_bwd_finalize_kernelINS_22Kernel_traits_finalizeILj4096E6__halfffffjLb0ELj1024ELj4ENS_18Kernel_traits_baseILj4096ES2_ffffjLj1024EEEEELb0ELb1EEEvNS_9BwdParamsE,@"STO_CUDA_ENTRY STV_DEFAULT"
_ZN10layer_norm22ln_bwd_finalize_kernelINS_22Kernel_traits_finalizeILj4096E6__halfffffjLb0ELj1024ELj4ENS_18Kernel_traits_baseILj4096ES2_ffffjLj1024EEEEELb0ELb1EEEvNS_9BwdParamsE:
.text._ZN10layer_norm22ln_bwd_finalize_kernelINS_22Kernel_traits_finalizeILj4096E6__halfffffjLb0ELj1024ELj4ENS_18Kernel_traits_baseILj4096ES2_ffffjLj1024EEEEELb0ELb1EEEvNS_9BwdParamsE:
        /* <DEDUP_REMOVED lines=77> */
.L_x_2312:
        /* <DEDUP_REMOVED lines=118> */
.L_x_2311:
[----:B------:R-:W-:Y:S05]  /*0c30*/  BSYNC.RECONVERGENT B1 ;  /* 0x0000000000017941 */ /* 0x000fea0003800200 */
.L_x_2310:
        /* <DEDUP_REMOVED lines=69> */
.L_x_2314:
[----:B------:R-:W-:Y:S05]  /*1090*/  BSYNC.RECONVERGENT B1 ;  /* 0x0000000000017941 */ /* 0x000fea0003800200 */
.L_x_2313:
        /* <DEDUP_REMOVED lines=38> */
.L_x_2316:
[----:B------:R-:W-:Y:S05]  /*1300*/  BSYNC.RECONVERGENT B1 ;  /* 0x0000000000017941 */ /* 0x000fea0003800200 */
.L_x_2315:
[----:B------:R-:W-:Y:S05]  /*1310*/  @!P1 BRA `(.L_x_2309) ;  /* 0x0000000000409947 */ /* 0x000fea0003800000 */
[----:B------:R-:W0:Y:S01]  /*1320*/  LDC R12, c[0x0][0x388] ;  /* 0x0000e200ff0c7b82 */ /* 0x000e220000000800 */
[----:B------:R-:W-:-:S07]  /*1330*/  IADD3 R0, PT, PT, -R0, RZ, RZ ;  /* 0x000000ff00007210 */ /* 0x000fce0007ffe1ff */
[----:B------:R-:W1:Y:S08]  /*1340*/  LDC.64 R8, c[0x0][0x440] ;  /* 0x00011000ff087b82 */ /* 0x000e700000000a00 */
[----:B------:R-:W2:Y:S01]  /*1350*/  LDC.64 R10, c[0x0][0x448] ;  /* 0x00011200ff0a7b82 */ /* 0x000ea20000000a00 */
[----:B0-----:R-:W-:-:S05]  /*1360*/  IMAD R2, R2, R12, R5 ;  /* 0x0000000c02027224 */ /* 0x001fca00078e0205 */
[----:B------:R-:W-:-:S07]  /*1370*/  IADD3 R13, PT, PT, R57, R2, RZ ;  /* 0x00000002390d7210 */ /* 0x000fce0007ffe0ff */
.L_x_2317:
        /* <DEDUP_REMOVED lines=10> */
.L_x_2309:
[----:B------:R-:W-:Y:S05]  /*1420*/  BSYNC.RECONVERGENT B0 ;  /* 0x0000000000007941 */ /* 0x000fea0003800200 */
.L_x_2308:
        /* <DEDUP_REMOVED lines=59> */
.L_x_2318:
        /* <DEDUP_REMOVED lines=10> */
.L_x_2885:


//--------------------- .text._ZN10layer_norm40ln_parallel_residual_bwd_finalize_kernelINS_22Kernel_traits_finalizeILj4096E6__halfffffjLb0ELj1024ELj4ENS_18Kernel_traits_baseILj4096ES2_ffffjLj1024EEEEELb1EEEvNS_9BwdParamsE --------------------------
	.section	.text._ZN10layer_norm40ln_parallel_residual_bwd_finalize_kernelINS_22Kernel_traits_finalizeILj4096E6__halfffffjLb0ELj1024ELj4ENS_18Kernel_traits_baseILj4096ES2_ffffjLj1024EEEEELb1EEEvNS_9BwdParamsE,"ax",@progbits
	.align	128
        .global         _ZN10layer_norm40ln_parallel_residual_bwd_finalize_kernelINS_22Kernel_traits_finalizeILj4096E6__halfffffjLb0ELj1024ELj4ENS_18Kernel_traits_baseILj4096ES2_ffffjLj1024EEEEELb1EEEvNS_9BwdParamsE
        .type           _ZN10layer_norm40ln_parallel_residual_bwd_finalize_kernelINS_22Kernel_traits_finalizeILj4096E6__halfffffjLb0ELj1024ELj4ENS_18Kernel_traits_baseILj4096ES2_ffffjLj1024EEEEELb1EEEvNS_9BwdParamsE,@function
        .size           _ZN10layer_norm40ln_parallel_residual_bwd_finalize_kernelINS_22Kernel_traits_finalizeILj4096E6__halfffffjLb0ELj1024ELj4ENS_18Kernel_traits_baseILj4096ES2_ffffjLj1024EEEEELb1EEEvNS_9BwdParamsE,(.L_x_2886 - _ZN10layer_norm40ln_parallel_residual_bwd_finalize_kernelINS_22Kernel_traits_finalizeILj4096E6__halfffffjLb0ELj1024ELj4ENS_18Kernel_traits_baseILj4096ES2_ffffjLj1024EEEEELb1EEEvNS_9BwdParamsE)
        .other          _ZN10layer_norm40ln_parallel_residual_bwd_finalize_kernelINS_22Kernel_traits_finalizeILj4096E6__halfffffjLb0ELj1024ELj4ENS_18Kernel_traits_baseILj4096ES2_ffffjLj1024EEEEELb1EEEvNS_9BwdParamsE,@"STO_CUDA_ENTRY STV_DEFAULT"
_ZN10layer_norm40ln_parallel_residual_bwd_finalize_kernelINS_22Kernel_traits_finalizeILj4096E6__halfffffjLb0ELj1024ELj4ENS_18Kernel_traits_baseILj4096ES2_ffffjLj1024EEEEELb1EEEvNS_9BwdParamsE:
.text._ZN10layer_norm40ln_parallel_residual_bwd_finalize_kernelINS_22Kernel_traits_finalizeILj4096E6__halfffffjLb0ELj1024ELj4ENS_18Kernel_traits_baseILj4096ES2_ffffjLj1024EEEEELb1EEEvNS_9BwdParamsE:
        /* <DEDUP_REMOVED lines=57> */
.L_x_2323:
        /* <DEDUP_REMOVED lines=112> */
.L_x_2322:
[----:B------:R-:W-:Y:S05]  /*0a90*/  BSYNC.RECONVERGENT B1 ;  /* 0x0000000000017941 */ /* 0x000fea0003800200 */
.L_x_2321:
        /* <DEDUP_REMOVED lines=67> */
.L_x_2325:
[----:B------:R-:W-:Y:S05]  /*0ed0*/  BSYNC.RECONVERGENT B1 ;  /* 0x0000000000017941 */ /* 0x000fea0003800200 */
.L_x_2324:
        /* <DEDUP_REMOVED lines=37> */
.L_x_2327:
[----:B------:R-:W-:Y:S05]  /*1130*/  BSYNC.RECONVERGENT B1 ;  /* 0x0000000000017941 */ /* 0x000fea0003800200 */
.L_x_2326:
        /* <DEDUP_REMOVED lines=19> */
.L_x_2320:
[----:B------:R-:W-:Y:S05]  /*1270*/  BSYNC.RECONVERGENT B0 ;  /* 0x0000000000007941 */ /* 0x000fea0003800200 */
.L_x_2319:
        /* <DEDUP_REMOVED lines=93> */
.L_x_2328:
        /* <DEDUP_REMOVED lines=11> */
.L_x_2886:


//--------------------- .text._ZN10layer_norm31ln_parallel_residual_bwd_kernelINS_13Kernel_traitsI6__halfffffjLj4096ELj1ELj1ELj8ELj16ENS_18Kernel_traits_baseILj4096ES2_ffffjLj256EEEEELb1ELb1ELb1EEEvNS_9BwdParamsE --------------------------
	.section	.text._ZN10layer_norm31ln_parallel_residual_bwd_kernelINS_13Kernel_traitsI6__halfffffjLj4096ELj1ELj1ELj8ELj16ENS_18Kernel_traits_baseILj4096ES2_ffffjLj256EEEEELb1ELb1ELb1EEEvNS_9BwdParamsE,"ax",@progbits
	.align	128
        .global         _ZN10layer_norm31ln_parallel_residual_bwd_kernelINS_13Kernel_traitsI6__halfffffjLj4096ELj1ELj1ELj8ELj16ENS_18Kernel_traits_baseILj4096ES2_ffffjLj256EEEEELb1ELb1ELb1EEEvNS_9BwdParamsE
        .type           _ZN10layer_norm31ln_parallel_residual_bwd_kernelINS_13Kernel_traitsI6__halfffffjLj4096ELj1ELj1ELj8ELj16ENS_18Kernel_traits_baseILj4096ES2_ffffjLj256EEEEELb1ELb1ELb1EEEvNS_9BwdParamsE,@function
        .size           _ZN10layer_norm31ln_parallel_residual_bwd_kernelINS_13Kernel_traitsI6__halfffffjLj4096ELj1ELj1ELj8ELj16ENS_18Kernel_traits_baseILj4096ES2_ffffjLj256EEEEELb1ELb1ELb1EEEvNS_9BwdParamsE,(.L_x_2887 - _ZN10layer_norm31ln_parallel_residual_bwd_kernelINS_13Kernel_traitsI6__halfffffjLj4096ELj1ELj1ELj8ELj16ENS_18Kernel_traits_baseILj4096ES2_ffffjLj256EEEEELb1ELb1ELb1EEEvNS_9BwdParamsE)
        .other          _ZN10layer_norm31ln_parallel_residual_bwd_kernelINS_13Kernel_traitsI6__halfffffjLj4096ELj1ELj1ELj8ELj16ENS_18Kernel_traits_baseILj4096ES2_ffffjLj256EEEEELb1ELb1ELb1EEEvNS_9BwdParamsE,@"STO_CUDA_ENTRY STV_DEFAULT"
_ZN10layer_norm31ln_parallel_residual_bwd_kernelINS_13Kernel_traitsI6__halfffffjLj4096ELj1ELj1ELj8ELj16ENS_18Kernel_traits_baseILj4096ES2_ffffjLj256EEEEELb1ELb1ELb1EEEvNS_9BwdParamsE:
.text._ZN10layer_norm31ln_parallel_residual_bwd_kernelINS_13Kernel_traitsI6__halfffffjLj4096ELj1ELj1ELj8ELj16ENS_18Kernel_traits_baseILj4096ES2_ffffjLj256EEEEELb1ELb1ELb1EEEvNS_9BwdParamsE:
        /* <DEDUP_REMOVED lines=42> */
[----:B--2---:R-:W2:Y:S01]  /*02a0*/  LDG.E.64 R4, desc[UR10][R2.64+0x1800] ;  /* 0x0018000a02047981 */ /* 0x004ea2000c1e1b00 */
[----:B------:R-:W0:Y:S03]  /*02b0*/  LDCU.64 UR8, c[0x0][0x478] ;  /* 0x00008f00ff0877ac */ /* 0x000e260008000a00 */
[----:B------:R-:W5:Y:S01]  /*02c0*/  LDG.E.64 R6, desc[UR10][R2.64+0x1000] ;  /* 0x0010000a02067981 */ /* 0x000f62000c1e1b00 */
[----:B------:R-:W0:Y:S03]  /*02d0*/  LDCU.64 UR24, c[0x0][0x438] ;  /* 0x00008700ff1877ac */ /* 0x000e260008000a00 */
[----:B------:R-:W4:Y:S01]  /*02e0*/  LDG.E.64 R8, desc[UR10][R2.64+0x800] ;  /* 0x0008000a02087981 */ /* 0x000f22000c1e1b00 */
[----:B------:R-:W0:Y:S03]  /*02f0*/  LDCU.128 UR12, c[0x0][0x3c0] ;  /* 0x00007800ff0c77ac */ /* 0x000e260008000c00 */
[----:B------:R0:W4:Y:S01]  /*0300*/  LDG.E.64 R10, desc[UR10][R2.64] ;  /* 0x0000000a020a7981 */ /* 0x000122000c1e1b00 */
[----:B------:R-:W-:Y:S01]  /*0310*/  MOV R88, RZ ;  /* 0x000000ff00587202 */ /* 0x000fe20000000f00 */
[----:B-1----:R-:W-:-:S02]  /*0320*/  UISETP.NE.U32.AND UP0, UPT, UR6, URZ, UPT ;  /* 0x000000ff0600728c */ /* 0x002fc4000bf05070 */
[----:B---3--:R-:W-:Y:S02]  /*0330*/  UISETP.NE.AND UP2, UPT, UR5, URZ, UPT ;  /* 0x000000ff0500728c */ /* 0x008fe4000bf45270 */
[----:B------:R-:W-:Y:S01]  /*0340*/  UISETP.NE.AND.EX UP0, UPT, UR7, URZ, UPT, UP0 ;  /* 0x000000ff0700728c */ /* 0x000fe2000bf05300 */
[----:B------:R-:W1:Y:S01]  /*0350*/  LDCU UR7, c[0x0][0x408] ;  /* 0x00008100ff0777ac */ /* 0x000e620008000800 */
[----:B0-----:R-:W-:Y:S02]  /*0360*/  CS2R R2, SRZ ;  /* 0x0000000000027805 */ /* 0x001fe4000001ff00 */
[----:B------:R-:W-:Y:S01]  /*0370*/  PLOP3.LUT P3, PT, PT, PT, UP2, 0x80, 0x8 ;  /* 0x000000000008781c */ /* 0x000fe20003f6f028 */
[----:B------:R-:W0:Y:S01]  /*0380*/  LDCU.64 UR20, c[0x0][0x380] ;  /* 0x00007000ff1477ac */ /* 0x000e220008000a00 */
[----:B------:R-:W-:Y:S01]  /*0390*/  PLOP3.LUT P0, PT, PT, PT, UP0, 0x80, 0x8 ;  /* 0x000000000008781c */ /* 0x000fe20003f0f008 */
[----:B------:R-:W3:Y:S01]  /*03a0*/  LDCU.64 UR22, c[0x0][0x470] ;  /* 0x00008e00ff1677ac */ /* 0x000ee20008000a00 */
[--C-:B--2---:R-:W-:Y:S01]  /*03b0*/  SHF.R.U64 R96, R4, 0x10, R5.reuse ;  /* 0x0000001004607819 */ /* 0x104fe20000001205 */
[----:B------:R-:W-:Y:S01]  /*03c0*/  HADD2.F32 R97, -RZ, R4.H0_H0 ;  /* 0x20000004ff617230 */ /* 0x000fe20000004100 */
[----:B------:R-:W-:Y:S01]  /*03d0*/  SHF.R.U32.HI R94, RZ, 0x10, R5 ;  /* 0x00000010ff5e7819 */ /* 0x000fe20000011605 */
[----:B------:R-:W-:Y:S01]  /*03e0*/  HADD2.F32 R95, -RZ, R5.H0_H0 ;  /* 0x20000005ff5f7230 */ /* 0x000fe20000004100 */
[--C-:B-----5:R-:W-:Y:S01]  /*03f0*/  SHF.R.U64 R100, R6, 0x10, R7.reuse ;  /* 0x0000001006647819 */ /* 0x120fe20000001207 */
[----:B------:R-:W-:Y:S01]  /*0400*/  HADD2.F32 R101, -RZ, R6.H0_H0 ;  /* 0x20000006ff657230 */ /* 0x000fe20000004100 */
[----:B------:R-:W-:Y:S01]  /*0410*/  SHF.R.U32.HI R98, RZ, 0x10, R7 ;  /* 0x00000010ff627819 */ /* 0x000fe20000011607 */
[----:B------:R-:W-:Y:S01]  /*0420*/  HADD2.F32 R99, -RZ, R7.H0_H0 ;  /* 0x20000007ff637230 */ /* 0x000fe20000004100 */
[--C-:B----4-:R-:W-:Y:S01]  /*0430*/  SHF.R.U64 R104, R8, 0x10, R9.reuse ;  /* 0x0000001008687819 */ /* 0x110fe20000001209 */
[----:B------:R-:W-:Y:S01]  /*0440*/  HADD2.F32 R105, -RZ, R8.H0_H0 ;  /* 0x20000008ff697230 */ /* 0x000fe20000004100 */
[----:B------:R-:W-:Y:S01]  /*0450*/  SHF.R.U32.HI R102, RZ, 0x10, R9 ;  /* 0x00000010ff667819 */ /* 0x000fe20000011609 */
[----:B------:R-:W-:Y:S01]  /*0460*/  HADD2.F32 R103, -RZ, R9.H0_H0 ;  /* 0x20000009ff677230 */ /* 0x000fe20000004100 */
[--C-:B------:R-:W-:Y:S01]  /*0470*/  SHF.R.U64 R108, R10, 0x10, R11.reuse ;  /* 0x000000100a6c7819 */ /* 0x100fe2000000120b */
[----:B------:R-:W-:Y:S01]  /*0480*/  HADD2.F32 R109, -RZ, R10.H0_H0 ;  /* 0x2000000aff6d7230 */ /* 0x000fe20000004100 */
[----:B------:R-:W-:Y:S01]  /*0490*/  SHF.R.U32.HI R106, RZ, 0x10, R11 ;  /* 0x00000010ff6a7819 */ /* 0x000fe2000001160b */
[----:B------:R-:W-:Y:S01]  /*04a0*/  HADD2.F32 R107, -RZ, R11.H0_H0 ;  /* 0x2000000bff6b7230 */ /* 0x000fe20000004100 */
[----:B------:R-:W-:-:S02]  /*04b0*/  CS2R R10, SRZ ;  /* 0x00000000000a7805 */ /* 0x000fc4000001ff00 */
[----:B------:R-:W-:Y:S02]  /*04c0*/  CS2R R8, SRZ ;  /* 0x0000000000087805 */ /* 0x000fe4000001ff00 */
[----:B------:R-:W-:Y:S02]  /*04d0*/  CS2R R6, SRZ ;  /* 0x0000000000067805 */ /* 0x000fe4000001ff00 */
        /* <DEDUP_REMOVED lines=8> */
[----:B01-3--:R-:W-:-:S07]  /*0560*/  HADD2.F32 R106, -RZ, R106.H0_H0 ;  /* 0x2000006aff6a7230 */ /* 0x00bfce0000004100 */
.L_x_2364:
[----:B------:R-:W-:Y:S01]  /*0570*/  UIMAD UR5, UR4, UR18, URZ ;  /* 0x00000012040572a4 */ /* 0x000fe2000f8e02ff */
[----:B0-----:R-:W0:Y:S01]  /*0580*/  LDC.64 R56, c[0x0][0x3a8] ;  /* 0x0000ea00ff387b82 */ /* 0x001e220000000a00 */
[----:B------:R-:W-:Y:S02]  /*0590*/  UIMAD.WIDE UR16, UR4, 0x4, UR14 ;  /* 0x00000004041078a5 */ /* 0x000fe4000f8e020e */
[----:B------:R-:W-:-:S05]  /*05a0*/  USHF.R.S32.HI UR6, URZ, 0x1f, UR5 ;  /* 0x0000001fff067899 */ /* 0x000fca0008011405 */
[----:B------:R-:W1:Y:S01]  /*05b0*/  LDC.64 R72, c[0x0][0x428] ;  /* 0x00010a00ff487b82 */ /* 0x000e620000000a00 */
[----:B------:R-:W-:Y:S01]  /*05c0*/  ULEA.HI UR6, UR6, UR5, URZ, 0x2 ;  /* 0x0000000506067291 */ /* 0x000fe2000f8f10ff */
[----:B------:R-:W-:Y:S02]  /*05d0*/  MOV R46, UR16 ;  /* 0x00000010002e7c02 */ /* 0x000fe40008000f00 */
[----:B------:R-:W-:Y:S01]  /*05e0*/  MOV R47, UR17 ;  /* 0x00000011002f7c02 */ /* 0x000fe20008000f00 */
[----:B------:R-:W-:Y:S02]  /*05f0*/  UIMAD.WIDE UR16, UR4, 0x4, UR12 ;  /* 0x00000004041078a5 */ /* 0x000fe4000f8e020c */
[----:B------:R-:W-:Y:S01]  /*0600*/  MOV R115, UR6 ;  /* 0x0000000600737c02 */ /* 0x000fe20008000f00 */
[----:B------:R-:W2:Y:S01]  /*0610*/  @P0 LDC.64 R120, c[0x0][0x438] ;  /* 0x00010e00ff780b82 */ /* 0x000ea20000000a00 */
[----:B------:R-:W3:Y:S02]  /*0620*/  LDG.E R112, desc[UR10][R46.64] ;  /* 0x0000000a2e707981 */ /* 0x000ee4000c1e1900 */
[----:B------:R-:W-:-:S02]  /*0630*/  MOV R110, UR16 ;  /* 0x00000010006e7c02 */ /* 0x000fc40008000f00 */
[----:B------:R-:W-:Y:S02]  /*0640*/  MOV R111, UR17 ;  /* 0x00000011006f7c02 */ /* 0x000fe40008000f00 */
[----:B------:R-:W-:-:S03]  /*0650*/  LEA.HI.SX32 R115, R115, R48, 0x1e ;  /* 0x0000003073737211 */ /* 0x000fc600078ff2ff */
[----:B------:R4:W3:Y:S01]  /*0660*/  LDG.E R110, desc[UR10][R110.64] ;  /* 0x0000000a6e6e7981 */ /* 0x0008e2000c1e1900 */
[C---:B------:R-:W-:Y:S01]  /*0670*/  IADD3 R113, PT, PT, R115.reuse, 0x100, RZ ;  /* 0x0000010073717810 */ /* 0x040fe20007ffe0ff */
[C---:B0-----:R-:W-:Y:S01]  /*0680*/  IMAD.WIDE.U32 R44, R115.reuse, 0x10, R56 ;  /* 0x00000010732c7825 */ /* 0x041fe200078e0038 */
[----:B------:R-:W-:-:S03]  /*0690*/  IADD3 R89, PT, PT, R115, 0x300, RZ ;  /* 0x0000030073597810 */ /* 0x000fc60007ffe0ff */
[----:B------:R-:W-:Y:S02]  /*06a0*/  IMAD.WIDE.U32 R48, R113, 0x10, R56 ;  /* 0x0000001071307825 */ /* 0x000fe400078e0038 */
[----:B------:R-:W3:Y:S01]  /*06b0*/  LDG.E.128 R44, desc[UR10][R44.64] ;  /* 0x0000000a2c2c7981 */ /* 0x000ee2000c1e1d00 */
[C---:B----4-:R-:W-:Y:S01]  /*06c0*/  IADD3 R111, PT, PT, R115.reuse, 0x200, RZ ;  /* 0x00000200736f7810 */ /* 0x050fe20007ffe0ff */
[----:B-1----:R-:W-:Y:S02]  /*06d0*/  IMAD.WIDE.U32 R60, R115, 0x10, R72 ;  /* 0x00000010733c7825 */ /* 0x002fe400078e0048 */
[----:B------:R-:W4:Y:S02]  /*06e0*/  LDG.E.128 R48, desc[UR10][R48.64] ;  /* 0x0000000a30307981 */ /* 0x000f24000c1e1d00 */
[--C-:B------:R-:W-:Y:S02]  /*06f0*/  IMAD.WIDE.U32 R52, R111, 0x10, R56.reuse ;  /* 0x000000106f347825 */ /* 0x100fe400078e0038 */
[----:B------:R-:W4:Y:S02]  /*0700*/  LDG.E.128 R60, desc[UR10][R60.64] ;  /* 0x0000000a3c3c7981 */ /* 0x000f24000c1e1d00 */
[----:B------:R-:W-:-:S02]  /*0710*/  IMAD.WIDE.U32 R56, R89, 0x10, R56 ;  /* 0x0000001059387825 */ /* 0x000fc400078e0038 */
[----:B------:R-:W4:Y:S04]  /*0720*/  LDG.E.128 R52, desc[UR10][R52.64] ;  /* 0x0000000a34347981 */ /* 0x000f28000c1e1d00 */
[----:B------:R-:W4:Y:S01]  /*0730*/  LDG.E.128 R56, desc[UR10][R56.64] ;  /* 0x0000000a38387981 */ /* 0x000f22000c1e1d00 */
[----:B------:R-:W-:-:S06]  /*0740*/  IMAD.WIDE.U32 R64, R113, 0x10, R72 ;  /* 0x0000001071407825 */ /* 0x000fcc00078e0048 */
[----:B------:R-:W4:Y:S01]  /*0750*/  LDG.E.128 R64, desc[UR10][R64.64] ;  /* 0x0000000a40407981 */ /* 0x000f22000c1e1d00 */
[----:B------:R-:W-:-:S06]  /*0760*/  IMAD.WIDE.U32 R68, R111, 0x10, R72 ;  /* 0x000000106f447825 */ /* 0x000fcc00078e0048 */
[----:B------:R-:W4:Y:S01]  /*0770*/  LDG.E.128 R68, desc[UR10][R68.64] ;  /* 0x0000000a44447981 */ /* 0x000f22000c1e1d00 */
[----:B------:R-:W-:-:S06]  /*0780*/  IMAD.WIDE.U32 R72, R89, 0x10, R72 ;  /* 0x0000001059487825 */ /* 0x000fcc00078e0048 */
[----:B------:R-:W4:Y:S01]  /*0790*/  LDG.E.128 R72, desc[UR10][R72.64] ;  /* 0x0000000a48487981 */ /* 0x000f22000c1e1d00 */
[----:B------:R-:W-:-:S04]  /*07a0*/  ISETP.NE.U32.AND P1, PT, RZ, UR22, PT ;  /* 0x00000016ff007c0c */ /* 0x000fc8000bf25070 */
[----:B------:R-:W-:Y:S01]  /*07b0*/  ISETP.NE.AND.EX P1, PT, RZ, UR23, PT, P1 ;  /* 0x00000017ff007c0c */ /* 0x000fe2000bf25310 */
[----:B--2---:R-:W-:-:S05]  /*07c0*/  @P0 IMAD.WIDE.U32 R120, R115, 0x10, R120 ;  /* 0x0000001073780825 */ /* 0x004fca00078e0078 */
[----:B------:R0:W5:Y:S07]  /*07d0*/  @P0 LDG.E.128 R20, desc[UR10][R120.64] ;  /* 0x0000000a78140981 */ /* 0x00016e000c1e1d00 */
[----:B------:R-:W1:Y:S08]  /*07e0*/  @P1 LDC.64 R116, c[0x0][0x3b8] ;  /* 0x0000ee00ff741b82 */ /* 0x000e700000000a00 */
[----:B------:R-:W2:Y:S01]  /*07f0*/  @P1 LDC.64 R118, c[0x0][0x3b8] ;  /* 0x0000ee00ff761b82 */ /* 0x000ea20000000a00 */
[----:B------:R-:W-:-:S04]  /*0800*/  ISETP.NE.U32.AND P0, PT, RZ, UR24, PT ;  /* 0x00000018ff007c0c */ /* 0x000fc8000bf05070 */
[----:B------:R-:W-:Y:S01]  /*0810*/  ISETP.NE.AND.EX P0, PT, RZ, UR25, PT, P0 ;  /* 0x00000019ff007c0c */ /* 0x000fe2000bf05300 */
[----:B-1----:R-:W-:-:S12]  /*0820*/  @P1 IMAD.WIDE.U32 R116, R113, 0x4, R116 ;  /* 0x0000000471741825 */ /* 0x002fd800078e0074 */
[----:B0-----:R-:W0:Y:S01]  /*0830*/  @P0 LDC.64 R120, c[0x0][0x438] ;  /* 0x00010e00ff780b82 */ /* 0x001e220000000a00 */
[----:B------:R1:W5:Y:S01]  /*0840*/  @P1 LDG.E R91, desc[UR10][R116.64] ;  /* 0x0000000a745b1981 */ /* 0x000362000c1e1900 */
[----:B--2---:R-:W-:-:S05]  /*0850*/  @P1 IMAD.WIDE.U32 R118, R115, 0x4, R118 ;  /* 0x0000000473761825 */ /* 0x004fca00078e0076 */
[----:B------:R2:W5:Y:S01]  /*0860*/  @P1 LDG.E R90, desc[UR10][R118.64] ;  /* 0x0000000a765a1981 */ /* 0x000562000c1e1900 */
[----:B-1----:R-:W1:Y:S08]  /*0870*/  @P1 LDC.64 R116, c[0x0][0x3b8] ;  /* 0x0000ee00ff741b82 */ /* 0x002e700000000a00 */
[----:B--2---:R-:W2:Y:S01]  /*0880*/  @P1 LDC.64 R118, c[0x0][0x3b8] ;  /* 0x0000ee00ff761b82 */ /* 0x004ea20000000a00 */
[----:B0-----:R-:W-:-:S05]  /*0890*/  @P0 IMAD.WIDE.U32 R120, R113, 0x10, R120 ;  /* 0x0000001071780825 */ /* 0x001fca00078e0078 */
[----:B------:R0:W5:Y:S01]  /*08a0*/  @P0 LDG.E.128 R24, desc[UR10][R120.64] ;  /* 0x0000000a78180981 */ /* 0x000162000c1e1d00 */
[----:B-1----:R-:W-:Y:S01]  /*08b0*/  @P1 IMAD.WIDE.U32 R116, R89, 0x4, R116 ;  /* 0x0000000459741825 */ /* 0x002fe200078e0074 */
[----:B0-----:R-:W0:Y:S04]  /*08c0*/  @P0 LDC.64 R120, c[0x0][0x438] ;  /* 0x00010e00ff780b82 */ /* 0x001e280000000a00 */
[----:B------:R1:W5:Y:S01]  /*08d0*/  @P1 LDG.E R93, desc[UR10][R116.64] ;  /* 0x0000000a745d1981 */ /* 0x000362000c1e1900 */
[----:B--2---:R-:W-:-:S05]  /*08e0*/  @P1 IMAD.WIDE.U32 R118, R111, 0x4, R118 ;  /* 0x000000046f761825 */ /* 0x004fca00078e0076 */
[----:B------:R2:W5:Y:S01]  /*08f0*/  @P1 LDG.E R92, desc[UR10][R118.64] ;  /* 0x0000000a765c1981 */ /* 0x000562000c1e1900 */
[----:B-1----:R-:W1:Y:S08]  /*0900*/  @P0 LDC.64 R116, c[0x0][0x438] ;  /* 0x00010e00ff740b82 */ /* 0x002e700000000a00 */
[----:B--2---:R-:W2:Y:S01]  /*0910*/  LDC.64 R118, c[0x0][0x3b0] ;  /* 0x0000ec00ff767b82 */ /* 0x004ea20000000a00 */
[----:B0-----:R-:W-:-:S05]  /*0920*/  @P0 IMAD.WIDE.U32 R120, R111, 0x10, R120 ;  /* 0x000000106f780825 */ /* 0x001fca00078e0078 */
[----:B------:R2:W5:Y:S01]  /*0930*/  @P0 LDG.E.128 R28, desc[UR10][R120.64] ;  /* 0x0000000a781c0981 */ /* 0x000562000c1e1d00 */
[----:B-1----:R-:W-:-:S05]  /*0940*/  @P0 IMAD.WIDE.U32 R116, R89, 0x10, R116 ;  /* 0x0000001059740825 */ /* 0x002fca00078e0074 */
[----:B------:R0:W5:Y:S01]  /*0950*/  @P0 LDG.E.128 R32, desc[UR10][R116.64] ;  /* 0x0000000a74200981 */ /* 0x000162000c1e1d00 */
[----:B--2---:R-:W-:-:S05]  /*0960*/  IMAD.WIDE.U32 R120, R113, 0x4, R118 ;  /* 0x0000000471787825 */ /* 0x004fca00078e0076 */
[----:B------:R1:W5:Y:S01]  /*0970*/  LDG.E R114, desc[UR10][R120.64] ;  /* 0x0000000a78727981 */ /* 0x000362000c1e1900 */
[----:B0-----:R-:W-:-:S06]  /*0980*/  IMAD.WIDE.U32 R116, R115, 0x4, R118 ;  /* 0x0000000473747825 */ /* 0x001fcc00078e0076 */
[----:B------:R0:W5:Y:S01]  /*0990*/  LDG.E R116, desc[UR10][R116.64] ;  /* 0x0000000a74747981 */ /* 0x000162000c1e1900 */
[----:B-1----:R-:W-:-:S04]  /*09a0*/  IMAD.WIDE.U32 R120, R111, 0x4, R118 ;  /* 0x000000046f787825 */ /* 0x002fc800078e0076 */
[----:B------:R-:W-:Y:S01]  /*09b0*/  IMAD.WIDE.U32 R118, R89, 0x4, R118 ;  /* 0x0000000459767825 */ /* 0x000fe200078e0076 */
[----:B---3--:R-:W-:Y:S02]  /*09c0*/  R2UR UR16, R112 ;  /* 0x00000000701072ca */ /* 0x008fe400000e0000 */
[----:B------:R1:W5:Y:S01]  /*09d0*/  LDG.E R112, desc[UR10][R120.64] ;  /* 0x0000000a78707981 */ /* 0x000362000c1e1900 */
[----:B0-----:R-:W-:-:S03]  /*09e0*/  FSEL R117, R110, RZ, !P3 ;  /* 0x000000ff6e757208 */ /* 0x001fc60005800000 */
[----:B------:R0:W5:Y:S02]  /*09f0*/  LDG.E R110, desc[UR10][R118.64] ;  /* 0x0000000a766e7981 */ /* 0x000164000c1e1900 */
[C---:B------:R-:W-:Y:S01]  /*0a00*/  FADD.FTZ R125, -R117.reuse, R44 ;  /* 0x0000002c757d7221 */ /* 0x040fe20000010100 */
[C---:B------:R-:W-:Y:S01]  /*0a10*/  FADD.FTZ R122, -R117.reuse, R45 ;  /* 0x0000002d757a7221 */ /* 0x040fe20000010100 */
[C---:B-1----:R-:W-:Y:S01]  /*0a20*/  FADD.FTZ R121, -R117.reuse, R46 ;  /* 0x0000002e75797221 */ /* 0x042fe20000010100 */
[C---:B------:R-:W-:Y:S01]  /*0a30*/  FADD.FTZ R120, -R117.reuse, R47 ;  /* 0x0000002f75787221 */ /* 0x040fe20000010100 */
[C---:B----4-:R-:W-:Y:S01]  /*0a40*/  FADD.FTZ R124, -R117.reuse, R48 ;  /* 0x00000030757c7221 */ /* 0x050fe20000010100 */
[C---:B0-----:R-:W-:Y:S01]  /*0a50*/  FADD.FTZ R119, -R117.reuse, R49 ;  /* 0x0000003175777221 */ /* 0x041fe20000010100 */
[C---:B------:R-:W-:Y:S01]  /*0a60*/  FADD.FTZ R118, -R117.reuse, R50 ;  /* 0x0000003275767221 */ /* 0x040fe20000010100 */
[C---:B------:R-:W-:Y:S01]  /*0a70*/  FADD.FTZ R123, -R117.reuse, R51 ;  /* 0x00000033757b7221 */ /* 0x040fe20000010100 */
[----:B------:R-:W-:Y:S01]  /*0a80*/  FMUL.FTZ R50, R122, UR16 ;  /* 0x000000107a327c20 */ /* 0x000fe20008410000 */
        /* <DEDUP_REMOVED lines=9> */
[----:B------:R-:W-:Y:S01]  /*0b20*/  FMUL.FTZ R55, R125, UR16 ;  /* 0x000000107d377c20 */ /* 0x000fe20008410000 */
[----:B------:R-:W-:-:S02]  /*0b30*/  FMUL.FTZ R122, R108, R61 ;  /* 0x0000003d6c7a7220 */ /* 0x000fc40000410000 */
[----:B------:R-:W-:Y:S01]  /*0b40*/  FADD.FTZ R57, RZ, R117 ;  /* 0x00000075ff397221 */ /* 0x000fe20000010000 */
[C---:B------:R-:W-:Y:S01]  /*0b50*/  FADD.FTZ R87, R60.reuse, R87 ;  /* 0x000000573c577221 */ /* 0x040fe20000010000 */
[----:B------:R-:W-:Y:S01]  /*0b60*/  FFMA.FTZ R88, R60, R55, R88 ;  /* 0x000000373c587223 */ /* 0x000fe20000010058 */
[----:B------:R-:W-:Y:S01]  /*0b70*/  FMUL.FTZ R60, R121, UR16 ;  /* 0x00000010793c7c20 */ /* 0x000fe20008410000 */
[----:B------:R-:W-:Y:S01]  /*0b80*/  FMUL.FTZ R121, R107, R62 ;  /* 0x0000003e6b797220 */ /* 0x000fe20000410000 */
[----:B------:R-:W-:Y:S01]  /*0b90*/  FADD.FTZ R56, R122, R57 ;  /* 0x000000397a387221 */ /* 0x000fe20000010000 */
[----:B------:R-:W-:Y:S01]  /*0ba0*/  FMUL.FTZ R49, R124, UR16 ;  /* 0x000000107c317c20 */ /* 0x000fe20008410000 */
[----:B------:R-:W-:Y:S02]  /*0bb0*/  FMUL.FTZ R124, R106, R63 ;  /* 0x0000003f6a7c7220 */ /* 0x000fe40000410000 */
[----:B------:R-:W-:Y:S01]  /*0bc0*/  FADD.FTZ R57, R121, R56 ;  /* 0x0000003879397221 */ /* 0x000fe20000010000 */
[C---:B------:R-:W-:Y:S01]  /*0bd0*/  FADD.FTZ R13, R64.reuse, R13 ;  /* 0x0000000d400d7221 */ /* 0x040fe20000010000 */
[----:B------:R-:W-:Y:S01]  /*0be0*/  FFMA.FTZ R0, R64, R49, R0 ;  /* 0x0000003140007223 */ /* 0x000fe20000010000 */
[----:B------:R-:W-:Y:S01]  /*0bf0*/  FMUL.FTZ R64, R105, R64 ;  /* 0x0000004069407220 */ /* 0x000fe20000410000 */
[----:B------:R-:W-:Y:S01]  /*0c00*/  FADD.FTZ R57, R124, R57 ;  /* 0x000000397c397221 */ /* 0x000fe20000010000 */
[----:B------:R-:W-:Y:S01]  /*0c10*/  FMUL.FTZ R51, R119, UR16 ;  /* 0x0000001077337c20 */ /* 0x000fe20008410000 */
[----:B------:R-:W-:-:S02]  /*0c20*/  FMUL.FTZ R119, R104, R65 ;  /* 0x0000004168777220 */ /* 0x000fc40000410000 */
[----:B------:R-:W-:Y:S01]  /*0c30*/  FADD.FTZ R56, R64, R57 ;  /* 0x0000003940387221 */ /* 0x000fe20000010000 */
[C---:B------:R-:W-:Y:S01]  /*0c40*/  FADD.FTZ R14, R65.reuse, R14 ;  /* 0x0000000e410e7221 */ /* 0x040fe20000010000 */
[----:B------:R-:W-:Y:S01]  /*0c50*/  FFMA.FTZ R2, R65, R51, R2 ;  /* 0x0000003341027223 */ /* 0x000fe20000010002 */
[----:B------:R-:W-:Y:S01]  /*0c60*/  FMUL.FTZ R65, R123, UR16 ;  /* 0x000000107b417c20 */ /* 0x000fe20008410000 */
[----:B------:R-:W-:Y:S01]  /*0c70*/  FMUL.FTZ R123, R103, R66 ;  /* 0x00000042677b7220 */ /* 0x000fe20000410000 */
[----:B------:R-:W-:Y:S01]  /*0c80*/  FADD.FTZ R56, R119, R56 ;  /* 0x0000003877387221 */ /* 0x000fe20000010000 */
[C---:B------:R-:W-:Y:S01]  /*0c90*/  FADD.FTZ R16, R67.reuse, R16 ;  /* 0x0000001043107221 */ /* 0x040fe20000010000 */
[----:B------:R-:W-:Y:S01]  /*0ca0*/  FFMA.FTZ R4, R67, R65, R4 ;  /* 0x0000004143047223 */ /* 0x000fe20000010004 */
[----:B------:R-:W-:Y:S01]  /*0cb0*/  FMUL.FTZ R52, R52, UR16 ;  /* 0x0000001034347c20 */ /* 0x000fe20008410000 */
[----:B------:R-:W-:Y:S01]  /*0cc0*/  FFMA.FTZ R57, R55, R117, RZ ;  /* 0x0000007537397223 */ /* 0x000fe200000100ff */
[----:B------:R-:W-:Y:S01]  /*0cd0*/  FMUL.FTZ R67, R102, R67 ;  /* 0x0000004366437220 */ /* 0x000fe20000410000 */
[----:B------:R-:W-:Y:S01]  /*0ce0*/  FADD.FTZ R56, R123, R56 ;  /* 0x000000387b387221 */ /* 0x000fe20000010000 */
[----:B------:R-:W-:Y:S01]  /*0cf0*/  FMUL.FTZ R120, R120, UR16 ;  /* 0x0000001078787c20 */ /* 0x000fe20008410000 */
[C---:B------:R-:W-:Y:S01]  /*0d00*/  FADD.FTZ R17, R68.reuse, R17 ;  /* 0x0000001144117221 */ /* 0x040fe20000010000 */
[----:B------:R-:W-:Y:S01]  /*0d10*/  FMUL.FTZ R53, R53, UR16 ;  /* 0x0000001035357c20 */ /* 0x000fe20008410000 */
[----:B------:R-:W-:Y:S01]  /*0d20*/  FFMA.FTZ R5, R68, R52, R5 ;  /* 0x0000003444057223 */ /* 0x000fe20000010005 */
[----:B------:R-:W-:Y:S01]  /*0d30*/  FFMA.FTZ R59, R50, R122, R57 ;  /* 0x0000007a323b7223 */ /* 0x000fe20000010039 */
[----:B------:R-:W-:Y:S01]  /*0d40*/  FMUL.FTZ R68, R101, R68 ;  /* 0x0000004465447220 */ /* 0x000fe20000410000 */
[----:B------:R-:W-:Y:S01]  /*0d50*/  FADD.FTZ R57, R67, R56 ;  /* 0x0000003843397221 */ /* 0x000fe20000010000 */
[C---:B------:R-:W-:Y:S01]  /*0d60*/  FADD.FTZ R81, R63.reuse, R81 ;  /* 0x000000513f517221 */ /* 0x040fe20000010000 */
[----:B------:R-:W-:Y:S01]  /*0d70*/  FFMA.FTZ R82, R63, R120, R82 ;  /* 0x000000783f527223 */ /* 0x000fe20000010052 */
[----:B------:R-:W-:Y:S01]  /*0d80*/  FMUL.FTZ R118, R118, UR16 ;  /* 0x0000001076767c20 */ /* 0x000fe20008410000 */
[C---:B------:R-:W-:Y:S01]  /*0d90*/  FADD.FTZ R18, R69.reuse, R18 ;  /* 0x0000001245127221 */ /* 0x040fe20000010000 */
[----:B------:R-:W-:Y:S01]  /*0da0*/  FFMA.FTZ R6, R69, R53, R6 ;  /* 0x0000003545067223 */ /* 0x000fe20000010006 */
[----:B------:R-:W-:Y:S01]  /*0db0*/  FMUL.FTZ R63, R48, UR16 ;  /* 0x00000010303f7c20 */ /* 0x000fe20008410000 */
[----:B------:R-:W-:Y:S01]  /*0dc0*/  FMUL.FTZ R69, R100, R69 ;  /* 0x0000004564457220 */ /* 0x000fe20000410000 */
[----:B------:R-:W-:Y:S01]  /*0dd0*/  FADD.FTZ R48, R68, R57 ;  /* 0x0000003944307221 */ /* 0x000fe20000010000 */
[C---:B------:R-:W-:Y:S01]  /*0de0*/  FADD.FTZ R15, R66.reuse, R15 ;  /* 0x0000000f420f7221 */ /* 0x040fe20000010000 */
[----:B------:R-:W-:Y:S01]  /*0df0*/  FFMA.FTZ R3, R66, R118, R3 ;  /* 0x0000007642037223 */ /* 0x000fe20000010003 */
[----:B------:R-:W-:Y:S01]  /*0e00*/  FFMA.FTZ R59, R60, R121, R59 ;  /* 0x000000793c3b7223 */ /* 0x000fe2000001003b */
[C---:B------:R-:W-:Y:S01]  /*0e10*/  FADD.FTZ R19, R70.reuse, R19 ;  /* 0x0000001346137221 */ /* 0x040fe20000010000 */
[----:B------:R-:W-:Y:S01]  /*0e20*/  FFMA.FTZ R7, R70, R63, R7 ;  /* 0x0000003f46077223 */ /* 0x000fe20000010007 */
[----:B------:R-:W-:Y:S01]  /*0e30*/  FMUL.FTZ R66, R47, UR16 ;  /* 0x000000102f427c20 */ /* 0x000fe20008410000 */
[----:B------:R-:W-:Y:S01]  /*0e40*/  FMUL.FTZ R70, R99, R70 ;  /* 0x0000004663467220 */ /* 0x000fe20000410000 */
[----:B------:R-:W-:Y:S01]  /*0e50*/  FADD.FTZ R47, R69, R48 ;  /* 0x00000030452f7221 */ /* 0x000fe20000010000 */
        /* <DEDUP_REMOVED lines=9> */
[----:B------:R-:W-:Y:S01]  /*0ef0*/  FMUL.FTZ R72, R97, R72 ;  /* 0x0000004861487220 */ /* 0x000fe20000410000 */
[----:B------:R-:W-:Y:S01]  /*0f00*/  FADD.FTZ R47, R71, R48 ;  /* 0x00000030472f7221 */ /* 0x000fe20000010000 */
[----:B------:R-:W-:Y:S01]  /*0f10*/  FFMA.FTZ R57, R51, R119, R56 ;  /* 0x0000007733397223 */ /* 0x000fe20000010038 */
[----:B------:R-:W-:-:S02]  /*0f20*/  FMUL.FTZ R58, R96, R73 ;  /* 0x00000049603a7220 */ /* 0x000fc40000410000 */
[----:B------:R-:W-:Y:S01]  /*0f30*/  FADD.FTZ R47, R72, R47 ;  /* 0x0000002f482f7221 */ /* 0x000fe20000010000 */
[----:B------:R-:W-:Y:S01]  /*0f40*/  FFMA.FTZ R48, R118, R123, R57 ;  /* 0x0000007b76307223 */ /* 0x000fe20000010039 */
[----:B------:R-:W-:Y:S02]  /*0f50*/  FMUL.FTZ R57, R95, R74 ;  /* 0x0000004a5f397220 */ /* 0x000fe40000410000 */
[----:B------:R-:W-:Y:S01]  /*0f60*/  FADD.FTZ R56, R47, R58 ;  /* 0x0000003a2f387221 */ /* 0x000fe20000010000 */
[----:B------:R-:W-:-:S03]  /*0f70*/  FFMA.FTZ R59, R65, R67, R48 ;  /* 0x00000043413b7223 */ /* 0x000fc60000010030 */
[----:B------:R-:W-:Y:S01]  /*0f80*/  FADD.FTZ R47, R56, R57 ;  /* 0x00000039382f7221 */ /* 0x000fe20000010000 */
[----:B------:R-:W-:Y:S01]  /*0f90*/  FMUL.FTZ R56, R94, R75 ;  /* 0x0000004b5e387220 */ /* 0x000fe20000410000 */
[----:B------:R-:W-:Y:S01]  /*0fa0*/  FFMA.FTZ R48, R52, R68, R59 ;  /* 0x0000004434307223 */ /* 0x000fe2000001003b */
[----:B------:R-:W-:Y:S02]  /*0fb0*/  FMUL.FTZ R59, R46, UR16 ;  /* 0x000000102e3b7c20 */ /* 0x000fe40008410000 */
[----:B------:R-:W-:Y:S01]  /*0fc0*/  FADD.FTZ R46, R47, R56 ;  /* 0x000000382f2e7221 */ /* 0x000fe20000010000 */
[----:B------:R-:W-:Y:S01]  /*0fd0*/  FFMA.FTZ R48, R53, R69, R48 ;  /* 0x0000004535307223 */ /* 0x000fe20000010030 */
[C---:B------:R-:W-:Y:S01]  /*0fe0*/  FADD.FTZ R85, R61.reuse, R85 ;  /* 0x000000553d557221 */ /* 0x040fe20000010000 */
[----:B------:R-:W-:Y:S02]  /*0ff0*/  FFMA.FTZ R86, R61, R50, R86 ;  /* 0x000000323d567223 */ /* 0x000fe40000010056 */
[----:B------:R-:W-:Y:S01]  /*1000*/  FFMA.FTZ R61, R63, R70, R48 ;  /* 0x000000463f3d7223 */ /* 0x000fe20000010030 */
[----:B------:R-:W0:Y:S03]  /*1010*/  SHFL.DOWN PT, R47, R46, 0x10, 0x1f ;  /* 0x0a001f002e2f7f89 */ /* 0x000e2600000e0000 */
[----:B------:R-:W-:Y:S01]  /*1020*/  FFMA.FTZ R61, R66, R71, R61 ;  /* 0x00000047423d7223 */ /* 0x000fe2000001003d */
[C---:B------:R-:W-:Y:S01]  /*1030*/  FADD.FTZ R83, R62.reuse, R83 ;  /* 0x000000533e537221 */ /* 0x040fe20000010000 */
[----:B------:R-:W-:-:S02]  /*1040*/  FFMA.FTZ R84, R62, R60, R84 ;  /* 0x0000003c3e547223 */ /* 0x000fc40000010054 */
        /* <DEDUP_REMOVED lines=23> */
[C---:B------:R-:W-:Y:S01]  /*11c0*/  FADD.FTZ R79, R74.reuse, R79 ;  /* 0x0000004f4a4f7221 */ /* 0x040fe20000010000 */
[----:B------:R-:W-:Y:S02]  /*11d0*/  FFMA.FTZ R11, R74, R62, R11 ;  /* 0x0000003e4a0b7223 */ /* 0x000fe4000001000b */
[----:B------:R-:W1:Y:S01]  /*11e0*/  SHFL.DOWN PT, R74, R125, 0x1, 0x1f ;  /* 0x08201f007d4a7f89 */ /* 0x000e6200000e0000 */
[----:B--2---:R-:W-:Y:S01]  /*11f0*/  LOP3.LUT P2, RZ, R48, 0x1f, RZ, 0xc0, !PT ;  /* 0x0000001f30ff7812 */ /* 0x004fe2000784c0ff */
[----:B0-----:R-:W-:-:S05]  /*1200*/  FADD.FTZ R47, R73, R44 ;  /* 0x0000002c492f7221 */ /* 0x001fca0000010000 */
[----:B------:R-:W0:Y:S01]  /*1210*/  SHFL.DOWN PT, R46, R47, 0x1, 0x1f ;  /* 0x08201f002f2e7f89 */ /* 0x000e2200000e0000 */
[----:B------:R-:W-:Y:S01]  /*1220*/  BSSY.RECONVERGENT B0, `(.L_x_2330) ;  /* 0x000000c000007945 */ /* 0x000fe20003800200 */
[----:B-1----:R-:W-:Y:S01]  /*1230*/  FADD.FTZ R44, R125, R74 ;  /* 0x0000004a7d2c7221 */ /* 0x002fe20000010000 */
[----:B0-----:R-:W-:-:S04]  /*1240*/  FADD.FTZ R45, R47, R46 ;  /* 0x0000002e2f2d7221 */ /* 0x001fc80000010000 */
        /* <DEDUP_REMOVED lines=9> */
.L_x_2331:
[----:B------:R-:W-:Y:S05]  /*12e0*/  BSYNC.RECONVERGENT B0 ;  /* 0x0000000000007941 */ /* 0x000fea0003800200 */
.L_x_2330:
[----:B------:R-:W1:Y:S08]  /*12f0*/  S2UR UR6, SR_CgaCtaId ;  /* 0x00000000000679c3 */ /* 0x000e700000008800 */
[----:B------:R-:W-:Y:S01]  /*1300*/  BAR.SYNC.DEFER_BLOCKING 0x0 ;  /* 0x0000000000007b1d */ /* 0x000fe20000010000 */
[----:B------:R-:W-:Y:S01]  /*1310*/  UISETP.NE.U32.AND UP0, UPT, UR22, URZ, UPT ;  /* 0x000000ff1600728c */ /* 0x000fe2000bf05070 */
[----:B------:R-:W-:Y:S01]  /*1320*/  ISETP.NE.AND P3, PT, RZ, UR26, PT ;  /* 0x0000001aff007c0c */ /* 0x000fe2000bf65270 */
[----:B------:R-:W-:Y:S01]  /*1330*/  UIADD3 UR4, UPT, UPT, UR4, UR20, URZ ;  /* 0x0000001404047290 */ /* 0x000fe2000fffe0ff */
[C---:B------:R-:W-:Y:S01]  /*1340*/  FADD.FTZ R80, R75.reuse, R80 ;  /* 0x000000504b507221 */ /* 0x040fe20000010000 */
[----:B------:R-:W-:Y:S01]  /*1350*/  UISETP.NE.AND.EX UP0, UPT, UR23, URZ, UPT, UP0 ;  /* 0x000000ff1700728c */ /* 0x000fe2000bf05300 */
[----:B------:R-:W-:Y:S01]  /*1360*/  FFMA.FTZ R12, R75, R61, R12 ;  /* 0x0000003d4b0c7223 */ /* 0x000fe2000001000c */
[----:B------:R-:W-:Y:S01]  /*1370*/  UMOV UR5, 0x400 ;  /* 0x0000040000057882 */ /* 0x000fe20000000000 */
[----:B------:R-:W-:-:S02]  /*1380*/  UISETP.GE.AND UP2, UPT, UR4, UR21, UPT ;  /* 0x000000150400728c */ /* 0x000fc4000bf46270 */
        /* <DEDUP_REMOVED lines=67> */
.L_x_2334:
        /* <DEDUP_REMOVED lines=25> */
.L_x_2333:
        /* <DEDUP_REMOVED lines=24> */
[----:B------:R-:W-:Y:S02]  /*1ad0*/  ISETP.GE.U32.AND P6, PT, R116, 0x1000000, PT ;  /* 0x010000007400780c */ /* 0x000fe40003fc6070 */
[----:B------:R-:W-:Y:S02]  /*1ae0*/  SEL R44, R44, RZ, P2 ;  /* 0x000000ff2c2c7207 */ /* 0x000fe40001000000 */
[----:B------:R-:W-:Y:S02]  /*1af0*/  SEL R45, R45, RZ, P4 ;  /* 0x000000ff2d2d7207 */ /* 0x000fe40002000000 */
[----:B------:R-:W-:Y:S02]  /*1b00*/  SEL R46, R46, RZ, P5 ;  /* 0x000000ff2e2e7207 */ /* 0x000fe40002800000 */
[----:B------:R-:W-:Y:S01]  /*1b10*/  SEL R47, R47, RZ, P6 ;  /* 0x000000ff2f2f7207 */ /* 0x000fe20003000000 */
[----:B------:R-:W-:Y:S06]  /*1b20*/  BRA `(.L_x_2335) ;  /* 0x0000000800a47947 */ /* 0x000fec0003800000 */
.L_x_2336:
        /* <DEDUP_REMOVED lines=25> */
.L_x_2332:
        /* <DEDUP_REMOVED lines=10> */
[----:B-----5:R-:W-:Y:S01]  /*1d60*/  LOP3.LUT P5, RZ, R116, 0xff, RZ, 0xc0, !PT ;  /* 0x000000ff74ff7812 */ /* 0x020fe200078ac0ff */
        /* <DEDUP_REMOVED lines=12> */
[----:B------:R-:W-:Y:S01]  /*1e30*/  FMUL.FTZ R60, R60, UR16 ;  /* 0x000000103c3c7c20 */ /* 0x000fe20008410000 */
[----:B------:R-:W-:-:S02]  /*1e40*/  ISETP.GE.U32.AND P4, PT, R116, 0x1000000, PT ;  /* 0x010000007400780c */ /* 0x000fc40003f86070 */
[----:B------:R-:W-:Y:S01]  /*1e50*/  SEL R44, R40, RZ, P5 ;  /* 0x000000ff282c7207 */ /* 0x000fe20002800000 */
[----:B------:R-:W-:Y:S01]  /*1e60*/  FMUL.FTZ R43, R43, UR7 ;  /* 0x000000072b2b7c20 */ /* 0x000fe20008410000 */
[----:B------:R-:W-:Y:S01]  /*1e70*/  LOP3.LUT P5, RZ, R90, 0xff, RZ, 0xc0, !PT ;  /* 0x000000ff5aff7812 */ /* 0x000fe200078ac0ff */
[----:B------:R-:W-:Y:S01]  /*1e80*/  FMUL.FTZ R60, R60, UR7 ;  /* 0x000000073c3c7c20 */ /* 0x000fe20008410000 */
[----:B------:R-:W-:Y:S02]  /*1e90*/  SEL R45, R41, RZ, P6 ;  /* 0x000000ff292d7207 */ /* 0x000fe40003000000 */
[----:B------:R-:W-:Y:S02]  /*1ea0*/  SEL R40, R40, RZ, P5 ;  /* 0x000000ff28287207 */ /* 0x000fe40002800000 */
[----:B------:R-:W-:Y:S02]  /*1eb0*/  LOP3.LUT P5, RZ, R90, 0xff00, RZ, 0xc0, !PT ;  /* 0x0000ff005aff7812 */ /* 0x000fe400078ac0ff */
[----:B------:R-:W-:-:S02]  /*1ec0*/  LOP3.LUT P2, RZ, R116, 0xff0000, RZ, 0xc0, !PT ;  /* 0x00ff000074ff7812 */ /* 0x000fc4000784c0ff */
[----:B------:R-:W-:Y:S02]  /*1ed0*/  SEL R41, R41, RZ, P5 ;  /* 0x000000ff29297207 */ /* 0x000fe40002800000 */
[C---:B------:R-:W-:Y:S02]  /*1ee0*/  LOP3.LUT P6, RZ, R90.reuse, 0xff0000, RZ, 0xc0, !PT ;  /* 0x00ff00005aff7812 */ /* 0x040fe400078cc0ff */
[----:B------:R-:W-:Y:S02]  /*1ef0*/  ISETP.GE.U32.AND P5, PT, R90, 0x1000000, PT ;  /* 0x010000005a00780c */ /* 0x000fe40003fa6070 */
[----:B------:R-:W-:Y:S02]  /*1f00*/  SEL R47, R43, RZ, P4 ;  /* 0x000000ff2b2f7207 */ /* 0x000fe40002000000 */
[C---:B------:R-:W-:Y:S02]  /*1f10*/  SEL R46, R60.reuse, RZ, P2 ;  /* 0x000000ff3c2e7207 */ /* 0x040fe40001000000 */
[----:B------:R-:W-:-:S02]  /*1f20*/  SEL R42, R60, RZ, P6 ;  /* 0x000000ff3c2a7207 */ /* 0x000fc40003000000 */
[----:B------:R-:W-:Y:S01]  /*1f30*/  SEL R43, R43, RZ, P5 ;  /* 0x000000ff2b2b7207 */ /* 0x000fe20002800000 */
[----:B------:R-:W-:Y:S06]  /*1f40*/  BRA `(.L_x_2335) ;  /* 0x00000004009c7947 */ /* 0x000fec0003800000 */
.L_x_2338:
        /* <DEDUP_REMOVED lines=33> */
.L_x_2337:
        /* <DEDUP_REMOVED lines=16> */
[----:B------:R-:W-:Y:S01]  /*2260*/  LOP3.LUT P6, RZ, R116, 0xff00, RZ, 0xc0, !PT ;  /* 0x0000ff0074ff7812 */ /* 0x000fe200078cc0ff */
[----:B------:R-:W-:Y:S01]  /*2270*/  FMUL.FTZ R117, R117, UR7 ;  /* 0x0000000775757c20 */ /* 0x000fe20008410000 */
[----:B------:R-:W-:Y:S01]  /*2280*/  FMUL.FTZ R122, R122, UR7 ;  /* 0x000000077a7a7c20 */ /* 0x000fe20008410000 */
[----:B------:R-:W-:Y:S01]  /*2290*/  FFMA.FTZ R121, R121, UR16, R22 ;  /* 0x0000001079797c23 */ /* 0x000fe20008010016 */
[----:B------:R-:W-:Y:S01]  /*22a0*/  FFMA.FTZ R124, R124, UR16, R23 ;  /* 0x000000107c7c7c23 */ /* 0x000fe20008010017 */
        /* <DEDUP_REMOVED lines=17> */
.L_x_2339:
        /* <DEDUP_REMOVED lines=32> */
.L_x_2335:
[----:B------:R-:W-:Y:S01]  /*25c0*/  ISETP.NE.U32.AND P2, PT, RZ, UR5, PT ;  /* 0x00000005ff007c0c */ /* 0x000fe2000bf45070 */
[----:B------:R-:W0:Y:S03]  /*25d0*/  LDC.64 R74, c[0x0][0x468] ;  /* 0x00011a00ff4a7b82 */ /* 0x000e260000000a00 */
[----:B------:R-:W-:-:S05]  /*25e0*/  ISETP.NE.AND.EX P2, PT, RZ, UR6, PT, P2 ;  /* 0x00000006ff007c0c */ /* 0x000fca000bf45320 */
[----:B------:R-:W1:Y:S08]  /*25f0*/  @P1 LDC.64 R116, c[0x0][0x470] ;  /* 0x00011c00ff741b82 */ /* 0x000e700000000a00 */
[----:B------:R-:W2:Y:S01]  /*2600*/  @P2 LDC.64 R120, c[0x0][0x478] ;  /* 0x00011e00ff782b82 */ /* 0x000ea20000000a00 */
[----:B-1----:R-:W-:-:S04]  /*2610*/  @P1 IMAD.WIDE.U32 R116, R115, 0x10, R116 ;  /* 0x0000001073741825 */ /* 0x002fc800078e0074 */
[----:B--2---:R-:W-:-:S05]  /*2620*/  @P2 IMAD.WIDE.U32 R120, R115, 0x10, R120 ;  /* 0x0000001073782825 */ /* 0x004fca00078e0078 */
[----:B------:R0:W-:Y:S02]  /*2630*/  @P2 STG.E.128 desc[UR10][R120.64], R36 ;  /* 0x0000002478002986 */ /* 0x0001e4000c101d0a */
[----:B0-----:R-:W-:-:S05]  /*2640*/  IMAD.WIDE.U32 R120, R115, 0x10, R74 ;  /* 0x0000001073787825 */ /* 0x001fca00078e004a */
[----:B------:R0:W-:Y:S04]  /*2650*/  STG.E.128 desc[UR10][R120.64], R44 ;  /* 0x0000002c78007986 */ /* 0x0001e8000c101d0a */
[----:B------:R0:W-:Y:S01]  /*2660*/  @P1 STG.E.128 desc[UR10][R116.64], R40 ;  /* 0x0000002874001986 */ /* 0x0001e2000c101d0a */
[----:B------:R-:W-:Y:S05]  /*2670*/  @!P1 BRA `(.L_x_2340) ;  /* 0x00000008001c9947 */ /* 0x000fea0003800000 */
[----:B------:R-:W-:Y:S05]  /*2680*/  @!P0 BRA `(.L_x_2341) ;  /* 0x00000004000c8947 */ /* 0x000fea0003800000 */
[----:B------:R-:W-:Y:S05]  /*2690*/  @!P2 BRA `(.L_x_2342) ;  /* 0x000000000084a947 */ /* 0x000fea0003800000 */
[--C-:B------:R-:W-:Y:S01]  /*26a0*/  FFMA.FTZ R49, R49, UR17, R73.reuse ;  /* 0x0000001131317c23 */ /* 0x100fe20008010049 */
[--C-:B------:R-:W-:Y:S01]  /*26b0*/  FFMA.FTZ R36, R51, UR17, R73.reuse ;  /* 0x0000001133247c23 */ /* 0x100fe20008010049 */
[--C-:B------:R-:W-:Y:S01]  /*26c0*/  FFMA.FTZ R118, R118, UR17, R73.reuse ;  /* 0x0000001176767c23 */ /* 0x100fe20008010049 */
[----:B0-----:R-:W-:Y:S01]  /*26d0*/  FFMA.FTZ R40, R65, UR17, R73 ;  /* 0x0000001141287c23 */ /* 0x001fe20008010049 */
[----:B------:R-:W-:Y:S01]  /*26e0*/  FADD.FTZ R49, R64, -R49 ;  /* 0x8000003140317221 */ /* 0x000fe20000010000 */
[----:B------:R-:W-:Y:S01]  /*26f0*/  FADD.FTZ R38, R119, -R36 ;  /* 0x8000002477267221 */ /* 0x000fe20000010000 */
[----:B------:R-:W-:Y:S01]  /*2700*/  FADD.FTZ R123, R123, -R118 ;  /* 0x800000767b7b7221 */ /* 0x000fe20000010000 */
[----:B------:R-:W-:Y:S01]  /*2710*/  FADD.FTZ R46, R67, -R40 ;  /* 0x80000028432e7221 */ /* 0x000fe20000010000 */
[----:B------:R-:W-:Y:S01]  /*2720*/  FFMA.FTZ R36, R49, UR16, R24 ;  /* 0x0000001031247c23 */ /* 0x000fe20008010018 */
[----:B------:R-:W-:Y:S01]  /*2730*/  LOP3.LUT P5, RZ, R114, 0xff, RZ, 0xc0, !PT ;  /* 0x000000ff72ff7812 */ /* 0x000fe200078ac0ff */
[----:B------:R-:W-:Y:S01]  /*2740*/  FFMA.FTZ R37, R38, UR16, R25 ;  /* 0x0000001026257c23 */ /* 0x000fe20008010019 */
[----:B------:R-:W-:Y:S01]  /*2750*/  LOP3.LUT P4, RZ, R91, 0xff, RZ, 0xc0, !PT ;  /* 0x000000ff5bff7812 */ /* 0x000fe2000788c0ff */
[----:B------:R-:W-:Y:S01]  /*2760*/  FMUL.FTZ R40, R36, UR7 ;  /* 0x0000000724287c20 */ /* 0x000fe20008410000 */
[----:B------:R-:W-:Y:S01]  /*2770*/  FFMA.FTZ R38, R123, UR16, R26 ;  /* 0x000000107b267c23 */ /* 0x000fe2000801001a */
[----:B------:R-:W-:Y:S01]  /*2780*/  FMUL.FTZ R41, R37, UR7 ;  /* 0x0000000725297c20 */ /* 0x000fe20008410000 */
[----:B------:R-:W-:Y:S01]  /*2790*/  LOP3.LUT P6, RZ, R114, 0xff00, RZ, 0xc0, !PT ;  /* 0x0000ff0072ff7812 */ /* 0x000fe200078cc0ff */
[----:B------:R-:W-:Y:S01]  /*27a0*/  FFMA.FTZ R39, R46, UR16, R27 ;  /* 0x000000102e277c23 */ /* 0x000fe2000801001b */
        /* <DEDUP_REMOVED lines=16> */
.L_x_2342:
[--C-:B------:R-:W-:Y:S01]  /*28b0*/  FFMA.FTZ R49, R49, UR17, R73.reuse ;  /* 0x0000001131317c23 */ /* 0x100fe20008010049 */
[--C-:B0-----:R-:W-:Y:S01]  /*28c0*/  FFMA.FTZ R40, R51, UR17, R73.reuse ;  /* 0x0000001133287c23 */ /* 0x101fe20008010049 */
        /* <DEDUP_REMOVED lines=8> */
[----:B------:R-:W-:Y:S01]  /*2950*/  LOP3.LUT P5, RZ, R114, 0xff, RZ, 0xc0, !PT ;  /* 0x000000ff72ff7812 */ /* 0x000fe200078ac0ff */
[----:B------:R-:W-:Y:S01]  /*2960*/  FFMA.FTZ R123, R123, UR16, R26 ;  /* 0x000000107b7b7c23 */ /* 0x000fe2000801001a */
[----:B------:R-:W-:Y:S01]  /*2970*/  FMUL.FTZ R49, R49, UR7 ;  /* 0x0000000731317c20 */ /* 0x000fe20008410000 */
[----:B------:R-:W-:Y:S01]  /*2980*/  LOP3.LUT P4, RZ, R91, 0xff, RZ, 0xc0, !PT ;  /* 0x000000ff5bff7812 */ /* 0x000fe2000788c0ff */
[----:B------:R-:W-:Y:S01]  /*2990*/  FMUL.FTZ R41, R40, UR7 ;  /* 0x0000000728297c20 */ /* 0x000fe20008410000 */
[----:B------:R-:W-:Y:S01]  /*29a0*/  LOP3.LUT P6, RZ, R114, 0xff00, RZ, 0xc0, !PT ;  /* 0x0000ff0072ff7812 */ /* 0x000fe200078cc0ff */
[----:B------:R-:W-:Y:S01]  /*29b0*/  FMUL.FTZ R123, R123, UR7 ;  /* 0x000000077b7b7c20 */ /* 0x000fe20008410000 */
[C---:B------:R-:W-:Y:S01]  /*29c0*/  SEL R44, R49.reuse, RZ, P5 ;  /* 0x000000ff312c7207 */ /* 0x040fe20002800000 */
[----:B------:R-:W-:Y:S01]  /*29d0*/  FFMA.FTZ R42, R42, UR16, R27 ;  /* 0x000000102a2a7c23 */ /* 0x000fe2000801001b */
[----:B------:R-:W-:-:S02]  /*29e0*/  SEL R40, R49, RZ, P4 ;  /* 0x000000ff31287207 */ /* 0x000fc40002000000 */
[----:B------:R-:W-:Y:S01]  /*29f0*/  LOP3.LUT P5, RZ, R91, 0xff00, RZ, 0xc0, !PT ;  /* 0x0000ff005bff7812 */ /* 0x000fe200078ac0ff */
[----:B------:R-:W-:Y:S01]  /*2a00*/  FMUL.FTZ R43, R42, UR7 ;  /* 0x000000072a2b7c20 */ /* 0x000fe20008410000 */
[C---:B------:R-:W-:Y:S02]  /*2a10*/  LOP3.LUT P4, RZ, R114.reuse, 0xff0000, RZ, 0xc0, !PT ;  /* 0x00ff000072ff7812 */ /* 0x040fe4000788c0ff */
[C---:B------:R-:W-:Y:S02]  /*2a20*/  SEL R45, R41.reuse, RZ, P6 ;  /* 0x000000ff292d7207 */ /* 0x040fe40003000000 */
[----:B------:R-:W-:Y:S02]  /*2a30*/  ISETP.GE.U32.AND P6, PT, R114, 0x1000000, PT ;  /* 0x010000007200780c */ /* 0x000fe40003fc6070 */
[----:B------:R-:W-:Y:S02]  /*2a40*/  SEL R41, R41, RZ, P5 ;  /* 0x000000ff29297207 */ /* 0x000fe40002800000 */
[----:B------:R-:W-:-:S02]  /*2a50*/  SEL R46, R123, RZ, P4 ;  /* 0x000000ff7b2e7207 */ /* 0x000fc40002000000 */
[C---:B------:R-:W-:Y:S02]  /*2a60*/  LOP3.LUT P5, RZ, R91.reuse, 0xff0000, RZ, 0xc0, !PT ;  /* 0x00ff00005bff7812 */ /* 0x040fe400078ac0ff */
[----:B------:R-:W-:Y:S02]  /*2a70*/  ISETP.GE.U32.AND P4, PT, R91, 0x1000000, PT ;  /* 0x010000005b00780c */ /* 0x000fe40003f86070 */
[----:B------:R-:W-:Y:S02]  /*2a80*/  SEL R47, R43, RZ, P6 ;  /* 0x000000ff2b2f7207 */ /* 0x000fe40003000000 */
[----:B------:R-:W-:Y:S02]  /*2a90*/  SEL R42, R123, RZ, P5 ;  /* 0x000000ff7b2a7207 */ /* 0x000fe40002800000 */
[----:B------:R-:W-:Y:S01]  /*2aa0*/  SEL R43, R43, RZ, P4 ;  /* 0x000000ff2b2b7207 */ /* 0x000fe20002000000 */
[----:B------:R-:W-:Y:S06]  /*2ab0*/  BRA `(.L_x_2343) ;  /* 0x0000000800a47947 */ /* 0x000fec0003800000 */
.L_x_2341:
        /* <DEDUP_REMOVED lines=10> */
[----:B------:R-:W-:Y:S01]  /*2b60*/  LOP3.LUT P5, RZ, R114, 0xff, RZ, 0xc0, !PT ;  /* 0x000000ff72ff7812 */ /* 0x000fe200078ac0ff */
[----:B------:R-:W-:Y:S01]  /*2b70*/  FMUL.FTZ R37, R37, UR16 ;  /* 0x0000001025257c20 */ /* 0x000fe20008410000 */
[----:B------:R-:W-:Y:S01]  /*2b80*/  LOP3.LUT P4, RZ, R91, 0xff, RZ, 0xc0, !PT ;  /* 0x000000ff5bff7812 */ /* 0x000fe2000788c0ff */
[----:B0-----:R-:W-:Y:S01]  /*2b90*/  FMUL.FTZ R40, R36, UR7 ;  /* 0x0000000724287c20 */ /* 0x001fe20008410000 */
[----:B------:R-:W-:Y:S01]  /*2ba0*/  FMUL.FTZ R38, R118, UR16 ;  /* 0x0000001076267c20 */ /* 0x000fe20008410000 */
[----:B------:R-:W-:Y:S01]  /*2bb0*/  FMUL.FTZ R41, R37, UR7 ;  /* 0x0000000725297c20 */ /* 0x000fe20008410000 */
[----:B------:R-:W-:Y:S01]  /*2bc0*/  LOP3.LUT P6, RZ, R114, 0xff00, RZ, 0xc0, !PT ;  /* 0x0000ff0072ff7812 */ /* 0x000fe200078cc0ff */
[----:B------:R-:W-:Y:S01]  /*2bd0*/  FMUL.FTZ R39, R39, UR16 ;  /* 0x0000001027277c20 */ /* 0x000fe20008410000 */
        /* <DEDUP_REMOVED lines=16> */
.L_x_2344:
        /* <DEDUP_REMOVED lines=10> */
[----:B------:R-:W-:Y:S01]  /*2d80*/  LOP3.LUT P5, RZ, R114, 0xff, RZ, 0xc0, !PT ;  /* 0x000000ff72ff7812 */ /* 0x000fe200078ac0ff */
[----:B------:R-:W-:Y:S01]  /*2d90*/  FMUL.FTZ R118, R118, UR16 ;  /* 0x0000001076767c20 */ /* 0x000fe20008410000 */
[----:B------:R-:W-:Y:S01]  /*2da0*/  FMUL.FTZ R49, R49, UR7 ;  /* 0x0000000731317c20 */ /* 0x000fe20008410000 */
[----:B------:R-:W-:Y:S01]  /*2db0*/  LOP3.LUT P4, RZ, R91, 0xff, RZ, 0xc0, !PT ;  /* 0x000000ff5bff7812 */ /* 0x000fe2000788c0ff */
[----:B------:R-:W-:Y:S01]  /*2dc0*/  FMUL.FTZ R41, R40, UR7 ;  /* 0x0000000728297c20 */ /* 0x000fe20008410000 */
[----:B------:R-:W-:Y:S01]  /*2dd0*/  LOP3.LUT P6, RZ, R114, 0xff00, RZ, 0xc0, !PT ;  /* 0x0000ff0072ff7812 */ /* 0x000fe200078cc0ff */
[----:B------:R-:W-:Y:S01]  /*2de0*/  FMUL.FTZ R118, R118, UR7 ;  /* 0x0000000776767c20 */ /* 0x000fe20008410000 */
[C---:B------:R-:W-:Y:S01]  /*2df0*/  SEL R44, R49.reuse, RZ, P5 ;  /* 0x000000ff312c7207 */ /* 0x040fe20002800000 */
[----:B------:R-:W-:Y:S01]  /*2e00*/  FMUL.FTZ R42, R42, UR16 ;  /* 0x000000102a2a7c20 */ /* 0x000fe20008410000 */
        /* <DEDUP_REMOVED lines=10> */
[C---:B------:R-:W-:Y:S02]  /*2eb0*/  SEL R47, R43.reuse, RZ, P6 ;  /* 0x000000ff2b2f7207 */ /* 0x040fe40003000000 */
[----:B------:R-:W-:Y:S02]  /*2ec0*/  SEL R42, R118, RZ, P5 ;  /* 0x000000ff762a7207 */ /* 0x000fe40002800000 */
[----:B------:R-:W-:Y:S01]  /*2ed0*/  SEL R43, R43, RZ, P4 ;  /* 0x000000ff2b2b7207 */ /* 0x000fe20002000000 */
[----:B------:R-:W-:Y:S06]  /*2ee0*/  BRA `(.L_x_2343) ;  /* 0x0000000400987947 */ /* 0x000fec0003800000 */
.L_x_2340:
        /* <DEDUP_REMOVED lines=27> */
.L_x_2346:
        /* <DEDUP_REMOVED lines=9> */
[----:B------:R-:W-:Y:S01]  /*3130*/  LOP3.LUT P6, RZ, R114, 0xff, RZ, 0xc0, !PT ;  /* 0x000000ff72ff7812 */ /* 0x000fe200078cc0ff */
[----:B------:R-:W-:Y:S01]  /*3140*/  FFMA.FTZ R45, R44, UR16, R25 ;  /* 0x000000102c2d7c23 */ /* 0x000fe20008010019 */
        /* <DEDUP_REMOVED lines=14> */
.L_x_2345:
        /* <DEDUP_REMOVED lines=12> */
[----:B------:R-:W-:Y:S01]  /*32f0*/  FMUL.FTZ R38, R118, UR16 ;  /* 0x0000001076267c20 */ /* 0x000fe20008410000 */
[----:B0-----:R-:W-:Y:S01]  /*3300*/  FMUL.FTZ R44, R36, UR7 ;  /* 0x00000007242c7c20 */ /* 0x001fe20008410000 */
        /* <DEDUP_REMOVED lines=12> */
.L_x_2347:
        /* <DEDUP_REMOVED lines=23> */
[----:B------:R-:W-:-:S07]  /*3540*/  SEL R47, R47, RZ, P6 ;  /* 0x000000ff2f2f7207 */ /* 0x000fce0003000000 */
.L_x_2343:
        /* <DEDUP_REMOVED lines=18> */
[----:B------:R-:W-:Y:S01]  /*3670*/  LOP3.LUT P5, RZ, R112, 0xff, RZ, 0xc0, !PT ;  /* 0x000000ff70ff7812 */ /* 0x000fe200078ac0ff */
[----:B------:R-:W-:Y:S01]  /*3680*/  FFMA.FTZ R36, R37, UR16, R28 ;  /* 0x0000001025247c23 */ /* 0x000fe2000801001c */
[----:B------:R-:W-:Y:S01]  /*3690*/  FFMA.FTZ R37, R38, UR16, R29 ;  /* 0x0000001026257c23 */ /* 0x000fe2000801001d */
[----:B------:R-:W-:Y:S01]  /*36a0*/  FADD.FTZ R66, R71, -R66 ;  /* 0x8000004247427221 */ /* 0x000fe20000010000 */
        /* <DEDUP_REMOVED lines=22> */
.L_x_2350:
        /* <DEDUP_REMOVED lines=10> */
[----:B------:R-:W-:Y:S01]  /*38b0*/  LOP3.LUT P4, RZ, R92, 0xff, RZ, 0xc0, !PT ;  /* 0x000000ff5cff7812 */ /* 0x000fe2000788c0ff */
[----:B------:R-:W-:Y:S01]  /*38c0*/  FFMA.FTZ R63, R63, UR16, R30 ;  /* 0x000000103f3f7c23 */ /* 0x000fe2000801001e */
[----:B------:R-:W-:Y:S01]  /*38d0*/  FMUL.FTZ R41, R41, UR7 ;  /* 0x0000000729297c20 */ /* 0x000fe20008410000 */
[----:B------:R-:W-:Y:S01]  /*38e0*/  FADD.FTZ R66, R71, -R66 ;  /* 0x8000004247427221 */ /* 0x000fe20000010000 */
[----:B------:R-:W-:Y:S01]  /*38f0*/  FMUL.FTZ R42, R40, UR7 ;  /* 0x00000007282a7c20 */ /* 0x000fe20008410000 */
[----:B------:R-:W-:Y:S01]  /*3900*/  FMUL.FTZ R63, R63, UR7 ;  /* 0x000000073f3f7c20 */ /* 0x000fe20008410000 */
[----:B------:R-:W-:Y:S01]  /*3910*/  LOP3.LUT P6, RZ, R112, 0xff00, RZ, 0xc0, !PT ;  /* 0x0000ff0070ff7812 */ /* 0x000fe200078cc0ff */
[----:B------:R-:W-:Y:S01]  /*3920*/  FFMA.FTZ R66, R66, UR16, R31 ;  /* 0x0000001042427c23 */ /* 0x000fe2000801001f */
[----:B------:R-:W-:-:S02]  /*3930*/  SEL R44, R41, RZ, P5 ;  /* 0x000000ff292c7207 */ /* 0x000fc40002800000 */
        /* <DEDUP_REMOVED lines=14> */
.L_x_2349:
        /* <DEDUP_REMOVED lines=9> */
[----:B------:R-:W-:Y:S01]  /*3ab0*/  FMUL.FTZ R36, R37, UR16 ;  /* 0x0000001025247c20 */ /* 0x000fe20008410000 */
        /* <DEDUP_REMOVED lines=24> */
.L_x_2352:
        /* <DEDUP_REMOVED lines=13> */
[----:B------:R-:W-:Y:S01]  /*3d10*/  FADD.FTZ R66, R71, -R66 ;  /* 0x8000004247427221 */ /* 0x000fe20000010000 */
[----:B------:R-:W-:Y:S01]  /*3d20*/  FMUL.FTZ R42, R40, UR7 ;  /* 0x00000007282a7c20 */ /* 0x000fe20008410000 */
[----:B------:R-:W-:Y:S01]  /*3d30*/  FMUL.FTZ R63, R63, UR7 ;  /* 0x000000073f3f7c20 */ /* 0x000fe20008410000 */
[----:B------:R-:W-:Y:S01]  /*3d40*/  LOP3.LUT P6, RZ, R112, 0xff00, RZ, 0xc0, !PT ;  /* 0x0000ff0070ff7812 */ /* 0x000fe200078cc0ff */
[----:B------:R-:W-:Y:S01]  /*3d50*/  FMUL.FTZ R66, R66, UR16 ;  /* 0x0000001042427c20 */ /* 0x000fe20008410000 */
        /* <DEDUP_REMOVED lines=15> */
.L_x_2348:
        /* <DEDUP_REMOVED lines=27> */
.L_x_2354:
        /* <DEDUP_REMOVED lines=15> */
[----:B------:R-:W-:Y:S01]  /*40f0*/  LOP3.LUT P5, RZ, R112, 0xff00, RZ, 0xc0, !PT ;  /* 0x0000ff0070ff7812 */ /* 0x000fe200078ac0ff */
[----:B------:R-:W-:Y:S01]  /*4100*/  FMUL.FTZ R63, R63, UR7 ;  /* 0x000000073f3f7c20 */ /* 0x000fe20008410000 */
[----:B------:R-:W-:Y:S01]  /*4110*/  SEL R44, R45, RZ, P6 ;  /* 0x000000ff2d2c7207 */ /* 0x000fe20003000000 */
[----:B------:R-:W-:Y:S01]  /*4120*/  FMUL.FTZ R66, R66, UR7 ;  /* 0x0000000742427c20 */ /* 0x000fe20008410000 */
[----:B------:R-:W-:-:S02]  /*4130*/  LOP3.LUT P4, RZ, R112, 0xff0000, RZ, 0xc0, !PT ;  /* 0x00ff000070ff7812 */ /* 0x000fc4000788c0ff */
[----:B------:R-:W-:Y:S02]  /*4140*/  ISETP.GE.U32.AND P6, PT, R112, 0x1000000, PT ;  /* 0x010000007000780c */ /* 0x000fe40003fc6070 */
[----:B------:R-:W-:Y:S02]  /*4150*/  SEL R45, R46, RZ, P5 ;  /* 0x000000ff2e2d7207 */ /* 0x000fe40002800000 */
[----:B------:R-:W-:Y:S02]  /*4160*/  SEL R46, R63, RZ, P4 ;  /* 0x000000ff3f2e7207 */ /* 0x000fe40002000000 */
[----:B------:R-:W-:Y:S01]  /*4170*/  SEL R47, R66, RZ, P6 ;  /* 0x000000ff422f7207 */ /* 0x000fe20003000000 */
[----:B------:R-:W-:Y:S06]  /*4180*/  BRA `(.L_x_2351) ;  /* 0x0000000000c87947 */ /* 0x000fec0003800000 */
.L_x_2353:
        /* <DEDUP_REMOVED lines=26> */
.L_x_2355:
        /* <DEDUP_REMOVED lines=13> */
[----:B------:R-:W-:Y:S01]  /*4400*/  FMUL.FTZ R66, R66, UR16 ;  /* 0x0000001042427c20 */ /* 0x000fe20008410000 */
        /* <DEDUP_REMOVED lines=9> */
[----:B------:R-:W-:-:S07]  /*44a0*/  SEL R47, R66, RZ, P6 ;  /* 0x000000ff422f7207 */ /* 0x000fce0003000000 */
.L_x_2351:
        /* <DEDUP_REMOVED lines=44> */
.L_x_2358:
        /* <DEDUP_REMOVED lines=33> */
.L_x_2357:
        /* <DEDUP_REMOVED lines=34> */
.L_x_2360:
        /* <DEDUP_REMOVED lines=33> */
.L_x_2356:
        /* <DEDUP_REMOVED lines=27> */
.L_x_2362:
        /* <DEDUP_REMOVED lines=25> */
.L_x_2361:
        /* <DEDUP_REMOVED lines=26> */
.L_x_2363:
        /* <DEDUP_REMOVED lines=24> */
.L_x_2359:
        /* <DEDUP_REMOVED lines=42> */
.L_x_2329:
        /* <DEDUP_REMOVED lines=17> */
.L_x_2365:
        /* <DEDUP_REMOVED lines=12> */
.L_x_2887:


//--------------------- .text._ZN10layer_norm31ln_parallel_residual_bwd_kernelINS_13Kernel_traitsIfffffjLj4096ELj1ELj1ELj8ELj16ENS_18Kernel_traits_baseILj4096EfffffjLj256EEEEELb0ELb0ELb0EEEvNS_9BwdParamsE --------------------------
	.section	.text._ZN10layer_norm31ln_parallel_residual_bwd_kernelINS_13Kernel_traitsIfffffjLj4096ELj1ELj1ELj8ELj16ENS_18Kernel_traits_baseILj4096EfffffjLj256EEEEELb0ELb0ELb0EEEvNS_9BwdParamsE,"ax",@progbits
	.align	128
        .global         _ZN10layer_norm31ln_parallel_residual_bwd_kernelINS_13Kernel_traitsIfffffjLj4096ELj1ELj1ELj8ELj16ENS_18Kernel_traits_baseILj4096EfffffjLj256EEEEELb0ELb0ELb0EEEvNS_9BwdParamsE
        .type           _ZN10layer_norm31ln_parallel_residual_bwd_kernelINS_13Kernel_traitsIfffffjLj4096ELj1ELj1ELj8ELj16ENS_18Kernel_traits_baseILj4096EfffffjLj256EEEEELb0ELb0ELb0EEEvNS_9BwdParamsE,@function
        .size           _ZN10layer_norm31ln_parallel_residual_bwd_kernelINS_13Kernel_traitsIfffffjLj4096ELj1ELj1ELj8ELj16ENS_18Kernel_traits_baseILj4096EfffffjLj256EEEEELb0ELb0ELb0EEEvNS_9BwdParamsE,(.L_x_2888 - _ZN10layer_norm31ln_parallel_residual_bwd_kernelINS_13Kernel_traitsIfffffjLj4096ELj1ELj1ELj8ELj16ENS_18Kernel_traits_baseILj4096EfffffjLj256EEEEELb0ELb0ELb0EEEvNS_9BwdParamsE)
        .other          _ZN10layer_norm31ln_parallel_residual_bwd_kernelINS_13Kernel_traitsIfffffjLj4096ELj1ELj1ELj8ELj16ENS_18Kernel_traits_baseILj4096EfffffjLj256EEEEELb0ELb0ELb0EEEvNS_9BwdParamsE,@"STO_CUDA_ENTRY STV_DEFAULT"
_ZN10layer_norm31ln_parallel_residual_bwd_kernelINS_13Kernel_traitsIfffffjLj4096ELj1ELj1ELj8ELj16ENS_18Kernel_traits_baseILj4096EfffffjLj256EEEEELb0ELb0ELb0EEEvNS_9BwdParamsE:
.text._ZN10layer_norm31ln_parallel_residual_bwd_kernelINS_13Kernel_traitsIfffffjLj4096ELj1ELj1ELj8ELj16ENS_18Kernel_traits_baseILj4096EfffffjLj256EEEEELb0ELb0ELb0EEEvNS_9BwdParamsE:
        /* <DEDUP_REMOVED lines=9> */
[----:B------:R-:W-:-:S03]  /*0090*/  SHF.R.S32.HI R3, RZ, 0x1f, R2 ;  /* 0x0000001fff037819 */ /* 0x000fc60000011402 */
[----:B------:R-:W1:Y:S01]  /*00a0*/  LDC.64 R16, c[0x0][0x3d0] ;  /* 0x0000f400ff107b82 */ /* 0x000e620000000a00 */
[----:B------:R-:W-:Y:S02]  /*00b0*/  LEA.HI R0, R3, R2, RZ, 0x2 ;  /* 0x0000000203007211 */ /* 0x000fe400078f10ff */
[----:B0-----:R-:W-:-:S05]  /*00c0*/  LOP3.LUT R9, R174, 0xff, RZ, 0x3c, !PT ;  /* 0x000000ffae097812 */ /* 0x001fca00078e3cff */
[----:B------:R-:W0:Y:S01]  /*00d0*/  LDC.64 R18, c[0x0][0x3d8] ;  /* 0x0000f600ff127b82 */ /* 0x000e220000000a00 */
[----:B------:R-:W-:Y:S02]  /*00e0*/  MOV R3, R174 ;  /* 0x000000ae00037202 */ /* 0x000fe40000000f00 */
[----:B------:R-:W-:-:S04]  /*00f0*/  LEA.HI.SX32 R0, R0, R9, 0x1e ;  /* 0x0000000900007211 */ /* 0x000fc800078ff2ff */
[C---:B------:R-:W-:Y:S01]  /*0100*/  ISETP.GE.U32.AND P0, PT, R0.reuse, 0x100, PT ;  /* 0x000001000000780c */ /* 0x040fe20003f06070 */
[----:B------:R-:W1:Y:S01]  /*0110*/  LDC.64 R8, c[0x0][0x3d0] ;  /* 0x0000f400ff087b82 */ /* 0x000e620000000a00 */
[C---:B------:R-:W-:Y:S02]  /*0120*/  ISETP.GE.U32.AND P1, PT, R0.reuse, 0x200, PT ;  /* 0x000002000000780c */ /* 0x040fe40003f26070 */
[C---:B------:R-:W-:Y:S02]  /*0130*/  ISETP.GE.U32.AND P2, PT, R0.reuse, 0x300, PT ;  /* 0x000003000000780c */ /* 0x040fe40003f46070 */
[----:B------:R-:W-:-:S03]  /*0140*/  ISETP.GE.U32.AND P3, PT, R0, 0x400, PT ;  /* 0x000004000000780c */ /* 0x000fc60003f66070 */
[----:B------:R-:W0:Y:S04]  /*0150*/  LDC.64 R20, c[0x0][0x3d0] ;  /* 0x0000f400ff147b82 */ /* 0x000e280000000a00 */
[----:B--2---:R-:W-:-:S04]  /*0160*/  @P0 IMAD.WIDE.U32 R4, R3, 0x10, R4 ;  /* 0x0000001003040825 */ /* 0x004fc800078e0004 */
[----:B------:R-:W2:Y:S01]  /*0170*/  LDC.64 R22, c[0x0][0x3d8] ;  /* 0x0000f600ff167b82 */ /* 0x000ea20000000a00 */
[C---:B---3--:R-:W-:Y:S01]  /*0180*/  @P0 IMAD.WIDE.U32 R6, R3.reuse, 0x10, R6 ;  /* 0x0000001003060825 */ /* 0x048fe200078e0006 */
[----:B------:R-:W-:Y:S01]  /*0190*/  @P0 LOP3.LUT R3, R3, 0x100, RZ, 0xfc, !PT ;  /* 0x0000010003030812 */ /* 0x000fe200078efcff */
[----:B------:R3:W5:Y:S04]  /*01a0*/  @P0 LDG.E.128 R112, desc[UR12][R4.64] ;  /* 0x0000000c04700981 */ /* 0x000768000c1e1d00 */
[C---:B----4-:R-:W-:Y:S01]  /*01b0*/  @P1 IMAD.WIDE.U32 R14, R3.reuse, 0x10, R10 ;  /* 0x00000010030e1825 */ /* 0x050fe200078e000a */
[----:B------:R3:W5:Y:S03]  /*01c0*/  @P0 LDG.E.128 R108, desc[UR12][R6.64] ;  /* 0x0000000c066c0981 */ /* 0x000766000c1e1d00 */
[C---:B-1----:R-:W-:Y:S01]  /*01d0*/  @P1 IMAD.WIDE.U32 R12, R3.reuse, 0x10, R8 ;  /* 0x00000010030c1825 */ /* 0x042fe200078e0008 */
[----:B------:R-:W-:Y:S01]  /*01e0*/  @P1 IADD3 R3, PT, PT, R3, 0x100, RZ ;  /* 0x0000010003031810 */ /* 0x000fe20007ffe0ff */
[----:B------:R3:W5:Y:S04]  /*01f0*/  @P1 LDG.E.128 R100, desc[UR12][R14.64] ;  /* 0x0000000c0e641981 */ /* 0x000768000c1e1d00 */
[C---:B------:R-:W-:Y:S01]  /*0200*/  @P2 IMAD.WIDE.U32 R16, R3.reuse, 0x10, R16 ;  /* 0x0000001003102825 */ /* 0x040fe200078e0010 */
[----:B------:R3:W5:Y:S03]  /*0210*/  @P1 LDG.E.128 R104, desc[UR12][R12.64] ;  /* 0x0000000c0c681981 */ /* 0x000766000c1e1d00 */
[C---:B0-----:R-:W-:Y:S01]  /*0220*/  @P2 IMAD.WIDE.U32 R18, R3.reuse, 0x10, R18 ;  /* 0x0000001003122825 */ /* 0x041fe200078e0012 */
[----:B------:R-:W-:Y:S01]  /*0230*/  @P2 IADD3 R3, PT, PT, R3, 0x100, RZ ;  /* 0x0000010003032810 */ /* 0x000fe20007ffe0ff */
[----:B------:R3:W5:Y:S04]  /*0240*/  @P2 LDG.E.128 R96, desc[UR12][R16.64] ;  /* 0x0000000c10602981 */ /* 0x000768000c1e1d00 */
[C---:B------:R-:W-:Y:S01]  /*0250*/  @P3 IMAD.WIDE.U32 R8, R3.reuse, 0x10, R20 ;  /* 0x0000001003083825 */ /* 0x040fe200078e0014 */
[----:B------:R3:W5:Y:S03]  /*0260*/  @P2 LDG.E.128 R92, desc[UR12][R18.64] ;  /* 0x0000000c125c2981 */ /* 0x000766000c1e1d00 */
[----:B--2---:R-:W-:Y:S01]  /*0270*/  @P3 IMAD.WIDE.U32 R10, R3, 0x10, R22 ;  /* 0x00000010030a3825 */ /* 0x004fe200078e0016 */
        /* <DEDUP_REMOVED lines=37> */
[----:B---3--:R-:W-:Y:S06]  /*04d0*/  @P4 BRA `(.L_x_2366) ;  /* 0x0000004000b44947 */ /* 0x008fec0003800000 */
        /* <DEDUP_REMOVED lines=33> */
[----:B------:R-:W-:Y:S02]  /*06f0*/  P2R R136, PR, RZ, 0x2 ;  /* 0x00000002ff887803 */ /* 0x000fe40000000000 */
[----:B------:R-:W-:Y:S02]  /*0700*/  CS2R R20, SRZ ;  /* 0x0000000000147805 */ /* 0x000fe4000001ff00 */
[----:B------:R-:W-:Y:S01]  /*0710*/  CS2R R22, SRZ ;  /* 0x0000000000167805 */ /* 0x000fe2000001ff00 */
[----:B------:R-:W-:Y:S01]  /*0720*/  UPLOP3.LUT UP1, UPT, UPT, UPT, UPT, 0x40, 0x4 ;  /* 0x000000000004789c */ /* 0x000fe20003f2e870 */
[----:B------:R-:W0:Y:S01]  /*0730*/  LDCU UR11, c[0x0][0x400] ;  /* 0x00008000ff0b77ac */ /* 0x000e220008000800 */
[----:B------:R-:W1:Y:S01]  /*0740*/  LDCU.64 UR6, c[0x0][0x470] ;  /* 0x00008e00ff0677ac */ /* 0x000e620008000a00 */
[----:B------:R-:W2:Y:S01]  /*0750*/  LDCU.64 UR14, c[0x0][0x438] ;  /* 0x00008700ff0e77ac */ /* 0x000ea20008000a00 */
[----:B------:R-:W3:Y:S07]  /*0760*/  LDCU.64 UR8, c[0x0][0x478] ;  /* 0x00008f00ff0877ac */ /* 0x000eee0008000a00 */
.L_x_2417:
[----:B0--34-:R-:W4:Y:S01]  /*0770*/  LDC.64 R124, c[0x0][0x3c0] ;  /* 0x0000f000ff7c7b82 */ /* 0x019f220000000a00 */
[----:B------:R-:W-:-:S07]  /*0780*/  ISETP.NE.AND P4, PT, R136, RZ, PT ;  /* 0x000000ff8800720c */ /* 0x000fce0003f85270 */
[----:B------:R-:W0:Y:S08]  /*0790*/  LDC.64 R126, c[0x0][0x3c8] ;  /* 0x0000f200ff7e7b82 */ /* 0x000e300000000a00 */
[----:B------:R-:W1:Y:S01]  /*07a0*/  LDC R2, c[0x0][0x388] ;  /* 0x0000e200ff027b82 */ /* 0x000e620000000800 */
[----:B----4-:R-:W-:-:S06]  /*07b0*/  IMAD.WIDE R124, R141, 0x4, R124 ;  /* 0x000000048d7c7825 */ /* 0x010fcc00078e027c */
[----:B------:R-:W4:Y:S01]  /*07c0*/  LDG.E R124, desc[UR12][R124.64] ;  /* 0x0000000c7c7c7981 */ /* 0x000f22000c1e1900 */
[C---:B------:R-:W-:Y:S01]  /*07d0*/  ISETP.GE.U32.AND P1, PT, R0.reuse, 0x200, PT ;  /* 0x000002000000780c */ /* 0x040fe20003f26070 */
[C---:B0-----:R-:W-:Y:S01]  /*07e0*/  IMAD.WIDE R126, R141.reuse, 0x4, R126 ;  /* 0x000000048d7e7825 */ /* 0x041fe200078e027e */
[C---:B------:R-:W-:Y:S02]  /*07f0*/  ISETP.GE.U32.AND P2, PT, R0.reuse, 0x300, PT ;  /* 0x000003000000780c */ /* 0x040fe40003f46070 */
[----:B------:R-:W-:Y:S02]  /*0800*/  ISETP.GE.U32.AND P3, PT, R0, 0x400, PT ;  /* 0x000004000000780c */ /* 0x000fe40003f66070 */
[----:B-----5:R0:W5:Y:S01]  /*0810*/  LDG.E R147, desc[UR12][R126.64] ;  /* 0x0000000c7e937981 */ /* 0x020162000c1e1900 */
[----:B-1----:R-:W-:-:S05]  /*0820*/  IMAD R128, R141, R2, RZ ;  /* 0x000000028d807224 */ /* 0x002fca00078e02ff */
[----:B------:R-:W-:-:S04]  /*0830*/  SHF.R.S32.HI R129, RZ, 0x1f, R128 ;  /* 0x0000001fff817819 */ /* 0x000fc80000011480 */
[----:B------:R-:W-:Y:S01]  /*0840*/  LEA.HI R129, R129, R128, RZ, 0x2 ;  /* 0x0000008081817211 */ /* 0x000fe200078f10ff */
[----:B------:R-:W-:Y:S03]  /*0850*/  BSSY.RECONVERGENT B0, `(.L_x_2367) ;  /* 0x000003d000007945 */ /* 0x000fe60003800200 */
[----:B------:R-:W-:Y:S02]  /*0860*/  LEA.HI.SX32 R140, R129, R174, 0x1e ;  /* 0x000000ae818c7211 */ /* 0x000fe400078ff2ff */
[----:B------:R-:W-:Y:S02]  /*0870*/  CS2R R138, SRZ ;  /* 0x00000000008a7805 */ /* 0x000fe4000001ff00 */
        /* <DEDUP_REMOVED lines=15> */
[C---:B------:R-:W-:Y:S01]  /*0970*/  IADD3 R137, PT, PT, R140.reuse, 0x100, RZ ;  /* 0x000001008c897810 */ /* 0x040fe20007ffe0ff */
[----:B0-----:R-:W-:-:S05]  /*0980*/  @P0 IMAD.WIDE.U32 R138, R140, 0x10, R138 ;  /* 0x000000108c8a0825 */ /* 0x001fca00078e008a */
[----:B------:R0:W5:Y:S01]  /*0990*/  @P0 LDG.E.128 R16, desc[UR12][R138.64] ;  /* 0x0000000c8a100981 */ /* 0x000162000c1e1d00 */
[C---:B---3--:R-:W-:Y:S01]  /*09a0*/  FADD.FTZ R158, -R136.reuse, R132 ;  /* 0x00000084889e7221 */ /* 0x048fe20000010100 */
[----:B------:R-:W-:-:S03]  /*09b0*/  FADD.FTZ R160, -R136, R133 ;  /* 0x0000008588a07221 */ /* 0x000fc60000010100 */
[C---:B-----5:R-:W-:Y:S01]  /*09c0*/  FMUL.FTZ R3, R147.reuse, R158 ;  /* 0x0000009e93037220 */ /* 0x060fe20000410000 */
[----:B------:R-:W-:Y:S01]  /*09d0*/  FMUL.FTZ R158, R147, R160 ;  /* 0x000000a0939e7220 */ /* 0x000fe20000410000 */
[----:B------:R-:W-:Y:S01]  /*09e0*/  FMUL.FTZ R132, R109, R125 ;  /* 0x0000007d6d847220 */ /* 0x000fe20000410000 */
[----:B------:R-:W-:Y:S01]  /*09f0*/  FMUL.FTZ R133, R108, R124 ;  /* 0x0000007c6c857220 */ /* 0x000fe20000410000 */
[----:B------:R-:W-:Y:S01]  /*0a00*/  FADD.FTZ R134, -R136, R134 ;  /* 0x0000008688867221 */ /* 0x000fe20000010100 */
[----:B------:R-:W-:Y:S01]  /*0a10*/  FADD.FTZ R32, R32, R124 ;  /* 0x0000007c20207221 */ /* 0x000fe20000010000 */
[----:B------:R-:W-:Y:S01]  /*0a20*/  FFMA.FTZ R48, R124, R3, R48 ;  /* 0x000000037c307223 */ /* 0x000fe20000010030 */
[----:B----4-:R-:W-:Y:S01]  /*0a30*/  FADD.FTZ R65, R65, R129 ;  /* 0x0000008141417221 */ /* 0x010fe20000010000 */
[----:B------:R-:W-:Y:S01]  /*0a40*/  FFMA.FTZ R163, R113, R129, R132 ;  /* 0x0000008171a37223 */ /* 0x000fe20000010084 */
[----:B------:R-:W-:Y:S01]  /*0a50*/  FFMA.FTZ R81, R129, R158, R81 ;  /* 0x0000009e81517223 */ /* 0x000fe20000010051 */
[----:B------:R-:W-:Y:S01]  /*0a60*/  FFMA.FTZ R160, R112, R128, R133 ;  /* 0x0000008070a07223 */ /* 0x000fe20000010085 */
[----:B------:R-:W-:-:S03]  /*0a70*/  FMUL.FTZ R129, R110, R126 ;  /* 0x0000007e6e817220 */ /* 0x000fc60000410000 */
[----:B------:R-:W-:Y:S01]  /*0a80*/  FADD.FTZ R124, RZ, R160 ;  /* 0x000000a0ff7c7221 */ /* 0x000fe20000010000 */
[----:B------:R-:W-:Y:S01]  /*0a90*/  FFMA.FTZ R168, R114, R130, R129 ;  /* 0x0000008272a87223 */ /* 0x000fe20000010081 */
[----:B------:R-:W-:Y:S01]  /*0aa0*/  FFMA.FTZ R129, R3, R160, RZ ;  /* 0x000000a003817223 */ /* 0x000fe200000100ff */
[----:B------:R-:W-:Y:S01]  /*0ab0*/  FMUL.FTZ R165, R147, R134 ;  /* 0x0000008693a57220 */ /* 0x000fe20000410000 */
[----:B------:R-:W-:Y:S01]  /*0ac0*/  FADD.FTZ R33, R33, R125 ;  /* 0x0000007d21217221 */ /* 0x000fe20000010000 */
[----:B------:R-:W-:Y:S01]  /*0ad0*/  FFMA.FTZ R49, R125, R158, R49 ;  /* 0x0000009e7d317223 */ /* 0x000fe20000010031 */
[----:B------:R-:W-:Y:S01]  /*0ae0*/  FADD.FTZ R64, R64, R128 ;  /* 0x0000008040407221 */ /* 0x000fe20000010000 */
[----:B------:R-:W-:Y:S01]  /*0af0*/  FFMA.FTZ R80, R128, R3, R80 ;  /* 0x0000000380507223 */ /* 0x000fe20000010050 */
[----:B------:R-:W-:Y:S01]  /*0b00*/  FADD.FTZ R125, R124, R163 ;  /* 0x000000a37c7d7221 */ /* 0x000fe20000010000 */
[----:B------:R-:W-:Y:S01]  /*0b10*/  FADD.FTZ R166, -R136, R135 ;  /* 0x0000008788a67221 */ /* 0x000fe20000010100 */
[----:B------:R-:W-:Y:S01]  /*0b20*/  FMUL.FTZ R128, R111, R127 ;  /* 0x0000007f6f807220 */ /* 0x000fe20000410000 */
[----:B------:R-:W-:Y:S01]  /*0b30*/  FFMA.FTZ R124, R158, R163, R129 ;  /* 0x000000a39e7c7223 */ /* 0x000fe20000010081 */
[----:B------:R-:W-:Y:S01]  /*0b40*/  FADD.FTZ R34, R34, R126 ;  /* 0x0000007e22227221 */ /* 0x000fe20000010000 */
[----:B------:R-:W-:Y:S01]  /*0b50*/  FFMA.FTZ R50, R126, R165, R50 ;  /* 0x000000a57e327223 */ /* 0x000fe20000010032 */
[----:B------:R-:W-:Y:S01]  /*0b60*/  FADD.FTZ R126, R125, R168 ;  /* 0x000000a87d7e7221 */ /* 0x000fe20000010000 */
[----:B------:R-:W-:Y:S01]  /*0b70*/  FMUL.FTZ R166, R147, R166 ;  /* 0x000000a693a67220 */ /* 0x000fe20000410000 */
[----:B------:R-:W-:Y:S01]  /*0b80*/  FFMA.FTZ R171, R115, R131, R128 ;  /* 0x0000008373ab7223 */ /* 0x000fe20000010080 */
[----:B------:R-:W-:Y:S01]  /*0b90*/  FFMA.FTZ R125, R165, R168, R124 ;  /* 0x000000a8a57d7223 */ /* 0x000fe2000001007c */
[----:B------:R-:W-:Y:S01]  /*0ba0*/  FADD.FTZ R66, R66, R130 ;  /* 0x0000008242427221 */ /* 0x000fe20000010000 */
[----:B------:R-:W-:Y:S01]  /*0bb0*/  FFMA.FTZ R82, R130, R165, R82 ;  /* 0x000000a582527223 */ /* 0x000fe20000010052 */
[----:B------:R-:W-:Y:S01]  /*0bc0*/  FADD.FTZ R67, R67, R131 ;  /* 0x0000008343437221 */ /* 0x000fe20000010000 */
[-C--:B------:R-:W-:Y:S01]  /*0bd0*/  FFMA.FTZ R83, R131, R166.reuse, R83 ;  /* 0x000000a683537223 */ /* 0x080fe20000010053 */
[----:B------:R-:W-:Y:S01]  /*0be0*/  FADD.FTZ R35, R35, R127 ;  /* 0x0000007f23237221 */ /* 0x000fe20000010000 */
[----:B------:R-:W-:Y:S01]  /*0bf0*/  FFMA.FTZ R51, R127, R166, R51 ;  /* 0x000000a67f337223 */ /* 0x000fe20000010033 */
[----:B0-----:R-:W-:Y:S01]  /*0c00*/  FADD.FTZ R139, R126, R171 ;  /* 0x000000ab7e8b7221 */ /* 0x001fe20000010000 */
[----:B------:R-:W-:-:S07]  /*0c10*/  FFMA.FTZ R138, R166, R171, R125 ;  /* 0x000000aba68a7223 */ /* 0x000fce000001007d */
.L_x_2368:
[----:B--23--:R-:W-:Y:S05]  /*0c20*/  BSYNC.RECONVERGENT B0 ;  /* 0x0000000000007941 */ /* 0x00cfea0003800200 */
.L_x_2367:
[----:B------:R-:W-:Y:S04]  /*0c30*/  BSSY.RECONVERGENT B0, `(.L_x_2369) ;  /* 0x0000039000007945 */ /* 0x000fe80003800200 */
[----:B------:R-:W-:Y:S05]  /*0c40*/  @!P1 BRA `(.L_x_2370) ;  /* 0x0000000000dc9947 */ /* 0x000fea0003800000 */
[----:B------:R-:W0:Y:S01]  /*0c50*/  LDC.64 R132, c[0x0][0x3a8] ;  /* 0x0000ea00ff847b82 */ /* 0x000e220000000a00 */
[----:B------:R-:W-:-:S07]  /*0c60*/  ISETP.NE.U32.AND P0, PT, RZ, UR14, PT ;  /* 0x0000000eff007c0c */ /* 0x000fce000bf05070 */
        /* <DEDUP_REMOVED lines=8> */
[----:B------:R-:W-:-:S13]  /*0cf0*/  ISETP.NE.AND.EX P0, PT, RZ, UR15, PT, P0 ;  /* 0x0000000fff007c0c */ /* 0x000fda000bf05300 */
[----:B------:R-:W0:Y:S02]  /*0d00*/  @P0 LDC.64 R172, c[0x0][0x438] ;  /* 0x00010e00ffac0b82 */ /* 0x000e240000000a00 */
[----:B0-----:R-:W-:-:S05]  /*0d10*/  @P0 IMAD.WIDE.U32 R172, R137, 0x10, R172 ;  /* 0x0000001089ac0825 */ /* 0x001fca00078e00ac */
[----:B------:R0:W5:Y:S01]  /*0d20*/  @P0 LDG.E.128 R12, desc[UR12][R172.64] ;  /* 0x0000000cac0c0981 */ /* 0x000162000c1e1d00 */
[----:B------:R-:W-:Y:S01]  /*0d30*/  IADD3 R137, PT, PT, R137, 0x100, RZ ;  /* 0x0000010089897810 */ /* 0x000fe20007ffe0ff */
[C---:B---3--:R-:W-:Y:S01]  /*0d40*/  FADD.FTZ R162, -R136.reuse, R132 ;  /* 0x0000008488a27221 */ /* 0x048fe20000010100 */
[----:B------:R-:W-:-:S03]  /*0d50*/  FADD.FTZ R164, -R136, R133 ;  /* 0x0000008588a47221 */ /* 0x000fc60000010100 */
[C---:B-----5:R-:W-:Y:S01]  /*0d60*/  FMUL.FTZ R143, R147.reuse, R162 ;  /* 0x000000a2938f7220 */ /* 0x060fe20000410000 */
[----:B----4-:R-:W-:Y:S01]  /*0d70*/  FMUL.FTZ R133, R100, R124 ;  /* 0x0000007c64857220 */ /* 0x010fe20000410000 */
[----:B------:R-:W-:Y:S01]  /*0d80*/  FMUL.FTZ R164, R147, R164 ;  /* 0x000000a493a47220 */ /* 0x000fe20000410000 */
[----:B------:R-:W-:Y:S01]  /*0d90*/  FADD.FTZ R134, -R136, R134 ;  /* 0x0000008688867221 */ /* 0x000fe20000010100 */
[----:B--2---:R-:W-:Y:S01]  /*0da0*/  FADD.FTZ R60, R60, R128 ;  /* 0x000000803c3c7221 */ /* 0x004fe20000010000 */
[----:B------:R-:W-:Y:S01]  /*0db0*/  FFMA.FTZ R162, R104, R128, R133 ;  /* 0x0000008068a27223 */ /* 0x000fe20000010085 */
[----:B------:R-:W-:Y:S01]  /*0dc0*/  FFMA.FTZ R76, R128, R143, R76 ;  /* 0x0000008f804c7223 */ /* 0x000fe2000001004c */
[----:B------:R-:W-:Y:S01]  /*0dd0*/  FMUL.FTZ R128, R101, R125 ;  /* 0x0000007d65807220 */ /* 0x000fe20000410000 */
[----:B------:R-:W-:Y:S01]  /*0de0*/  FADD.FTZ R61, R61, R129 ;  /* 0x000000813d3d7221 */ /* 0x000fe20000010000 */
[----:B------:R-:W-:Y:S01]  /*0df0*/  FFMA.FTZ R77, R129, R164, R77 ;  /* 0x000000a4814d7223 */ /* 0x000fe2000001004d */
        /* <DEDUP_REMOVED lines=11> */
[----:B------:R-:W-:Y:S01]  /*0eb0*/  FFMA.FTZ R46, R126, R169, R46 ;  /* 0x000000a97e2e7223 */ /* 0x000fe2000001002e */
[----:B------:R-:W-:Y:S01]  /*0ec0*/  FMUL.FTZ R126, R103, R127 ;  /* 0x0000007f677e7220 */ /* 0x000fe20000410000 */
[----:B------:R-:W-:Y:S01]  /*0ed0*/  FADD.FTZ R129, R124, R167 ;  /* 0x000000a77c817221 */ /* 0x000fe20000010000 */
[----:B------:R-:W-:Y:S01]  /*0ee0*/  FADD.FTZ R132, -R136, R135 ;  /* 0x0000008788847221 */ /* 0x000fe20000010100 */
[----:B------:R-:W-:Y:S01]  /*0ef0*/  FFMA.FTZ R124, R164, R167, R125 ;  /* 0x000000a7a47c7223 */ /* 0x000fe2000001007d */
[----:B0-----:R-:W-:Y:S01]  /*0f00*/  FFMA.FTZ R173, R107, R131, R126 ;  /* 0x000000836bad7223 */ /* 0x001fe2000001007e */
[----:B------:R-:W-:Y:S01]  /*0f10*/  FADD.FTZ R126, R129, R170 ;  /* 0x000000aa817e7221 */ /* 0x000fe20000010000 */
[----:B------:R-:W-:Y:S01]  /*0f20*/  FMUL.FTZ R172, R147, R132 ;  /* 0x0000008493ac7220 */ /* 0x000fe20000410000 */
        /* <DEDUP_REMOVED lines=9> */
.L_x_2370:
[----:B------:R-:W-:Y:S05]  /*0fc0*/  BSYNC.RECONVERGENT B0 ;  /* 0x0000000000007941 */ /* 0x000fea0003800200 */
.L_x_2369:
        /* <DEDUP_REMOVED lines=8> */
[----:B-1----:R-:W-:-:S04]  /*1050*/  IMAD.WIDE.U32 R126, R137, 0x10, R126 ;  /* 0x00000010897e7825 */ /* 0x002fc800078e007e */
[----:B--2---:R-:W-:Y:S02]  /*1060*/  IMAD.WIDE.U32 R128, R137, 0x10, R124 ;  /* 0x0000001089807825 */ /* 0x004fe400078e007c */
[----:B------:R-:W2:Y:S04]  /*1070*/  LDG.E.128 R124, desc[UR12][R126.64] ;  /* 0x0000000c7e7c7981 */ /* 0x000ea8000c1e1d00 */
[----:B------:R-:W4:Y:S01]  /*1080*/  LDG.E.128 R128, desc[UR12][R128.64] ;  /* 0x0000000c80807981 */ /* 0x000f22000c1e1d00 */
        /* <DEDUP_REMOVED lines=8> */
[----:B------:R-:W-:Y:S01]  /*1110*/  FMUL.FTZ R144, R147, R144 ;  /* 0x0000009093907220 */ /* 0x000fe20000410000 */
[----:B------:R-:W-:Y:S01]  /*1120*/  FADD.FTZ R134, -R136, R134 ;  /* 0x0000008688867221 */ /* 0x000fe20000010100 */
[----:B--2---:R-:W-:Y:S01]  /*1130*/  FMUL.FTZ R133, R92, R124 ;  /* 0x0000007c5c857220 */ /* 0x004fe20000410000 */
[----:B----4-:R-:W-:-:S03]  /*1140*/  FADD.FTZ R56, R56, R128 ;  /* 0x0000008038387221 */ /* 0x010fc60000010000 */
        /* <DEDUP_REMOVED lines=9> */
[----:B0-----:R-:W-:Y:S01]  /*11e0*/  FMUL.FTZ R155, R147, R134 ;  /* 0x00000086939b7220 */ /* 0x001fe20000410000 */
        /* <DEDUP_REMOVED lines=11> */
[----:B------:R-:W-:Y:S01]  /*12a0*/  FFMA.FTZ R161, R99, R131, R126 ;  /* 0x0000008363a17223 */ /* 0x000fe2000001007e */
        /* <DEDUP_REMOVED lines=11> */
.L_x_2372:
[----:B------:R-:W-:Y:S05]  /*1360*/  BSYNC.RECONVERGENT B0 ;  /* 0x0000000000007941 */ /* 0x000fea0003800200 */
.L_x_2371:
        /* <DEDUP_REMOVED lines=16> */
[C---:B---3--:R-:W-:Y:S01]  /*1470*/  FADD.FTZ R146, -R136.reuse, R132 ;  /* 0x0000008488927221 */ /* 0x048fe20000010100 */
[----:B------:R-:W-:-:S03]  /*1480*/  FADD.FTZ R148, -R136, R133 ;  /* 0x0000008588947221 */ /* 0x000fc60000010100 */
[C---:B-----5:R-:W-:Y:S01]  /*1490*/  FMUL.FTZ R149, R147.reuse, R146 ;  /* 0x0000009293957220 */ /* 0x060fe20000410000 */
[----:B------:R-:W-:Y:S01]  /*14a0*/  FMUL.FTZ R146, R147, R148 ;  /* 0x0000009493927220 */ /* 0x000fe20000410000 */
[----:B----4-:R-:W-:Y:S01]  /*14b0*/  FMUL.FTZ R132, R85, R125 ;  /* 0x0000007d55847220 */ /* 0x010fe20000410000 */
[----:B------:R-:W-:Y:S01]  /*14c0*/  FMUL.FTZ R133, R84, R124 ;  /* 0x0000007c54857220 */ /* 0x000fe20000410000 */
[----:B------:R-:W-:Y:S01]  /*14d0*/  FADD.FTZ R134, -R136, R134 ;  /* 0x0000008688867221 */ /* 0x000fe20000010100 */
[----:B------:R-:W-:Y:S01]  /*14e0*/  FADD.FTZ R20, R20, R124 ;  /* 0x0000007c14147221 */ /* 0x000fe20000010000 */
[----:B------:R-:W-:Y:S01]  /*14f0*/  FFMA.FTZ R36, R124, R149, R36 ;  /* 0x000000957c247223 */ /* 0x000fe20000010024 */
[----:B--2---:R-:W-:Y:S01]  /*1500*/  FADD.FTZ R53, R53, R129 ;  /* 0x0000008135357221 */ /* 0x004fe20000010000 */
[----:B0-----:R-:W-:Y:S01]  /*1510*/  FFMA.FTZ R151, R89, R129, R132 ;  /* 0x0000008159977223 */ /* 0x001fe20000010084 */
[----:B------:R-:W-:Y:S01]  /*1520*/  FFMA.FTZ R69, R129, R146, R69 ;  /* 0x0000009281457223 */ /* 0x000fe20000010045 */
[----:B------:R-:W-:Y:S01]  /*1530*/  FFMA.FTZ R148, R88, R128, R133 ;  /* 0x0000008058947223 */ /* 0x000fe20000010085 */
[----:B------:R-:W-:-:S03]  /*1540*/  FMUL.FTZ R129, R86, R126 ;  /* 0x0000007e56817220 */ /* 0x000fc60000410000 */
        /* <DEDUP_REMOVED lines=26> */
.L_x_2374:
[----:B------:R-:W-:Y:S05]  /*16f0*/  BSYNC.RECONVERGENT B0 ;  /* 0x0000000000007941 */ /* 0x000fea0003800200 */
.L_x_2373:
        /* <DEDUP_REMOVED lines=32> */
.L_x_2376:
[----:B------:R-:W-:Y:S05]  /*1900*/  BSYNC.RECONVERGENT B0 ;  /* 0x0000000000007941 */ /* 0x000fea0003800200 */
.L_x_2375:
        /* <DEDUP_REMOVED lines=38> */
[----:B------:R-:W-:Y:S01]  /*1b70*/  FADD.FTZ R124, R139, R124 ;  /* 0x0000007c8b7c7221 */ /* 0x000fe20000010000 */
[----:B------:R-:W-:Y:S02]  /*1b80*/  P2R R125, PR, RZ, 0x40 ;  /* 0x00000040ff7d7803 */ /* 0x000fe40000000000 */
[----:B------:R-:W-:Y:S01]  /*1b90*/  FMUL.FTZ R129, R138, UR11 ;  /* 0x0000000b8a817c20 */ /* 0x000fe20008410000 */
[----:B------:R-:W-:Y:S01]  /*1ba0*/  P2R R136, PR, RZ, 0x10 ;  /* 0x00000010ff887803 */ /* 0x000fe20000000000 */
[----:B------:R-:W-:-:S03]  /*1bb0*/  FMUL.FTZ R128, R124, UR11 ;  /* 0x0000000b7c807c20 */ /* 0x000fc60008410000 */
        /* <DEDUP_REMOVED lines=26> */
.L_x_2381:
        /* <DEDUP_REMOVED lines=17> */
.L_x_2380:
        /* <DEDUP_REMOVED lines=20> */
.L_x_2383:
        /* <DEDUP_REMOVED lines=21> */
.L_x_2379:
        /* <DEDUP_REMOVED lines=21> */
.L_x_2385:
        /* <DEDUP_REMOVED lines=17> */
.L_x_2384:
        /* <DEDUP_REMOVED lines=20> */
.L_x_2386:
        /* <DEDUP_REMOVED lines=20> */
.L_x_2382:
        /* <DEDUP_REMOVED lines=14> */
.L_x_2378:
[----:B------:R-:W-:Y:S05]  /*26c0*/  BSYNC.RECONVERGENT B0 ;  /* 0x0000000000007941 */ /* 0x000fea0003800200 */
.L_x_2377:
        /* <DEDUP_REMOVED lines=34> */
.L_x_2391:
        /* <DEDUP_REMOVED lines=17> */
.L_x_2390:
        /* <DEDUP_REMOVED lines=21> */
.L_x_2393:
        /* <DEDUP_REMOVED lines=13> */
.L_x_2389:
        /* <DEDUP_REMOVED lines=29> */
.L_x_2395:
        /* <DEDUP_REMOVED lines=17> */
.L_x_2394:
        /* <DEDUP_REMOVED lines=21> */
.L_x_2396:
        /* <DEDUP_REMOVED lines=12> */
.L_x_2392:
        /* <DEDUP_REMOVED lines=10> */
.L_x_2388:
[----:B------:R-:W-:Y:S05]  /*31b0*/  BSYNC.RECONVERGENT B0 ;  /* 0x0000000000007941 */ /* 0x000fea0003800200 */
.L_x_2387:
        /* <DEDUP_REMOVED lines=34> */
.L_x_2401:
        /* <DEDUP_REMOVED lines=17> */
.L_x_2400:
        /* <DEDUP_REMOVED lines=21> */
.L_x_2403:
        /* <DEDUP_REMOVED lines=13> */
.L_x_2399:
        /* <DEDUP_REMOVED lines=29> */
.L_x_2405:
        /* <DEDUP_REMOVED lines=17> */
.L_x_2404:
        /* <DEDUP_REMOVED lines=21> */
.L_x_2406:
        /* <DEDUP_REMOVED lines=12> */
.L_x_2402:
        /* <DEDUP_REMOVED lines=10> */
.L_x_2398:
[----:B------:R-:W-:Y:S05]  /*3ca0*/  BSYNC.RECONVERGENT B0 ;  /* 0x0000000000007941 */ /* 0x000fea0003800200 */
.L_x_2397:
        /* <DEDUP_REMOVED lines=34> */
.L_x_2411:
        /* <DEDUP_REMOVED lines=17> */
.L_x_2410:
        /* <DEDUP_REMOVED lines=21> */
.L_x_2413:
        /* <DEDUP_REMOVED lines=13> */
.L_x_2409:
        /* <DEDUP_REMOVED lines=29> */
.L_x_2415:
        /* <DEDUP_REMOVED lines=17> */
.L_x_2414:
        /* <DEDUP_REMOVED lines=21> */
.L_x_2416:
        /* <DEDUP_REMOVED lines=12> */
.L_x_2412:
        /* <DEDUP_REMOVED lines=9> */
.L_x_2408:
[----:B------:R-:W-:Y:S05]  /*4780*/  BSYNC.RECONVERGENT B0 ;  /* 0x0000000000007941 */ /* 0x000fea0003800200 */
.L_x_2407:
[----:B------:R-:W-:Y:S01]  /*4790*/  UPLOP3.LUT UP1, UPT, UPT, UPT, UP1, 0x40, 0x4 ;  /* 0x000000000004789c */ /* 0x000fe20003f2e810 */
[----:B------:R-:W-:Y:S10]  /*47a0*/  @!P6 BRA `(.L_x_2417) ;  /* 0xffffffbc00f0e947 */ /* 0x000ff4000383ffff */
.L_x_2366:
[----:B------:R-:W1:Y:S01]  /*47b0*/  S2UR UR4, SR_CTAID.X ;  /* 0x00000000000479c3 */ /* 0x000e620000002500 */
[----:B------:R-:W-:Y:S01]  /*47c0*/  BSSY.RECONVERGENT B0, `(.L_x_2418) ;  /* 0x0000011000007945 */ /* 0x000fe20003800200 */
[----:B-1----:R-:W-:-:S05]  /*47d0*/  IMAD R3, R2, UR4, RZ ;  /* 0x0000000402037c24 */ /* 0x002fca000f8e02ff */
[----:B------:R-:W-:Y:S01]  /*47e0*/  LEA.HI R11, R3, R174, RZ, 0x1e ;  /* 0x000000ae030b7211 */ /* 0x000fe200078ff0ff */
[----:B------:R-:W-:Y:S06]  /*47f0*/  @!P0 BRA `(.L_x_2419) ;  /* 0x0000000000348947 */ /* 0x000fec0003800000 */
[----:B------:R-:W1:Y:S08]  /*4800*/  LDC.64 R2, c[0x0][0x440] ;  /* 0x00011000ff027b82 */ /* 0x000e700000000a00 */
        /* <DEDUP_REMOVED lines=12> */
.L_x_2419:
[----:B------:R-:W-:Y:S05]  /*48d0*/  BSYNC.RECONVERGENT B0 ;  /* 0x0000000000007941 */ /* 0x000fea0003800200 */
.L_x_2418:
        /* <DEDUP_REMOVED lines=15> */
.L_x_2421:
[----:B------:R-:W-:Y:S05]  /*49d0*/  BSYNC.RECONVERGENT B0 ;  /* 0x0000000000007941 */ /* 0x000fea0003800200 */
.L_x_2420:
        /* <DEDUP_REMOVED lines=15> */
.L_x_2423:
[----:B------:R-:W-:Y:S05]  /*4ad0*/  BSYNC.RECONVERGENT B0 ;  /* 0x0000000000007941 */ /* 0x000fea0003800200 */
.L_x_2422:
        /* <DEDUP_REMOVED lines=14> */
.L_x_2424:
        /* <DEDUP_REMOVED lines=12> */
.L_x_2888:


//--------------------- .text._ZN10layer_norm31ln_parallel_residual_bwd_kernelINS_13Kernel_traitsIfffffjLj4096ELj1ELj1ELj8ELj16ENS_18Kernel_traits_baseILj4096EfffffjLj256EEEEELb0ELb0ELb1EEEvNS_9BwdParamsE --------------------------
	.section	.text._ZN10layer_norm31ln_parallel_residual_bwd_kernelINS_13Kernel_traitsIfffffjLj4096ELj1ELj1ELj8ELj16ENS_18Kernel_traits_baseILj4096EfffffjLj256EEEEELb0ELb0ELb1EEEvNS_9BwdParamsE,"ax",@progbits
	.align	128
        .global         _ZN10layer_norm31ln_parallel_residual_bwd_kernelINS_13Kernel_traitsIfffffjLj4096ELj1ELj1ELj8ELj16ENS_18Kernel_traits_baseILj4096EfffffjLj256EEEEELb0ELb0ELb1EEEvNS_9BwdParamsE
        .type           _ZN10layer_norm31ln_parallel_residual_bwd_kernelINS_13Kernel_traitsIfffffjLj4096ELj1ELj1ELj8ELj16ENS_18Kernel_traits_baseILj4096EfffffjLj256EEEEELb0ELb0ELb1EEEvNS_9BwdParamsE,@function
        .size           _ZN10layer_norm31ln_parallel_residual_bwd_kernelINS_13Kernel_traitsIfffffjLj4096ELj1ELj1ELj8ELj16ENS_18Kernel_traits_baseILj4096EfffffjLj256EEEEELb0ELb0ELb1EEEvNS_9BwdParamsE,(.L_x_2889 - _ZN10layer_norm31ln_parallel_residual_bwd_kernelINS_13Kernel_traitsIfffffjLj4096ELj1ELj1ELj8ELj16ENS_18Kernel_traits_baseILj4096EfffffjLj256EEEEELb0ELb0ELb1EEEvNS_9BwdParamsE)
        .other          _ZN10layer_norm31ln_parallel_residual_bwd_kernelINS_13Kernel_traitsIfffffjLj4096ELj1ELj1ELj8ELj16ENS_18Kernel_traits_baseILj4096EfffffjLj256EEEEELb0ELb0ELb1EEEvNS_9BwdParamsE,@"STO_CUDA_ENTRY STV_DEFAULT"
_ZN10layer_norm31ln_parallel_residual_bwd_kernelINS_13Kernel_traitsIfffffjLj4096ELj1ELj1ELj8ELj16ENS_18Kernel_traits_baseILj4096EfffffjLj256EEEEELb0ELb0ELb1EEEvNS_9BwdParamsE:
.text._ZN10layer_norm31ln_parallel_residual_bwd_kernelINS_13Kernel_traitsIfffffjLj4096ELj1ELj1ELj8ELj16ENS_18Kernel_traits_baseILj4096EfffffjLj256EEEEELb0ELb0ELb1EEEvNS_9BwdParamsE:
        /* <DEDUP_REMOVED lines=42> */
[----:B------:R-:W-:Y:S01]  /*02a0*/  MOV R146, UR4 ;  /* 0x0000000400927c02 */ /* 0x000fe20008000f00 */
        /* <DEDUP_REMOVED lines=18> */
[----:B0-----:R-:W5:Y:S01]  /*03d0*/  LDG.E.128 R16, desc[UR10][R36.64] ;  /* 0x0000000a24107981 */ /* 0x001f62000c1e1d00 */
[----:B------:R-:W-:Y:S02]  /*03e0*/  CS2R R130, SRZ ;  /* 0x0000000000827805 */ /* 0x000fe4000001ff00 */
[----:B------:R-:W-:Y:S01]  /*03f0*/  CS2R R134, SRZ ;  /* 0x0000000000867805 */ /* 0x000fe2000001ff00 */
[----:B--2---:R-:W-:Y:S01]  /*0400*/  IMAD.WIDE.U32 R2, R72, 0x10, R2 ;  /* 0x0000001048027825 */ /* 0x004fe200078e0002 */
[----:B------:R-:W5:Y:S01]  /*0410*/  LDG.E.128 R12, desc[UR10][R36.64+0x1000] ;  /* 0x0010000a240c7981 */ /* 0x000f62000c1e1d00 */
[----:B------:R-:W-:-:S02]  /*0420*/  CS2R R140, SRZ ;  /* 0x00000000008c7805 */ /* 0x000fc4000001ff00 */
[----:B------:R-:W-:Y:S02]  /*0430*/  CS2R R144, SRZ ;  /* 0x0000000000907805 */ /* 0x000fe4000001ff00 */
[----:B------:R-:W-:Y:S01]  /*0440*/  CS2R R108, SRZ ;  /* 0x00000000006c7805 */ /* 0x000fe2000001ff00 */
[----:B------:R-:W5:Y:S01]  /*0450*/  LDG.E.128 R8, desc[UR10][R36.64+0x2000] ;  /* 0x0020000a24087981 */ /* 0x000f62000c1e1d00 */
[----:B------:R-:W-:Y:S02]  /*0460*/  CS2R R110, SRZ ;  /* 0x00000000006e7805 */ /* 0x000fe4000001ff00 */
[----:B------:R-:W-:Y:S02]  /*0470*/  CS2R R112, SRZ ;  /* 0x0000000000707805 */ /* 0x000fe4000001ff00 */
[----:B------:R-:W-:Y:S01]  /*0480*/  CS2R R114, SRZ ;  /* 0x0000000000727805 */ /* 0x000fe2000001ff00 */
        /* <DEDUP_REMOVED lines=9> */
[----:B------:R-:W-:Y:S01]  /*0520*/  MOV R151, RZ ;  /* 0x000000ff00977202 */ /* 0x000fe20000000f00 */
[----:B------:R-:W-:-:S02]  /*0530*/  UPLOP3.LUT UP1, UPT, UPT, UPT, UPT, 0x40, 0x4 ;  /* 0x000000000004789c */ /* 0x000fc40003f2e870 */
[----:B------:R-:W5:Y:S01]  /*0540*/  LDG.E.128 R24, desc[UR10][R2.64+0x2000] ;  /* 0x0020000a02187981 */ /* 0x000f62000c1e1d00 */
[----:B------:R-:W0:Y:S03]  /*0550*/  LDCU UR13, c[0x0][0x388] ;  /* 0x00007100ff0d77ac */ /* 0x000e260008000800 */
[----:B------:R1:W5:Y:S01]  /*0560*/  LDG.E.128 R20, desc[UR10][R2.64+0x3000] ;  /* 0x0030000a02147981 */ /* 0x000362000c1e1d00 */
[----:B------:R-:W2:Y:S01]  /*0570*/  LDCU.U8 UR12, c[0x0][0x410] ;  /* 0x00008200ff0c77ac */ /* 0x000ea20008000000 */
[----:B------:R-:W3:Y:S01]  /*0580*/  LDCU UR16, c[0x0][0x400] ;  /* 0x00008000ff1077ac */ /* 0x000ee20008000800 */
[----:B------:R-:W4:Y:S01]  /*0590*/  LDCU.64 UR6, c[0x0][0x470] ;  /* 0x00008e00ff0677ac */ /* 0x000f220008000a00 */
[----:B-1----:R-:W-:Y:S01]  /*05a0*/  MOV R2, RZ ;  /* 0x000000ff00027202 */ /* 0x002fe20000000f00 */
[----:B------:R-:W1:Y:S01]  /*05b0*/  LDCU.64 UR8, c[0x0][0x478] ;  /* 0x00008f00ff0877ac */ /* 0x000e620008000a00 */
[----:B------:R-:W0:Y:S05]  /*05c0*/  LDCU.64 UR14, c[0x0][0x438] ;  /* 0x00008700ff0e77ac */ /* 0x000e2a0008000a00 */
.L_x_2460:
[----:B0-----:R-:W2:Y:S01]  /*05d0*/  LDC.64 R60, c[0x0][0x3c0] ;  /* 0x0000f000ff3c7b82 */ /* 0x001ea20000000a00 */
[----:B0-----:R-:W-:-:S05]  /*05e0*/  IMAD R3, R146, UR13, RZ ;  /* 0x0000000d92037c24 */ /* 0x001fca000f8e02ff */
[----:B------:R-:W-:Y:S02]  /*05f0*/  SHF.R.S32.HI R62, RZ, 0x1f, R3 ;  /* 0x0000001fff3e7819 */ /* 0x000fe40000011403 */
[----:B------:R-:W0:Y:S02]  /*0600*/  LDC.64 R154, c[0x0][0x3a8] ;  /* 0x0000ea00ff9a7b82 */ /* 0x000e240000000a00 */
[----:B------:R-:W-:-:S04]  /*0610*/  LEA.HI R159, R62, R3, RZ, 0x2 ;  /* 0x000000033e9f7211 */ /* 0x000fc800078f10ff */
[----:B------:R-:W-:Y:S02]  /*0620*/  LEA.HI.SX32 R159, R159, R72, 0x1e ;  /* 0x000000489f9f7211 */ /* 0x000fe400078ff2ff */
[----:B------:R-:W3:Y:S08]  /*0630*/  LDC.64 R152, c[0x0][0x3c8] ;  /* 0x0000f200ff987b82 */ /* 0x000ef00000000a00 */
[----:B------:R-:W4:Y:S01]  /*0640*/  LDC.64 R148, c[0x0][0x430] ;  /* 0x00010c00ff947b82 */ /* 0x000f220000000a00 */
[----:B--2---:R-:W-:-:S05]  /*0650*/  IMAD.WIDE R60, R146, 0x4, R60 ;  /* 0x00000004923c7825 */ /* 0x004fca00078e023c */
[----:B------:R-:W2:Y:S02]  /*0660*/  LDG.E R3, desc[UR10][R60.64] ;  /* 0x0000000a3c037981 */ /* 0x000ea4000c1e1900 */
[----:B------:R-:W1:Y:S01]  /*0670*/  LDC.64 R136, c[0x0][0x428] ;  /* 0x00010a00ff887b82 */ /* 0x000e620000000a00 */
[----:B0-----:R-:W-:-:S06]  /*0680*/  IMAD.WIDE.U32 R72, R159, 0x10, R154 ;  /* 0x000000109f487825 */ /* 0x001fcc00078e009a */
[----:B------:R-:W2:Y:S01]  /*0690*/  LDG.E.128 R72, desc[UR10][R72.64] ;  /* 0x0000000a48487981 */ /* 0x000ea2000c1e1d00 */
[----:B---3--:R-:W-:-:S06]  /*06a0*/  IMAD.WIDE R152, R146, 0x4, R152 ;  /* 0x0000000492987825 */ /* 0x008fcc00078e0298 */
[----:B------:R-:W3:Y:S01]  /*06b0*/  LDG.E R153, desc[UR10][R152.64] ;  /* 0x0000000a98997981 */ /* 0x000ee2000c1e1900 */
[----:B----4-:R-:W-:-:S06]  /*06c0*/  IMAD.WIDE.U32 R76, R159, 0x10, R148 ;  /* 0x000000109f4c7825 */ /* 0x010fcc00078e0094 */
[----:B------:R-:W4:Y:S01]  /*06d0*/  LDG.E.128 R76, desc[UR10][R76.64] ;  /* 0x0000000a4c4c7981 */ /* 0x000f22000c1e1d00 */
[----:B-1----:R-:W-:-:S06]  /*06e0*/  IMAD.WIDE.U32 R80, R159, 0x10, R136 ;  /* 0x000000109f507825 */ /* 0x002fcc00078e0088 */
[----:B------:R-:W4:Y:S01]  /*06f0*/  LDG.E.128 R80, desc[UR10][R80.64] ;  /* 0x0000000a50507981 */ /* 0x000f22000c1e1d00 */
[----:B------:R-:W-:Y:S02]  /*0700*/  ISETP.NE.AND P1, PT, RZ, UR12, PT ;  /* 0x0000000cff007c0c */ /* 0x000fe4000bf25270 */
[----:B------:R-:W-:-:S05]  /*0710*/  IADD3 R157, PT, PT, R159, 0x100, RZ ;  /* 0x000001009f9d7810 */ /* 0x000fca0007ffe0ff */
[----:B------:R-:W-:-:S04]  /*0720*/  IMAD.WIDE.U32 R62, R157, 0x10, R154 ;  /* 0x000000109d3e7825 */ /* 0x000fc800078e009a */
[C---:B------:R-:W-:Y:S02]  /*0730*/  IMAD.WIDE.U32 R64, R157.reuse, 0x10, R148 ;  /* 0x000000109d407825 */ /* 0x040fe400078e0094 */
[----:B------:R-:W4:Y:S02]  /*0740*/  LDG.E.128 R60, desc[UR10][R62.64] ;  /* 0x0000000a3e3c7981 */ /* 0x000f24000c1e1d00 */
[----:B------:R-:W-:Y:S02]  /*0750*/  IMAD.WIDE.U32 R68, R157, 0x10, R136 ;  /* 0x000000109d447825 */ /* 0x000fe400078e0088 */
[----:B------:R-:W4:Y:S04]  /*0760*/  LDG.E.128 R64, desc[UR10][R64.64] ;  /* 0x0000000a40407981 */ /* 0x000f28000c1e1d00 */
[----:B------:R-:W4:Y:S01]  /*0770*/  LDG.E.128 R68, desc[UR10][R68.64] ;  /* 0x0000000a44447981 */ /* 0x000f22000c1e1d00 */
[----:B--2---:R-:W-:-:S05]  /*0780*/  FSEL R170, R3, RZ, !P1 ;  /* 0x000000ff03aa7208 */ /* 0x004fca0004800000 */
[----:B------:R-:W-:-:S04]  /*0790*/  FADD.FTZ R72, -R170, R72 ;  /* 0x00000048aa487221 */ /* 0x000fc80000010100 */
[----:B---3--:R-:W-:Y:S01]  /*07a0*/  FMUL.FTZ R3, R153, R72 ;  /* 0x0000004899037220 */ /* 0x008fe20000410000 */
[----:B----45:R-:W-:Y:S01]  /*07b0*/  FMUL.FTZ R161, R16, R76 ;  /* 0x0000004c10a17220 */ /* 0x030fe20000410000 */
[----:B------:R-:W-:Y:S01]  /*07c0*/  FMUL.FTZ R72, R17, R77 ;  /* 0x0000004d11487220 */ /* 0x000fe20000410000 */
[----:B------:R-:W-:Y:S02]  /*07d0*/  FADD.FTZ R160, -R170, R73 ;  /* 0x00000049aaa07221 */ /* 0x000fe40000010100 */
[----:B------:R-:W-:Y:S01]  /*07e0*/  FFMA.FTZ R156, R32, R80, R161 ;  /* 0x00000050209c7223 */ /* 0x000fe200000100a1 */
[----:B------:R-:W-:Y:S01]  /*07f0*/  FFMA.FTZ R169, R33, R81, R72 ;  /* 0x0000005121a97223 */ /* 0x000fe20000010048 */
[----:B------:R-:W-:Y:S01]  /*0800*/  FMUL.FTZ R72, R19, R79 ;  /* 0x0000004f13487220 */ /* 0x000fe20000410000 */
[----:B------:R-:W-:Y:S01]  /*0810*/  IADD3 R161, PT, PT, R159, 0x200, RZ ;  /* 0x000002009fa17810 */ /* 0x000fe20007ffe0ff */
[----:B------:R-:W-:Y:S02]  /*0820*/  FADD.FTZ R74, -R170, R74 ;  /* 0x0000004aaa4a7221 */ /* 0x000fe40000010100 */
[----:B------:R-:W-:-:S02]  /*0830*/  FFMA.FTZ R175, R35, R83, R72 ;  /* 0x0000005323af7223 */ /* 0x000fc40000010048 */
[----:B------:R-:W-:-:S04]  /*0840*/  IMAD.WIDE.U32 R72, R161, 0x10, R154 ;  /* 0x00000010a1487825 */ /* 0x000fc800078e009a */
[C---:B------:R-:W-:Y:S01]  /*0850*/  FMUL.FTZ R160, R153.reuse, R160 ;  /* 0x000000a099a07220 */ /* 0x040fe20000410000 */
[----:B------:R-:W-:Y:S01]  /*0860*/  FMUL.FTZ R162, R153, R74 ;  /* 0x0000004a99a27220 */ /* 0x000fe20000410000 */
[----:B------:R-:W-:Y:S01]  /*0870*/  FADD.FTZ R164, -R170, R75 ;  /* 0x0000004baaa47221 */ /* 0x000fe20000010100 */
[C---:B------:R-:W-:Y:S01]  /*0880*/  FADD.FTZ R143, R76.reuse, R143 ;  /* 0x0000008f4c8f7221 */ /* 0x040fe20000010000 */
[----:B------:R-:W-:Y:S01]  /*0890*/  FFMA.FTZ R145, R76, R3, R145 ;  /* 0x000000034c917223 */ /* 0x000fe20000010091 */
[----:B------:R-:W2:Y:S01]  /*08a0*/  LDG.E.128 R72, desc[UR10][R72.64] ;  /* 0x0000000a48487981 */ /* 0x000ea2000c1e1d00 */
[C---:B------:R-:W-:Y:S01]  /*08b0*/  FADD.FTZ R138, R77.reuse, R138 ;  /* 0x0000008a4d8a7221 */ /* 0x040fe20000010000 */
[----:B------:R-:W-:Y:S01]  /*08c0*/  FFMA.FTZ R140, R77, R160, R140 ;  /* 0x000000a04d8c7223 */ /* 0x000fe2000001008c */
[----:B------:R-:W-:-:S04]  /*08d0*/  IMAD.WIDE.U32 R76, R161, 0x10, R148 ;  /* 0x00000010a14c7825 */ /* 0x000fc800078e0094 */
[----:B------:R-:W-:Y:S01]  /*08e0*/  FMUL.FTZ R164, R153, R164 ;  /* 0x000000a499a47220 */ /* 0x000fe20000410000 */
[C---:B------:R-:W-:Y:S01]  /*08f0*/  FADD.FTZ R147, R80.reuse, R147 ;  /* 0x0000009350937221 */ /* 0x040fe20000010000 */
        /* <DEDUP_REMOVED lines=8> */
[----:B------:R-:W-:Y:S01]  /*0980*/  IMAD.WIDE.U32 R80, R161, 0x10, R136 ;  /* 0x00000010a1507825 */ /* 0x000fe200078e0088 */
[----:B------:R-:W3:Y:S03]  /*0990*/  LDG.E.128 R76, desc[UR10][R76.64] ;  /* 0x0000000a4c4c7981 */ /* 0x000ee6000c1e1d00 */
[C---:B------:R-:W-:Y:S01]  /*09a0*/  FADD.FTZ R139, R82.reuse, R139 ;  /* 0x0000008b528b7221 */ /* 0x040fe20000010000 */
[----:B------:R-:W-:Y:S01]  /*09b0*/  FFMA.FTZ R141, R82, R162, R141 ;  /* 0x000000a2528d7223 */ /* 0x000fe2000001008d */
[----:B------:R-:W-:Y:S01]  /*09c0*/  FFMA.FTZ R171, R34, R82, R171 ;  /* 0x0000005222ab7223 */ /* 0x000fe200000100ab */
[C---:B------:R-:W-:Y:S01]  /*09d0*/  FADD.FTZ R132, R83.reuse, R132 ;  /* 0x0000008453847221 */ /* 0x040fe20000010000 */
        /* <DEDUP_REMOVED lines=12> */
[----:B------:R-:W-:Y:S01]  /*0aa0*/  FMUL.FTZ R163, R12, R64 ;  /* 0x000000400ca37220 */ /* 0x000fe20000410000 */
[C---:B------:R-:W-:Y:S01]  /*0ab0*/  FADD.FTZ R95, R64.reuse, R95 ;  /* 0x0000005f405f7221 */ /* 0x040fe20000010000 */
[----:B------:R-:W-:Y:S01]  /*0ac0*/  FFMA.FTZ R107, R64, R150, R107 ;  /* 0x00000096406b7223 */ /* 0x000fe2000001006b */
[C---:B------:R-:W-:Y:S01]  /*0ad0*/  FADD.FTZ R90, R65.reuse, R90 ;  /* 0x0000005a415a7221 */ /* 0x040fe20000010000 */
[----:B------:R-:W-:Y:S01]  /*0ae0*/  FFMA.FTZ R102, R65, R152, R102 ;  /* 0x0000009841667223 */ /* 0x000fe20000010066 */
[C---:B------:R-:W-:Y:S01]  /*0af0*/  FMUL.FTZ R158, R153.reuse, R62 ;  /* 0x0000003e999e7220 */ /* 0x040fe20000410000 */
[----:B------:R-:W-:Y:S01]  /*0b00*/  FMUL.FTZ R168, R153, R168 ;  /* 0x000000a899a87220 */ /* 0x000fe20000410000 */
        /* <DEDUP_REMOVED lines=13> */
[C---:B------:R-:W-:Y:S01]  /*0be0*/  FADD.FTZ R112, R71.reuse, R112 ;  /* 0x0000007047707221 */ /* 0x040fe20000010000 */
[----:B------:R-:W-:Y:S01]  /*0bf0*/  FFMA.FTZ R124, R71, R168, R124 ;  /* 0x000000a8477c7223 */ /* 0x000fe2000001007c */
[C---:B--2---:R-:W-:Y:S01]  /*0c00*/  FADD.FTZ R72, -R170.reuse, R72 ;  /* 0x00000048aa487221 */ /* 0x044fe20000010100 */
[----:B------:R-:W-:-:S03]  /*0c10*/  FADD.FTZ R60, -R170, R73 ;  /* 0x00000049aa3c7221 */ /* 0x000fc60000010100 */
[----:B------:R-:W-:Y:S01]  /*0c20*/  FMUL.FTZ R166, R153, R72 ;  /* 0x0000004899a67220 */ /* 0x000fe20000410000 */
[----:B------:R-:W-:Y:S01]  /*0c30*/  IADD3 R73, PT, PT, R159, 0x300, RZ ;  /* 0x000003009f497810 */ /* 0x000fe20007ffe0ff */
[----:B---3--:R-:W-:Y:S01]  /*0c40*/  FMUL.FTZ R173, R8, R76 ;  /* 0x0000004c08ad7220 */ /* 0x008fe20000410000 */
[C---:B------:R-:W-:Y:S01]  /*0c50*/  FADD.FTZ R91, R76.reuse, R91 ;  /* 0x0000005b4c5b7221 */ /* 0x040fe20000010000 */
[----:B------:R-:W-:Y:S01]  /*0c60*/  FFMA.FTZ R103, R76, R166, R103 ;  /* 0x000000a64c677223 */ /* 0x000fe20000010067 */
[----:B------:R-:W-:Y:S01]  /*0c70*/  FMUL.FTZ R76, R153, R60 ;  /* 0x0000003c994c7220 */ /* 0x000fe20000410000 */
[----:B------:R-:W-:Y:S01]  /*0c80*/  FMUL.FTZ R60, R9, R77 ;  /* 0x0000004d093c7220 */ /* 0x000fe20000410000 */
[C---:B----4-:R-:W-:Y:S02]  /*0c90*/  FADD.FTZ R110, R81.reuse, R110 ;  /* 0x0000006e516e7221 */ /* 0x050fe40000010000 */
[----:B------:R-:W-:Y:S01]  /*0ca0*/  FFMA.FTZ R122, R81, R76, R122 ;  /* 0x0000004c517a7223 */ /* 0x000fe2000001007a */
[----:B------:R-:W-:Y:S01]  /*0cb0*/  FFMA.FTZ R81, R25, R81, R60 ;  /* 0x0000005119517223 */ /* 0x000fe2000001003c */
[----:B------:R-:W-:Y:S01]  /*0cc0*/  FADD.FTZ R60, -R170, R75 ;  /* 0x0000004baa3c7221 */ /* 0x000fe20000010100 */
[----:B------:R-:W-:-:S04]  /*0cd0*/  IMAD.WIDE.U32 R64, R73, 0x10, R148 ;  /* 0x0000001049407825 */ /* 0x000fc800078e0094 */
[----:B------:R-:W-:Y:S01]  /*0ce0*/  FMUL.FTZ R75, R153, R60 ;  /* 0x0000003c994b7220 */ /* 0x000fe20000410000 */
[C---:B------:R-:W-:Y:S01]  /*0cf0*/  IMAD.WIDE.U32 R60, R73.reuse, 0x10, R154 ;  /* 0x00000010493c7825 */ /* 0x040fe200078e009a */
[----:B------:R-:W2:Y:S03]  /*0d00*/  LDG.E.128 R64, desc[UR10][R64.64] ;  /* 0x0000000a40407981 */ /* 0x000ea6000c1e1d00 */
[----:B------:R-:W-:Y:S02]  /*0d10*/  IMAD.WIDE.U32 R68, R73, 0x10, R136 ;  /* 0x0000001049447825 */ /* 0x000fe400078e0088 */
[----:B------:R-:W3:Y:S04]  /*0d20*/  LDG.E.128 R60, desc[UR10][R60.64] ;  /* 0x0000000a3c3c7981 */ /* 0x000ee8000c1e1d00 */
[----:B------:R-:W4:Y:S01]  /*0d30*/  LDG.E.128 R68, desc[UR10][R68.64] ;  /* 0x0000000a44447981 */ /* 0x000f22000c1e1d00 */
[----:B------:R-:W-:Y:S01]  /*0d40*/  FADD.FTZ R74, -R170, R74 ;  /* 0x0000004aaa4a7221 */ /* 0x000fe20000010100 */
[----:B------:R-:W-:-:S03]  /*0d50*/  FADD.FTZ R86, R77, R86 ;  /* 0x000000564d567221 */ /* 0x000fc60000010000 */
[----:B------:R-:W-:Y:S01]  /*0d60*/  FMUL.FTZ R74, R153, R74 ;  /* 0x0000004a994a7220 */ /* 0x000fe20000410000 */
[----:B------:R-:W-:Y:S01]  /*0d70*/  FFMA.FTZ R98, R77, R76, R98 ;  /* 0x0000004c4d627223 */ /* 0x000fe20000010062 */
[----:B------:R-:W-:Y:S01]  /*0d80*/  FMUL.FTZ R77, R10, R78 ;  /* 0x0000004e0a4d7220 */ /* 0x000fe20000410000 */
[C---:B------:R-:W-:Y:S01]  /*0d90*/  FADD.FTZ R89, R78.reuse, R89 ;  /* 0x000000594e597221 */ /* 0x040fe20000010000 */
[-C--:B------:R-:W-:Y:S01]  /*0da0*/  FFMA.FTZ R101, R78, R74.reuse, R101 ;  /* 0x0000004a4e657223 */ /* 0x080fe20000010065 */
[----:B------:R-:W-:Y:S01]  /*0db0*/  FMUL.FTZ R78, R11, R79 ;  /* 0x0000004f0b4e7220 */ /* 0x000fe20000410000 */
[C---:B------:R-:W-:Y:S01]  /*0dc0*/  FADD.FTZ R108, R83.reuse, R108 ;  /* 0x0000006c536c7221 */ /* 0x040fe20000010000 */
[----:B------:R-:W-:Y:S02]  /*0dd0*/  FFMA.FTZ R120, R83, R75, R120 ;  /* 0x0000004b53787223 */ /* 0x000fe40000010078 */
[----:B------:R-:W-:Y:S01]  /*0de0*/  FFMA.FTZ R78, R27, R83, R78 ;  /* 0x000000531b4e7223 */ /* 0x000fe2000001004e */
[C---:B------:R-:W-:Y:S01]  /*0df0*/  FADD.FTZ R113, R82.reuse, R113 ;  /* 0x0000007152717221 */ /* 0x040fe20000010000 */
[----:B------:R-:W-:Y:S01]  /*0e00*/  FFMA.FTZ R125, R82, R74, R125 ;  /* 0x0000004a527d7223 */ /* 0x000fe2000001007d */
[----:B------:R-:W-:Y:S01]  /*0e10*/  FFMA.FTZ R77, R26, R82, R77 ;  /* 0x000000521a4d7223 */ /* 0x000fe2000001004d */
[----:B------:R-:W-:Y:S01]  /*0e20*/  ISETP.NE.U32.AND P0, PT, RZ, UR14, PT ;  /* 0x0000000eff007c0c */ /* 0x000fe2000bf05070 */
[C---:B------:R-:W-:Y:S01]  /*0e30*/  FADD.FTZ R84, R79.reuse, R84 ;  /* 0x000000544f547221 */ /* 0x040fe20000010000 */
[----:B------:R-:W-:Y:S01]  /*0e40*/  FFMA.FTZ R96, R79, R75, R96 ;  /* 0x0000004b4f607223 */ /* 0x000fe20000010060 */
[----:B------:R-:W-:Y:S01]  /*0e50*/  FFMA.FTZ R173, R24, R80, R173 ;  /* 0x0000005018ad7223 */ /* 0x000fe200000100ad */
[----:B------:R-:W-:Y:S01]  /*0e60*/  ISETP.NE.AND.EX P0, PT, RZ, UR15, PT, P0 ;  /* 0x0000000fff007c0c */ /* 0x000fe2000bf05300 */
[C---:B------:R-:W-:Y:S01]  /*0e70*/  FFMA.FTZ R127, R80.reuse, R166, R127 ;  /* 0x000000a6507f7223 */ /* 0x040fe2000001007f */
[----:B------:R-:W-:Y:S01]  /*0e80*/  FADD.FTZ R115, R80, R115 ;  /* 0x0000007350737221 */ /* 0x000fe20000010000 */
[----:B---3--:R-:W-:Y:S01]  /*0e90*/  FADD.FTZ R72, -R170, R60 ;  /* 0x0000003caa487221 */ /* 0x008fe20000010100 */
[----:B--2---:R-:W-:-:S04]  /*0ea0*/  FMUL.FTZ R60, R5, R65 ;  /* 0x00000041053c7220 */ /* 0x004fc80000410000 */
[----:B----4-:R-:W-:Y:S01]  /*0eb0*/  FFMA.FTZ R83, R21, R69, R60 ;  /* 0x0000004515537223 */ /* 0x010fe2000001003c */
[----:B------:R-:W-:Y:S01]  /*0ec0*/  FMUL.FTZ R60, R7, R67 ;  /* 0x00000043073c7220 */ /* 0x000fe20000410000 */
[----:B------:R-:W-:-:S03]  /*0ed0*/  FADD.FTZ R82, -R170, R61 ;  /* 0x0000003daa527221 */ /* 0x000fc60000010100 */
[----:B------:R-:W-:Y:S02]  /*0ee0*/  FFMA.FTZ R149, R23, R71, R60 ;  /* 0x0000004717957223 */ /* 0x000fe4000001003c */
[----:B------:R-:W0:Y:S01]  /*0ef0*/  LDC.64 R60, c[0x0][0x380] ;  /* 0x0000e000ff3c7b82 */ /* 0x000e220000000a00 */
[----:B------:R-:W-:Y:S01]  /*0f00*/  FADD.FTZ R148, -R170, R63 ;  /* 0x0000003faa947221 */ /* 0x000fe20000010100 */
[----:B------:R-:W-:Y:S01]  /*0f10*/  FMUL.FTZ R79, R153, R72 ;  /* 0x00000048994f7220 */ /* 0x000fe20000410000 */
[----:B------:R-:W-:Y:S01]  /*0f20*/  FMUL.FTZ R63, R4, R64 ;  /* 0x00000040043f7220 */ /* 0x000fe20000410000 */
[C---:B------:R-:W-:Y:S02]  /*0f30*/  FADD.FTZ R111, R68.reuse, R111 ;  /* 0x0000006f446f7221 */ /* 0x040fe40000010000 */
[----:B------:R-:W-:Y:S01]  /*0f40*/  FFMA.FTZ R123, R68, R79, R123 ;  /* 0x0000004f447b7223 */ /* 0x000fe2000001007b */
[----:B------:R-:W-:Y:S01]  /*0f50*/  FFMA.FTZ R80, R20, R68, R63 ;  /* 0x0000004414507223 */ /* 0x000fe2000001003f */
[----:B------:R-:W-:-:S04]  /*0f60*/  FADD.FTZ R68, RZ, R156 ;  /* 0x0000009cff447221 */ /* 0x000fc80000010000 */
[----:B------:R-:W-:-:S04]  /*0f70*/  FADD.FTZ R68, R169, R68 ;  /* 0x00000044a9447221 */ /* 0x000fc80000010000 */
[----:B------:R-:W-:Y:S01]  /*0f80*/  FADD.FTZ R68, R171, R68 ;  /* 0x00000044ab447221 */ /* 0x000fe20000010000 */
[----:B0-----:R-:W-:-:S03]  /*0f90*/  IADD3 R146, PT, PT, R146, R60, RZ ;  /* 0x0000003c92927210 */ /* 0x001fc60007ffe0ff */
[----:B------:R-:W-:Y:S01]  /*0fa0*/  FADD.FTZ R68, R175, R68 ;  /* 0x00000044af447221 */ /* 0x000fe20000010000 */
[----:B------:R-:W-:Y:S02]  /*0fb0*/  ISETP.GE.AND P3, PT, R146, R61, PT ;  /* 0x0000003d9200720c */ /* 0x000fe40003f66270 */
[----:B------:R-:W0:Y:S01]  /*0fc0*/  @P0 LDC.64 R60, c[0x0][0x438] ;  /* 0x00010e00ff3c0b82 */ /* 0x000e220000000a00 */
[----:B------:R-:W-:-:S04]  /*0fd0*/  FADD.FTZ R68, R163, R68 ;  /* 0x00000044a3447221 */ /* 0x000fc80000010000 */
[----:B------:R-:W-:-:S04]  /*0fe0*/  FADD.FTZ R68, R165, R68 ;  /* 0x00000044a5447221 */ /* 0x000fc80000010000 */
[----:B------:R-:W-:-:S04]  /*0ff0*/  FADD.FTZ R68, R167, R68 ;  /* 0x00000044a7447221 */ /* 0x000fc80000010000 */
[----:B------:R-:W-:-:S04]  /*1000*/  FADD.FTZ R68, R177, R68 ;  /* 0x00000044b1447221 */ /* 0x000fc80000010000 */
[----:B------:R-:W-:-:S04]  /*1010*/  FADD.FTZ R68, R173, R68 ;  /* 0x00000044ad447221 */ /* 0x000fc80000010000 */
[----:B------:R-:W-:Y:S01]  /*1020*/  FADD.FTZ R68, R81, R68 ;  /* 0x0000004451447221 */ /* 0x000fe20000010000 */
[----:B0-----:R-:W-:-:S05]  /*1030*/  @P0 IMAD.WIDE.U32 R60, R159, 0x10, R60 ;  /* 0x000000109f3c0825 */ /* 0x001fca00078e003c */
[----:B------:R0:W5:Y:S01]  /*1040*/  @P0 LDG.E.128 R36, desc[UR10][R60.64] ;  /* 0x0000000a3c240981 */ /* 0x000162000c1e1d00 */
[----:B------:R-:W-:Y:S01]  /*1050*/  FMUL.FTZ R137, R6, R66 ;  /* 0x0000004206897220 */ /* 0x000fe20000410000 */
[----:B0-----:R-:W-:-:S04]  /*1060*/  FADD.FTZ R61, R77, R68 ;  /* 0x000000444d3d7221 */ /* 0x001fc80000010000 */
[----:B------:R-:W-:-:S04]  /*1070*/  FADD.FTZ R61, R78, R61 ;  /* 0x0000003d4e3d7221 */ /* 0x000fc80000010000 */
[----:B------:R-:W-:Y:S01]  /*1080*/  FADD.FTZ R60, R80, R61 ;  /* 0x0000003d503c7221 */ /* 0x000fe20000010000 */
[----:B------:R-:W-:Y:S01]  /*1090*/  FFMA.FTZ R137, R22, R70, R137 ;  /* 0x0000004616897223 */ /* 0x000fe20000010089 */
[----:B------:R-:W-:Y:S02]  /*10a0*/  FADD.FTZ R62, -R170, R62 ;  /* 0x0000003eaa3e7221 */ /* 0x000fe40000010100 */
[----:B------:R-:W-:Y:S02]  /*10b0*/  FADD.FTZ R60, R60, R83 ;  /* 0x000000533c3c7221 */ /* 0x000fe40000010000 */
[----:B------:R-:W-:Y:S02]  /*10c0*/  FMUL.FTZ R136, R153, R62 ;  /* 0x0000003e99887220 */ /* 0x000fe40000410000 */
[----:B------:R-:W-:Y:S01]  /*10d0*/  FADD.FTZ R60, R60, R137 ;  /* 0x000000893c3c7221 */ /* 0x000fe20000010000 */
[----:B------:R-:W0:Y:S03]  /*10e0*/  @P0 LDC.64 R62, c[0x0][0x438] ;  /* 0x00010e00ff3e0b82 */ /* 0x000e260000000a00 */
[----:B------:R-:W-:-:S05]  /*10f0*/  FADD.FTZ R60, R60, R149 ;  /* 0x000000953c3c7221 */ /* 0x000fca0000010000 */
[----:B------:R-:W1:Y:S01]  /*1100*/  SHFL.DOWN PT, R61, R60, 0x10, 0x1f ;  /* 0x0a001f003c3d7f89 */ /* 0x000e6200000e0000 */
[----:B0-----:R-:W-:-:S05]  /*1110*/  @P0 IMAD.WIDE.U32 R62, R157, 0x10, R62 ;  /* 0x000000109d3e0825 */ /* 0x001fca00078e003e */
[----:B------:R1:W5:Y:S02]  /*1120*/  @P0 LDG.E.128 R40, desc[UR10][R62.64] ;  /* 0x0000000a3e280981 */ /* 0x000364000c1e1d00 */
[----:B-1----:R-:W-:Y:S01]  /*1130*/  FADD.FTZ R62, R60, R61 ;  /* 0x0000003d3c3e7221 */ /* 0x002fe20000010000 */
        /* <DEDUP_REMOVED lines=17> */
[C---:B------:R-:W-:Y:S01]  /*1250*/  FFMA.FTZ R99, R64.reuse, R79, R99 ;  /* 0x0000004f40637223 */ /* 0x040fe20000010063 */
[----:B------:R-:W-:Y:S02]  /*1260*/  FADD.FTZ R87, R64, R87 ;  /* 0x0000005740577221 */ /* 0x000fe40000010000 */
[----:B------:R-:W-:Y:S01]  /*1270*/  FFMA.FTZ R61, R148, R149, R61 ;  /* 0x00000095943d7223 */ /* 0x000fe2000001003d */
[C---:B------:R-:W-:Y:S01]  /*1280*/  FFMA.FTZ R94, R65.reuse, R82, R94 ;  /* 0x00000052415e7223 */ /* 0x040fe2000001005e */
[----:B------:R-:W-:Y:S02]  /*1290*/  FADD.FTZ R2, R65, R2 ;  /* 0x0000000241027221 */ /* 0x000fe40000010000 */
[----:B------:R-:W0:Y:S01]  /*12a0*/  @P0 LDC.64 R64, c[0x0][0x438] ;  /* 0x00010e00ff400b82 */ /* 0x000e220000000a00 */
[----:B------:R-:W1:Y:S04]  /*12b0*/  SHFL.DOWN PT, R60, R61, 0x10, 0x1f ;  /* 0x0a001f003d3c7f89 */ /* 0x000e6800000e0000 */
[----:B------:R-:W2:Y:S01]  /*12c0*/  SHFL.DOWN PT, R63, R62, 0x8, 0x1f ;  /* 0x09001f003e3f7f89 */ /* 0x000ea200000e0000 */
[C---:B------:R-:W-:Y:S01]  /*12d0*/  FFMA.FTZ R97, R66.reuse, R136, R97 ;  /* 0x0000008842617223 */ /* 0x040fe20000010061 */
[----:B------:R-:W-:Y:S01]  /*12e0*/  FADD.FTZ R85, R66, R85 ;  /* 0x0000005542557221 */ /* 0x000fe20000010000 */
[C---:B------:R-:W-:Y:S01]  /*12f0*/  FADD.FTZ R0, R67.reuse, R0 ;  /* 0x0000000043007221 */ /* 0x040fe20000010000 */
[----:B------:R-:W-:-:S02]  /*1300*/  FFMA.FTZ R92, R67, R148, R92 ;  /* 0x00000094435c7223 */ /* 0x000fc4000001005c */
[----:B------:R-:W3:Y:S01]  /*1310*/  @P0 LDC.64 R66, c[0x0][0x438] ;  /* 0x00010e00ff420b82 */ /* 0x000ee20000000a00 */
[----:B0-----:R-:W-:-:S04]  /*1320*/  @P0 IMAD.WIDE.U32 R64, R161, 0x10, R64 ;  /* 0x00000010a1400825 */ /* 0x001fc800078e0040 */
[----:B-1----:R-:W-:Y:S01]  /*1330*/  FADD.FTZ R60, R61, R60 ;  /* 0x0000003c3d3c7221 */ /* 0x002fe20000010000 */
[----:B------:R2:W5:Y:S02]  /*1340*/  @P0 LDG.E.128 R44, desc[UR10][R64.64] ;  /* 0x0000000a402c0981 */ /* 0x000564000c1e1d00 */
[----:B--2---:R-:W-:Y:S02]  /*1350*/  FADD.FTZ R64, R62, R63 ;  /* 0x0000003f3e407221 */ /* 0x004fe40000010000 */
[----:B------:R-:W0:Y:S01]  /*1360*/  SHFL.DOWN PT, R63, R60, 0x8, 0x1f ;  /* 0x09001f003c3f7f89 */ /* 0x000e2200000e0000 */
[----:B---3--:R-:W-:-:S03]  /*1370*/  @P0 IMAD.WIDE.U32 R66, R73, 0x10, R66 ;  /* 0x0000001049420825 */ /* 0x008fc600078e0042 */
[----:B------:R-:W1:Y:S04]  /*1380*/  SHFL.DOWN PT, R65, R64, 0x4, 0x1f ;  /* 0x08801f0040417f89 */ /* 0x000e6800000e0000 */
[----:B------:R2:W5:Y:S01]  /*1390*/  @P0 LDG.E.128 R48, desc[UR10][R66.64] ;  /* 0x0000000a42300981 */ /* 0x000562000c1e1d00 */
[----:B0-----:R-:W-:-:S05]  /*13a0*/  FADD.FTZ R63, R60, R63 ;  /* 0x0000003f3c3f7221 */ /* 0x001fca0000010000 */
[----:B--2---:R-:W0:Y:S01]  /*13b0*/  SHFL.DOWN PT, R66, R63, 0x4, 0x1f ;  /* 0x08801f003f427f89 */ /* 0x004e2200000e0000 */
[----:B-1----:R-:W-:-:S05]  /*13c0*/  FADD.FTZ R65, R64, R65 ;  /* 0x0000004140417221 */ /* 0x002fca0000010000 */
[----:B------:R-:W1:Y:S01]  /*13d0*/  SHFL.DOWN PT, R68, R65, 0x2, 0x1f ;  /* 0x08401f0041447f89 */ /* 0x000e6200000e0000 */
[----:B0-----:R-:W-:-:S05]  /*13e0*/  FADD.FTZ R66, R63, R66 ;  /* 0x000000423f427221 */ /* 0x001fca0000010000 */
[----:B------:R-:W0:Y:S01]  /*13f0*/  SHFL.DOWN PT, R61, R66, 0x2, 0x1f ;  /* 0x08401f00423d7f89 */ /* 0x000e2200000e0000 */
[----:B-1----:R-:W-:Y:S01]  /*1400*/  FADD.FTZ R68, R65, R68 ;  /* 0x0000004441447221 */ /* 0x002fe20000010000 */
[----:B------:R-:W1:Y:S01]  /*1410*/  S2R R72, SR_TID.X ;  /* 0x0000000000487919 */ /* 0x000e620000002100 */
[----:B0-----:R-:W-:-:S03]  /*1420*/  FADD.FTZ R62, R66, R61 ;  /* 0x0000003d423e7221 */ /* 0x001fc60000010000 */
[----:B------:R-:W0:Y:S01]  /*1430*/  SHFL.DOWN PT, R61, R68, 0x1, 0x1f ;  /* 0x08201f00443d7f89 */ /* 0x000e2200000e0000 */
[----:B-1----:R-:W-:Y:S01]  /*1440*/  LOP3.LUT P2, RZ, R72, 0x1f, RZ, 0xc0, !PT ;  /* 0x0000001f48ff7812 */ /* 0x002fe2000784c0ff */
[----:B0-----:R-:W-:Y:S02]  /*1450*/  FADD.FTZ R60, R68, R61 ;  /* 0x0000003d443c7221 */ /* 0x001fe40000010000 */
[----:B------:R-:W0:Y:S01]  /*1460*/  SHFL.DOWN PT, R61, R62, 0x1, 0x1f ;  /* 0x08201f003e3d7f89 */ /* 0x000e2200000e0000 */
[----:B------:R-:W-:Y:S01]  /*1470*/  BSSY.RECONVERGENT B0, `(.L_x_2426) ;  /* 0x0000011000007945 */ /* 0x000fe20003800200 */
[C---:B------:R-:W-:Y:S01]  /*1480*/  FFMA.FTZ R118, R69.reuse, R82, R118 ;  /* 0x0000005245767223 */ /* 0x040fe20000010076 */
[----:B------:R-:W-:Y:S01]  /*1490*/  FADD.FTZ R106, R69, R106 ;  /* 0x0000006a456a7221 */ /* 0x000fe20000010000 */
[C---:B------:R-:W-:Y:S01]  /*14a0*/  FFMA.FTZ R121, R70.reuse, R136, R121 ;  /* 0x0000008846797223 */ /* 0x040fe20000010079 */
[----:B------:R-:W-:Y:S01]  /*14b0*/  FADD.FTZ R109, R70, R109 ;  /* 0x0000006d466d7221 */ /* 0x000fe20000010000 */
[C---:B------:R-:W-:Y:S01]  /*14c0*/  FADD.FTZ R104, R71.reuse, R104 ;  /* 0x0000006847687221 */ /* 0x040fe20000010000 */
[----:B------:R-:W-:Y:S01]  /*14d0*/  FFMA.FTZ R116, R71, R148, R116 ;  /* 0x0000009447747223 */ /* 0x000fe20000010074 */
[----:B0-----:R-:W-:-:S02]  /*14e0*/  FADD.FTZ R61, R62, R61 ;  /* 0x0000003d3e3d7221 */ /* 0x001fc40000010000 */
        /* <DEDUP_REMOVED lines=9> */
.L_x_2427:
[----:B------:R-:W-:Y:S05]  /*1580*/  BSYNC.RECONVERGENT B0 ;  /* 0x0000000000007941 */ /* 0x000fea0003800200 */
.L_x_2426:
        /* <DEDUP_REMOVED lines=59> */
.L_x_2430:
        /* <DEDUP_REMOVED lines=17> */
.L_x_2429:
        /* <DEDUP_REMOVED lines=20> */
.L_x_2432:
        /* <DEDUP_REMOVED lines=21> */
.L_x_2428:
        /* <DEDUP_REMOVED lines=21> */
.L_x_2434:
        /* <DEDUP_REMOVED lines=17> */
.L_x_2433:
        /* <DEDUP_REMOVED lines=20> */
.L_x_2435:
        /* <DEDUP_REMOVED lines=20> */
.L_x_2431:
        /* <DEDUP_REMOVED lines=37> */
.L_x_2438:
        /* <DEDUP_REMOVED lines=17> */
.L_x_2437:
        /* <DEDUP_REMOVED lines=18> */
.L_x_2440:
        /* <DEDUP_REMOVED lines=13> */
.L_x_2436:
        /* <DEDUP_REMOVED lines=23> */
.L_x_2442:
        /* <DEDUP_REMOVED lines=17> */
.L_x_2441:
        /* <DEDUP_REMOVED lines=18> */
.L_x_2443:
        /* <DEDUP_REMOVED lines=12> */
.L_x_2439:
        /* <DEDUP_REMOVED lines=32> */
.L_x_2446:
        /* <DEDUP_REMOVED lines=17> */
.L_x_2445:
        /* <DEDUP_REMOVED lines=18> */
.L_x_2448:
        /* <DEDUP_REMOVED lines=13> */
.L_x_2444:
        /* <DEDUP_REMOVED lines=23> */
.L_x_2450:
        /* <DEDUP_REMOVED lines=17> */
.L_x_2449:
        /* <DEDUP_REMOVED lines=18> */
.L_x_2451:
        /* <DEDUP_REMOVED lines=11> */
[----:B------:R-:W-:-:S07]  /*34c0*/  FMUL.FTZ R63, R153, R78 ;  /* 0x0000004e993f7220 */ /* 0x000fce0000410000 */
.L_x_2447:
        /* <DEDUP_REMOVED lines=32> */
.L_x_2454:
        /* <DEDUP_REMOVED lines=17> */
.L_x_2453:
        /* <DEDUP_REMOVED lines=18> */
.L_x_2456:
        /* <DEDUP_REMOVED lines=13> */
.L_x_2452:
        /* <DEDUP_REMOVED lines=23> */
.L_x_2458:
        /* <DEDUP_REMOVED lines=17> */
.L_x_2457:
        /* <DEDUP_REMOVED lines=18> */
.L_x_2459:
        /* <DEDUP_REMOVED lines=12> */
.L_x_2455:
        /* <DEDUP_REMOVED lines=43> */
[----:B0-----:R-:W-:Y:S02]  /*40e0*/  MOV R64, R115 ;  /* 0x0000007300407202 */ /* 0x001fe40000000f00 */
[----:B------:R-:W-:Y:S02]  /*40f0*/  MOV R56, R103 ;  /* 0x0000006700387202 */ /* 0x000fe40000000f00 */
[----:B-----5:R-:W-:-:S02]  /*4100*/  MOV R48, R91 ;  /* 0x0000005b00307202 */ /* 0x020fc40000000f00 */
        /* <DEDUP_REMOVED lines=28> */
.L_x_2425:
        /* <DEDUP_REMOVED lines=29> */
.L_x_2461:
        /* <DEDUP_REMOVED lines=14> */
.L_x_2889:


//--------------------- .text._ZN10layer_norm31ln_parallel_residual_bwd_kernelINS_13Kernel_traitsIfffffjLj4096ELj1ELj1ELj8ELj16ENS_18Kernel_traits_baseILj4096EfffffjLj256EEEEELb0ELb1ELb0EEEvNS_9BwdParamsE --------------------------
	.section	.text._ZN10layer_norm31ln_parallel_residual_bwd_kernelINS_13Kernel_traitsIfffffjLj4096ELj1ELj1ELj8ELj16ENS_18Kernel_traits_baseILj4096EfffffjLj256EEEEELb0ELb1ELb0EEEvNS_9BwdParamsE,"ax",@progbits
	.align	128
        .global         _ZN10layer_norm31ln_parallel_residual_bwd_kernelINS_13Kernel_traitsIfffffjLj4096ELj1ELj1ELj8ELj16ENS_18Kernel_traits_baseILj4096EfffffjLj256EEEEELb0ELb1ELb0EEEvNS_9BwdParamsE
        .type           _ZN10layer_norm31ln_parallel_residual_bwd_kernelINS_13Kernel_traitsIfffffjLj4096ELj1ELj1ELj8ELj16ENS_18Kernel_traits_baseILj4096EfffffjLj256EEEEELb0ELb1ELb0EEEvNS_9BwdParamsE,@function
        .size           _ZN10layer_norm31ln_parallel_residual_bwd_kernelINS_13Kernel_traitsIfffffjLj4096ELj1ELj1ELj8ELj16ENS_18Kernel_traits_baseILj4096EfffffjLj256EEEEELb0ELb1ELb0EEEvNS_9BwdParamsE,(.L_x_2890 - _ZN10layer_norm31ln_parallel_residual_bwd_kernelINS_13Kernel_traitsIfffffjLj4096ELj1ELj1ELj8ELj16ENS_18Kernel_traits_baseILj4096EfffffjLj256EEEEELb0ELb1ELb0EEEvNS_9BwdParamsE)
        .other          _ZN10layer_norm31ln_parallel_residual_bwd_kernelINS_13Kernel_traitsIfffffjLj4096ELj1ELj1ELj8ELj16ENS_18Kernel_traits_baseILj4096EfffffjLj256EEEEELb0ELb1ELb0EEEvNS_9BwdParamsE,@"STO_CUDA_ENTRY STV_DEFAULT"
_ZN10layer_norm31ln_parallel_residual_bwd_kernelINS_13Kernel_traitsIfffffjLj4096ELj1ELj1ELj8ELj16ENS_18Kernel_traits_baseILj4096EfffffjLj256EEEEELb0ELb1ELb0EEEvNS_9BwdParamsE:
.text._ZN10layer_norm31ln_parallel_residual_bwd_kernelINS_13Kernel_traitsIfffffjLj4096ELj1ELj1ELj8ELj16ENS_18Kernel_traits_baseILj4096EfffffjLj256EEEEELb0ELb1ELb0EEEvNS_9BwdParamsE:
        /* <DEDUP_REMOVED lines=23> */
[----:B--2---:R1:W5:Y:S01]  /*0170*/  @P2 LDG.E.128 R64, desc[UR16][R4.64] ;  /* 0x0000001004402981 */ /* 0x004362000c1e1d00 */
[C---:B---3--:R-:W-:Y:S01]  /*0180*/  @P3 IMAD.WIDE.U32 R8, R15.reuse, 0x10, R6 ;  /* 0x000000100f083825 */ /* 0x048fe200078e0006 */
[----:B------:R-:W-:-:S04]  /*0190*/  @P3 IADD3 R15, PT, PT, R15, 0x100, RZ ;  /* 0x000001000f0f3810 */ /* 0x000fc80007ffe0ff */
[----:B------:R1:W5:Y:S01]  /*01a0*/  @P3 LDG.E.128 R60, desc[UR16][R8.64] ;  /* 0x00000010083c3981 */ /* 0x000362000c1e1d00 */
[----:B----4-:R-:W-:-:S05]  /*01b0*/  @P4 IMAD.WIDE.U32 R6, R15, 0x10, R12 ;  /* 0x000000100f064825 */ /* 0x010fca00078e000c */
[----:B------:R1:W5:Y:S01]  /*01c0*/  @P4 LDG.E.128 R56, desc[UR16][R6.64] ;  /* 0x0000001006384981 */ /* 0x000362000c1e1d00 */
[----:B0-----:R-:W-:-:S05]  /*01d0*/  @P5 IMAD.WIDE.U32 R2, R121, 0x10, R2 ;  /* 0x0000001079025825 */ /* 0x001fca00078e0002 */
[----:B------:R1:W5:Y:S01]  /*01e0*/  @P5 LDG.E.128 R52, desc[UR16][R2.64] ;  /* 0x0000001002345981 */ /* 0x000362000c1e1d00 */
        /* <DEDUP_REMOVED lines=45> */
.L_x_2513:
[----:B-1----:R-:W-:Y:S02]  /*04c0*/  UIMAD.WIDE UR22, UR11, 0x4, UR14 ;  /* 0x000000040b1678a5 */ /* 0x002fe4000f8e020e */
[----:B------:R-:W-:-:S04]  /*04d0*/  UIMAD.WIDE UR8, UR11, 0x4, UR12 ;  /* 0x000000040b0878a5 */ /* 0x000fc8000f8e020c */
[----:B0--34-:R-:W-:Y:S02]  /*04e0*/  MOV R84, UR22 ;  /* 0x0000001600547c02 */ /* 0x019fe40008000f00 */
[----:B------:R-:W-:Y:S02]  /*04f0*/  MOV R85, UR23 ;  /* 0x0000001700557c02 */ /* 0x000fe40008000f00 */
[----:B------:R-:W-:Y:S02]  /*0500*/  MOV R86, UR8 ;  /* 0x0000000800567c02 */ /* 0x000fe40008000f00 */
[----:B------:R-:W-:Y:S01]  /*0510*/  MOV R87, UR9 ;  /* 0x0000000900577c02 */ /* 0x000fe20008000f00 */
[----:B------:R-:W2:Y:S04]  /*0520*/  LDG.E R84, desc[UR16][R84.64] ;  /* 0x0000001054547981 */ /* 0x000ea8000c1e1900 */
[----:B------:R-:W3:Y:S01]  /*0530*/  LDG.E R86, desc[UR16][R86.64] ;  /* 0x0000001056567981 */ /* 0x000ee2000c1e1900 */
        /* <DEDUP_REMOVED lines=12> */
[----:B--2---:R-:W-:Y:S02]  /*0600*/  R2UR UR23, R84 ;  /* 0x00000000541772ca */ /* 0x004fe400000e0000 */
[----:B---3--:R-:W-:Y:S01]  /*0610*/  FSEL R92, R86, RZ, P0 ;  /* 0x000000ff565c7208 */ /* 0x008fe20000000000 */
[----:B------:R-:W-:-:S12]  /*0620*/  @!P5 BRA `(.L_x_2464) ;  /* 0x0000000000a0d947 */ /* 0x000fd80003800000 */
[----:B------:R-:W0:Y:S01]  /*0630*/  LDC.64 R84, c[0x0][0x3a8] ;  /* 0x0000ea00ff547b82 */ /* 0x000e220000000a00 */
[----:B------:R-:W-:-:S04]  /*0640*/  ISETP.NE.U32.AND P0, PT, RZ, UR18, PT ;  /* 0x00000012ff007c0c */ /* 0x000fc8000bf05070 */
[----:B------:R-:W-:-:S03]  /*0650*/  ISETP.NE.AND.EX P0, PT, RZ, UR19, PT, P0 ;  /* 0x00000013ff007c0c */ /* 0x000fc6000bf05300 */
[----:B------:R-:W1:Y:S10]  /*0660*/  LDC.64 R88, c[0x0][0x428] ;  /* 0x00010a00ff587b82 */ /* 0x000e740000000a00 */
[----:B------:R-:W2:Y:S01]  /*0670*/  @P0 LDC.64 R94, c[0x0][0x438] ;  /* 0x00010e00ff5e0b82 */ /* 0x000ea20000000a00 */
[----:B0-----:R-:W-:-:S06]  /*0680*/  IMAD.WIDE.U32 R84, R10, 0x10, R84 ;  /* 0x000000100a547825 */ /* 0x001fcc00078e0054 */
[----:B------:R-:W3:Y:S01]  /*0690*/  LDG.E.128 R84, desc[UR16][R84.64] ;  /* 0x0000001054547981 */ /* 0x000ee2000c1e1d00 */
[----:B-1----:R-:W-:-:S06]  /*06a0*/  IMAD.WIDE.U32 R88, R10, 0x10, R88 ;  /* 0x000000100a587825 */ /* 0x002fcc00078e0058 */
[----:B------:R-:W4:Y:S01]  /*06b0*/  LDG.E.128 R88, desc[UR16][R88.64] ;  /* 0x0000001058587981 */ /* 0x000f22000c1e1d00 */
[C---:B--2---:R-:W-:Y:S01]  /*06c0*/  @P0 IMAD.WIDE.U32 R94, R10.reuse, 0x10, R94 ;  /* 0x000000100a5e0825 */ /* 0x044fe200078e005e */
[----:B------:R-:W-:-:S04]  /*06d0*/  IADD3 R93, PT, PT, R10, 0x100, RZ ;  /* 0x000001000a5d7810 */ /* 0x000fc80007ffe0ff */
[----:B------:R0:W5:Y:S01]  /*06e0*/  @P0 LDG.E.128 R16, desc[UR16][R94.64] ;  /* 0x000000105e100981 */ /* 0x000162000c1e1d00 */
[C---:B---3--:R-:W-:Y:S01]  /*06f0*/  FADD.FTZ R3, -R92.reuse, R84 ;  /* 0x000000545c037221 */ /* 0x048fe20000010100 */
[C---:B------:R-:W-:Y:S01]  /*0700*/  FADD.FTZ R100, -R92.reuse, R85 ;  /* 0x000000555c647221 */ /* 0x040fe20000010100 */
[C---:B------:R-:W-:Y:S01]  /*0710*/  FADD.FTZ R86, -R92.reuse, R86 ;  /* 0x000000565c567221 */ /* 0x040fe20000010100 */
[----:B------:R-:W-:Y:S01]  /*0720*/  FADD.FTZ R122, -R92, R87 ;  /* 0x000000575c7a7221 */ /* 0x000fe20000010100 */
[----:B------:R-:W-:Y:S01]  /*0730*/  FMUL.FTZ R3, R3, UR23 ;  /* 0x0000001703037c20 */ /* 0x000fe20008410000 */
[----:B------:R-:W-:Y:S01]  /*0740*/  FMUL.FTZ R100, R100, UR23 ;  /* 0x0000001764647c20 */ /* 0x000fe20008410000 */
[----:B------:R-:W-:Y:S01]  /*0750*/  FMUL.FTZ R113, R86, UR23 ;  /* 0x0000001756717c20 */ /* 0x000fe20008410000 */
[----:B------:R-:W-:Y:S01]  /*0760*/  FMUL.FTZ R122, R122, UR23 ;  /* 0x000000177a7a7c20 */ /* 0x000fe20008410000 */
[----:B----45:R-:W-:Y:S01]  /*0770*/  FMUL.FTZ R104, R52, R88 ;  /* 0x0000005834687220 */ /* 0x030fe20000410000 */
[----:B------:R-:W-:Y:S01]  /*0780*/  FMUL.FTZ R115, R53, R89 ;  /* 0x0000005935737220 */ /* 0x000fe20000410000 */
[----:B------:R-:W-:Y:S01]  /*0790*/  FMUL.FTZ R124, R54, R90 ;  /* 0x0000005a367c7220 */ /* 0x000fe20000410000 */
[----:B------:R-:W-:Y:S01]  /*07a0*/  FMUL.FTZ R119, R55, R91 ;  /* 0x0000005b37777220 */ /* 0x000fe20000410000 */
[----:B------:R-:W-:Y:S01]  /*07b0*/  FADD.FTZ R84, RZ, R104 ;  /* 0x00000068ff547221 */ /* 0x000fe20000010000 */
[----:B------:R-:W-:Y:S01]  /*07c0*/  FFMA.FTZ R85, R3, R104, RZ ;  /* 0x0000006803557223 */ /* 0x000fe200000100ff */
        /* <DEDUP_REMOVED lines=14> */
.L_x_2464:
[----:B----4-:R-:W-:Y:S05]  /*08b0*/  BSYNC.RECONVERGENT B0 ;  /* 0x0000000000007941 */ /* 0x010fea0003800200 */
.L_x_2463:
        /* <DEDUP_REMOVED lines=11> */
[----:B0-----:R-:W-:-:S05]  /*0970*/  @P0 IMAD.WIDE.U32 R96, R93, 0x10, R8 ;  /* 0x000000105d600825 */ /* 0x001fca00078e0008 */
[----:B------:R0:W5:Y:S01]  /*0980*/  @P0 LDG.E.128 R12, desc[UR16][R96.64] ;  /* 0x00000010600c0981 */ /* 0x000162000c1e1d00 */
[----:B------:R-:W-:Y:S01]  /*0990*/  IADD3 R93, PT, PT, R93, 0x100, RZ ;  /* 0x000001005d5d7810 */ /* 0x000fe20007ffe0ff */
[C---:B--2---:R-:W-:Y:S01]  /*09a0*/  FADD.FTZ R9, -R92.reuse, R88 ;  /* 0x000000585c097221 */ /* 0x044fe20000010100 */
[C---:B------:R-:W-:Y:S01]  /*09b0*/  FADD.FTZ R8, -R92.reuse, R89 ;  /* 0x000000595c087221 */ /* 0x040fe20000010100 */
[C---:B------:R-:W-:Y:S01]  /*09c0*/  FADD.FTZ R90, -R92.reuse, R90 ;  /* 0x0000005a5c5a7221 */ /* 0x040fe20000010100 */
[----:B------:R-:W-:Y:S01]  /*09d0*/  FADD.FTZ R91, -R92, R91 ;  /* 0x0000005b5c5b7221 */ /* 0x000fe20000010100 */
[----:B------:R-:W-:Y:S01]  /*09e0*/  FMUL.FTZ R9, R9, UR23 ;  /* 0x0000001709097c20 */ /* 0x000fe20008410000 */
[----:B------:R-:W-:Y:S01]  /*09f0*/  FMUL.FTZ R8, R8, UR23 ;  /* 0x0000001708087c20 */ /* 0x000fe20008410000 */
[----:B------:R-:W-:Y:S01]  /*0a00*/  FMUL.FTZ R109, R90, UR23 ;  /* 0x000000175a6d7c20 */ /* 0x000fe20008410000 */
[----:B------:R-:W-:Y:S01]  /*0a10*/  FMUL.FTZ R118, R91, UR23 ;  /* 0x000000175b767c20 */ /* 0x000fe20008410000 */
[----:B---3-5:R-:W-:Y:S01]  /*0a20*/  FMUL.FTZ R102, R64, R84 ;  /* 0x0000005440667220 */ /* 0x028fe20000410000 */
[----:B------:R-:W-:Y:S01]  /*0a30*/  FADD.FTZ R28, R28, R84 ;  /* 0x000000541c1c7221 */ /* 0x000fe20000010000 */
[----:B------:R-:W-:Y:S01]  /*0a40*/  FFMA.FTZ R44, R84, R9, R44 ;  /* 0x00000009542c7223 */ /* 0x000fe2000001002c */
[----:B------:R-:W-:Y:S01]  /*0a50*/  FADD.FTZ R29, R29, R85 ;  /* 0x000000551d1d7221 */ /* 0x000fe20000010000 */
[----:B------:R-:W-:Y:S01]  /*0a60*/  FFMA.FTZ R45, R85, R8, R45 ;  /* 0x00000008552d7223 */ /* 0x000fe2000001002d */
[----:B------:R-:W-:Y:S01]  /*0a70*/  FMUL.FTZ R111, R65, R85 ;  /* 0x00000055416f7220 */ /* 0x000fe20000410000 */
[----:B------:R-:W-:Y:S01]  /*0a80*/  FADD.FTZ R84, R95, R102 ;  /* 0x000000665f547221 */ /* 0x000fe20000010000 */
[----:B------:R-:W-:Y:S01]  /*0a90*/  FFMA.FTZ R85, R9, R102, R94 ;  /* 0x0000006609557223 */ /* 0x000fe2000001005e */
[----:B------:R-:W-:Y:S01]  /*0aa0*/  FMUL.FTZ R120, R66, R86 ;  /* 0x0000005642787220 */ /* 0x000fe20000410000 */
[----:B------:R-:W-:Y:S01]  /*0ab0*/  FADD.FTZ R30, R30, R86 ;  /* 0x000000561e1e7221 */ /* 0x000fe20000010000 */
        /* <DEDUP_REMOVED lines=9> */
[----:B0-----:R-:W-:-:S07]  /*0b50*/  FFMA.FTZ R94, R118, R117, R85 ;  /* 0x00000075765e7223 */ /* 0x001fce0000010055 */
.L_x_2466:
[----:B------:R-:W-:Y:S05]  /*0b60*/  BSYNC.RECONVERGENT B0 ;  /* 0x0000000000007941 */ /* 0x000fea0003800200 */
.L_x_2465:
[----:B------:R-:W-:Y:S04]  /*0b70*/  BSSY.RECONVERGENT B0, `(.L_x_2467) ;  /* 0x000002a000007945 */ /* 0x000fe80003800200 */
[----:B------:R-:W-:Y:S05]  /*0b80*/  @!P3 BRA `(.L_x_2468) ;  /* 0x0000000000a0b947 */ /* 0x000fea0003800000 */
[----:B------:R-:W0:Y:S01]  /*0b90*/  LDC.64 R6, c[0x0][0x3a8] ;  /* 0x0000ea00ff067b82 */ /* 0x000e220000000a00 */
[----:B------:R-:W-:-:S04]  /*0ba0*/  ISETP.NE.U32.AND P0, PT, RZ, UR18, PT ;  /* 0x00000012ff007c0c */ /* 0x000fc8000bf05070 */
[----:B------:R-:W-:-:S03]  /*0bb0*/  ISETP.NE.AND.EX P0, PT, RZ, UR19, PT, P0 ;  /* 0x00000013ff007c0c */ /* 0x000fc6000bf05300 */
[----:B------:R-:W1:Y:S01]  /*0bc0*/  LDC.64 R84, c[0x0][0x428] ;  /* 0x00010a00ff547b82 */ /* 0x000e620000000a00 */
[----:B0-----:R-:W-:-:S09]  /*0bd0*/  IMAD.WIDE.U32 R88, R93, 0x10, R6 ;  /* 0x000000105d587825 */ /* 0x001fd200078e0006 */
[----:B------:R-:W0:Y:S01]  /*0be0*/  @P0 LDC.64 R6, c[0x0][0x438] ;  /* 0x00010e00ff060b82 */ /* 0x000e220000000a00 */
[----:B------:R-:W2:Y:S01]  /*0bf0*/  LDG.E.128 R88, desc[UR16][R88.64] ;  /* 0x0000001058587981 */ /* 0x000ea2000c1e1d00 */
[----:B-1----:R-:W-:-:S06]  /*0c00*/  IMAD.WIDE.U32 R84, R93, 0x10, R84 ;  /* 0x000000105d547825 */ /* 0x002fcc00078e0054 */
        /* <DEDUP_REMOVED lines=31> */
[----:B0-----:R-:W-:-:S07]  /*0e00*/  FFMA.FTZ R94, R114, R112, R85 ;  /* 0x00000070725e7223 */ /* 0x001fce0000010055 */
.L_x_2468:
[----:B------:R-:W-:Y:S05]  /*0e10*/  BSYNC.RECONVERGENT B0 ;  /* 0x0000000000007941 */ /* 0x000fea0003800200 */
.L_x_2467:
[----:B------:R-:W-:Y:S04]  /*0e20*/  BSSY.RECONVERGENT B0, `(.L_x_2469) ;  /* 0x0000029000007945 */ /* 0x000fe80003800200 */
[----:B------:R-:W-:Y:S05]  /*0e30*/  @!P4 BRA `(.L_x_2470) ;  /* 0x00000000009cc947 */ /* 0x000fea0003800000 */
        /* <DEDUP_REMOVED lines=39> */
.L_x_2470:
[----:B------:R-:W-:Y:S05]  /*10b0*/  BSYNC.RECONVERGENT B0 ;  /* 0x0000000000007941 */ /* 0x000fea0003800200 */
.L_x_2469:
        /* <DEDUP_REMOVED lines=32> */
.L_x_2472:
[----:B------:R-:W-:Y:S05]  /*12c0*/  BSYNC.RECONVERGENT B0 ;  /* 0x0000000000007941 */ /* 0x000fea0003800200 */
.L_x_2471:
        /* <DEDUP_REMOVED lines=65> */
.L_x_2477:
        /* <DEDUP_REMOVED lines=17> */
.L_x_2476:
        /* <DEDUP_REMOVED lines=20> */
.L_x_2479:
        /* <DEDUP_REMOVED lines=21> */
.L_x_2475:
        /* <DEDUP_REMOVED lines=18> */
[----:B------:R-:W-:Y:S06]  /*1ba0*/  BRA `(.L_x_2478) ;  /* 0x0000000000e47947 */ /* 0x000fec0003800000 */
.L_x_2481:
        /* <DEDUP_REMOVED lines=17> */
.L_x_2480:
        /* <DEDUP_REMOVED lines=20> */
.L_x_2482:
        /* <DEDUP_REMOVED lines=20> */
.L_x_2478:
        /* <DEDUP_REMOVED lines=14> */
.L_x_2474:
[----:B------:R-:W-:Y:S05]  /*2020*/  BSYNC.RECONVERGENT B0 ;  /* 0x0000000000007941 */ /* 0x000fea0003800200 */
.L_x_2473:
        /* <DEDUP_REMOVED lines=33> */
.L_x_2487:
        /* <DEDUP_REMOVED lines=17> */
.L_x_2486:
        /* <DEDUP_REMOVED lines=20> */
.L_x_2489:
        /* <DEDUP_REMOVED lines=13> */
.L_x_2485:
        /* <DEDUP_REMOVED lines=28> */
.L_x_2491:
        /* <DEDUP_REMOVED lines=17> */
.L_x_2490:
        /* <DEDUP_REMOVED lines=20> */
.L_x_2492:
        /* <DEDUP_REMOVED lines=12> */
.L_x_2488:
[----:B------:R-:W0:Y:S01]  /*2a30*/  @P0 LDC.64 R92, c[0x0][0x478] ;  /* 0x00011e00ff5c0b82 */ /* 0x000e220000000a00 */
[----:B------:R-:W1:Y:S01]  /*2a40*/  @UP0 LDCU.64 UR26, c[0x0][0x470] ;  /* 0x00008e00ff1a07ac */ /* 0x000e620008000a00 */
[----:B------:R-:W-:Y:S01]  /*2a50*/  HFMA2 R95, -RZ, RZ, 0, 9.5367431640625e-07 ;  /* 0x00000010ff5f7431 */ /* 0x000fe200000001ff */
[----:B------:R-:W-:-:S05]  /*2a60*/  PLOP3.LUT P1, PT, PT, PT, UP0, 0x80, 0x8 ;  /* 0x000000000008781c */ /* 0x000fca0003f2f008 */
[----:B------:R-:W2:Y:S01]  /*2a70*/  LDC.64 R90, c[0x0][0x468] ;  /* 0x00011a00ff5a7b82 */ /* 0x000ea20000000a00 */
[----:B0-----:R-:W-:-:S05]  /*2a80*/  @P0 IMAD.WIDE.U32 R92, R10, 0x10, R92 ;  /* 0x000000100a5c0825 */ /* 0x001fca00078e005c */
[----:B------:R3:W-:Y:S01]  /*2a90*/  @P0 STG.E.128 desc[UR16][R92.64], R80 ;  /* 0x000000505c000986 */ /* 0x0007e2000c101d10 */
[----:B------:R-:W-:Y:S01]  /*2aa0*/  PLOP3.LUT P0, PT, PT, PT, UP0, 0x80, 0x8 ;  /* 0x000000000008781c */ /* 0x000fe20003f0f008 */
[----:B--2---:R-:W-:-:S05]  /*2ab0*/  IMAD.WIDE.U32 R90, R10, 0x10, R90 ;  /* 0x000000100a5a7825 */ /* 0x004fca00078e005a */
[----:B------:R3:W-:Y:S07]  /*2ac0*/  STG.E.128 desc[UR16][R90.64], R84 ;  /* 0x000000545a007986 */ /* 0x0007ee000c101d10 */
[C---:B-1----:R-:W-:Y:S01]  /*2ad0*/  @P0 IMAD.WIDE.U32 R94, R10.reuse, R95, UR26 ;  /* 0x0000001a0a5e0e25 */ /* 0x042fe2000f8e005f */
[----:B------:R-:W-:-:S04]  /*2ae0*/  IADD3 R10, PT, PT, R10, 0x100, RZ ;  /* 0x000001000a0a7810 */ /* 0x000fc80007ffe0ff */
[----:B------:R3:W-:Y:S03]  /*2af0*/  @P1 STG.E.128 desc[UR16][R94.64], R76 ;  /* 0x0000004c5e001986 */ /* 0x0007e6000c101d10 */
.L_x_2484:
[----:B------:R-:W-:Y:S05]  /*2b00*/  BSYNC.RECONVERGENT B0 ;  /* 0x0000000000007941 */ /* 0x000fea0003800200 */
.L_x_2483:
        /* <DEDUP_REMOVED lines=12> */
[--C-:B0--3--:R-:W-:Y:S01]  /*2bd0*/  FFMA.FTZ R77, R7, UR8, R88.reuse ;  /* 0x00000008074d7c23 */ /* 0x109fe20008010058 */
        /* <DEDUP_REMOVED lines=20> */
.L_x_2497:
        /* <DEDUP_REMOVED lines=17> */
.L_x_2496:
        /* <DEDUP_REMOVED lines=20> */
.L_x_2499:
        /* <DEDUP_REMOVED lines=13> */
.L_x_2495:
[----:B0--3--:R-:W0:Y:S02]  /*3040*/  LDC.64 R84, c[0x0][0x478] ;  /* 0x00011e00ff547b82 */ /* 0x009e240000000a00 */
        /* <DEDUP_REMOVED lines=27> */
.L_x_2501:
        /* <DEDUP_REMOVED lines=17> */
.L_x_2500:
        /* <DEDUP_REMOVED lines=20> */
.L_x_2502:
        /* <DEDUP_REMOVED lines=12> */
.L_x_2498:
        /* <DEDUP_REMOVED lines=13> */
.L_x_2494:
[----:B------:R-:W-:Y:S05]  /*35e0*/  BSYNC.RECONVERGENT B0 ;  /* 0x0000000000007941 */ /* 0x000fea0003800200 */
.L_x_2493:
        /* <DEDUP_REMOVED lines=12> */
[--C-:B0--34-:R-:W-:Y:S01]  /*36b0*/  FFMA.FTZ R77, R5, UR8, R88.reuse ;  /* 0x00000008054d7c23 */ /* 0x119fe20008010058 */
        /* <DEDUP_REMOVED lines=20> */
.L_x_2507:
        /* <DEDUP_REMOVED lines=17> */
.L_x_2506:
        /* <DEDUP_REMOVED lines=20> */
.L_x_2509:
        /* <DEDUP_REMOVED lines=13> */
.L_x_2505:
[----:B0--34-:R-:W0:Y:S02]  /*3b20*/  LDC.64 R84, c[0x0][0x478] ;  /* 0x00011e00ff547b82 */ /* 0x019e240000000a00 */
        /* <DEDUP_REMOVED lines=27> */
.L_x_2511:
        /* <DEDUP_REMOVED lines=17> */
.L_x_2510:
        /* <DEDUP_REMOVED lines=20> */
.L_x_2512:
        /* <DEDUP_REMOVED lines=12> */
.L_x_2508:
[----:B------:R-:W0:Y:S01]  /*3ff0*/  @P0 LDC.64 R90, c[0x0][0x478] ;  /* 0x00011e00ff5a0b82 */ /* 0x000e220000000a00 */
[----:B------:R-:W1:Y:S01]  /*4000*/  @UP0 LDCU.64 UR26, c[0x0][0x470] ;  /* 0x00008e00ff1a07ac */ /* 0x000e620008000a00 */
[----:B------:R-:W-:Y:S01]  /*4010*/  PLOP3.LUT P1, PT, PT, PT, UP0, 0x80, 0x8 ;  /* 0x000000000008781c */ /* 0x000fe20003f2f008 */
[----:B------:R-:W-:-:S05]  /*4020*/  HFMA2 R93, -RZ, RZ, 0, 9.5367431640625e-07 ;  /* 0x00000010ff5d7431 */ /* 0x000fca00000001ff */
[----:B------:R-:W2:Y:S07]  /*4030*/  LDC.64 R88, c[0x0][0x468] ;  /* 0x00011a00ff587b82 */ /* 0x000eae0000000a00 */
[----:B-1----:R-:W-:-:S04]  /*4040*/  @P1 IMAD.WIDE.U32 R92, R10, R93, UR26 ;  /* 0x0000001a0a5c1e25 */ /* 0x002fc8000f8e005d */
[----:B0-----:R-:W-:-:S05]  /*4050*/  @P0 IMAD.WIDE.U32 R90, R10, 0x10, R90 ;  /* 0x000000100a5a0825 */ /* 0x001fca00078e005a */
[----:B------:R1:W-:Y:S01]  /*4060*/  @P0 STG.E.128 desc[UR16][R90.64], R80 ;  /* 0x000000505a000986 */ /* 0x0003e2000c101d10 */
[----:B------:R-:W-:Y:S01]  /*4070*/  PLOP3.LUT P0, PT, PT, PT, UP0, 0x80, 0x8 ;  /* 0x000000000008781c */ /* 0x000fe20003f0f008 */
[----:B--2---:R-:W-:-:S05]  /*4080*/  IMAD.WIDE.U32 R88, R10, 0x10, R88 ;  /* 0x000000100a587825 */ /* 0x004fca00078e0058 */
[----:B------:R1:W-:Y:S07]  /*4090*/  STG.E.128 desc[UR16][R88.64], R84 ;  /* 0x0000005458007986 */ /* 0x0003ee000c101d10 */
[----:B------:R1:W-:Y:S02]  /*40a0*/  @P0 STG.E.128 desc[UR16][R92.64], R76 ;  /* 0x0000004c5c000986 */ /* 0x0003e4000c101d10 */
.L_x_2504:
[----:B------:R-:W-:Y:S05]  /*40b0*/  BSYNC.RECONVERGENT B0 ;  /* 0x0000000000007941 */ /* 0x000fea0003800200 */
.L_x_2503:
[----:B------:R-:W-:Y:S01]  /*40c0*/  UPLOP3.LUT UP1, UPT, UPT, UPT, UP1, 0x40, 0x4 ;  /* 0x000000000004789c */ /* 0x000fe20003f2e810 */
[----:B------:R-:W-:Y:S10]  /*40d0*/  BRA.U !UP3, `(.L_x_2513) ;  /* 0xffffffc10bf87547 */ /* 0x000ff4000b83ffff */
.L_x_2462:
[----:B------:R-:W2:Y:S08]  /*40e0*/  S2UR UR8, SR_CTAID.X ;  /* 0x00000000000879c3 */ /* 0x000eb00000002500 */
[----:B------:R-:W0:Y:S08]  /*40f0*/  LDC.64 R2, c[0x0][0x440] ;  /* 0x00011000ff027b82 */ /* 0x000e300000000a00 */
[----:B------:R-:W3:Y:S08]  /*4100*/  LDC.64 R4, c[0x0][0x448] ;  /* 0x00011200ff047b82 */ /* 0x000ef00000000a00 */
[----:B------:R-:W4:Y:S01]  /*4110*/  LDC.64 R6, c[0x0][0x440] ;  /* 0x00011000ff067b82 */ /* 0x000f220000000a00 */
[----:B--2---:R-:W-:-:S06]  /*4120*/  UIMAD UR8, UR8, UR10, URZ ;  /* 0x0000000a080872a4 */ /* 0x004fcc000f8e02ff */
[----:B------:R-:W-:Y:S01]  /*4130*/  MOV R0, UR8 ;  /* 0x0000000800007c02 */ /* 0x000fe20008000f00 */
[----:B------:R-:W2:Y:S03]  /*4140*/  LDC.64 R8, c[0x0][0x448] ;  /* 0x00011200ff087b82 */ /* 0x000ea60000000a00 */
[----:B------:R-:W-:-:S05]  /*4150*/  LEA.HI R121, R0, R121, RZ, 0x1e ;  /* 0x0000007900797211 */ /* 0x000fca00078ff0ff */
[----:B------:R-:W1:Y:S01]  /*4160*/  LDC.64 R10, c[0x0][0x440] ;  /* 0x00011000ff0a7b82 */ /* 0x000e620000000a00 */
[----:B0-----:R-:W-:-:S04]  /*4170*/  @P5 IMAD.WIDE.U32 R2, R121, 0x10, R2 ;  /* 0x0000001079025825 */ /* 0x001fc800078e0002 */
[C---:B---3--:R-:W-:Y:S01]  /*4180*/  @P5 IMAD.WIDE.U32 R4, R121.reuse, 0x10, R4 ;  /* 0x0000001079045825 */ /* 0x048fe200078e0004 */
[----:B------:R-:W-:Y:S01]  /*4190*/  @P5 IADD3 R121, PT, PT, R121, 0x100, RZ ;  /* 0x0000010079795810 */ /* 0x000fe20007ffe0ff */
[----:B------:R0:W-:Y:S01]  /*41a0*/  @P5 STG.E.128 desc[UR16][R2.64], R32 ;  /* 0x0000002002005986 */ /* 0x0001e2000c101d10 */
[----:B------:R-:W3:Y:S03]  /*41b0*/  LDC.64 R12, c[0x0][0x448] ;  /* 0x00011200ff0c7b82 */ /* 0x000ee60000000a00 */
[C---:B----4-:R-:W-:Y:S01]  /*41c0*/  @P2 IMAD.WIDE.U32 R6, R121.reuse, 0x10, R6 ;  /* 0x0000001079062825 */ /* 0x050fe200078e0006 */
[----:B------:R0:W-:Y:S03]  /*41d0*/  @P5 STG.E.128 desc[UR16][R4.64], R48 ;  /* 0x0000003004005986 */ /* 0x0001e6000c101d10 */
[C---:B--2---:R-:W-:Y:S01]  /*41e0*/  @P2 IMAD.WIDE.U32 R8, R121.reuse, 0x10, R8 ;  /* 0x0000001079082825 */ /* 0x044fe200078e0008 */
[----:B------:R-:W-:Y:S01]  /*41f0*/  @P2 IADD3 R121, PT, PT, R121, 0x100, RZ ;  /* 0x0000010079792810 */ /* 0x000fe20007ffe0ff */
[----:B------:R0:W-:Y:S04]  /*4200*/  @P2 STG.E.128 desc[UR16][R6.64], R28 ;  /* 0x0000001c06002986 */ /* 0x0001e8000c101d10 */
[----:B------:R0:W-:Y:S01]  /*4210*/  @P2 STG.E.128 desc[UR16][R8.64], R44 ;  /* 0x0000002c08002986 */ /* 0x0001e2000c101d10 */
[----:B-1----:R-:W-:-:S05]  /*4220*/  @P3 IMAD.WIDE.U32 R10, R121, 0x10, R10 ;  /* 0x00000010790a3825 */ /* 0x002fca00078e000a */
[----:B------:R0:W-:Y:S01]  /*4230*/  @P3 STG.E.128 desc[UR16][R10.64], R24 ;  /* 0x000000180a003986 */ /* 0x0001e2000c101d10 */
[----:B---3--:R-:W-:-:S05]  /*4240*/  @P3 IMAD.WIDE.U32 R12, R121, 0x10, R12 ;  /* 0x00000010790c3825 */ /* 0x008fca00078e000c */
        /* <DEDUP_REMOVED lines=10> */
.L_x_2514:
        /* <DEDUP_REMOVED lines=9> */
.L_x_2890:


//--------------------- .text._ZN10layer_norm31ln_parallel_residual_bwd_kernelINS_13Kernel_traitsIfffffjLj4096ELj1ELj1ELj8ELj16ENS_18Kernel_traits_baseILj4096EfffffjLj256EEEEELb0ELb1ELb1EEEvNS_9BwdParamsE --------------------------
	.section	.text._ZN10layer_norm31ln_parallel_residual_bwd_kernelINS_13Kernel_traitsIfffffjLj4096ELj1ELj1ELj8ELj16ENS_18Kernel_traits_baseILj4096EfffffjLj256EEEEELb0ELb1ELb1EEEvNS_9BwdParamsE,"ax",@progbits
	.align	128
        .global         _ZN10layer_norm31ln_parallel_residual_bwd_kernelINS_13Kernel_traitsIfffffjLj4096ELj1ELj1ELj8ELj16ENS_18Kernel_traits_baseILj4096EfffffjLj256EEEEELb0ELb1ELb1EEEvNS_9BwdParamsE
        .type           _ZN10layer_norm31ln_parallel_residual_bwd_kernelINS_13Kernel_traitsIfffffjLj4096ELj1ELj1ELj8ELj16ENS_18Kernel_traits_baseILj4096EfffffjLj256EEEEELb0ELb1ELb1EEEvNS_9BwdParamsE,@function
        .size           _ZN10layer_norm31ln_parallel_residual_bwd_kernelINS_13Kernel_traitsIfffffjLj4096ELj1ELj1ELj8ELj16ENS_18Kernel_traits_baseILj4096EfffffjLj256EEEEELb0ELb1ELb1EEEvNS_9BwdParamsE,(.L_x_2891 - _ZN10layer_norm31ln_parallel_residual_bwd_kernelINS_13Kernel_traitsIfffffjLj4096ELj1ELj1ELj8ELj16ENS_18Kernel_traits_baseILj4096EfffffjLj256EEEEELb0ELb1ELb1EEEvNS_9BwdParamsE)
        .other          _ZN10layer_norm31ln_parallel_residual_bwd_kernelINS_13Kernel_traitsIfffffjLj4096ELj1ELj1ELj8ELj16ENS_18Kernel_traits_baseILj4096EfffffjLj256EEEEELb0ELb1ELb1EEEvNS_9BwdParamsE,@"STO_CUDA_ENTRY STV_DEFAULT"
_ZN10layer_norm31ln_parallel_residual_bwd_kernelINS_13Kernel_traitsIfffffjLj4096ELj1ELj1ELj8ELj16ENS_18Kernel_traits_baseILj4096EfffffjLj256EEEEELb0ELb1ELb1EEEvNS_9BwdParamsE:
.text._ZN10layer_norm31ln_parallel_residual_bwd_kernelINS_13Kernel_traitsIfffffjLj4096ELj1ELj1ELj8ELj16ENS_18Kernel_traits_baseILj4096EfffffjLj256EEEEELb0ELb1ELb1EEEvNS_9BwdParamsE:
        /* <DEDUP_REMOVED lines=26> */
[----:B------:R3:W-:Y:S01]  /*01a0*/  STL [R1], RZ ;  /* 0x000000ff01007387 */ /* 0x0007e20000100800 */
        /* <DEDUP_REMOVED lines=11> */
[----:B------:R-:W-:Y:S01]  /*0260*/  MOV R14, RZ ;  /* 0x000000ff000e7202 */ /* 0x000fe20000000f00 */
[----:B------:R-:W-:Y:S01]  /*0270*/  UPLOP3.LUT UP1, UPT, UPT, UPT, UPT, 0x40, 0x4 ;  /* 0x000000000004789c */ /* 0x000fe20003f2e870 */
[----:B------:R-:W4:Y:S01]  /*0280*/  LDCU UR22, c[0x0][0x388] ;  /* 0x00007100ff1677ac */ /* 0x000f220008000800 */
[----:B------:R-:W0:Y:S01]  /*0290*/  LDCU.U8 UR28, c[0x0][0x410] ;  /* 0x00008200ff1c77ac */ /* 0x000e220008000000 */
[----:B-1----:R-:W-:Y:S01]  /*02a0*/  IMAD.WIDE.U32 R2, R78, 0x10, R2 ;  /* 0x000000104e027825 */ /* 0x002fe200078e0002 */
[----:B------:R-:W1:Y:S04]  /*02b0*/  LDCU UR23, c[0x0][0x400] ;  /* 0x00008000ff1777ac */ /* 0x000e680008000800 */
[----:B0-----:R3:W5:Y:S01]  /*02c0*/  LDG.E.128 R28, desc[UR20][R2.64] ;  /* 0x00000014021c7981 */ /* 0x001762000c1e1d00 */
[----:B------:R-:W0:Y:S03]  /*02d0*/  LDCU.64 UR8, c[0x0][0x470] ;  /* 0x00008e00ff0877ac */ /* 0x000e260008000a00 */
[----:B------:R3:W5:Y:S01]  /*02e0*/  LDG.E.128 R24, desc[UR20][R2.64+0x1000] ;  /* 0x0010001402187981 */ /* 0x000762000c1e1d00 */
[----:B------:R-:W0:Y:S03]  /*02f0*/  LDCU.64 UR26, c[0x0][0x438] ;  /* 0x00008700ff1a77ac */ /* 0x000e260008000a00 */
[----:B------:R3:W5:Y:S01]  /*0300*/  LDG.E.128 R20, desc[UR20][R2.64+0x2000] ;  /* 0x0020001402147981 */ /* 0x000762000c1e1d00 */
[----:B------:R-:W0:Y:S03]  /*0310*/  LDCU.64 UR10, c[0x0][0x478] ;  /* 0x00008f00ff0a77ac */ /* 0x000e260008000a00 */
[----:B------:R3:W5:Y:S01]  /*0320*/  LDG.E.128 R16, desc[UR20][R2.64+0x3000] ;  /* 0x0030001402107981 */ /* 0x000762000c1e1d00 */
[----:B--2---:R-:W-:Y:S01]  /*0330*/  UISETP.NE.U32.AND UP0, UPT, UR4, URZ, UPT ;  /* 0x000000ff0400728c */ /* 0x004fe2000bf05070 */
[----:B------:R-:W-:Y:S01]  /*0340*/  HFMA2 R5, -RZ, RZ, 0, 0 ;  /* 0x00000000ff057431 */ /* 0x000fe200000001ff */
[----:B------:R-:W2:Y:S01]  /*0350*/  LDCU.U8 UR4, c[0x0][0x410] ;  /* 0x00008200ff0477ac */ /* 0x000ea20008000000 */
[----:B------:R-:W-:-:S02]  /*0360*/  CS2R R12, SRZ ;  /* 0x00000000000c7805 */ /* 0x000fc4000001ff00 */
[----:B------:R-:W-:Y:S02]  /*0370*/  CS2R R10, SRZ ;  /* 0x00000000000a7805 */ /* 0x000fe4000001ff00 */
[----:B------:R-:W-:Y:S01]  /*0380*/  CS2R R8, SRZ ;  /* 0x0000000000087805 */ /* 0x000fe2000001ff00 */
[----:B------:R-:W-:Y:S01]  /*0390*/  UISETP.NE.AND.EX UP0, UPT, UR5, URZ, UPT, UP0 ;  /* 0x000000ff0500728c */ /* 0x000fe2000bf05300 */
[----:B------:R-:W-:Y:S01]  /*03a0*/  CS2R R6, SRZ ;  /* 0x0000000000067805 */ /* 0x000fe2000001ff00 */
[----:B------:R-:W0:Y:S04]  /*03b0*/  LDCU.128 UR12, c[0x0][0x3c0] ;  /* 0x00007800ff0c77ac */ /* 0x000e280008000c00 */
[----:B------:R-:W-:Y:S01]  /*03c0*/  PLOP3.LUT P1, PT, PT, PT, UP0, 0x80, 0x8 ;  /* 0x000000000008781c */ /* 0x000fe20003f2f008 */
[----:B------:R-:W0:Y:S01]  /*03d0*/  LDCU.64 UR24, c[0x0][0x380] ;  /* 0x00007000ff1877ac */ /* 0x000e220008000a00 */
[----:B--2---:R-:W-:-:S03]  /*03e0*/  UISETP.NE.AND UP2, UPT, UR4, URZ, UPT ;  /* 0x000000ff0400728c */ /* 0x004fc6000bf45270 */
[----:B------:R-:W-:-:S03]  /*03f0*/  UMOV UR4, UR7 ;  /* 0x0000000700047c82 */ /* 0x000fc60008000000 */
[----:B-1-34-:R-:W-:-:S13]  /*0400*/  PLOP3.LUT P3, PT, PT, PT, UP2, 0x80, 0x8 ;  /* 0x000000000008781c */ /* 0x01afda0003f6f028 */
.L_x_2550:
[----:B-1----:R-:W1:Y:S01]  /*0410*/  LDC.64 R84, c[0x0][0x3a8] ;  /* 0x0000ea00ff547b82 */ /* 0x002e620000000a00 */
        /* <DEDUP_REMOVED lines=10> */
[----:B------:R2:W3:Y:S01]  /*04c0*/  LDG.E R0, desc[UR20][R32.64] ;  /* 0x0000001420007981 */ /* 0x0004e2000c1e1900 */
[----:B------:R-:W-:Y:S01]  /*04d0*/  MOV R97, UR17 ;  /* 0x0000001100617c02 */ /* 0x000fe20008000f00 */
[----:B------:R-:W4:Y:S01]  /*04e0*/  @P1 LDC.64 R88, c[0x0][0x438] ;  /* 0x00010e00ff581b82 */ /* 0x000f220000000a00 */
[----:B------:R-:W-:-:S03]  /*04f0*/  LEA.HI.SX32 R15, R15, R78, 0x1e ;  /* 0x0000004e0f0f7211 */ /* 0x000fc600078ff2ff */
[----:B------:R-:W3:Y:S02]  /*0500*/  LDG.E R96, desc[UR20][R96.64] ;  /* 0x0000001460607981 */ /* 0x000ee4000c1e1900 */
[C---:B-1----:R-:W-:Y:S01]  /*0510*/  IMAD.WIDE.U32 R64, R15.reuse, 0x10, R84 ;  /* 0x000000100f407825 */ /* 0x042fe200078e0054 */
[----:B------:R-:W-:-:S05]  /*0520*/  IADD3 R4, PT, PT, R15, 0x100, RZ ;  /* 0x000001000f047810 */ /* 0x000fca0007ffe0ff */
[----:B------:R-:W3:Y:S01]  /*0530*/  LDG.E.128 R64, desc[UR20][R64.64] ;  /* 0x0000001440407981 */ /* 0x000ee2000c1e1d00 */
[----:B0-----:R-:W-:-:S04]  /*0540*/  IMAD.WIDE.U32 R68, R15, 0x10, R36 ;  /* 0x000000100f447825 */ /* 0x001fc800078e0024 */
[C---:B------:R-:W-:Y:S02]  /*0550*/  IMAD.WIDE.U32 R72, R4.reuse, 0x10, R84 ;  /* 0x0000001004487825 */ /* 0x040fe400078e0054 */
[----:B------:R-:W3:Y:S02]  /*0560*/  LDG.E.128 R68, desc[UR20][R68.64] ;  /* 0x0000001444447981 */ /* 0x000ee4000c1e1d00 */
[----:B------:R-:W-:Y:S02]  /*0570*/  IMAD.WIDE.U32 R76, R4, 0x10, R36 ;  /* 0x00000010044c7825 */ /* 0x000fe400078e0024 */
[----:B------:R-:W3:Y:S04]  /*0580*/  LDG.E.128 R72, desc[UR20][R72.64] ;  /* 0x0000001448487981 */ /* 0x000ee8000c1e1d00 */
[----:B------:R-:W3:Y:S01]  /*0590*/  LDG.E.128 R76, desc[UR20][R76.64] ;  /* 0x000000144c4c7981 */ /* 0x000ee2000c1e1d00 */
[----:B------:R-:W-:-:S02]  /*05a0*/  IADD3 R3, PT, PT, R15, 0x200, RZ ;  /* 0x000002000f037810 */ /* 0x000fc40007ffe0ff */
[----:B------:R-:W-:-:S03]  /*05b0*/  IADD3 R2, PT, PT, R15, 0x300, RZ ;  /* 0x000003000f027810 */ /* 0x000fc60007ffe0ff */
[----:B--2---:R-:W-:-:S04]  /*05c0*/  IMAD.WIDE.U32 R32, R3, 0x10, R36 ;  /* 0x0000001003207825 */ /* 0x004fc800078e0024 */
[--C-:B------:R-:W-:Y:S02]  /*05d0*/  IMAD.WIDE.U32 R80, R3, 0x10, R84.reuse ;  /* 0x0000001003507825 */ /* 0x100fe400078e0054 */
[----:B------:R-:W2:Y:S02]  /*05e0*/  LDG.E.128 R32, desc[UR20][R32.64] ;  /* 0x0000001420207981 */ /* 0x000ea4000c1e1d00 */
[C---:B------:R-:W-:Y:S02]  /*05f0*/  IMAD.WIDE.U32 R84, R2.reuse, 0x10, R84 ;  /* 0x0000001002547825 */ /* 0x040fe400078e0054 */
[----:B------:R-:W2:Y:S04]  /*0600*/  LDG.E.128 R80, desc[UR20][R80.64] ;  /* 0x0000001450507981 */ /* 0x000ea8000c1e1d00 */
[----:B------:R-:W2:Y:S01]  /*0610*/  LDG.E.128 R84, desc[UR20][R84.64] ;  /* 0x0000001454547981 */ /* 0x000ea2000c1e1d00 */
[----:B------:R-:W-:-:S06]  /*0620*/  IMAD.WIDE.U32 R36, R2, 0x10, R36 ;  /* 0x0000001002247825 */ /* 0x000fcc00078e0024 */
[----:B------:R-:W2:Y:S01]  /*0630*/  LDG.E.128 R36, desc[UR20][R36.64] ;  /* 0x0000001424247981 */ /* 0x000ea2000c1e1d00 */
[----:B----4-:R-:W-:Y:S01]  /*0640*/  @P1 IMAD.WIDE.U32 R88, R15, 0x10, R88 ;  /* 0x000000100f581825 */ /* 0x010fe200078e0058 */
[----:B------:R-:W-:-:S04]  /*0650*/  ISETP.NE.U32.AND P0, PT, RZ, UR26, PT ;  /* 0x0000001aff007c0c */ /* 0x000fc8000bf05070 */
[----:B-----5:R0:W5:Y:S01]  /*0660*/  @P1 LDG.E.128 R40, desc[UR20][R88.64] ;  /* 0x0000001458281981 */ /* 0x020162000c1e1d00 */
[----:B------:R-:W-:-:S13]  /*0670*/  ISETP.NE.AND.EX P1, PT, RZ, UR27, PT, P0 ;  /* 0x0000001bff007c0c */ /* 0x000fda000bf25300 */
[----:B0-----:R-:W0:Y:S08]  /*0680*/  @P1 LDC.64 R88, c[0x0][0x438] ;  /* 0x00010e00ff581b82 */ /* 0x001e300000000a00 */
[----:B------:R-:W1:Y:S08]  /*0690*/  @P1 LDC.64 R90, c[0x0][0x438] ;  /* 0x00010e00ff5a1b82 */ /* 0x000e700000000a00 */
[----:B------:R-:W4:Y:S01]  /*06a0*/  @P1 LDC.64 R92, c[0x0][0x438] ;  /* 0x00010e00ff5c1b82 */ /* 0x000f220000000a00 */
[----:B0-----:R-:W-:-:S05]  /*06b0*/  @P1 IMAD.WIDE.U32 R88, R4, 0x10, R88 ;  /* 0x0000001004581825 */ /* 0x001fca00078e0058 */
[----:B------:R0:W5:Y:S01]  /*06c0*/  @P1 LDG.E.128 R44, desc[UR20][R88.64] ;  /* 0x00000014582c1981 */ /* 0x000162000c1e1d00 */
[----:B----4-:R-:W-:-:S05]  /*06d0*/  @P1 IMAD.WIDE.U32 R92, R2, 0x10, R92 ;  /* 0x00000010025c1825 */ /* 0x010fca00078e005c */
[----:B------:R4:W5:Y:S01]  /*06e0*/  @P1 LDG.E.128 R52, desc[UR20][R92.64] ;  /* 0x000000145c341981 */ /* 0x000962000c1e1d00 */
[----:B---3--:R-:W-:Y:S02]  /*06f0*/  R2UR UR16, R0 ;  /* 0x00000000001072ca */ /* 0x008fe400000e0000 */
[----:B------:R-:W-:-:S05]  /*0700*/  FSEL R96, R96, RZ, !P3 ;  /* 0x000000ff60607208 */ /* 0x000fca0005800000 */
[C---:B------:R-:W-:Y:S01]  /*0710*/  FADD.FTZ R0, -R96.reuse, R64 ;  /* 0x0000004060007221 */ /* 0x040fe20000010100 */
[C---:B------:R-:W-:Y:S01]  /*0720*/  FADD.FTZ R64, -R96.reuse, R65 ;  /* 0x0000004160407221 */ /* 0x040fe20000010100 */
[C---:B------:R-:W-:Y:S01]  /*0730*/  FADD.FTZ R66, -R96.reuse, R66 ;  /* 0x0000004260427221 */ /* 0x040fe20000010100 */
[----:B------:R-:W-:-:S03]  /*0740*/  FADD.FTZ R94, -R96, R67 ;  /* 0x00000043605e7221 */ /* 0x000fc60000010100 */
[----:B------:R-:W-:Y:S01]  /*0750*/  FMUL.FTZ R0, R0, UR16 ;  /* 0x0000001000007c20 */ /* 0x000fe20008410000 */
[----:B------:R-:W-:Y:S01]  /*0760*/  FMUL.FTZ R64, R64, UR16 ;  /* 0x0000001040407c20 */ /* 0x000fe20008410000 */
[----:B------:R-:W-:Y:S01]  /*0770*/  FMUL.FTZ R67, R66, UR16 ;  /* 0x0000001042437c20 */ /* 0x000fe20008410000 */
[----:B------:R-:W-:Y:S01]  /*0780*/  FMUL.FTZ R66, R94, UR16 ;  /* 0x000000105e427c20 */ /* 0x000fe20008410000 */
[----:B------:R-:W-:Y:S01]  /*0790*/  FMUL.FTZ R65, R28, R68 ;  /* 0x000000441c417220 */ /* 0x000fe20000410000 */
[C---:B------:R-:W-:Y:S01]  /*07a0*/  FADD.FTZ R111, R68.reuse, R111 ;  /* 0x0000006f446f7221 */ /* 0x040fe20000010000 */
[----:B------:R-:W-:Y:S01]  /*07b0*/  FFMA.FTZ R5, R68, R0, R5 ;  /* 0x0000000044057223 */ /* 0x000fe20000010005 */
[C---:B------:R-:W-:Y:S01]  /*07c0*/  FADD.FTZ R112, R69.reuse, R112 ;  /* 0x0000007045707221 */ /* 0x040fe20000010000 */
[----:B------:R-:W-:Y:S01]  /*07d0*/  FFMA.FTZ R6, R69, R64, R6 ;  /* 0x0000004045067223 */ /* 0x000fe20000010006 */
[----:B0-----:R-:W-:Y:S01]  /*07e0*/  FMUL.FTZ R88, R29, R69 ;  /* 0x000000451d587220 */ /* 0x001fe20000410000 */
[----:B-1----:R-:W-:-:S04]  /*07f0*/  @P1 IMAD.WIDE.U32 R68, R3, 0x10, R90 ;  /* 0x0000001003441825 */ /* 0x002fc800078e005a */
[C---:B------:R-:W-:Y:S01]  /*0800*/  FADD.FTZ R114, R71.reuse, R114 ;  /* 0x0000007247727221 */ /* 0x040fe20000010000 */
[----:B------:R-:W-:Y:S01]  /*0810*/  FFMA.FTZ R8, R71, R66, R8 ;  /* 0x0000004247087223 */ /* 0x000fe20000010008 */
[----:B------:R-:W-:Y:S01]  /*0820*/  FMUL.FTZ R90, R31, R71 ;  /* 0x000000471f5a7220 */ /* 0x000fe20000410000 */
[----:B------:R-:W-:Y:S01]  /*0830*/  FADD.FTZ R71, RZ, R65 ;  /* 0x00000041ff477221 */ /* 0x000fe20000010000 */
[C---:B------:R-:W-:Y:S01]  /*0840*/  FADD.FTZ R113, R70.reuse, R113 ;  /* 0x0000007146717221 */ /* 0x040fe20000010000 */
[----:B------:R-:W-:Y:S01]  /*0850*/  FFMA.FTZ R7, R70, R67, R7 ;  /* 0x0000004346077223 */ /* 0x000fe20000010007 */
[----:B------:R-:W-:Y:S01]  /*0860*/  FMUL.FTZ R89, R30, R70 ;  /* 0x000000461e597220 */ /* 0x000fe20000410000 */
[----:B------:R-:W-:Y:S01]  /*0870*/  FADD.FTZ R72, -R96, R72 ;  /* 0x0000004860487221 */ /* 0x000fe20000010100 */
[----:B------:R-:W-:Y:S01]  /*0880*/  FADD.FTZ R70, R88, R71 ;  /* 0x0000004758467221 */ /* 0x000fe20000010000 */
[----:B------:R0:W5:Y:S01]  /*0890*/  @P1 LDG.E.128 R48, desc[UR20][R68.64] ;  /* 0x0000001444301981 */ /* 0x000162000c1e1d00 */
[----:B------:R-:W-:Y:S01]  /*08a0*/  FADD.FTZ R73, -R96, R73 ;  /* 0x0000004960497221 */ /* 0x000fe20000010100 */
[----:B----4-:R-:W-:Y:S01]  /*08b0*/  FMUL.FTZ R92, R72, UR16 ;  /* 0x00000010485c7c20 */ /* 0x010fe20008410000 */
[----:B------:R-:W-:-:S02]  /*08c0*/  FADD.FTZ R115, R76, R115 ;  /* 0x000000734c737221 */ /* 0x000fc40000010000 */
[----:B------:R-:W-:Y:S01]  /*08d0*/  FMUL.FTZ R91, R73, UR16 ;  /* 0x00000010495b7c20 */ /* 0x000fe20008410000 */
[----:B------:R-:W-:Y:S01]  /*08e0*/  FFMA.FTZ R9, R76, R92, R9 ;  /* 0x0000005c4c097223 */ /* 0x000fe20000010009 */
[----:B0-----:R-:W-:Y:S01]  /*08f0*/  FADD.FTZ R69, R89, R70 ;  /* 0x0000004659457221 */ /* 0x001fe20000010000 */
[----:B------:R-:W-:-:S03]  /*0900*/  FMUL.FTZ R76, R24, R76 ;  /* 0x0000004c184c7220 */ /* 0x000fc60000410000 */
[----:B------:R-:W-:Y:S01]  /*0910*/  FADD.FTZ R69, R90, R69 ;  /* 0x000000455a457221 */ /* 0x000fe20000010000 */
[C---:B------:R-:W-:Y:S01]  /*0920*/  FADD.FTZ R116, R77.reuse, R116 ;  /* 0x000000744d747221 */ /* 0x040fe20000010000 */
[----:B------:R-:W-:Y:S01]  /*0930*/  FFMA.FTZ R10, R77, R91, R10 ;  /* 0x0000005b4d0a7223 */ /* 0x000fe2000001000a */
[----:B------:R-:W-:Y:S01]  /*0940*/  FMUL.FTZ R77, R25, R77 ;  /* 0x0000004d194d7220 */ /* 0x000fe20000410000 */
[----:B------:R-:W-:Y:S01]  /*0950*/  FADD.FTZ R68, R76, R69 ;  /* 0x000000454c447221 */ /* 0x000fe20000010000 */
[----:B------:R-:W-:-:S03]  /*0960*/  FMUL.FTZ R94, R26, R78 ;  /* 0x0000004e1a5e7220 */ /* 0x000fc60000410000 */
[----:B------:R-:W-:Y:S01]  /*0970*/  FADD.FTZ R69, R77, R68 ;  /* 0x000000444d457221 */ /* 0x000fe20000010000 */
[----:B------:R-:W-:Y:S01]  /*0980*/  FFMA.FTZ R71, R0, R65, RZ ;  /* 0x0000004100477223 */ /* 0x000fe200000100ff */
[----:B------:R-:W-:Y:S02]  /*0990*/  FMUL.FTZ R95, R27, R79 ;  /* 0x0000004f1b5f7220 */ /* 0x000fe40000410000 */
[----:B------:R-:W-:Y:S01]  /*09a0*/  FADD.FTZ R68, R94, R69 ;  /* 0x000000455e447221 */ /* 0x000fe20000010000 */
[----:B------:R-:W-:Y:S01]  /*09b0*/  FFMA.FTZ R70, R64, R88, R71 ;  /* 0x0000005840467223 */ /* 0x000fe20000010047 */
[----:B--2---:R-:W-:Y:S02]  /*09c0*/  FMUL.FTZ R93, R20, R32 ;  /* 0x00000020145d7220 */ /* 0x004fe40000410000 */
[----:B------:R-:W-:Y:S01]  /*09d0*/  FADD.FTZ R68, R95, R68 ;  /* 0x000000445f447221 */ /* 0x000fe20000010000 */
        /* <DEDUP_REMOVED lines=11> */
[----:B------:R-:W-:Y:S01]  /*0a90*/  FADD.FTZ R69, R93, R68 ;  /* 0x000000445d457221 */ /* 0x000fe20000010000 */
[----:B------:R-:W-:Y:S01]  /*0aa0*/  FMUL.FTZ R96, R21, R33 ;  /* 0x0000002115607220 */ /* 0x000fe20000410000 */
[----:B------:R-:W-:Y:S01]  /*0ab0*/  FMUL.FTZ R97, R22, R34 ;  /* 0x0000002216617220 */ /* 0x000fe20000410000 */
[----:B------:R-:W-:-:S02]  /*0ac0*/  FFMA.FTZ R71, R66, R90, R71 ;  /* 0x0000005a42477223 */ /* 0x000fc40000010047 */
[----:B------:R-:W-:Y:S01]  /*0ad0*/  FADD.FTZ R68, R96, R69 ;  /* 0x0000004560447221 */ /* 0x000fe20000010000 */
[----:B------:R-:W-:Y:S01]  /*0ae0*/  FMUL.FTZ R98, R23, R35 ;  /* 0x0000002317627220 */ /* 0x000fe20000410000 */
[----:B------:R-:W-:Y:S02]  /*0af0*/  FFMA.FTZ R70, R92, R76, R71 ;  /* 0x0000004c5c467223 */ /* 0x000fe40000010047 */
[----:B------:R-:W-:Y:S01]  /*0b00*/  FADD.FTZ R69, R97, R68 ;  /* 0x0000004461457221 */ /* 0x000fe20000010000 */
[----:B------:R-:W-:Y:S01]  /*0b10*/  FMUL.FTZ R103, R74, UR16 ;  /* 0x000000104a677c20 */ /* 0x000fe20008410000 */
[----:B------:R-:W-:Y:S01]  /*0b20*/  FFMA.FTZ R70, R91, R77, R70 ;  /* 0x0000004d5b467223 */ /* 0x000fe20000010046 */
[----:B------:R-:W-:Y:S01]  /*0b30*/  FMUL.FTZ R80, R16, R36 ;  /* 0x0000002410507220 */ /* 0x000fe20000410000 */
[----:B------:R-:W-:Y:S01]  /*0b40*/  FADD.FTZ R69, R98, R69 ;  /* 0x0000004562457221 */ /* 0x000fe20000010000 */
        /* <DEDUP_REMOVED lines=8> */
[----:B------:R-:W-:Y:S01]  /*0bd0*/  FMUL.FTZ R83, R19, R39 ;  /* 0x0000002713537220 */ /* 0x000fe20000410000 */
[----:B------:R-:W-:Y:S01]  /*0be0*/  FMUL.FTZ R100, R100, UR16 ;  /* 0x0000001064647c20 */ /* 0x000fe20008410000 */
[----:B------:R-:W-:Y:S01]  /*0bf0*/  FFMA.FTZ R69, R99, R93, R70 ;  /* 0x0000005d63457223 */ /* 0x000fe20000010046 */
        /* <DEDUP_REMOVED lines=25> */
[----:B-1----:R-:W-:Y:S01]  /*0d90*/  FADD.FTZ R75, R72, R75 ;  /* 0x0000004b484b7221 */ /* 0x002fe20000010000 */
[----:B0-----:R-:W-:-:S04]  /*0da0*/  FADD.FTZ R74, R73, R68 ;  /* 0x00000044494a7221 */ /* 0x001fc80000010000 */
[----:B------:R-:W0:Y:S01]  /*0db0*/  SHFL.DOWN PT, R68, R75, 0x2, 0x1f ;  /* 0x08401f004b447f89 */ /* 0x000e2200000e0000 */
[C---:B------:R-:W-:Y:S01]  /*0dc0*/  FADD.FTZ R117, R78.reuse, R117 ;  /* 0x000000754e757221 */ /* 0x040fe20000010000 */
[----:B------:R-:W-:Y:S02]  /*0dd0*/  FFMA.FTZ R11, R78, R103, R11 ;  /* 0x000000674e0b7223 */ /* 0x000fe4000001000b */
[----:B------:R-:W1:Y:S01]  /*0de0*/  S2R R78, SR_TID.X ;  /* 0x00000000004e7919 */ /* 0x000e620000002100 */
[----:B0-----:R-:W-:Y:S02]  /*0df0*/  FADD.FTZ R70, R75, R68 ;  /* 0x000000444b467221 */ /* 0x001fe40000010000 */
[----:B------:R-:W0:Y:S04]  /*0e00*/  SHFL.DOWN PT, R68, R74, 0x2, 0x1f ;  /* 0x08401f004a447f89 */ /* 0x000e2800000e0000 */
[----:B------:R-:W2:Y:S01]  /*0e10*/  SHFL.DOWN PT, R69, R70, 0x1, 0x1f ;  /* 0x08201f0046457f89 */ /* 0x000ea200000e0000 */
[----:B-1----:R-:W-:Y:S01]  /*0e20*/  LOP3.LUT P0, RZ, R78, 0x1f, RZ, 0xc0, !PT ;  /* 0x0000001f4eff7812 */ /* 0x002fe2000780c0ff */
[----:B0-----:R-:W-:-:S05]  /*0e30*/  FADD.FTZ R71, R74, R68 ;  /* 0x000000444a477221 */ /* 0x001fca0000010000 */
[----:B------:R-:W0:Y:S01]  /*0e40*/  SHFL.DOWN PT, R72, R71, 0x1, 0x1f ;  /* 0x08201f0047487f89 */ /* 0x000e2200000e0000 */
[----:B------:R-:W-:Y:S01]  /*0e50*/  BSSY.RECONVERGENT B0, `(.L_x_2516) ;  /* 0x000000c000007945 */ /* 0x000fe20003800200 */
[----:B--2---:R-:W-:Y:S01]  /*0e60*/  FADD.FTZ R68, R70, R69 ;  /* 0x0000004546447221 */ /* 0x004fe20000010000 */
        /* <DEDUP_REMOVED lines=10> */
.L_x_2517:
[----:B------:R-:W-:Y:S05]  /*0f10*/  BSYNC.RECONVERGENT B0 ;  /* 0x0000000000007941 */ /* 0x000fea0003800200 */
.L_x_2516:
[C---:B------:R-:W-:Y:S01]  /*0f20*/  FADD.FTZ R118, R79.reuse, R118 ;  /* 0x000000764f767221 */ /* 0x040fe20000010000 */
[----:B------:R-:W-:Y:S01]  /*0f30*/  FFMA.FTZ R12, R79, R104, R12 ;  /* 0x000000684f0c7223 */ /* 0x000fe2000001000c */
[----:B------:R-:W1:Y:S01]  /*0f40*/  S2UR UR6, SR_CgaCtaId ;  /* 0x00000000000679c3 */ /* 0x000e620000008800 */
[----:B------:R-:W2:Y:S01]  /*0f50*/  LDL.LU R79, [R1] ;  /* 0x00000000014f7983 */ /* 0x000ea20000300800 */
[----:B------:R-:W-:Y:S02]  /*0f60*/  UMOV UR5, 0x400 ;  /* 0x0000040000057882 */ /* 0x000fe40000000000 */
[----:B-1----:R-:W-:-:S04]  /*0f70*/  ULEA UR5, UR6, UR5, 0x18 ;  /* 0x0000000506057291 */ /* 0x002fc8000f8ec0ff */
[----:B------:R-:W-:Y:S02]  /*0f80*/  UIADD3 UR6, UPT, UPT, UR5, 0x4040, URZ ;  /* 0x0000404005067890 */ /* 0x000fe4000fffe0ff */
[----:B------:R-:W-:Y:S01]  /*0f90*/  @!UP1 UIADD3 UR6, UPT, UPT, UR5, 0x4000, URZ ;  /* 0x0000400005069890 */ /* 0x000fe2000fffe0ff */
[----:B------:R-:W-:Y:S08]  /*0fa0*/  BAR.SYNC.DEFER_BLOCKING 0x0 ;  /* 0x0000000000007b1d */ /* 0x000ff00000010000 */
[----:B0-----:R-:W0:Y:S01]  /*0fb0*/  LDS.128 R68, [UR6] ;  /* 0x00000006ff447984 */ /* 0x001e220008000c00 */
[----:B------:R-:W-:-:S02]  /*0fc0*/  UIADD3 UR6, UPT, UPT, UR5, 0x4050, URZ ;  /* 0x0000405005067890 */ /* 0x000fc4000fffe0ff */
[----:B------:R-:W-:Y:S01]  /*0fd0*/  @!UP1 UIADD3 UR6, UPT, UPT, UR5, 0x4010, URZ ;  /* 0x0000401005069890 */ /* 0x000fe2000fffe0ff */
[C---:B------:R-:W-:Y:S01]  /*0fe0*/  FADD.FTZ R119, R32.reuse, R119 ;  /* 0x0000007720777221 */ /* 0x040fe20000010000 */
[----:B------:R-:W-:Y:S01]  /*0ff0*/  FFMA.FTZ R13, R32, R99, R13 ;  /* 0x00000063200d7223 */ /* 0x000fe2000001000d */
[C---:B------:R-:W-:Y:S01]  /*1000*/  FADD.FTZ R120, R33.reuse, R120 ;  /* 0x0000007821787221 */ /* 0x040fe20000010000 */
[----:B------:R-:W-:Y:S01]  /*1010*/  FFMA.FTZ R14, R33, R100, R14 ;  /* 0x00000064210e7223 */ /* 0x000fe2000001000e */
[----:B0-----:R-:W-:Y:S01]  /*1020*/  FADD.FTZ R33, RZ, R68 ;  /* 0x00000044ff217221 */ /* 0x001fe20000010000 */
[----:B------:R-:W-:-:S03]  /*1030*/  FADD.FTZ R32, RZ, R69 ;  /* 0x00000045ff207221 */ /* 0x000fc60000010000 */
[----:B------:R-:W-:Y:S01]  /*1040*/  FADD.FTZ R33, R70, R33 ;  /* 0x0000002146217221 */ /* 0x000fe20000010000 */
[----:B------:R-:W-:Y:S02]  /*1050*/  FADD.FTZ R32, R71, R32 ;  /* 0x0000002047207221 */ /* 0x000fe40000010000 */
[----:B------:R-:W0:Y:S01]  /*1060*/  LDS.128 R68, [UR6] ;  /* 0x00000006ff447984 */ /* 0x000e220008000c00 */
[----:B------:R-:W-:Y:S02]  /*1070*/  UIADD3 UR6, UPT, UPT, UR5, 0x4060, URZ ;  /* 0x0000406005067890 */ /* 0x000fe4000fffe0ff */
[----:B------:R-:W-:-:S09]  /*1080*/  @!UP1 UIADD3 UR6, UPT, UPT, UR5, 0x4020, URZ ;  /* 0x0000402005069890 */ /* 0x000fd2000fffe0ff */
[----:B------:R-:W1:Y:S01]  /*1090*/  LDS.128 R72, [UR6] ;  /* 0x00000006ff487984 */ /* 0x000e620008000c00 */
[----:B------:R-:W-:Y:S02]  /*10a0*/  UIADD3 UR6, UPT, UPT, UR5, 0x4070, URZ ;  /* 0x0000407005067890 */ /* 0x000fe4000fffe0ff */
[----:B------:R-:W-:Y:S01]  /*10b0*/  @!UP1 UIADD3 UR6, UPT, UPT, UR5, 0x4030, URZ ;  /* 0x0000403005069890 */ /* 0x000fe2000fffe0ff */
[C---:B------:R-:W-:Y:S01]  /*10c0*/  FADD.FTZ R121, R34.reuse, R121 ;  /* 0x0000007922797221 */ /* 0x040fe20000010000 */
[----:B------:R-:W-:Y:S01]  /*10d0*/  FFMA.FTZ R105, R34, R101, R105 ;  /* 0x0000006522697223 */ /* 0x000fe20000010069 */
[C---:B------:R-:W-:Y:S01]  /*10e0*/  FADD.FTZ R122, R35.reuse, R122 ;  /* 0x0000007a237a7221 */ /* 0x040fe20000010000 */
[----:B------:R-:W-:Y:S01]  /*10f0*/  FFMA.FTZ R106, R35, R102, R106 ;  /* 0x00000066236a7223 */ /* 0x000fe2000001006a */
[----:B0-----:R-:W-:-:S04]  /*1100*/  FADD.FTZ R32, R32, R69 ;  /* 0x0000004520207221 */ /* 0x001fc80000010000 */
[----:B------:R-:W-:Y:S01]  /*1110*/  FADD.FTZ R32, R71, R32 ;  /* 0x0000002047207221 */ /* 0x000fe20000010000 */
[----:B------:R-:W-:-:S03]  /*1120*/  FADD.FTZ R33, R33, R68 ;  /* 0x0000004421217221 */ /* 0x000fc60000010000 */
[----:B-1----:R-:W-:Y:S01]  /*1130*/  FADD.FTZ R32, R32, R73 ;  /* 0x0000004920207221 */ /* 0x002fe20000010000 */
[----:B------:R-:W-:-:S03]  /*1140*/  FADD.FTZ R69, R70, R33 ;  /* 0x0000002146457221 */ /* 0x000fc60000010000 */
[----:B------:R-:W-:Y:S02]  /*1150*/  FADD.FTZ R68, R75, R32 ;  /* 0x000000204b447221 */ /* 0x000fe40000010000 */
[----:B------:R-:W0:Y:S01]  /*1160*/  LDS.128 R32, [UR6] ;  /* 0x00000006ff207984 */ /* 0x000e220008000c00 */
[----:B------:R-:W-:Y:S01]  /*1170*/  FADD.FTZ R69, R69, R72 ;  /* 0x0000004845457221 */ /* 0x000fe20000010000 */
[----:B------:R-:W-:-:S03]  /*1180*/  UISETP.NE.U32.AND UP0, UPT, UR26, URZ, UPT ;  /* 0x000000ff1a00728c */ /* 0x000fc6000bf05070 */
[----:B------:R-:W-:Y:S01]  /*1190*/  FADD.FTZ R69, R74, R69 ;  /* 0x000000454a457221 */ /* 0x000fe20000010000 */
[----:B------:R-:W-:Y:S01]  /*11a0*/  UISETP.NE.AND.EX UP0, UPT, UR27, URZ, UPT, UP0 ;  /* 0x000000ff1b00728c */ /* 0x000fe2000bf05300 */
[----:B------:R-:W-:Y:S01]  /*11b0*/  ISETP.NE.AND P3, PT, RZ, UR28, PT ;  /* 0x0000001cff007c0c */ /* 0x000fe2000bf65270 */
[----:B------:R-:W-:Y:S01]  /*11c0*/  UIADD3 UR4, UPT, UPT, UR4, UR24, URZ ;  /* 0x0000001804047290 */ /* 0x000fe2000fffe0ff */
[C---:B------:R-:W-:Y:S01]  /*11d0*/  FADD.FTZ R123, R36.reuse, R123 ;  /* 0x0000007b247b7221 */ /* 0x040fe20000010000 */
[----:B------:R-:W-:Y:S01]  /*11e0*/  FFMA.FTZ R107, R36, R84, R107 ;  /* 0x00000054246b7223 */ /* 0x000fe2000001006b */
[C---:B------:R-:W-:Y:S01]  /*11f0*/  FADD.FTZ R124, R37.reuse, R124 ;  /* 0x0000007c257c7221 */ /* 0x040fe20000010000 */
[----:B------:R-:W-:Y:S01]  /*1200*/  FFMA.FTZ R108, R37, R85, R108 ;  /* 0x00000055256c7223 */ /* 0x000fe2000001006c */
[C---:B------:R-:W-:Y:S01]  /*1210*/  FADD.FTZ R125, R38.reuse, R125 ;  /* 0x0000007d267d7221 */ /* 0x040fe20000010000 */
[----:B------:R-:W-:Y:S01]  /*1220*/  FFMA.FTZ R109, R38, R86, R109 ;  /* 0x00000056266d7223 */ /* 0x000fe2000001006d */
[----:B------:R-:W-:Y:S01]  /*1230*/  FFMA.FTZ R110, R39, R87, R110 ;  /* 0x00000057276e7223 */ /* 0x000fe2000001006e */
[----:B0-----:R-:W-:-:S04]  /*1240*/  FADD.FTZ R68, R68, R33 ;  /* 0x0000002144447221 */ /* 0x001fc80000010000 */
[----:B------:R-:W-:Y:S01]  /*1250*/  FADD.FTZ R35, R35, R68 ;  /* 0x0000004423237221 */ /* 0x000fe20000010000 */
[----:B------:R-:W-:-:S03]  /*1260*/  FADD.FTZ R69, R69, R32 ;  /* 0x0000002045457221 */ /* 0x000fc60000010000 */
[----:B------:R-:W-:Y:S01]  /*1270*/  FMUL.FTZ R35, R35, UR23 ;  /* 0x0000001723237c20 */ /* 0x000fe20008410000 */
[----:B------:R-:W-:-:S04]  /*1280*/  FADD.FTZ R34, R34, R69 ;  /* 0x0000004522227221 */ /* 0x000fc80000010000 */
[----:B------:R-:W-:Y:S01]  /*1290*/  R2UR UR17, R35 ;  /* 0x00000000231172ca */ /* 0x000fe200000e0000 */
[----:B------:R-:W-:Y:S01]  /*12a0*/  FMUL.FTZ R34, R34, UR23 ;  /* 0x0000001722227c20 */ /* 0x000fe20008410000 */
[----:B------:R-:W-:-:S04]  /*12b0*/  UISETP.GE.AND UP2, UPT, UR4, UR25, UPT ;  /* 0x000000190400728c */ /* 0x000fc8000bf46270 */
[----:B------:R-:W-:Y:S01]  /*12c0*/  FSEL R69, R34, RZ, !P3 ;  /* 0x000000ff22457208 */ /* 0x000fe20005800000 */
[----:B--2---:R-:W-:-:S05]  /*12d0*/  FADD.FTZ R79, R39, R79 ;  /* 0x0000004f274f7221 */ /* 0x004fca0000010000 */
[----:B------:R0:W-:Y:S01]  /*12e0*/  STL [R1], R79 ;  /* 0x0000004f01007387 */ /* 0x0001e20000100800 */
        /* <DEDUP_REMOVED lines=22> */
.L_x_2520:
        /* <DEDUP_REMOVED lines=17> */
.L_x_2519:
        /* <DEDUP_REMOVED lines=20> */
.L_x_2522:
        /* <DEDUP_REMOVED lines=21> */
.L_x_2518:
        /* <DEDUP_REMOVED lines=21> */
.L_x_2524:
        /* <DEDUP_REMOVED lines=17> */
.L_x_2523:
        /* <DEDUP_REMOVED lines=20> */
.L_x_2525:
        /* <DEDUP_REMOVED lines=20> */
.L_x_2521:
[----:B------:R-:W-:Y:S01]  /*1cd0*/  ISETP.NE.U32.AND P0, PT, RZ, UR5, PT ;  /* 0x00000005ff007c0c */ /* 0x000fe2000bf05070 */
[----:B------:R-:W1:Y:S01]  /*1ce0*/  LDC.64 R66, c[0x0][0x468] ;  /* 0x00011a00ff427b82 */ /* 0x000e620000000a00 */
[----:B------:R-:W-:Y:S02]  /*1cf0*/  ISETP.NE.U32.AND P2, PT, RZ, UR8, PT ;  /* 0x00000008ff007c0c */ /* 0x000fe4000bf45070 */
[----:B------:R-:W-:Y:S02]  /*1d00*/  ISETP.NE.AND.EX P0, PT, RZ, UR6, PT, P0 ;  /* 0x00000006ff007c0c */ /* 0x000fe4000bf05300 */
[----:B------:R-:W-:-:S11]  /*1d10*/  ISETP.NE.AND.EX P2, PT, RZ, UR9, PT, P2 ;  /* 0x00000009ff007c0c */ /* 0x000fd6000bf45320 */
[----:B------:R-:W2:Y:S08]  /*1d20*/  @P0 LDC.64 R38, c[0x0][0x478] ;  /* 0x00011e00ff260b82 */ /* 0x000eb00000000a00 */
[----:B------:R-:W3:Y:S01]  /*1d30*/  @P2 LDC.64 R36, c[0x0][0x470] ;  /* 0x00011c00ff242b82 */ /* 0x000ee20000000a00 */
[----:B-1----:R-:W-:-:S04]  /*1d40*/  IMAD.WIDE.U32 R64, R15, 0x10, R66 ;  /* 0x000000100f407825 */ /* 0x002fc800078e0042 */
[----:B--2---:R-:W-:-:S05]  /*1d50*/  @P0 IMAD.WIDE.U32 R38, R15, 0x10, R38 ;  /* 0x000000100f260825 */ /* 0x004fca00078e0026 */
[----:B------:R1:W-:Y:S01]  /*1d60*/  @P0 STG.E.128 desc[UR20][R38.64], R60 ;  /* 0x0000003c26000986 */ /* 0x0003e2000c101d14 */
[----:B---3--:R-:W-:-:S03]  /*1d70*/  @P2 IMAD.WIDE.U32 R36, R15, 0x10, R36 ;  /* 0x000000100f242825 */ /* 0x008fc600078e0024 */
        /* <DEDUP_REMOVED lines=13> */
[----:B-1---5:R-:W-:Y:S01]  /*1e50*/  FFMA.FTZ R32, R15, UR16, R44 ;  /* 0x000000100f207c23 */ /* 0x022fe2000801002c */
        /* <DEDUP_REMOVED lines=12> */
.L_x_2528:
        /* <DEDUP_REMOVED lines=17> */
.L_x_2527:
        /* <DEDUP_REMOVED lines=18> */
.L_x_2530:
        /* <DEDUP_REMOVED lines=11> */
[----:B------:R-:W-:Y:S01]  /*2200*/  FFMA.FTZ R35, R104, UR16, R47 ;  /* 0x0000001068237c23 */ /* 0x000fe2000801002f */
[----:B------:R-:W-:Y:S06]  /*2210*/  BRA `(.L_x_2529) ;  /* 0x0000000400187947 */ /* 0x000fec0003800000 */
.L_x_2526:
        /* <DEDUP_REMOVED lines=10> */
[----:B-1----:R-:W-:Y:S01]  /*22c0*/  FMUL.FTZ R32, R15, UR16 ;  /* 0x000000100f207c20 */ /* 0x002fe20008410000 */
        /* <DEDUP_REMOVED lines=12> */
.L_x_2532:
        /* <DEDUP_REMOVED lines=17> */
.L_x_2531:
        /* <DEDUP_REMOVED lines=18> */
.L_x_2533:
        /* <DEDUP_REMOVED lines=11> */
[----:B------:R-:W-:-:S07]  /*2670*/  FMUL.FTZ R35, R104, UR16 ;  /* 0x0000001068237c20 */ /* 0x000fce0008410000 */
.L_x_2529:
[----:B------:R-:W1:Y:S01]  /*2680*/  @P0 LDC.64 R38, c[0x0][0x478] ;  /* 0x00011e00ff260b82 */ /* 0x000e620000000a00 */
[----:B------:R-:W-:-:S07]  /*2690*/  IMAD.WIDE.U32 R64, R4, 0x10, R66 ;  /* 0x0000001004407825 */ /* 0x000fce00078e0042 */
[----:B------:R-:W2:Y:S01]  /*26a0*/  @P2 LDC.64 R36, c[0x0][0x470] ;  /* 0x00011c00ff242b82 */ /* 0x000ea20000000a00 */
        /* <DEDUP_REMOVED lines=11> */
[----:B-1----:R-:W-:Y:S01]  /*2760*/  FFMA.FTZ R33, R102, UR17, R69 ;  /* 0x0000001166217c23 */ /* 0x002fe20008010045 */
        /* <DEDUP_REMOVED lines=17> */
.L_x_2536:
        /* <DEDUP_REMOVED lines=17> */
.L_x_2535:
        /* <DEDUP_REMOVED lines=18> */
.L_x_2538:
        /* <DEDUP_REMOVED lines=13> */
.L_x_2534:
        /* <DEDUP_REMOVED lines=23> */
.L_x_2540:
        /* <DEDUP_REMOVED lines=17> */
.L_x_2539:
        /* <DEDUP_REMOVED lines=18> */
.L_x_2541:
        /* <DEDUP_REMOVED lines=12> */
.L_x_2537:
        /* <DEDUP_REMOVED lines=32> */
.L_x_2544:
        /* <DEDUP_REMOVED lines=17> */
.L_x_2543:
        /* <DEDUP_REMOVED lines=18> */
.L_x_2546:
        /* <DEDUP_REMOVED lines=13> */
.L_x_2542:
        /* <DEDUP_REMOVED lines=23> */
.L_x_2548:
        /* <DEDUP_REMOVED lines=17> */
.L_x_2547:
        /* <DEDUP_REMOVED lines=18> */
.L_x_2549:
        /* <DEDUP_REMOVED lines=12> */
.L_x_2545:
[----:B------:R-:W1:Y:S01]  /*3940*/  @P0 LDC.64 R36, c[0x0][0x478] ;  /* 0x00011e00ff240b82 */ /* 0x000e620000000a00 */
[----:B------:R-:W-:Y:S01]  /*3950*/  IMAD.WIDE.U32 R66, R2, 0x10, R66 ;  /* 0x0000001002427825 */ /* 0x000fe200078e0042 */
[----:B------:R-:W-:-:S06]  /*3960*/  UPLOP3.LUT UP1, UPT, UPT, UPT, UP1, 0x40, 0x4 ;  /* 0x000000000004789c */ /* 0x000fcc0003f2e810 */
[----:B------:R-:W2:Y:S01]  /*3970*/  @P2 LDC.64 R38, c[0x0][0x470] ;  /* 0x00011c00ff262b82 */ /* 0x000ea20000000a00 */
[----:B-1----:R-:W-:-:S05]  /*3980*/  @P0 IMAD.WIDE.U32 R36, R2, 0x10, R36 ;  /* 0x0000001002240825 */ /* 0x002fca00078e0024 */
[----:B------:R1:W-:Y:S01]  /*3990*/  @P0 STG.E.128 desc[UR20][R36.64], R60 ;  /* 0x0000003c24000986 */ /* 0x0003e2000c101d14 */
[----:B--2---:R-:W-:-:S03]  /*39a0*/  @P2 IMAD.WIDE.U32 R2, R2, 0x10, R38 ;  /* 0x0000001002022825 */ /* 0x004fc600078e0026 */
        /* <DEDUP_REMOVED lines=21> */
[----:B-1----:R-:W-:Y:S02]  /*3b00*/  MOV R32, R119 ;  /* 0x0000007700207202 */ /* 0x002fe40000000f00 */
        /* <DEDUP_REMOVED lines=13> */
.L_x_2515:
        /* <DEDUP_REMOVED lines=16> */
.L_x_2551:
        /* <DEDUP_REMOVED lines=10> */
.L_x_2891:


//--------------------- .text._ZN10layer_norm31ln_parallel_residual_bwd_kernelINS_13Kernel_traitsIfffffjLj4096ELj1ELj1ELj8ELj16ENS_18Kernel_traits_baseILj4096EfffffjLj256EEEEELb1ELb0ELb0EEEvNS_9BwdParamsE --------------------------
	.section	.text._ZN10layer_norm31ln_parallel_residual_bwd_kernelINS_13Kernel_traitsIfffffjLj4096ELj1ELj1ELj8ELj16ENS_18Kernel_traits_baseILj4096EfffffjLj256EEEEELb1ELb0ELb0EEEvNS_9BwdParamsE,"ax",@progbits
	.align	128
        .global         _ZN10layer_norm31ln_parallel_residual_bwd_kernelINS_13Kernel_traitsIfffffjLj4096ELj1ELj1ELj8ELj16ENS_18Kernel_traits_baseILj4096EfffffjLj256EEEEELb1ELb0ELb0EEEvNS_9BwdParamsE
        .type           _ZN10layer_norm31ln_parallel_residual_bwd_kernelINS_13Kernel_traitsIfffffjLj4096ELj1ELj1ELj8ELj16ENS_18Kernel_traits_baseILj4096EfffffjLj256EEEEELb1ELb0ELb0EEEvNS_9BwdParamsE,@function
        .size           _ZN10layer_norm31ln_parallel_residual_bwd_kernelINS_13Kernel_traitsIfffffjLj4096ELj1ELj1ELj8ELj16ENS_18Kernel_traits_baseILj4096EfffffjLj256EEEEELb1ELb0ELb0EEEvNS_9BwdParamsE,(.L_x_2892 - _ZN10layer_norm31ln_parallel_residual_bwd_kernelINS_13Kernel_traitsIfffffjLj4096ELj1ELj1ELj8ELj16ENS_18Kernel_traits_baseILj4096EfffffjLj256EEEEELb1ELb0ELb0EEEvNS_9BwdParamsE)
        .other          _ZN10layer_norm31ln_parallel_residual_bwd_kernelINS_13Kernel_traitsIfffffjLj4096ELj1ELj1ELj8ELj16ENS_18Kernel_traits_baseILj4096EfffffjLj256EEEEELb1ELb0ELb0EEEvNS_9BwdParamsE,@"STO_CUDA_ENTRY STV_DEFAULT"
_ZN10layer_norm31ln_parallel_residual_bwd_kernelINS_13Kernel_traitsIfffffjLj4096ELj1ELj1ELj8ELj16ENS_18Kernel_traits_baseILj4096EfffffjLj256EEEEELb1ELb0ELb0EEEvNS_9BwdParamsE:
.text._ZN10layer_norm31ln_parallel_residual_bwd_kernelINS_13Kernel_traitsIfffffjLj4096ELj1ELj1ELj8ELj16ENS_18Kernel_traits_baseILj4096EfffffjLj256EEEEELb1ELb0ELb0EEEvNS_9BwdParamsE:
        /* <DEDUP_REMOVED lines=12> */
[----:B0-----:R-:W-:Y:S02]  /*00c0*/  LOP3.LUT R149, R182, 0xff, RZ, 0x3c, !PT ;  /* 0x000000ffb6957812 */ /* 0x001fe400078e3cff */
[----:B------:R-:W-:-:S03]  /*00d0*/  MOV R57, R182 ;  /* 0x000000b600397202 */ /* 0x000fc60000000f00 */
[----:B------:R-:W0:Y:S01]  /*00e0*/  LDC.64 R44, c[0x0][0x3d0] ;  /* 0x0000f400ff2c7b82 */ /* 0x000e220000000a00 */
[----:B------:R-:W-:-:S04]  /*00f0*/  LEA.HI.SX32 R149, R0, R149, 0x1e ;  /* 0x0000009500957211 */ /* 0x000fc800078ff2ff */
[C---:B------:R-:W-:Y:S02]  /*0100*/  ISETP.GE.U32.AND P0, PT, R149.reuse, 0x100, PT ;  /* 0x000001009500780c */ /* 0x040fe40003f06070 */
[C---:B------:R-:W-:Y:S01]  /*0110*/  ISETP.GE.U32.AND P1, PT, R149.reuse, 0x200, PT ;  /* 0x000002009500780c */ /* 0x040fe20003f26070 */
[----:B------:R-:W4:Y:S01]  /*0120*/  S2UR UR4, SR_CTAID.X ;  /* 0x00000000000479c3 */ /* 0x000f220000002500 */
[C---:B------:R-:W-:Y:S02]  /*0130*/  ISETP.GE.U32.AND P2, PT, R149.reuse, 0x300, PT ;  /* 0x000003009500780c */ /* 0x040fe40003f46070 */
[----:B------:R-:W-:-:S05]  /*0140*/  ISETP.GE.U32.AND P3, PT, R149, 0x400, PT ;  /* 0x000004009500780c */ /* 0x000fca0003f66070 */
[----:B------:R-:W0:Y:S02]  /*0150*/  LDC.64 R46, c[0x0][0x3d8] ;  /* 0x0000f600ff2e7b82 */ /* 0x000e240000000a00 */
[----:B--2---:R-:W-:-:S04]  /*0160*/  @P0 IMAD.WIDE.U32 R2, R57, 0x10, R2 ;  /* 0x0000001039020825 */ /* 0x004fc800078e0002 */
[C---:B---3--:R-:W-:Y:S01]  /*0170*/  @P0 IMAD.WIDE.U32 R38, R57.reuse, 0x10, R38 ;  /* 0x0000001039260825 */ /* 0x048fe200078e0026 */
[----:B------:R-:W5:Y:S01]  /*0180*/  @P0 LDG.E.128 R4, desc[UR10][R2.64] ;  /* 0x0000000a02040981 */ /* 0x000f62000c1e1d00 */
[----:B------:R-:W2:Y:S01]  /*0190*/  LDC.64 R52, c[0x0][0x3d0] ;  /* 0x0000f400ff347b82 */ /* 0x000ea20000000a00 */
[----:B------:R-:W-:-:S07]  /*01a0*/  @P0 LOP3.LUT R57, R57, 0x100, RZ, 0xfc, !PT ;  /* 0x0000010039390812 */ /* 0x000fce00078efcff */
[----:B------:R-:W3:Y:S01]  /*01b0*/  LDC.64 R54, c[0x0][0x3d8] ;  /* 0x0000f600ff367b82 */ /* 0x000ee20000000a00 */
[----:B----4-:R-:W-:Y:S01]  /*01c0*/  MOV R148, UR4 ;  /* 0x0000000400947c02 */ /* 0x010fe20008000f00 */
[C---:B------:R-:W-:Y:S01]  /*01d0*/  @P1 IMAD.WIDE.U32 R40, R57.reuse, 0x10, R36 ;  /* 0x0000001039281825 */ /* 0x040fe200078e0024 */
[----:B------:R4:W5:Y:S03]  /*01e0*/  @P0 LDG.E.128 R8, desc[UR10][R38.64] ;  /* 0x0000000a26080981 */ /* 0x000966000c1e1d00 */
[C---:B-1----:R-:W-:Y:S01]  /*01f0*/  @P1 IMAD.WIDE.U32 R42, R57.reuse, 0x10, R42 ;  /* 0x00000010392a1825 */ /* 0x042fe200078e002a */
[----:B------:R-:W-:Y:S01]  /*0200*/  @P1 IADD3 R57, PT, PT, R57, 0x100, RZ ;  /* 0x0000010039391810 */ /* 0x000fe20007ffe0ff */
[----:B------:R1:W5:Y:S01]  /*0210*/  @P1 LDG.E.128 R12, desc[UR10][R40.64] ;  /* 0x0000000a280c1981 */ /* 0x000362000c1e1d00 */
[----:B------:R-:W-:-:S03]  /*0220*/  ISETP.GE.AND P4, PT, R148, UR5, PT ;  /* 0x0000000594007c0c */ /* 0x000fc6000bf86270 */
[C---:B0-----:R-:W-:Y:S01]  /*0230*/  @P2 IMAD.WIDE.U32 R48, R57.reuse, 0x10, R44 ;  /* 0x0000001039302825 */ /* 0x041fe200078e002c */
[----:B------:R0:W5:Y:S03]  /*0240*/  @P1 LDG.E.128 R16, desc[UR10][R42.64] ;  /* 0x0000000a2a101981 */ /* 0x000166000c1e1d00 */
[C---:B------:R-:W-:Y:S01]  /*0250*/  @P2 IMAD.WIDE.U32 R50, R57.reuse, 0x10, R46 ;  /* 0x0000001039322825 */ /* 0x040fe200078e002e */
[----:B------:R-:W-:Y:S01]  /*0260*/  @P2 IADD3 R57, PT, PT, R57, 0x100, RZ ;  /* 0x0000010039392810 */ /* 0x000fe20007ffe0ff */
[----:B------:R0:W5:Y:S04]  /*0270*/  @P2 LDG.E.128 R20, desc[UR10][R48.64] ;  /* 0x0000000a30142981 */ /* 0x000168000c1e1d00 */
[C---:B--2---:R-:W-:Y:S01]  /*0280*/  @P3 IMAD.WIDE.U32 R44, R57.reuse, 0x10, R52 ;  /* 0x00000010392c3825 */ /* 0x044fe200078e0034 */
[----:B------:R2:W5:Y:S03]  /*0290*/  @P2 LDG.E.128 R24, desc[UR10][R50.64] ;  /* 0x0000000a32182981 */ /* 0x000566000c1e1d00 */
[----:B---3--:R-:W-:Y:S01]  /*02a0*/  @P3 IMAD.WIDE.U32 R46, R57, 0x10, R54 ;  /* 0x00000010392e3825 */ /* 0x008fe200078e0036 */
[----:B------:R3:W5:Y:S01]  /*02b0*/  @P3 LDG.E.128 R28, desc[UR10][R44.64] ;  /* 0x0000000a2c1c3981 */ /* 0x000762000c1e1d00 */
[----:B------:R-:W-:-:S02]  /*02c0*/  CS2R R36, SRZ ;  /* 0x0000000000247805 */ /* 0x000fc4000001ff00 */
[----:B----4-:R-:W-:Y:S02]  /*02d0*/  CS2R R38, SRZ ;  /* 0x0000000000267805 */ /* 0x010fe4000001ff00 */
[----:B-1----:R-:W-:Y:S01]  /*02e0*/  CS2R R40, SRZ ;  /* 0x0000000000287805 */ /* 0x002fe2000001ff00 */
[----:B------:R1:W5:Y:S01]  /*02f0*/  @P3 LDG.E.128 R32, desc[UR10][R46.64] ;  /* 0x0000000a2e203981 */ /* 0x000362000c1e1d00 */
[----:B0-----:R-:W-:Y:S02]  /*0300*/  CS2R R42, SRZ ;  /* 0x00000000002a7805 */ /* 0x001fe4000001ff00 */
[----:B------:R-:W-:Y:S02]  /*0310*/  CS2R R48, SRZ ;  /* 0x0000000000307805 */ /* 0x000fe4000001ff00 */
[----:B--2---:R-:W-:Y:S02]  /*0320*/  CS2R R50, SRZ ;  /* 0x0000000000327805 */ /* 0x004fe4000001ff00 */
[----:B------:R-:W-:-:S02]  /*0330*/  CS2R R52, SRZ ;  /* 0x0000000000347805 */ /* 0x000fc4000001ff00 */
[----:B------:R-:W-:Y:S02]  /*0340*/  CS2R R54, SRZ ;  /* 0x0000000000367805 */ /* 0x000fe4000001ff00 */
[----:B---3--:R-:W-:Y:S02]  /*0350*/  CS2R R44, SRZ ;  /* 0x00000000002c7805 */ /* 0x008fe4000001ff00 */
[----:B------:R-:W-:Y:S02]  /*0360*/  CS2R R56, SRZ ;  /* 0x0000000000387805 */ /* 0x000fe4000001ff00 */
[----:B------:R-:W-:Y:S02]  /*0370*/  CS2R R58, SRZ ;  /* 0x00000000003a7805 */ /* 0x000fe4000001ff00 */
[----:B------:R-:W-:Y:S02]  /*0380*/  CS2R R60, SRZ ;  /* 0x00000000003c7805 */ /* 0x000fe4000001ff00 */
[----:B-1----:R-:W-:-:S02]  /*0390*/  CS2R R46, SRZ ;  /* 0x00000000002e7805 */ /* 0x002fc4000001ff00 */
        /* <DEDUP_REMOVED lines=62> */
.L_x_2603:
        /* <DEDUP_REMOVED lines=21> */
[----:B------:R-:W0:Y:S01]  /*08d0*/  LDC.64 R132, c[0x0][0x3a8] ;  /* 0x0000ea00ff847b82 */ /* 0x000e220000000a00 */
[----:B----4-:R-:W-:-:S07]  /*08e0*/  ISETP.NE.U32.AND P4, PT, RZ, UR12, PT ;  /* 0x0000000cff007c0c */ /* 0x010fce000bf85070 */
        /* <DEDUP_REMOVED lines=8> */
[----:B--2---:R-:W-:-:S06]  /*0970*/  IMAD.WIDE.U32 R128, R146, 0x10, R128 ;  /* 0x0000001092807825 */ /* 0x004fcc00078e0080 */
[----:B------:R-:W2:Y:S01]  /*0980*/  LDG.E.128 R128, desc[UR10][R128.64] ;  /* 0x0000000a80807981 */ /* 0x000ea2000c1e1d00 */
[----:B------:R-:W-:Y:S02]  /*0990*/  ISETP.NE.AND.EX P4, PT, RZ, UR13, PT, P4 ;  /* 0x0000000dff007c0c */ /* 0x000fe4000bf85340 */
[----:B------:R-:W-:-:S11]  /*09a0*/  ISETP.NE.AND.EX P0, PT, RZ, UR17, PT, P0 ;  /* 0x00000011ff007c0c */ /* 0x000fd6000bf05300 */
[----:B------:R-:W1:Y:S08]  /*09b0*/  @P4 LDC.64 R180, c[0x0][0x3b8] ;  /* 0x0000ee00ffb44b82 */ /* 0x000e700000000a00 */
[----:B------:R-:W1:Y:S01]  /*09c0*/  @P0 LDC.64 R138, c[0x0][0x438] ;  /* 0x00010e00ff8a0b82 */ /* 0x000e620000000a00 */
[----:B0-----:R-:W-:-:S05]  /*09d0*/  IMAD.WIDE.U32 R178, R146, 0x4, R178 ;  /* 0x0000000492b27825 */ /* 0x001fca00078e00b2 */
[----:B------:R-:W5:Y:S01]  /*09e0*/  LDG.E R144, desc[UR10][R178.64] ;  /* 0x0000000ab2907981 */ /* 0x000f62000c1e1900 */
[----:B-1----:R-:W-:-:S05]  /*09f0*/  @P4 IMAD.WIDE.U32 R180, R146, 0x4, R180 ;  /* 0x0000000492b44825 */ /* 0x002fca00078e00b4 */
[----:B------:R-:W5:Y:S01]  /*0a00*/  @P4 LDG.E R145, desc[UR10][R180.64] ;  /* 0x0000000ab4914981 */ /* 0x000f62000c1e1900 */
[----:B------:R-:W-:-:S05]  /*0a10*/  @P0 IMAD.WIDE.U32 R138, R146, 0x10, R138 ;  /* 0x00000010928a0825 */ /* 0x000fca00078e008a */
[----:B------:R0:W5:Y:S02]  /*0a20*/  @P0 LDG.E.128 R100, desc[UR10][R138.64] ;  /* 0x0000000a8a640981 */ /* 0x000164000c1e1d00 */
[----:B0-----:R-:W-:Y:S01]  /*0a30*/  IADD3 R139, PT, PT, R146, 0x100, RZ ;  /* 0x00000100928b7810 */ /* 0x001fe20007ffe0ff */
[C---:B---3--:R-:W-:Y:S01]  /*0a40*/  FADD.FTZ R150, -R136.reuse, R133 ;  /* 0x0000008588967221 */ /* 0x048fe20000010100 */
[C---:B------:R-:W-:Y:S01]  /*0a50*/  FADD.FTZ R182, -R136.reuse, R134 ;  /* 0x0000008688b67221 */ /* 0x040fe20000010100 */
[----:B------:R-:W-:Y:S02]  /*0a60*/  FADD.FTZ R132, -R136, R132 ;  /* 0x0000008488847221 */ /* 0x000fe40000010100 */
[----:B-----5:R-:W-:Y:S01]  /*0a70*/  FMUL.FTZ R150, R147, R150 ;  /* 0x0000009693967220 */ /* 0x020fe20000410000 */
[----:B----4-:R-:W-:Y:S01]  /*0a80*/  FMUL.FTZ R134, R9, R125 ;  /* 0x0000007d09867220 */ /* 0x010fe20000410000 */
[----:B------:R-:W-:Y:S01]  /*0a90*/  FMUL.FTZ R133, R8, R124 ;  /* 0x0000007c08857220 */ /* 0x000fe20000410000 */
[----:B------:R-:W-:Y:S01]  /*0aa0*/  FMUL.FTZ R3, R147, R132 ;  /* 0x0000008493037220 */ /* 0x000fe20000410000 */
[----:B------:R-:W-:Y:S01]  /*0ab0*/  FADD.FTZ R84, R84, R124 ;  /* 0x0000007c54547221 */ /* 0x000fe20000010000 */
[----:B--2---:R-:W-:Y:S01]  /*0ac0*/  FADD.FTZ R53, R53, R129 ;  /* 0x0000008135357221 */ /* 0x004fe20000010000 */
[----:B------:R-:W-:Y:S01]  /*0ad0*/  FFMA.FTZ R157, R5, R129, R134 ;  /* 0x00000081059d7223 */ /* 0x000fe20000010086 */
[----:B------:R-:W-:Y:S01]  /*0ae0*/  FFMA.FTZ R37, R129, R150, R37 ;  /* 0x0000009681257223 */ /* 0x000fe20000010025 */
[----:B------:R-:W-:Y:S01]  /*0af0*/  FFMA.FTZ R152, R4, R128, R133 ;  /* 0x0000008004987223 */ /* 0x000fe20000010085 */
[----:B------:R-:W-:Y:S01]  /*0b00*/  FMUL.FTZ R129, R10, R126 ;  /* 0x0000007e0a817220 */ /* 0x000fe20000410000 */
[----:B------:R-:W-:-:S02]  /*0b10*/  FFMA.FTZ R68, R124, R3, R68 ;  /* 0x000000037c447223 */ /* 0x000fc40000010044 */
        /* <DEDUP_REMOVED lines=26> */
.L_x_2554:
[----:B----4-:R-:W-:Y:S05]  /*0cc0*/  BSYNC.RECONVERGENT B0 ;  /* 0x0000000000007941 */ /* 0x010fea0003800200 */
.L_x_2553:
[----:B------:R-:W-:Y:S04]  /*0cd0*/  BSSY.RECONVERGENT B0, `(.L_x_2555) ;  /* 0x0000041000007945 */ /* 0x000fe80003800200 */
[----:B------:R-:W-:Y:S05]  /*0ce0*/  @!P1 BRA `(.L_x_2556) ;  /* 0x0000000000fc9947 */ /* 0x000fea0003800000 */
[----:B------:R-:W0:Y:S01]  /*0cf0*/  LDC.64 R132, c[0x0][0x3a8] ;  /* 0x0000ea00ff847b82 */ /* 0x000e220000000a00 */
[----:B------:R-:W-:Y:S02]  /*0d00*/  ISETP.NE.U32.AND P4, PT, RZ, UR12, PT ;  /* 0x0000000cff007c0c */ /* 0x000fe4000bf85070 */
[----:B------:R-:W-:-:S05]  /*0d10*/  ISETP.NE.U32.AND P0, PT, RZ, UR16, PT ;  /* 0x00000010ff007c0c */ /* 0x000fca000bf05070 */
[----:B------:R-:W1:Y:S08]  /*0d20*/  LDC.64 R124, c[0x0][0x430] ;  /* 0x00010c00ff7c7b82 */ /* 0x000e700000000a00 */
[----:B------:R-:W2:Y:S01]  /*0d30*/  LDC.64 R128, c[0x0][0x428] ;  /* 0x00010a00ff807b82 */ /* 0x000ea20000000a00 */
[----:B------:R-:W-:Y:S01]  /*0d40*/  ISETP.NE.AND.EX P4, PT, RZ, UR13, PT, P4 ;  /* 0x0000000dff007c0c */ /* 0x000fe2000bf85340 */
[----:B0-----:R-:W-:-:S06]  /*0d50*/  IMAD.WIDE.U32 R132, R139, 0x10, R132 ;  /* 0x000000108b847825 */ /* 0x001fcc00078e0084 */
[----:B------:R-:W0:Y:S01]  /*0d60*/  LDC.64 R182, c[0x0][0x3b0] ;  /* 0x0000ec00ffb67b82 */ /* 0x000e220000000a00 */
[----:B------:R-:W3:Y:S01]  /*0d70*/  LDG.E.128 R132, desc[UR10][R132.64] ;  /* 0x0000000a84847981 */ /* 0x000ee2000c1e1d00 */
[----:B-1----:R-:W-:-:S06]  /*0d80*/  IMAD.WIDE.U32 R124, R139, 0x10, R124 ;  /* 0x000000108b7c7825 */ /* 0x002fcc00078e007c */
[----:B------:R-:W1:Y:S01]  /*0d90*/  @P4 LDC.64 R184, c[0x0][0x3b8] ;  /* 0x0000ee00ffb84b82 */ /* 0x000e620000000a00 */
[----:B------:R-:W4:Y:S01]  /*0da0*/  LDG.E.128 R124, desc[UR10][R124.64] ;  /* 0x0000000a7c7c7981 */ /* 0x000f22000c1e1d00 */
[----:B--2---:R-:W-:-:S06]  /*0db0*/  IMAD.WIDE.U32 R128, R139, 0x10, R128 ;  /* 0x000000108b807825 */ /* 0x004fcc00078e0080 */
[----:B------:R-:W2:Y:S01]  /*0dc0*/  LDG.E.128 R128, desc[UR10][R128.64] ;  /* 0x0000000a80807981 */ /* 0x000ea2000c1e1d00 */
[----:B0-----:R-:W-:-:S05]  /*0dd0*/  IMAD.WIDE.U32 R182, R139, 0x4, R182 ;  /* 0x000000048bb67825 */ /* 0x001fca00078e00b6 */
[----:B------:R-:W5:Y:S01]  /*0de0*/  LDG.E R142, desc[UR10][R182.64] ;  /* 0x0000000ab68e7981 */ /* 0x000f62000c1e1900 */
[----:B-1----:R-:W-:-:S05]  /*0df0*/  @P4 IMAD.WIDE.U32 R184, R139, 0x4, R184 ;  /* 0x000000048bb84825 */ /* 0x002fca00078e00b8 */
[----:B------:R-:W5:Y:S01]  /*0e00*/  @P4 LDG.E R143, desc[UR10][R184.64] ;  /* 0x0000000ab88f4981 */ /* 0x000f62000c1e1900 */
        /* <DEDUP_REMOVED lines=45> */
.L_x_2556:
[----:B------:R-:W-:Y:S05]  /*10e0*/  BSYNC.RECONVERGENT B0 ;  /* 0x0000000000007941 */ /* 0x000fea0003800200 */
.L_x_2555:
        /* <DEDUP_REMOVED lines=13> */
[C---:B--2---:R-:W-:Y:S02]  /*11c0*/  IMAD.WIDE.U32 R128, R139.reuse, 0x10, R124 ;  /* 0x000000108b807825 */ /* 0x044fe400078e007c */
[----:B------:R-:W2:Y:S04]  /*11d0*/  LDG.E.128 R124, desc[UR10][R126.64] ;  /* 0x0000000a7e7c7981 */ /* 0x000ea8000c1e1d00 */
[----:B------:R-:W4:Y:S01]  /*11e0*/  LDG.E.128 R128, desc[UR10][R128.64] ;  /* 0x0000000a80807981 */ /* 0x000f22000c1e1d00 */
        /* <DEDUP_REMOVED lines=49> */
.L_x_2558:
[----:B------:R-:W-:Y:S05]  /*1500*/  BSYNC.RECONVERGENT B0 ;  /* 0x0000000000007941 */ /* 0x000fea0003800200 */
.L_x_2557:
[----:B------:R-:W-:Y:S04]  /*1510*/  BSSY.RECONVERGENT B0, `(.L_x_2559) ;  /* 0x0000040000007945 */ /* 0x000fe80003800200 */
[----:B------:R-:W-:Y:S05]  /*1520*/  @!P3 BRA `(.L_x_2560) ;  /* 0x0000000000f8b947 */ /* 0x000fea0003800000 */
[----:B------:R-:W0:Y:S01]  /*1530*/  LDC.64 R132, c[0x0][0x3a8] ;  /* 0x0000ea00ff847b82 */ /* 0x000e220000000a00 */
[----:B------:R-:W-:Y:S02]  /*1540*/  ISETP.NE.U32.AND P0, PT, RZ, UR16, PT ;  /* 0x00000010ff007c0c */ /* 0x000fe4000bf05070 */
[----:B------:R-:W-:-:S05]  /*1550*/  ISETP.NE.U32.AND P4, PT, RZ, UR12, PT ;  /* 0x0000000cff007c0c */ /* 0x000fca000bf85070 */
[----:B------:R-:W1:Y:S08]  /*1560*/  LDC.64 R124, c[0x0][0x430] ;  /* 0x00010c00ff7c7b82 */ /* 0x000e700000000a00 */
[----:B------:R-:W2:Y:S01]  /*1570*/  LDC.64 R128, c[0x0][0x428] ;  /* 0x00010a00ff807b82 */ /* 0x000ea20000000a00 */
[----:B------:R-:W-:Y:S02]  /*1580*/  ISETP.NE.AND.EX P0, PT, RZ, UR17, PT, P0 ;  /* 0x00000011ff007c0c */ /* 0x000fe4000bf05300 */
[----:B------:R-:W-:Y:S01]  /*1590*/  ISETP.NE.AND.EX P4, PT, RZ, UR13, PT, P4 ;  /* 0x0000000dff007c0c */ /* 0x000fe2000bf85340 */
[----:B0-----:R-:W-:-:S04]  /*15a0*/  IMAD.WIDE.U32 R132, R139, 0x10, R132 ;  /* 0x000000108b847825 */ /* 0x001fc800078e0084 */
[----:B------:R-:W0:Y:S02]  /*15b0*/  LDC.64 R184, c[0x0][0x3b0] ;  /* 0x0000ec00ffb87b82 */ /* 0x000e240000000a00 */
[----:B------:R-:W3:Y:S01]  /*15c0*/  LDG.E.128 R132, desc[UR10][R132.64] ;  /* 0x0000000a84847981 */ /* 0x000ee2000c1e1d00 */
[----:B-1----:R-:W-:-:S05]  /*15d0*/  IMAD.WIDE.U32 R124, R139, 0x10, R124 ;  /* 0x000000108b7c7825 */ /* 0x002fca00078e007c */
[----:B------:R-:W1:Y:S01]  /*15e0*/  @P4 LDC.64 R186, c[0x0][0x3b8] ;  /* 0x0000ee00ffba4b82 */ /* 0x000e620000000a00 */
[----:B------:R-:W4:Y:S01]  /*15f0*/  LDG.E.128 R124, desc[UR10][R124.64] ;  /* 0x0000000a7c7c7981 */ /* 0x000f22000c1e1d00 */
[----:B--2---:R-:W-:-:S06]  /*1600*/  IMAD.WIDE.U32 R128, R139, 0x10, R128 ;  /* 0x000000108b807825 */ /* 0x004fcc00078e0080 */
[----:B------:R-:W2:Y:S01]  /*1610*/  @P0 LDC.64 R182, c[0x0][0x438] ;  /* 0x00010e00ffb60b82 */ /* 0x000ea20000000a00 */
[----:B------:R-:W4:Y:S01]  /*1620*/  LDG.E.128 R128, desc[UR10][R128.64] ;  /* 0x0000000a80807981 */ /* 0x000f22000c1e1d00 */
[----:B0-----:R-:W-:-:S05]  /*1630*/  IMAD.WIDE.U32 R184, R139, 0x4, R184 ;  /* 0x000000048bb87825 */ /* 0x001fca00078e00b8 */
[----:B------:R0:W5:Y:S01]  /*1640*/  LDG.E R2, desc[UR10][R184.64] ;  /* 0x0000000ab8027981 */ /* 0x000162000c1e1900 */
[----:B-1----:R-:W-:-:S05]  /*1650*/  @P4 IMAD.WIDE.U32 R186, R139, 0x4, R186 ;  /* 0x000000048bba4825 */ /* 0x002fca00078e00ba */
[----:B------:R0:W5:Y:S01]  /*1660*/  @P4 LDG.E R0, desc[UR10][R186.64] ;  /* 0x0000000aba004981 */ /* 0x000162000c1e1900 */
[----:B--2---:R-:W-:-:S05]  /*1670*/  @P0 IMAD.WIDE.U32 R182, R139, 0x10, R182 ;  /* 0x000000108bb60825 */ /* 0x004fca00078e00b6 */
[----:B------:R0:W5:Y:S01]  /*1680*/  @P0 LDG.E.128 R112, desc[UR10][R182.64] ;  /* 0x0000000ab6700981 */ /* 0x000162000c1e1d00 */
        /* <DEDUP_REMOVED lines=8> */
[----:B------:R-:W-:Y:S01]  /*1710*/  FADD.FTZ R65, R65, R129 ;  /* 0x0000008141417221 */ /* 0x000fe20000010000 */
[----:B------:R-:W-:Y:S01]  /*1720*/  FFMA.FTZ R161, R29, R129, R134 ;  /* 0x000000811da17223 */ /* 0x000fe20000010086 */
[----:B------:R-:W-:Y:S01]  /*1730*/  FFMA.FTZ R49, R129, R162, R49 ;  /* 0x000000a281317223 */ /* 0x000fe20000010031 */
[----:B------:R-:W-:Y:S01]  /*1740*/  FFMA.FTZ R164, R28, R128, R133 ;  /* 0x000000801ca47223 */ /* 0x000fe20000010085 */
[----:B------:R-:W-:Y:S01]  /*1750*/  FMUL.FTZ R129, R34, R126 ;  /* 0x0000007e22817220 */ /* 0x000fe20000410000 */
[----:B------:R-:W-:-:S02]  /*1760*/  FFMA.FTZ R80, R124, R159, R80 ;  /* 0x0000009f7c507223 */ /* 0x000fc40000010050 */
        /* <DEDUP_REMOVED lines=26> */
.L_x_2560:
[----:B------:R-:W-:Y:S05]  /*1910*/  BSYNC.RECONVERGENT B0 ;  /* 0x0000000000007941 */ /* 0x000fea0003800200 */
.L_x_2559:
        /* <DEDUP_REMOVED lines=32> */
.L_x_2562:
[----:B------:R-:W-:Y:S05]  /*1b20*/  BSYNC.RECONVERGENT B0 ;  /* 0x0000000000007941 */ /* 0x000fea0003800200 */
.L_x_2561:
[----:B------:R-:W1:Y:S08]  /*1b30*/  S2UR UR5, SR_CgaCtaId ;  /* 0x00000000000579c3 */ /* 0x000e700000008800 */
[----:B------:R-:W-:Y:S06]  /*1b40*/  BAR.SYNC.DEFER_BLOCKING 0x0 ;  /* 0x0000000000007b1d */ /* 0x000fec0000010000 */
[----:B------:R-:W-:-:S02]  /*1b50*/  UMOV UR4, 0x400 ;  /* 0x0000040000047882 */ /* 0x000fc40000000000 */
        /* <DEDUP_REMOVED lines=31> */
[----:B------:R-:W-:Y:S01]  /*1d50*/  P2R R136, PR, RZ, 0x1 ;  /* 0x00000001ff887803 */ /* 0x000fe20000000000 */
[----:B------:R-:W-:Y:S01]  /*1d60*/  FADD.FTZ R124, R124, R137 ;  /* 0x000000897c7c7221 */ /* 0x000fe20000010000 */
[----:B------:R-:W-:Y:S01]  /*1d70*/  ISETP.GE.U32.AND P0, PT, R149, 0x100, PT ;  /* 0x000001009500780c */ /* 0x000fe20003f06070 */
[----:B------:R-:W-:Y:S01]  /*1d80*/  FADD.FTZ R138, R138, R183 ;  /* 0x000000b78a8a7221 */ /* 0x000fe20000010000 */
[----:B0-----:R-:W-:Y:S01]  /*1d90*/  ISETP.NE.AND P4, PT, R125, RZ, PT ;  /* 0x000000ff7d00720c */ /* 0x001fe20003f85270 */
[----:B------:R-:W-:Y:S02]  /*1da0*/  FADD.FTZ R124, R139, R124 ;  /* 0x0000007c8b7c7221 */ /* 0x000fe40000010000 */
[----:B------:R-:W-:Y:S01]  /*1db0*/  FMUL.FTZ R129, R138, UR9 ;  /* 0x000000098a817c20 */ /* 0x000fe20008410000 */
[----:B------:R-:W-:Y:S01]  /*1dc0*/  P2R R137, PR, RZ, 0x10 ;  /* 0x00000010ff897803 */ /* 0x000fe20000000000 */
[----:B------:R-:W-:-:S03]  /*1dd0*/  FMUL.FTZ R128, R124, UR9 ;  /* 0x000000097c807c20 */ /* 0x000fc60008410000 */
[----:B------:R-:W-:-:S03]  /*1de0*/  FSEL R129, R129, RZ, !P4 ;  /* 0x000000ff81817208 */ /* 0x000fc60006000000 */
        /* <DEDUP_REMOVED lines=37> */
.L_x_2567:
        /* <DEDUP_REMOVED lines=10> */
[C---:B------:R-:W-:Y:S01]  /*20e0*/  FMUL.FTZ R117, R147.reuse, R118 ;  /* 0x0000007693757220 */ /* 0x040fe20000410000 */
[C---:B------:R-:W-:Y:S01]  /*20f0*/  FMUL.FTZ R119, R147.reuse, R130 ;  /* 0x0000008293777220 */ /* 0x040fe20000410000 */
[----:B------:R-:W-:Y:S01]  /*2100*/  FMUL.FTZ R124, R116, UR14 ;  /* 0x0000000e747c7c20 */ /* 0x000fe20008410000 */
[----:B------:R-:W-:Y:S01]  /*2110*/  FMUL.FTZ R118, R147, R126 ;  /* 0x0000007e93767220 */ /* 0x000fe20000410000 */
[----:B------:R-:W-:Y:S01]  /*2120*/  FMUL.FTZ R125, R117, UR14 ;  /* 0x0000000e757d7c20 */ /* 0x000fe20008410000 */
        /* <DEDUP_REMOVED lines=10> */
.L_x_2566:
        /* <DEDUP_REMOVED lines=30> */
.L_x_2569:
        /* <DEDUP_REMOVED lines=25> */
.L_x_2565:
        /* <DEDUP_REMOVED lines=41> */
.L_x_2571:
        /* <DEDUP_REMOVED lines=33> */
.L_x_2570:
        /* <DEDUP_REMOVED lines=38> */
.L_x_2572:
        /* <DEDUP_REMOVED lines=32> */
.L_x_2568:
        /* <DEDUP_REMOVED lines=14> */
.L_x_2564:
[----:B------:R-:W-:Y:S05]  /*2f20*/  BSYNC.RECONVERGENT B0 ;  /* 0x0000000000007941 */ /* 0x000fea0003800200 */
.L_x_2563:
        /* <DEDUP_REMOVED lines=45> */
.L_x_2577:
        /* <DEDUP_REMOVED lines=33> */
.L_x_2576:
        /* <DEDUP_REMOVED lines=37> */
.L_x_2579:
        /* <DEDUP_REMOVED lines=33> */
.L_x_2575:
        /* <DEDUP_REMOVED lines=32> */
.L_x_2581:
        /* <DEDUP_REMOVED lines=25> */
.L_x_2580:
        /* <DEDUP_REMOVED lines=29> */
.L_x_2582:
        /* <DEDUP_REMOVED lines=24> */
.L_x_2578:
        /* <DEDUP_REMOVED lines=10> */
.L_x_2574:
[----:B------:R-:W-:Y:S05]  /*3ff0*/  BSYNC.RECONVERGENT B0 ;  /* 0x0000000000007941 */ /* 0x000fea0003800200 */
.L_x_2573:
        /* <DEDUP_REMOVED lines=12> */
[-CC-:B0--3--:R-:W-:Y:S01]  /*40c0*/  FFMA.FTZ R117, R155, R128.reuse, R129.reuse ;  /* 0x000000809b757223 */ /* 0x189fe20000010081 */
        /* <DEDUP_REMOVED lines=32> */
.L_x_2587:
        /* <DEDUP_REMOVED lines=33> */
.L_x_2586:
[----:B0--3--:R-:W0:Y:S02]  /*44e0*/  LDC.64 R120, c[0x0][0x478] ;  /* 0x00011e00ff787b82 */ /* 0x009e240000000a00 */
        /* <DEDUP_REMOVED lines=36> */
.L_x_2589:
        /* <DEDUP_REMOVED lines=33> */
.L_x_2585:
[----:B------:R-:W-:-:S04]  /*4940*/  UISETP.NE.U32.AND UP0, UPT, UR16, URZ, UPT ;  /* 0x000000ff1000728c */ /* 0x000fc8000bf05070 */
[----:B------:R-:W-:-:S09]  /*4950*/  UISETP.NE.AND.EX UP0, UPT, UR17, URZ, UPT, UP0 ;  /* 0x000000ff1100728c */ /* 0x000fd2000bf05300 */
[----:B------:R-:W-:Y:S05]  /*4960*/  BRA.U !UP0, `(.L_x_2590) ;  /* 0x0000000108d87547 */ /* 0x000fea000b800000 */
[----:B0--3--:R-:W0:Y:S02]  /*4970*/  LDC.64 R124, c[0x0][0x478] ;  /* 0x00011e00ff7c7b82 */ /* 0x009e240000000a00 */
        /* <DEDUP_REMOVED lines=28> */
.L_x_2591:
        /* <DEDUP_REMOVED lines=25> */
.L_x_2590:
        /* <DEDUP_REMOVED lines=29> */
.L_x_2592:
        /* <DEDUP_REMOVED lines=24> */
.L_x_2588:
        /* <DEDUP_REMOVED lines=10> */
.L_x_2584:
[----:B------:R-:W-:Y:S05]  /*50c0*/  BSYNC.RECONVERGENT B0 ;  /* 0x0000000000007941 */ /* 0x000fea0003800200 */
.L_x_2583:
        /* <DEDUP_REMOVED lines=12> */
[-CC-:B0--34-:R-:W-:Y:S01]  /*5190*/  FFMA.FTZ R117, R159, R128.reuse, R129.reuse ;  /* 0x000000809f757223 */ /* 0x199fe20000010081 */
        /* <DEDUP_REMOVED lines=32> */
.L_x_2597:
        /* <DEDUP_REMOVED lines=33> */
.L_x_2596:
[----:B0--34-:R-:W0:Y:S02]  /*55b0*/  LDC.64 R120, c[0x0][0x478] ;  /* 0x00011e00ff787b82 */ /* 0x019e240000000a00 */
        /* <DEDUP_REMOVED lines=36> */
.L_x_2599:
        /* <DEDUP_REMOVED lines=33> */
.L_x_2595:
[----:B------:R-:W-:-:S04]  /*5a10*/  UISETP.NE.U32.AND UP0, UPT, UR16, URZ, UPT ;  /* 0x000000ff1000728c */ /* 0x000fc8000bf05070 */
[----:B------:R-:W-:-:S09]  /*5a20*/  UISETP.NE.AND.EX UP0, UPT, UR17, URZ, UPT, UP0 ;  /* 0x000000ff1100728c */ /* 0x000fd2000bf05300 */
[----:B------:R-:W-:Y:S05]  /*5a30*/  BRA.U !UP0, `(.L_x_2600) ;  /* 0x0000000108d87547 */ /* 0x000fea000b800000 */
[----:B0--34-:R-:W0:Y:S02]  /*5a40*/  LDC.64 R124, c[0x0][0x478] ;  /* 0x00011e00ff7c7b82 */ /* 0x019e240000000a00 */
        /* <DEDUP_REMOVED lines=28> */
.L_x_2601:
        /* <DEDUP_REMOVED lines=25> */
.L_x_2600:
        /* <DEDUP_REMOVED lines=29> */
.L_x_2602:
[-CC-:B------:R-:W-:Y:S01]  /*5f70*/  FFMA.FTZ R124, R166, R128.reuse, R129.reuse ;  /* 0x00000080a67c7223 */ /* 0x180fe20000010081 */
[----:B------:R-:W-:Y:S01]  /*5f80*/  ISETP.GE.U32.AND P6, PT, R2, 0x1000000, PT ;  /* 0x010000000200780c */ /* 0x000fe20003fc6070 */
[-CC-:B------:R-:W-:Y:S01]  /*5f90*/  FFMA.FTZ R125, R159, R128.reuse, R129.reuse ;  /* 0x000000809f7d7223 */ /* 0x180fe20000010081 */
[-CC-:B------:R-:W-:Y:S01]  /*5fa0*/  FFMA.FTZ R126, R162, R128.reuse, R129.reuse ;  /* 0x00000080a27e7223 */ /* 0x180fe20000010081 */
        /* <DEDUP_REMOVED lines=20> */
.L_x_2598:
        /* <DEDUP_REMOVED lines=9> */
.L_x_2594:
[----:B------:R-:W-:Y:S05]  /*6180*/  BSYNC.RECONVERGENT B0 ;  /* 0x0000000000007941 */ /* 0x000fea0003800200 */
.L_x_2593:
[----:B------:R-:W-:Y:S01]  /*6190*/  ISETP.NE.AND P4, PT, R136, RZ, PT ;  /* 0x000000ff8800720c */ /* 0x000fe20003f85270 */
[----:B------:R-:W-:-:S12]  /*61a0*/  UPLOP3.LUT UP1, UPT, UPT, UPT, UP1, 0x40, 0x4 ;  /* 0x000000000004789c */ /* 0x000fd80003f2e810 */
[----:B------:R-:W-:Y:S05]  /*61b0*/  @!P4 BRA `(.L_x_2603) ;  /* 0xffffffa40070c947 */ /* 0x000fea000383ffff */
.L_x_2552:
        /* <DEDUP_REMOVED lines=18> */
.L_x_2605:
[----:B------:R-:W-:Y:S05]  /*62e0*/  BSYNC.RECONVERGENT B0 ;  /* 0x0000000000007941 */ /* 0x000fea0003800200 */
.L_x_2604:
[----:B------:R-:W-:Y:S04]  /*62f0*/  BSSY.RECONVERGENT B0, `(.L_x_2606) ;  /* 0x000000f000007945 */ /* 0x000fe80003800200 */
[----:B------:R-:W-:Y:S05]  /*6300*/  @!P1 BRA `(.L_x_2607) ;  /* 0x0000000000349947 */ /* 0x000fea0003800000 */
[----:B-1----:R-:W1:Y:S08]  /*6310*/  LDC.64 R2, c[0x0][0x440] ;  /* 0x00011000ff027b82 */ /* 0x002e700000000a00 */
        /* <DEDUP_REMOVED lines=12> */
.L_x_2607:
[----:B------:R-:W-:Y:S05]  /*63e0*/  BSYNC.RECONVERGENT B0 ;  /* 0x0000000000007941 */ /* 0x000fea0003800200 */
.L_x_2606:
        /* <DEDUP_REMOVED lines=15> */
.L_x_2609:
[----:B------:R-:W-:Y:S05]  /*64e0*/  BSYNC.RECONVERGENT B0 ;  /* 0x0000000000007941 */ /* 0x000fea0003800200 */
.L_x_2608:
[----:B------:R-:W-:Y:S05]  /*64f0*/  @!P3 EXIT ;  /* 0x000000000000b94d */ /* 0x000fea0003800000 */
[----:B-1----:R-:W1:Y:S08]  /*6500*/  LDC.64 R2, c[0x0][0x440] ;  /* 0x00011000ff027b82 */ /* 0x002e700000000a00 */
[----:B-----5:R-:W2:Y:S08]  /*6510*/  LDC.64 R4, c[0x0][0x448] ;  /* 0x00011200ff047b82 */ /* 0x020eb00000000a00 */
        /* <DEDUP_REMOVED lines=11> */
.L_x_2610:
        /* <DEDUP_REMOVED lines=11> */
.L_x_2892:


//--------------------- .text._ZN10layer_norm31ln_parallel_residual_bwd_kernelINS_13Kernel_traitsIfffffjLj4096ELj1ELj1ELj8ELj16ENS_18Kernel_traits_baseILj4096EfffffjLj256EEEEELb1ELb0ELb1EEEvNS_9BwdParamsE --------------------------
	.section	.text._ZN10layer_norm31ln_parallel_residual_bwd_kernelINS_13Kernel_traitsIfffffjLj4096ELj1ELj1ELj8ELj16ENS_18Kernel_traits_baseILj4096EfffffjLj256EEEEELb1ELb0ELb1EEEvNS_9BwdParamsE,"ax",@progbits
	.align	128
        .global         _ZN10layer_norm31ln_parallel_residual_bwd_kernelINS_13Kernel_traitsIfffffjLj4096ELj1ELj1ELj8ELj16ENS_18Kernel_traits_baseILj4096EfffffjLj256EEEEELb1ELb0ELb1EEEvNS_9BwdParamsE
        .type           _ZN10layer_norm31ln_parallel_residual_bwd_kernelINS_13Kernel_traitsIfffffjLj4096ELj1ELj1ELj8ELj16ENS_18Kernel_traits_baseILj4096EfffffjLj256EEEEELb1ELb0ELb1EEEvNS_9BwdParamsE,@function
        .size           _ZN10layer_norm31ln_parallel_residual_bwd_kernelINS_13Kernel_traitsIfffffjLj4096ELj1ELj1ELj8ELj16ENS_18Kernel_traits_baseILj4096EfffffjLj256EEEEELb1ELb0ELb1EEEvNS_9BwdParamsE,(.L_x_2893 - _ZN10layer_norm31ln_parallel_residual_bwd_kernelINS_13Kernel_traitsIfffffjLj4096ELj1ELj1ELj8ELj16ENS_18Kernel_traits_baseILj4096EfffffjLj256EEEEELb1ELb0ELb1EEEvNS_9BwdParamsE)
        .other          _ZN10layer_norm31ln_parallel_residual_bwd_kernelINS_13Kernel_traitsIfffffjLj4096ELj1ELj1ELj8ELj16ENS_18Kernel_traits_baseILj4096EfffffjLj256EEEEELb1ELb0ELb1EEEvNS_9BwdParamsE,@"STO_CUDA_ENTRY STV_DEFAULT"
_ZN10layer_norm31ln_parallel_residual_bwd_kernelINS_13Kernel_traitsIfffffjLj4096ELj1ELj1ELj8ELj16ENS_18Kernel_traits_baseILj4096EfffffjLj256EEEEELb1ELb0ELb1EEEvNS_9BwdParamsE:
.text._ZN10layer_norm31ln_parallel_residual_bwd_kernelINS_13Kernel_traitsIfffffjLj4096ELj1ELj1ELj8ELj16ENS_18Kernel_traits_baseILj4096EfffffjLj256EEEEELb1ELb0ELb1EEEvNS_9BwdParamsE:
        /* <DEDUP_REMOVED lines=78> */
[----:B------:R-:W-:Y:S01]  /*04e0*/  UPLOP3.LUT UP1, UPT, UPT, UPT, UPT, 0x40, 0x4 ;  /* 0x000000000004789c */ /* 0x000fe20003f2e870 */
[----:B------:R-:W1:Y:S02]  /*04f0*/  LDCU UR6, c[0x0][0x408] ;  /* 0x00008100ff0677ac */ /* 0x000e640008000800 */
[----:B------:R0:W5:Y:S01]  /*0500*/  LDG.E.128 R12, desc[UR10][R36.64+0x1000] ;  /* 0x0010000a240c7981 */ /* 0x000162000c1e1d00 */
[----:B------:R-:W2:Y:S03]  /*0510*/  LDCU UR13, c[0x0][0x388] ;  /* 0x00007100ff0d77ac */ /* 0x000ea60008000800 */
[----:B------:R0:W5:Y:S01]  /*0520*/  LDG.E.128 R8, desc[UR10][R36.64+0x2000] ;  /* 0x0020000a24087981 */ /* 0x000162000c1e1d00 */
[----:B------:R-:W3:Y:S03]  /*0530*/  LDCU.U8 UR12, c[0x0][0x410] ;  /* 0x00008200ff0c77ac */ /* 0x000ee60008000000 */
[----:B------:R0:W5:Y:S01]  /*0540*/  LDG.E.128 R4, desc[UR10][R36.64+0x3000] ;  /* 0x0030000a24047981 */ /* 0x000162000c1e1d00 */
[----:B------:R-:W-:-:S02]  /*0550*/  CS2R R160, SRZ ;  /* 0x0000000000a07805 */ /* 0x000fc4000001ff00 */
[----:B------:R-:W-:Y:S02]  /*0560*/  CS2R R162, SRZ ;  /* 0x0000000000a27805 */ /* 0x000fe4000001ff00 */
[----:B------:R-:W-:Y:S02]  /*0570*/  CS2R R164, SRZ ;  /* 0x0000000000a47805 */ /* 0x000fe4000001ff00 */
[----:B------:R-:W-:Y:S01]  /*0580*/  MOV R193, RZ ;  /* 0x000000ff00c17202 */ /* 0x000fe20000000f00 */
[----:B------:R-:W4:Y:S01]  /*0590*/  LDCU UR18, c[0x0][0x400] ;  /* 0x00008000ff1277ac */ /* 0x000f220008000800 */
[----:B------:R-:W0:Y:S01]  /*05a0*/  LDCU.64 UR8, c[0x0][0x478] ;  /* 0x00008f00ff0877ac */ /* 0x000e220008000a00 */
[----:B------:R-:W0:Y:S01]  /*05b0*/  LDCU.64 UR14, c[0x0][0x438] ;  /* 0x00008700ff0e77ac */ /* 0x000e220008000a00 */
[----:B-12---:R-:W0:Y:S03]  /*05c0*/  LDCU.64 UR16, c[0x0][0x470] ;  /* 0x00008e00ff1077ac */ /* 0x006e260008000a00 */
.L_x_2646:
[----:B0-2---:R-:W-:Y:S01]  /*05d0*/  IMAD R2, R192, UR13, RZ ;  /* 0x0000000dc0027c24 */ /* 0x005fe2000f8e02ff */
[----:B------:R-:W0:Y:S04]  /*05e0*/  LDC.64 R60, c[0x0][0x3c0] ;  /* 0x0000f000ff3c7b82 */ /* 0x000e280000000a00 */
[----:B------:R-:W-:-:S04]  /*05f0*/  SHF.R.S32.HI R3, RZ, 0x1f, R2 ;  /* 0x0000001fff037819 */ /* 0x000fc80000011402 */
[----:B------:R-:W-:Y:S01]  /*0600*/  LEA.HI R3, R3, R2, RZ, 0x2 ;  /* 0x0000000203037211 */ /* 0x000fe200078f10ff */
[----:B------:R-:W1:Y:S03]  /*0610*/  LDC.64 R104, c[0x0][0x3a8] ;  /* 0x0000ea00ff687b82 */ /* 0x000e660000000a00 */
[----:B------:R-:W-:-:S05]  /*0620*/  LEA.HI.SX32 R205, R3, R94, 0x1e ;  /* 0x0000005e03cd7211 */ /* 0x000fca00078ff2ff */
[----:B------:R-:W2:Y:S01]  /*0630*/  LDC.64 R64, c[0x0][0x430] ;  /* 0x00010c00ff407b82 */ /* 0x000ea20000000a00 */
[----:B0-----:R-:W-:-:S07]  /*0640*/  IMAD.WIDE R60, R192, 0x4, R60 ;  /* 0x00000004c03c7825 */ /* 0x001fce00078e023c */
[----:B------:R-:W0:Y:S08]  /*0650*/  LDC.64 R68, c[0x0][0x3c8] ;  /* 0x0000f200ff447b82 */ /* 0x000e300000000a00 */
[----:B------:R-:W3:Y:S01]  /*0660*/  LDC.64 R2, c[0x0][0x428] ;  /* 0x00010a00ff027b82 */ /* 0x000ee20000000a00 */
[C---:B------:R-:W-:Y:S01]  /*0670*/  IADD3 R203, PT, PT, R205.reuse, 0x100, RZ ;  /* 0x00000100cdcb7810 */ /* 0x040fe20007ffe0ff */
[C---:B-1----:R-:W-:Y:S01]  /*0680*/  IMAD.WIDE.U32 R92, R205.reuse, 0x10, R104 ;  /* 0x00000010cd5c7825 */ /* 0x042fe200078e0068 */
[----:B------:R1:W4:Y:S01]  /*0690*/  LDG.E R200, desc[UR10][R60.64] ;  /* 0x0000000a3cc87981 */ /* 0x000322000c1e1900 */
[----:B------:R-:W-:-:S02]  /*06a0*/  IADD3 R201, PT, PT, R205, 0x200, RZ ;  /* 0x00000200cdc97810 */ /* 0x000fc40007ffe0ff */
[----:B------:R-:W-:Y:S01]  /*06b0*/  IADD3 R195, PT, PT, R205, 0x300, RZ ;  /* 0x00000300cdc37810 */ /* 0x000fe20007ffe0ff */
[----:B------:R-:W-:Y:S01]  /*06c0*/  IMAD.WIDE.U32 R96, R203, 0x10, R104 ;  /* 0x00000010cb607825 */ /* 0x000fe200078e0068 */
[----:B------:R-:W4:Y:S01]  /*06d0*/  LDG.E.128 R92, desc[UR10][R92.64] ;  /* 0x0000000a5c5c7981 */ /* 0x000f22000c1e1d00 */
[----:B------:R-:W-:Y:S01]  /*06e0*/  ISETP.NE.U32.AND P0, PT, RZ, UR16, PT ;  /* 0x00000010ff007c0c */ /* 0x000fe2000bf05070 */
[----:B------:R-:W1:Y:S01]  /*06f0*/  LDC.64 R168, c[0x0][0x3b0] ;  /* 0x0000ec00ffa87b82 */ /* 0x000e620000000a00 */
[----:B--2---:R-:W-:Y:S02]  /*0700*/  IMAD.WIDE.U32 R84, R205, 0x10, R64 ;  /* 0x00000010cd547825 */ /* 0x004fe400078e0040 */
[----:B------:R-:W2:Y:S02]  /*0710*/  LDG.E.128 R96, desc[UR10][R96.64] ;  /* 0x0000000a60607981 */ /* 0x000ea4000c1e1d00 */
[----:B------:R-:W-:Y:S02]  /*0720*/  IMAD.WIDE.U32 R100, R201, 0x10, R104 ;  /* 0x00000010c9647825 */ /* 0x000fe400078e0068 */
[----:B------:R-:W2:Y:S02]  /*0730*/  LDG.E.128 R84, desc[UR10][R84.64] ;  /* 0x0000000a54547981 */ /* 0x000ea4000c1e1d00 */
[----:B0-----:R-:W-:-:S02]  /*0740*/  IMAD.WIDE R68, R192, 0x4, R68 ;  /* 0x00000004c0447825 */ /* 0x001fc400078e0244 */
[----:B------:R-:W2:Y:S02]  /*0750*/  LDG.E.128 R100, desc[UR10][R100.64] ;  /* 0x0000000a64647981 */ /* 0x000ea4000c1e1d00 */
[----:B---3--:R-:W-:Y:S02]  /*0760*/  IMAD.WIDE.U32 R88, R205, 0x10, R2 ;  /* 0x00000010cd587825 */ /* 0x008fe400078e0002 */
[----:B------:R-:W3:Y:S02]  /*0770*/  LDG.E R199, desc[UR10][R68.64] ;  /* 0x0000000a44c77981 */ /* 0x000ee4000c1e1900 */
[----:B------:R-:W-:Y:S02]  /*0780*/  IMAD.WIDE.U32 R104, R195, 0x10, R104 ;  /* 0x00000010c3687825 */ /* 0x000fe400078e0068 */
[----:B------:R-:W3:Y:S04]  /*0790*/  LDG.E.128 R88, desc[UR10][R88.64] ;  /* 0x0000000a58587981 */ /* 0x000ee8000c1e1d00 */
[----:B------:R-:W3:Y:S01]  /*07a0*/  LDG.E.128 R104, desc[UR10][R104.64] ;  /* 0x0000000a68687981 */ /* 0x000ee2000c1e1d00 */
[----:B------:R-:W-:-:S04]  /*07b0*/  IMAD.WIDE.U32 R76, R203, 0x10, R64 ;  /* 0x00000010cb4c7825 */ /* 0x000fc800078e0040 */
[----:B------:R-:W-:Y:S02]  /*07c0*/  IMAD.WIDE.U32 R80, R203, 0x10, R2 ;  /* 0x00000010cb507825 */ /* 0x000fe400078e0002 */
[----:B------:R-:W3:Y:S04]  /*07d0*/  LDG.E.128 R76, desc[UR10][R76.64] ;  /* 0x0000000a4c4c7981 */ /* 0x000ee8000c1e1d00 */
[----:B------:R-:W3:Y:S01]  /*07e0*/  LDG.E.128 R80, desc[UR10][R80.64] ;  /* 0x0000000a50507981 */ /* 0x000ee2000c1e1d00 */
[----:B-1----:R-:W-:-:S04]  /*07f0*/  IMAD.WIDE.U32 R60, R201, 0x10, R64 ;  /* 0x00000010c93c7825 */ /* 0x002fc800078e0040 */
[----:B------:R-:W-:Y:S02]  /*0800*/  IMAD.WIDE.U32 R70, R201, 0x10, R2 ;  /* 0x00000010c9467825 */ /* 0x000fe400078e0002 */
[----:B------:R-:W3:Y:S04]  /*0810*/  LDG.E.128 R60, desc[UR10][R60.64] ;  /* 0x0000000a3c3c7981 */ /* 0x000ee8000c1e1d00 */
[----:B------:R-:W3:Y:S01]  /*0820*/  LDG.E.128 R68, desc[UR10][R70.64] ;  /* 0x0000000a46447981 */ /* 0x000ee2000c1e1d00 */
[----:B------:R-:W-:-:S04]  /*0830*/  IMAD.WIDE.U32 R64, R195, 0x10, R64 ;  /* 0x00000010c3407825 */ /* 0x000fc800078e0040 */
[----:B------:R-:W-:Y:S02]  /*0840*/  IMAD.WIDE.U32 R72, R195, 0x10, R2 ;  /* 0x00000010c3487825 */ /* 0x000fe400078e0002 */
[----:B------:R-:W3:Y:S04]  /*0850*/  LDG.E.128 R64, desc[UR10][R64.64] ;  /* 0x0000000a40407981 */ /* 0x000ee8000c1e1d00 */
[----:B------:R-:W3:Y:S01]  /*0860*/  LDG.E.128 R72, desc[UR10][R72.64] ;  /* 0x0000000a48487981 */ /* 0x000ee2000c1e1d00 */
[----:B------:R-:W-:Y:S02]  /*0870*/  ISETP.NE.AND.EX P0, PT, RZ, UR17, PT, P0 ;  /* 0x00000011ff007c0c */ /* 0x000fe4000bf05300 */
[----:B------:R-:W-:-:S04]  /*0880*/  ISETP.NE.U32.AND P1, PT, RZ, UR14, PT ;  /* 0x0000000eff007c0c */ /* 0x000fc8000bf25070 */
[----:B------:R-:W-:-:S07]  /*0890*/  ISETP.NE.AND.EX P1, PT, RZ, UR15, PT, P1 ;  /* 0x0000000fff007c0c */ /* 0x000fce000bf25310 */
[----:B------:R-:W0:Y:S08]  /*08a0*/  @P0 LDC.64 R116, c[0x0][0x3b8] ;  /* 0x0000ee00ff740b82 */ /* 0x000e300000000a00 */
[----:B------:R-:W1:Y:S08]  /*08b0*/  @P0 LDC.64 R180, c[0x0][0x3b8] ;  /* 0x0000ee00ffb40b82 */ /* 0x000e700000000a00 */
[----:B------:R-:W1:Y:S08]  /*08c0*/  @P0 LDC.64 R114, c[0x0][0x3b8] ;  /* 0x0000ee00ff720b82 */ /* 0x000e700000000a00 */
[----:B------:R-:W1:Y:S08]  /*08d0*/  @P1 LDC.64 R2, c[0x0][0x438] ;  /* 0x00010e00ff021b82 */ /* 0x000e700000000a00 */
[----:B------:R-:W1:Y:S01]  /*08e0*/  @P0 LDC.64 R174, c[0x0][0x3b8] ;  /* 0x0000ee00ffae0b82 */ /* 0x000e620000000a00 */
[----:B0-----:R-:W-:-:S07]  /*08f0*/  @P0 IMAD.WIDE.U32 R116, R201, 0x4, R116 ;  /* 0x00000004c9740825 */ /* 0x001fce00078e0074 */
[----:B------:R-:W0:Y:S01]  /*0900*/  @P1 LDC.64 R108, c[0x0][0x438] ;  /* 0x00010e00ff6c1b82 */ /* 0x000e220000000a00 */
[----:B------:R-:W-:Y:S01]  /*0910*/  ISETP.NE.AND P4, PT, RZ, UR12, PT ;  /* 0x0000000cff007c0c */ /* 0x000fe2000bf85270 */
[----:B-1----:R-:W-:Y:S01]  /*0920*/  @P0 IMAD.WIDE.U32 R180, R205, 0x4, R180 ;  /* 0x00000004cdb40825 */ /* 0x002fe200078e00b4 */
[----:B-----5:R4:W5:Y:S05]  /*0930*/  @P0 LDG.E R196, desc[UR10][R116.64] ;  /* 0x0000000a74c40981 */ /* 0x02096a000c1e1900 */
[----:B------:R-:W1:Y:S01]  /*0940*/  @P1 LDC.64 R112, c[0x0][0x438] ;  /* 0x00010e00ff701b82 */ /* 0x000e620000000a00 */
[C---:B------:R-:W-:Y:S01]  /*0950*/  @P0 IMAD.WIDE.U32 R114, R195.reuse, 0x4, R114 ;  /* 0x00000004c3720825 */ /* 0x040fe200078e0072 */
[----:B------:R4:W5:Y:S06]  /*0960*/  @P0 LDG.E R198, desc[UR10][R180.64] ;  /* 0x0000000ab4c60981 */ /* 0x00096c000c1e1900 */
[----:B------:R-:W1:Y:S01]  /*0970*/  @P1 LDC.64 R110, c[0x0][0x438] ;  /* 0x00010e00ff6e1b82 */ /* 0x000e620000000a00 */
[----:B------:R-:W-:Y:S01]  /*0980*/  @P1 IMAD.WIDE.U32 R2, R195, 0x10, R2 ;  /* 0x00000010c3021825 */ /* 0x000fe200078e0002 */
[----:B------:R2:W5:Y:S03]  /*0990*/  @P0 LDG.E R197, desc[UR10][R114.64] ;  /* 0x0000000a72c50981 */ /* 0x000566000c1e1900 */
[C---:B------:R-:W-:Y:S01]  /*09a0*/  IMAD.WIDE.U32 R176, R203.reuse, 0x4, R168 ;  /* 0x00000004cbb07825 */ /* 0x040fe200078e00a8 */
[----:B------:R3:W5:Y:S03]  /*09b0*/  @P1 LDG.E.128 R48, desc[UR10][R2.64] ;  /* 0x0000000a02301981 */ /* 0x000766000c1e1d00 */
[----:B------:R-:W-:-:S02]  /*09c0*/  @P0 IMAD.WIDE.U32 R182, R203, 0x4, R174 ;  /* 0x00000004cbb60825 */ /* 0x000fc400078e00ae */
[----:B------:R3:W5:Y:S02]  /*09d0*/  LDG.E R176, desc[UR10][R176.64] ;  /* 0x0000000ab0b07981 */ /* 0x000764000c1e1900 */
[--C-:B------:R-:W-:Y:S02]  /*09e0*/  IMAD.WIDE.U32 R174, R205, 0x4, R168.reuse ;  /* 0x00000004cdae7825 */ /* 0x100fe400078e00a8 */
[----:B------:R3:W5:Y:S02]  /*09f0*/  @P0 LDG.E R194, desc[UR10][R182.64] ;  /* 0x0000000ab6c20981 */ /* 0x000764000c1e1900 */
[--C-:B------:R-:W-:Y:S02]  /*0a00*/  IMAD.WIDE.U32 R178, R201, 0x4, R168.reuse ;  /* 0x00000004c9b27825 */ /* 0x100fe400078e00a8 */
[----:B------:R-:W5:Y:S02]  /*0a10*/  LDG.E R174, desc[UR10][R174.64] ;  /* 0x0000000aaeae7981 */ /* 0x000f64000c1e1900 */
[----:B------:R-:W-:-:S02]  /*0a20*/  IMAD.WIDE.U32 R168, R195, 0x4, R168 ;  /* 0x00000004c3a87825 */ /* 0x000fc400078e00a8 */
[----:B------:R-:W5:Y:S02]  /*0a30*/  LDG.E R178, desc[UR10][R178.64] ;  /* 0x0000000ab2b27981 */ /* 0x000f64000c1e1900 */
[----:B0-----:R-:W-:Y:S02]  /*0a40*/  @P1 IMAD.WIDE.U32 R108, R201, 0x10, R108 ;  /* 0x00000010c96c1825 */ /* 0x001fe400078e006c */
[----:B------:R-:W5:Y:S04]  /*0a50*/  LDG.E R168, desc[UR10][R168.64] ;  /* 0x0000000aa8a87981 */ /* 0x000f68000c1e1900 */
[----:B------:R0:W5:Y:S01]  /*0a60*/  @P1 LDG.E.128 R44, desc[UR10][R108.64] ;  /* 0x0000000a6c2c1981 */ /* 0x000162000c1e1d00 */
[----:B-1----:R-:W-:-:S04]  /*0a70*/  @P1 IMAD.WIDE.U32 R112, R205, 0x10, R112 ;  /* 0x00000010cd701825 */ /* 0x002fc800078e0070 */
[----:B------:R-:W-:Y:S01]  /*0a80*/  @P1 IMAD.WIDE.U32 R110, R203, 0x10, R110 ;  /* 0x00000010cb6e1825 */ /* 0x000fe200078e006e */
[----:B------:R-:W5:Y:S04]  /*0a90*/  @P1 LDG.E.128 R36, desc[UR10][R112.64] ;  /* 0x0000000a70241981 */ /* 0x000f68000c1e1d00 */
[----:B------:R1:W5:Y:S01]  /*0aa0*/  @P1 LDG.E.128 R40, desc[UR10][R110.64] ;  /* 0x0000000a6e281981 */ /* 0x000362000c1e1d00 */
[----:B----4-:R-:W-:-:S05]  /*0ab0*/  FSEL R117, R200, RZ, !P4 ;  /* 0x000000ffc8757208 */ /* 0x010fca0006000000 */
[C---:B------:R-:W-:Y:S01]  /*0ac0*/  FADD.FTZ R180, -R117.reuse, R93 ;  /* 0x0000005d75b47221 */ /* 0x040fe20000010100 */
[C---:B------:R-:W-:Y:S01]  /*0ad0*/  FADD.FTZ R116, -R117.reuse, R92 ;  /* 0x0000005c75747221 */ /* 0x040fe20000010100 */
[----:B--2---:R-:W-:Y:S01]  /*0ae0*/  FADD.FTZ R114, -R117, R96 ;  /* 0x0000006075727221 */ /* 0x004fe20000010100 */
[----:B------:R-:W-:Y:S01]  /*0af0*/  FMUL.FTZ R93, R16, R84 ;  /* 0x00000054105d7220 */ /* 0x000fe20000410000 */
[----:B------:R-:W-:Y:S01]  /*0b00*/  FMUL.FTZ R96, R17, R85 ;  /* 0x0000005511607220 */ /* 0x000fe20000410000 */
[----:B------:R-:W-:Y:S01]  /*0b10*/  FADD.FTZ R200, -R117, R95 ;  /* 0x0000005f75c87221 */ /* 0x000fe20000010100 */
[C---:B---3--:R-:W-:Y:S01]  /*0b20*/  FMUL.FTZ R2, R199.reuse, R180 ;  /* 0x000000b4c7027220 */ /* 0x048fe20000410000 */
[----:B------:R-:W-:Y:S01]  /*0b30*/  FMUL.FTZ R3, R199, R116 ;  /* 0x00000074c7037220 */ /* 0x000fe20000410000 */
[----:B------:R-:W-:Y:S01]  /*0b40*/  FFMA.FTZ R180, R32, R88, R93 ;  /* 0x0000005820b47223 */ /* 0x000fe2000001005d */
[----:B------:R-:W-:Y:S01]  /*0b50*/  FADD.FTZ R206, -R117, R101 ;  /* 0x0000006575ce7221 */ /* 0x000fe20000010100 */
[----:B------:R-:W-:Y:S01]  /*0b60*/  FFMA.FTZ R177, R33, R89, R96 ;  /* 0x0000005921b17223 */ /* 0x000fe20000010060 */
[C---:B------:R-:W-:Y:S01]  /*0b70*/  FADD.FTZ R214, -R117.reuse, R104 ;  /* 0x0000006875d67221 */ /* 0x040fe20000010100 */
[----:B------:R-:W-:Y:S01]  /*0b80*/  FADD.FTZ R104, RZ, R180 ;  /* 0x000000b4ff687221 */ /* 0x000fe20000010000 */
[----:B------:R-:W-:Y:S01]  /*0b90*/  FADD.FTZ R182, -R117, R94 ;  /* 0x0000005e75b67221 */ /* 0x000fe20000010100 */
[----:B------:R-:W-:Y:S01]  /*0ba0*/  FMUL.FTZ R95, R18, R86 ;  /* 0x00000056125f7220 */ /* 0x000fe20000410000 */
[----:B------:R-:W-:Y:S01]  /*0bb0*/  FFMA.FTZ R101, R3, R180, RZ ;  /* 0x000000b403657223 */ /* 0x000fe200000100ff */
[C---:B0-----:R-:W-:Y:S01]  /*0bc0*/  FADD.FTZ R108, -R117.reuse, R99 ;  /* 0x00000063756c7221 */ /* 0x041fe20000010100 */
        /* <DEDUP_REMOVED lines=10> */
[----:B------:R-:W-:Y:S01]  /*0c70*/  FMUL.FTZ R202, R19, R87 ;  /* 0x0000005713ca7220 */ /* 0x000fe20000410000 */
[----:B------:R-:W-:Y:S01]  /*0c80*/  FMUL.FTZ R117, R199, R182 ;  /* 0x000000b6c7757220 */ /* 0x000fe20000410000 */
[----:B------:R-:W-:Y:S01]  /*0c90*/  FFMA.FTZ R200, R34, R90, R95 ;  /* 0x0000005a22c87223 */ /* 0x000fe2000001005f */
[----:B------:R-:W-:Y:S01]  /*0ca0*/  FFMA.FTZ R104, R2, R177, R101 ;  /* 0x000000b102687223 */ /* 0x000fe20000010065 */
[----:B------:R-:W-:Y:S01]  /*0cb0*/  FFMA.FTZ R202, R35, R91, R202 ;  /* 0x0000005b23ca7223 */ /* 0x000fe200000100ca */
[----:B------:R-:W-:Y:S01]  /*0cc0*/  FMUL.FTZ R93, R12, R76 ;  /* 0x0000004c0c5d7220 */ /* 0x000fe20000410000 */
[----:B------:R-:W-:Y:S01]  /*0cd0*/  FADD.FTZ R99, R200, R99 ;  /* 0x00000063c8637221 */ /* 0x000fe20000010000 */
[----:B------:R-:W-:Y:S01]  /*0ce0*/  FFMA.FTZ R104, R117, R200, R104 ;  /* 0x000000c875687223 */ /* 0x000fe20000010068 */
[----:B------:R-:W-:Y:S01]  /*0cf0*/  FMUL.FTZ R96, R13, R77 ;  /* 0x0000004d0d607220 */ /* 0x000fe20000410000 */
[----:B-1----:R-:W-:Y:S01]  /*0d00*/  FMUL.FTZ R111, R199, R114 ;  /* 0x00000072c76f7220 */ /* 0x002fe20000410000 */
        /* <DEDUP_REMOVED lines=91> */
.L_x_2613:
[----:B------:R-:W-:Y:S05]  /*12c0*/  BSYNC.RECONVERGENT B0 ;  /* 0x0000000000007941 */ /* 0x000fea0003800200 */
.L_x_2612:
[----:B------:R-:W1:Y:S08]  /*12d0*/  S2UR UR5, SR_CgaCtaId ;  /* 0x00000000000579c3 */ /* 0x000e700000008800 */
[----:B------:R-:W-:Y:S01]  /*12e0*/  BAR.SYNC.DEFER_BLOCKING 0x0 ;  /* 0x0000000000007b1d */ /* 0x000fe20000010000 */
[C---:B------:R-:W-:Y:S01]  /*12f0*/  FADD.FTZ R187, R84.reuse, R187 ;  /* 0x000000bb54bb7221 */ /* 0x040fe20000010000 */
[----:B------:R-:W-:Y:S01]  /*1300*/  FFMA.FTZ R189, R84, R3, R189 ;  /* 0x0000000354bd7223 */ /* 0x000fe200000100bd */
[C---:B------:R-:W-:Y:S01]  /*1310*/  FADD.FTZ R184, R85.reuse, R184 ;  /* 0x000000b855b87221 */ /* 0x040fe20000010000 */
[-C--:B------:R-:W-:Y:S01]  /*1320*/  FFMA.FTZ R186, R85, R2.reuse, R186 ;  /* 0x0000000255ba7223 */ /* 0x080fe200000100ba */
        /* <DEDUP_REMOVED lines=21> */
[----:B------:R-:W-:Y:S01]  /*1480*/  FFMA.FTZ R162, R83, R175, R162 ;  /* 0x000000af53a27223 */ /* 0x000fe200000100a2 */
        /* <DEDUP_REMOVED lines=25> */
[C---:B------:R-:W-:Y:S01]  /*1620*/  FADD.FTZ R122, R61.reuse, R122 ;  /* 0x0000007a3d7a7221 */ /* 0x040fe20000010000 */
[----:B------:R-:W-:Y:S01]  /*1630*/  FFMA.FTZ R136, R61, R108, R136 ;  /* 0x0000006c3d887223 */ /* 0x000fe20000010088 */
[----:B------:R-:W4:Y:S01]  /*1640*/  LDS.128 R76, [UR7] ;  /* 0x00000007ff4c7984 */ /* 0x000f220008000c00 */
[----:B------:R-:W0:Y:S01]  /*1650*/  LDC.64 R60, c[0x0][0x380] ;  /* 0x0000e000ff3c7b82 */ /* 0x000e220000000a00 */
[----:B------:R-:W-:Y:S01]  /*1660*/  UISETP.NE.U32.AND UP0, UPT, UR16, URZ, UPT ;  /* 0x000000ff1000728c */ /* 0x000fe2000bf05070 */
[C---:B------:R-:W-:Y:S01]  /*1670*/  FADD.FTZ R147, R70.reuse, R147 ;  /* 0x0000009346937221 */ /* 0x040fe20000010000 */
[----:B------:R-:W-:Y:S01]  /*1680*/  FFMA.FTZ R159, R70, R106, R159 ;  /* 0x0000006a469f7223 */ /* 0x000fe2000001009f */
        /* <DEDUP_REMOVED lines=19> */
[----:B-1----:R-:W-:Y:S01]  /*17c0*/  FADD.FTZ R63, RZ, R84 ;  /* 0x00000054ff3f7221 */ /* 0x002fe20000010000 */
[----:B------:R-:W-:Y:S01]  /*17d0*/  FADD.FTZ R62, RZ, R85 ;  /* 0x00000055ff3e7221 */ /* 0x000fe20000010000 */
[----:B0-----:R-:W-:Y:S01]  /*17e0*/  IADD3 R192, PT, PT, R192, R60, RZ ;  /* 0x0000003cc0c07210 */ /* 0x001fe20007ffe0ff */
[----:B------:R-:W-:Y:S01]  /*17f0*/  FADD.FTZ R119, R66, R119 ;  /* 0x0000007742777221 */ /* 0x000fe20000010000 */
[----:B------:R-:W-:Y:S01]  /*1800*/  FADD.FTZ R63, R86, R63 ;  /* 0x0000003f563f7221 */ /* 0x000fe20000010000 */
[----:B------:R-:W-:Y:S01]  /*1810*/  FADD.FTZ R62, R87, R62 ;  /* 0x0000003e573e7221 */ /* 0x000fe20000010000 */
[----:B------:R-:W-:Y:S01]  /*1820*/  FFMA.FTZ R131, R66, R99, R131 ;  /* 0x0000006342837223 */ /* 0x000fe20000010083 */
[----:B------:R-:W-:Y:S01]  /*1830*/  ISETP.GE.AND P3, PT, R192, R61, PT ;  /* 0x0000003dc000720c */ /* 0x000fe20003f66270 */
        /* <DEDUP_REMOVED lines=51> */
.L_x_2616:
        /* <DEDUP_REMOVED lines=25> */
.L_x_2615:
        /* <DEDUP_REMOVED lines=30> */
.L_x_2618:
        /* <DEDUP_REMOVED lines=25> */
.L_x_2614:
        /* <DEDUP_REMOVED lines=41> */
.L_x_2620:
        /* <DEDUP_REMOVED lines=33> */
.L_x_2619:
        /* <DEDUP_REMOVED lines=38> */
.L_x_2621:
        /* <DEDUP_REMOVED lines=32> */
.L_x_2617:
        /* <DEDUP_REMOVED lines=47> */
.L_x_2624:
        /* <DEDUP_REMOVED lines=33> */
.L_x_2623:
        /* <DEDUP_REMOVED lines=34> */
.L_x_2626:
        /* <DEDUP_REMOVED lines=33> */
.L_x_2622:
        /* <DEDUP_REMOVED lines=27> */
.L_x_2628:
        /* <DEDUP_REMOVED lines=25> */
.L_x_2627:
        /* <DEDUP_REMOVED lines=26> */
.L_x_2629:
        /* <DEDUP_REMOVED lines=24> */
.L_x_2625:
        /* <DEDUP_REMOVED lines=44> */
.L_x_2632:
        /* <DEDUP_REMOVED lines=33> */
.L_x_2631:
        /* <DEDUP_REMOVED lines=34> */
.L_x_2634:
        /* <DEDUP_REMOVED lines=11> */
[----:B------:R-:W-:Y:S01]  /*40a0*/  FMUL.FTZ R106, R199, R106 ;  /* 0x0000006ac76a7220 */ /* 0x000fe20000410000 */
        /* <DEDUP_REMOVED lines=21> */
.L_x_2630:
        /* <DEDUP_REMOVED lines=27> */
.L_x_2636:
        /* <DEDUP_REMOVED lines=25> */
.L_x_2635:
        /* <DEDUP_REMOVED lines=26> */
.L_x_2637:
        /* <DEDUP_REMOVED lines=24> */
.L_x_2633:
        /* <DEDUP_REMOVED lines=13> */
[----:B------:R-:W-:Y:S01]  /*4930*/  LOP3.LUT P5, RZ, R168, 0xff, RZ, 0xc0, !PT ;  /* 0x000000ffa8ff7812 */ /* 0x000fe200078ac0ff */
[-CC-:B------:R-:W-:Y:S01]  /*4940*/  FFMA.FTZ R99, R99, R70.reuse, R72.reuse ;  /* 0x0000004663637223 */ /* 0x180fe20000010048 */
        /* <DEDUP_REMOVED lines=29> */
.L_x_2640:
        /* <DEDUP_REMOVED lines=33> */
.L_x_2639:
[----:B------:R-:W-:Y:S05]  /*4d30*/  @!P2 BRA `(.L_x_2642) ;  /* 0x000000000084a947 */ /* 0x000fea0003800000 */
[-CC-:B------:R-:W-:Y:S01]  /*4d40*/  FFMA.FTZ R95, R95, R70.reuse, R72.reuse ;  /* 0x000000465f5f7223 */ /* 0x180fe20000010048 */
[-CC-:B------:R-:W-:Y:S01]  /*4d50*/  FFMA.FTZ R97, R97, R70.reuse, R72.reuse ;  /* 0x0000004661617223 */ /* 0x180fe20000010048 */
[----:B------:R-:W-:Y:S01]  /*4d60*/  LOP3.LUT P5, RZ, R168, 0xff, RZ, 0xc0, !PT ;  /* 0x000000ffa8ff7812 */ /* 0x000fe200078ac0ff */
[-CC-:B------:R-:W-:Y:S01]  /*4d70*/  FFMA.FTZ R99, R99, R70.reuse, R72.reuse ;  /* 0x0000004663637223 */ /* 0x180fe20000010048 */
[----:B0-----:R-:W-:Y:S01]  /*4d80*/  FADD.FTZ R52, R96, -R95 ;  /* 0x8000005f60347221 */ /* 0x001fe20000010000 */
        /* <DEDUP_REMOVED lines=28> */
.L_x_2642:
        /* <DEDUP_REMOVED lines=33> */
.L_x_2638:
        /* <DEDUP_REMOVED lines=27> */
.L_x_2644:
        /* <DEDUP_REMOVED lines=25> */
.L_x_2643:
        /* <DEDUP_REMOVED lines=26> */
.L_x_2645:
        /* <DEDUP_REMOVED lines=24> */
.L_x_2641:
        /* <DEDUP_REMOVED lines=43> */
[----:B--2---:R-:W-:Y:S02]  /*5a70*/  MOV R64, R149 ;  /* 0x0000009500407202 */ /* 0x004fe40000000f00 */
        /* <DEDUP_REMOVED lines=30> */
.L_x_2611:
        /* <DEDUP_REMOVED lines=29> */
.L_x_2647:
        /* <DEDUP_REMOVED lines=13> */
.L_x_2893:


//--------------------- .text._ZN10layer_norm22ln_bwd_finalize_kernelINS_22Kernel_traits_finalizeILj4096EfffffjLb0ELj1024ELj4ENS_18Kernel_traits_baseILj4096EfffffjLj1024EEEEELb0ELb0EEEvNS_9BwdParamsE --------------------------
	.section	.text._ZN10layer_norm22ln_bwd_finalize_kernelINS_22Kernel_traits_finalizeILj4096EfffffjLb0ELj1024ELj4ENS_18Kernel_traits_baseILj4096EfffffjLj1024EEEEELb0ELb0EEEvNS_9BwdParamsE,"ax",@progbits
	.align	128
        .global         _ZN10layer_norm22ln_bwd_finalize_kernelINS_22Kernel_traits_finalizeILj4096EfffffjLb0ELj1024ELj4ENS_18Kernel_traits_baseILj4096EfffffjLj1024EEEEELb0ELb0EEEvNS_9BwdParamsE
        .type           _ZN10layer_norm22ln_bwd_finalize_kernelINS_22Kernel_traits_finalizeILj4096EfffffjLb0ELj1024ELj4ENS_18Kernel_traits_baseILj4096EfffffjLj1024EEEEELb0ELb0EEEvNS_9BwdParamsE,@function
        .size           _ZN10layer_norm22ln_bwd_finalize_kernelINS_22Kernel_traits_finalizeILj4096EfffffjLb0ELj1024ELj4ENS_18Kernel_traits_baseILj4096EfffffjLj1024EEEEELb0ELb0EEEvNS_9BwdParamsE,(.L_x_2894 - _ZN10layer_norm22ln_bwd_finalize_kernelINS_22Kernel_traits_finalizeILj4096EfffffjLb0ELj1024ELj4ENS_18Kernel_traits_baseILj4096EfffffjLj1024EEEEELb0ELb0EEEvNS_9BwdParamsE)
        .other          _ZN10layer_norm22ln_bwd_finalize_kernelINS_22Kernel_traits_finalizeILj4096EfffffjLb0ELj1024ELj4ENS_18Kernel_traits_baseILj4096EfffffjLj1024EEEEELb0ELb0EEEvNS_9BwdParamsE,@"STO_CUDA_ENTRY STV_DEFAULT"
_ZN10layer_norm22ln_bwd_finalize_kernelINS_22Kernel_traits_finalizeILj4096EfffffjLb0ELj1024ELj4ENS_18Kernel_traits_baseILj4096EfffffjLj1024EEEEELb0ELb0EEEvNS_9BwdParamsE:
.text._ZN10layer_norm22ln_bwd_finalize_kernelINS_22Kernel_traits_finalizeILj4096EfffffjLb0ELj1024ELj4ENS_18Kernel_traits_baseILj4096EfffffjLj1024EEEEELb0ELb0EEEvNS_9BwdParamsE:
        /* <DEDUP_REMOVED lines=78> */
.L_x_2652:
        /* <DEDUP_REMOVED lines=118> */
.L_x_2651:
[----:B------:R-:W-:Y:S05]  /*0c40*/  BSYNC.RECONVERGENT B1 ;  /* 0x0000000000017941 */ /* 0x000fea0003800200 */
.L_x_2650:
        /* <DEDUP_REMOVED lines=68> */
.L_x_2654:
[----:B------:R-:W-:Y:S05]  /*1090*/  BSYNC.RECONVERGENT B1 ;  /* 0x0000000000017941 */ /* 0x000fea0003800200 */
.L_x_2653:
        /* <DEDUP_REMOVED lines=37> */
.L_x_2656:
[----:B------:R-:W-:Y:S05]  /*12f0*/  BSYNC.RECONVERGENT B1 ;  /* 0x0000000000017941 */ /* 0x000fea0003800200 */
.L_x_2655:
[----:B------:R-:W-:Y:S05]  /*1300*/  @!P1 BRA `(.L_x_2649) ;  /* 0x00000000003c9947 */ /* 0x000fea0003800000 */
[----:B------:R-:W0:Y:S01]  /*1310*/  LDC.64 R8, c[0x0][0x440] ;  /* 0x00011000ff087b82 */ /* 0x000e220000000a00 */
[----:B------:R-:W-:Y:S01]  /*1320*/  IMAD R0, R3, R54, R0 ;  /* 0x0000003603007224 */ /* 0x000fe200078e0200 */
[----:B------:R-:W-:-:S04]  /*1330*/  IADD3 R12, PT, PT, -R55, RZ, RZ ;  /* 0x000000ff370c7210 */ /* 0x000fc80007ffe1ff */
[----:B------:R-:W-:Y:S02]  /*1340*/  IADD3 R3, PT, PT, R57, R0, RZ ;  /* 0x0000000039037210 */ /* 0x000fe40007ffe0ff */
[----:B------:R-:W1:Y:S05]  /*1350*/  LDC.64 R10, c[0x0][0x448] ;  /* 0x00011200ff0a7b82 */ /* 0x000e6a0000000a00 */
.L_x_2657:
        /* <DEDUP_REMOVED lines=10> */
.L_x_2649:
[----:B------:R-:W-:Y:S05]  /*1400*/  BSYNC.RECONVERGENT B0 ;  /* 0x0000000000007941 */ /* 0x000fea0003800200 */
.L_x_2648:
        /* <DEDUP_REMOVED lines=60> */
.L_x_2658:
        /* <DEDUP_REMOVED lines=11> */
.L_x_2894:


//--------------------- .text._ZN10layer_norm40ln_parallel_residual_bwd_finalize_kernelINS_22Kernel_traits_finalizeILj4096EfffffjLb0ELj1024ELj4ENS_18Kernel_traits_baseILj4096EfffffjLj1024EEEEELb0EEEvNS_9BwdParamsE --------------------------
	.section	.text._ZN10layer_norm40ln_parallel_residual_bwd_finalize_kernelINS_22Kernel_traits_finalizeILj4096EfffffjLb0ELj1024ELj4ENS_18Kernel_traits_baseILj4096EfffffjLj1024EEEEELb0EEEvNS_9BwdParamsE,"ax",@progbits
	.align	128
        .global         _ZN10layer_norm40ln_parallel_residual_bwd_finalize_kernelINS_22Kernel_traits_finalizeILj4096EfffffjLb0ELj1024ELj4ENS_18Kernel_traits_baseILj4096EfffffjLj1024EEEEELb0EEEvNS_9BwdParamsE
        .type           _ZN10layer_norm40ln_parallel_residual_bwd_finalize_kernelINS_22Kernel_traits_finalizeILj4096EfffffjLb0ELj1024ELj4ENS_18Kernel_traits_baseILj4096EfffffjLj1024EEEEELb0EEEvNS_9BwdParamsE,@function
        .size           _ZN10layer_norm40ln_parallel_residual_bwd_finalize_kernelINS_22Kernel_traits_finalizeILj4096EfffffjLb0ELj1024ELj4ENS_18Kernel_traits_baseILj4096EfffffjLj1024EEEEELb0EEEvNS_9BwdParamsE,(.L_x_2895 - _ZN10layer_norm40ln_parallel_residual_bwd_finalize_kernelINS_22Kernel_traits_finalizeILj4096EfffffjLb0ELj1024ELj4ENS_18Kernel_traits_baseILj4096EfffffjLj1024EEEEELb0EEEvNS_9BwdParamsE)
        .other          _ZN10layer_norm40ln_parallel_residual_bwd_finalize_kernelINS_22Kernel_traits_finalizeILj4096EfffffjLb0ELj1024ELj4ENS_18Kernel_traits_baseILj4096EfffffjLj1024EEEEELb0EEEvNS_9BwdParamsE,@"STO_CUDA_ENTRY STV_DEFAULT"
_ZN10layer_norm40ln_parallel_residual_bwd_finalize_kernelINS_22Kernel_traits_finalizeILj4096EfffffjLb0ELj1024ELj4ENS_18Kernel_traits_baseILj4096EfffffjLj1024EEEEELb0EEEvNS_9BwdParamsE:
.text._ZN10layer_norm40ln_parallel_residual_bwd_finalize_kernelINS_22Kernel_traits_finalizeILj4096EfffffjLb0ELj1024ELj4ENS_18Kernel_traits_baseILj4096EfffffjLj1024EEEEELb0EEEvNS_9BwdParamsE:
        /* <DEDUP_REMOVED lines=58> */
.L_x_2663:
        /* <DEDUP_REMOVED lines=112> */
.L_x_2662:
[----:B------:R-:W-:Y:S05]  /*0aa0*/  BSYNC.RECONVERGENT B1 ;  /* 0x0000000000017941 */ /* 0x000fea0003800200 */
.L_x_2661:
        /* <DEDUP_REMOVED lines=66> */
.L_x_2665:
[----:B------:R-:W-:Y:S05]  /*0ed0*/  BSYNC.RECONVERGENT B1 ;  /* 0x0000000000017941 */ /* 0x000fea0003800200 */
.L_x_2664:
        /* <DEDUP_REMOVED lines=36> */
.L_x_2667:
[----:B------:R-:W-:Y:S05]  /*1120*/  BSYNC.RECONVERGENT B1 ;  /* 0x0000000000017941 */ /* 0x000fea0003800200 */
.L_x_2666:
        /* <DEDUP_REMOVED lines=18> */
.L_x_2660:
[----:B------:R-:W-:Y:S05]  /*1250*/  BSYNC.RECONVERGENT B0 ;  /* 0x0000000000007941 */ /* 0x000fea0003800200 */
.L_x_2659:
        /* <DEDUP_REMOVED lines=92> */
.L_x_2668:
        /* <DEDUP_REMOVED lines=14> */
.L_x_2895:


//--------------------- .text._ZN10layer_norm31ln_parallel_residual_bwd_kernelINS_13Kernel_traitsIfffffjLj4096ELj1ELj1ELj8ELj16ENS_18Kernel_traits_baseILj4096EfffffjLj256EEEEELb1ELb1ELb0EEEvNS_9BwdParamsE --------------------------
	.section	.text._ZN10layer_norm31ln_parallel_residual_bwd_kernelINS_13Kernel_traitsIfffffjLj4096ELj1ELj1ELj8ELj16ENS_18Kernel_traits_baseILj4096EfffffjLj256EEEEELb1ELb1ELb0EEEvNS_9BwdParamsE,"ax",@progbits
	.align	128
        .global         _ZN10layer_norm31ln_parallel_residual_bwd_kernelINS_13Kernel_traitsIfffffjLj4096ELj1ELj1ELj8ELj16ENS_18Kernel_traits_baseILj4096EfffffjLj256EEEEELb1ELb1ELb0EEEvNS_9BwdParamsE
        .type           _ZN10layer_norm31ln_parallel_residual_bwd_kernelINS_13Kernel_traitsIfffffjLj4096ELj1ELj1ELj8ELj16ENS_18Kernel_traits_baseILj4096EfffffjLj256EEEEELb1ELb1ELb0EEEvNS_9BwdParamsE,@function
        .size           _ZN10layer_norm31ln_parallel_residual_bwd_kernelINS_13Kernel_traitsIfffffjLj4096ELj1ELj1ELj8ELj16ENS_18Kernel_traits_baseILj4096EfffffjLj256EEEEELb1ELb1ELb0EEEvNS_9BwdParamsE,(.L_x_2896 - _ZN10layer_norm31ln_parallel_residual_bwd_kernelINS_13Kernel_traitsIfffffjLj4096ELj1ELj1ELj8ELj16ENS_18Kernel_traits_baseILj4096EfffffjLj256EEEEELb1ELb1ELb0EEEvNS_9BwdParamsE)
        .other          _ZN10layer_norm31ln_parallel_residual_bwd_kernelINS_13Kernel_traitsIfffffjLj4096ELj1ELj1ELj8ELj16ENS_18Kernel_traits_baseILj4096EfffffjLj256EEEEELb1ELb1ELb0EEEvNS_9BwdParamsE,@"STO_CUDA_ENTRY STV_DEFAULT"
_ZN10layer_norm31ln_parallel_residual_bwd_kernelINS_13Kernel_traitsIfffffjLj4096ELj1ELj1ELj8ELj16ENS_18Kernel_traits_baseILj4096EfffffjLj256EEEEELb1ELb1ELb0EEEvNS_9BwdParamsE:
.text._ZN10layer_norm31ln_parallel_residual_bwd_kernelINS_13Kernel_traitsIfffffjLj4096ELj1ELj1ELj8ELj16ENS_18Kernel_traits_baseILj4096EfffffjLj256EEEEELb1ELb1ELb0EEEvNS_9BwdParamsE:
        /* <DEDUP_REMOVED lines=22> */
[----:B--2---:R1:W5:Y:S01]  /*0160*/  @P4 LDG.E.128 R16, desc[UR10][R2.64] ;  /* 0x0000000a02104981 */ /* 0x004362000c1e1d00 */
[C---:B---3--:R-:W-:Y:S01]  /*0170*/  @P1 IMAD.WIDE.U32 R6, R11.reuse, 0x10, R4 ;  /* 0x000000100b061825 */ /* 0x048fe200078e0004 */
[----:B------:R-:W-:-:S04]  /*0180*/  @P1 IADD3 R11, PT, PT, R11, 0x100, RZ ;  /* 0x000001000b0b1810 */ /* 0x000fc80007ffe0ff */
[----:B------:R1:W5:Y:S01]  /*0190*/  @P1 LDG.E.128 R20, desc[UR10][R6.64] ;  /* 0x0000000a06141981 */ /* 0x000362000c1e1d00 */
[C---:B----4-:R-:W-:Y:S01]  /*01a0*/  @P2 IMAD.WIDE.U32 R8, R11.reuse, 0x10, R8 ;  /* 0x000000100b082825 */ /* 0x050fe200078e0008 */
[----:B------:R-:W-:-:S04]  /*01b0*/  @P2 IADD3 R11, PT, PT, R11, 0x100, RZ ;  /* 0x000001000b0b2810 */ /* 0x000fc80007ffe0ff */
        /* <DEDUP_REMOVED lines=40> */
[----:B------:R-:W2:Y:S01]  /*0440*/  LDCU UR8, c[0x0][0x388] ;  /* 0x00007100ff0877ac */ /* 0x000ea20008000800 */
[----:B------:R-:W3:Y:S01]  /*0450*/  LDCU.U8 UR25, c[0x0][0x410] ;  /* 0x00008200ff1977ac */ /* 0x000ee20008000000 */
[----:B------:R-:W4:Y:S01]  /*0460*/  LDCU UR22, c[0x0][0x400] ;  /* 0x00008000ff1677ac */ /* 0x000f220008000800 */
[----:B------:R-:W1:Y:S01]  /*0470*/  LDCU.64 UR4, c[0x0][0x478] ;  /* 0x00008f00ff0477ac */ /* 0x000e620008000a00 */
[----:B------:R-:W1:Y:S01]  /*0480*/  LDCU.64 UR16, c[0x0][0x438] ;  /* 0x00008700ff1077ac */ /* 0x000e620008000a00 */
[----:B------:R-:W1:Y:S01]  /*0490*/  LDCU.64 UR18, c[0x0][0x470] ;  /* 0x00008e00ff1277ac */ /* 0x000e620008000a00 */
[----:B------:R-:W1:Y:S01]  /*04a0*/  LDCU.128 UR12, c[0x0][0x3c0] ;  /* 0x00007800ff0c77ac */ /* 0x000e620008000c00 */
[----:B------:R-:W1:Y:S01]  /*04b0*/  LDCU.64 UR20, c[0x0][0x380] ;  /* 0x00007000ff1477ac */ /* 0x000e620008000a00 */
[----:B0-----:R-:W-:-:S11]  /*04c0*/  UISETP.NE.AND UP2, UPT, UR6, URZ, UPT ;  /* 0x000000ff0600728c */ /* 0x001fd6000bf45270 */
.L_x_2720:
[----:B-1----:R-:W-:-:S06]  /*04d0*/  UIMAD.WIDE UR6, UR9, 0x4, UR14 ;  /* 0x00000004090678a5 */ /* 0x002fcc000f8e020e */
[----:B0--34-:R-:W-:Y:S02]  /*04e0*/  MOV R84, UR6 ;  /* 0x0000000600547c02 */ /* 0x019fe40008000f00 */
[----:B------:R-:W-:Y:S01]  /*04f0*/  MOV R85, UR7 ;  /* 0x0000000700557c02 */ /* 0x000fe20008000f00 */
[----:B------:R-:W-:-:S04]  /*0500*/  UIMAD.WIDE UR6, UR9, 0x4, UR12 ;  /* 0x00000004090678a5 */ /* 0x000fc8000f8e020c */
[----:B------:R-:W3:Y:S02]  /*0510*/  LDG.E R84, desc[UR10][R84.64] ;  /* 0x0000000a54547981 */ /* 0x000ee4000c1e1900 */
[----:B------:R-:W-:Y:S02]  /*0520*/  MOV R86, UR6 ;  /* 0x0000000600567c02 */ /* 0x000fe40008000f00 */
[----:B------:R-:W-:-:S05]  /*0530*/  MOV R87, UR7 ;  /* 0x0000000700577c02 */ /* 0x000fca0008000f00 */
[----:B------:R-:W4:Y:S01]  /*0540*/  LDG.E R86, desc[UR10][R86.64] ;  /* 0x0000000a56567981 */ /* 0x000f22000c1e1900 */
[----:B--2---:R-:W-:Y:S01]  /*0550*/  UIMAD UR6, UR9, UR8, URZ ;  /* 0x00000008090672a4 */ /* 0x004fe2000f8e02ff */
[----:B------:R-:W-:Y:S01]  /*0560*/  PLOP3.LUT P0, PT, PT, PT, UP2, 0x40, 0x4 ;  /* 0x000000000004781c */ /* 0x000fe20003f0e828 */
[----:B------:R-:W-:Y:S01]  /*0570*/  BSSY.RECONVERGENT B0, `(.L_x_2670) ;  /* 0x000003e000007945 */ /* 0x000fe20003800200 */
[----:B------:R-:W-:Y:S01]  /*0580*/  HFMA2 R126, -RZ, RZ, 0, 0 ;  /* 0x00000000ff7e7431 */ /* 0x000fe200000001ff */
[----:B------:R-:W-:Y:S01]  /*0590*/  USHF.R.S32.HI UR7, URZ, 0x1f, UR6 ;  /* 0x0000001fff077899 */ /* 0x000fe20008011406 */
[C---:B------:R-:W-:Y:S02]  /*05a0*/  ISETP.GE.U32.AND P1, PT, R10.reuse, 0x200, PT ;  /* 0x000002000a00780c */ /* 0x040fe40003f26070 */
[C---:B------:R-:W-:Y:S01]  /*05b0*/  ISETP.GE.U32.AND P2, PT, R10.reuse, 0x300, PT ;  /* 0x000003000a00780c */ /* 0x040fe20003f46070 */
[----:B------:R-:W-:Y:S01]  /*05c0*/  ULEA.HI UR7, UR7, UR6, URZ, 0x2 ;  /* 0x0000000607077291 */ /* 0x000fe2000f8f10ff */
[----:B------:R-:W-:-:S02]  /*05d0*/  ISETP.GE.U32.AND P3, PT, R10, 0x400, PT ;  /* 0x000004000a00780c */ /* 0x000fc40003f66070 */
[----:B------:R-:W-:-:S03]  /*05e0*/  MOV R125, RZ ;  /* 0x000000ff007d7202 */ /* 0x000fc60000000f00 */
[----:B------:R-:W-:-:S04]  /*05f0*/  MOV R9, UR7 ;  /* 0x0000000700097c02 */ /* 0x000fc80008000f00 */
[----:B------:R-:W-:-:S04]  /*0600*/  LEA.HI.SX32 R9, R9, R88, 0x1e ;  /* 0x0000005809097211 */ /* 0x000fc800078ff2ff */
[----:B------:R-:W-:Y:S02]  /*0610*/  MOV R124, R9 ;  /* 0x00000009007c7202 */ /* 0x000fe40000000f00 */
[----:B---3--:R-:W-:Y:S02]  /*0620*/  R2UR UR24, R84 ;  /* 0x00000000541872ca */ /* 0x008fe400000e0000 */
[----:B----4-:R-:W-:Y:S01]  /*0630*/  FSEL R123, R86, RZ, P0 ;  /* 0x000000ff567b7208 */ /* 0x010fe20000000000 */
        /* <DEDUP_REMOVED lines=20> */
[----:B--2---:R-:W-:Y:S01]  /*0780*/  IADD3 R124, PT, PT, R9, 0x100, RZ ;  /* 0x00000100097c7810 */ /* 0x004fe20007ffe0ff */
[C---:B---3--:R-:W-:Y:S01]  /*0790*/  FADD.FTZ R84, -R123.reuse, R84 ;  /* 0x000000547b547221 */ /* 0x048fe20000010100 */
[C---:B------:R-:W-:Y:S01]  /*07a0*/  FADD.FTZ R85, -R123.reuse, R85 ;  /* 0x000000557b557221 */ /* 0x040fe20000010100 */
[----:B------:R-:W-:Y:S02]  /*07b0*/  FADD.FTZ R87, -R123, R87 ;  /* 0x000000577b577221 */ /* 0x000fe40000010100 */
[----:B------:R-:W-:Y:S01]  /*07c0*/  FMUL.FTZ R95, R84, UR24 ;  /* 0x00000018545f7c20 */ /* 0x000fe20008410000 */
[----:B----45:R-:W-:Y:S01]  /*07d0*/  FMUL.FTZ R106, R16, R88 ;  /* 0x00000058106a7220 */ /* 0x030fe20000410000 */
[----:B------:R-:W-:Y:S01]  /*07e0*/  FMUL.FTZ R98, R85, UR24 ;  /* 0x0000001855627c20 */ /* 0x000fe20008410000 */
[----:B------:R-:W-:Y:S01]  /*07f0*/  FMUL.FTZ R113, R17, R89 ;  /* 0x0000005911717220 */ /* 0x000fe20000410000 */
[----:B------:R-:W-:Y:S01]  /*0800*/  FADD.FTZ R86, -R123, R86 ;  /* 0x000000567b567221 */ /* 0x000fe20000010100 */
[----:B------:R-:W-:Y:S01]  /*0810*/  FADD.FTZ R84, RZ, R106 ;  /* 0x0000006aff547221 */ /* 0x000fe20000010000 */
[----:B------:R-:W-:Y:S01]  /*0820*/  FFMA.FTZ R85, R95, R106, RZ ;  /* 0x0000006a5f557223 */ /* 0x000fe200000100ff */
[----:B0-----:R-:W-:Y:S01]  /*0830*/  FMUL.FTZ R120, R87, UR24 ;  /* 0x0000001857787c20 */ /* 0x001fe20008410000 */
[----:B------:R-:W-:Y:S01]  /*0840*/  FMUL.FTZ R105, R86, UR24 ;  /* 0x0000001856697c20 */ /* 0x000fe20008410000 */
[----:B------:R-:W-:Y:S01]  /*0850*/  FADD.FTZ R87, R84, R113 ;  /* 0x0000007154577221 */ /* 0x000fe20000010000 */
[----:B------:R-:W-:Y:S01]  /*0860*/  FMUL.FTZ R122, R18, R90 ;  /* 0x0000005a127a7220 */ /* 0x000fe20000410000 */
[----:B------:R-:W-:Y:S01]  /*0870*/  FFMA.FTZ R84, R98, R113, R85 ;  /* 0x0000007162547223 */ /* 0x000fe20000010055 */
[----:B------:R-:W-:-:S02]  /*0880*/  FMUL.FTZ R121, R19, R91 ;  /* 0x0000005b13797220 */ /* 0x000fc40000410000 */
[----:B-1----:R-:W-:Y:S01]  /*0890*/  FADD.FTZ R126, R87, R122 ;  /* 0x0000007a577e7221 */ /* 0x002fe20000010000 */
        /* <DEDUP_REMOVED lines=11> */
.L_x_2671:
[----:B------:R-:W-:Y:S05]  /*0950*/  BSYNC.RECONVERGENT B0 ;  /* 0x0000000000007941 */ /* 0x000fea0003800200 */
.L_x_2670:
[----:B------:R-:W-:Y:S04]  /*0960*/  BSSY.RECONVERGENT B0, `(.L_x_2672) ;  /* 0x0000032000007945 */ /* 0x000fe80003800200 */
[----:B------:R-:W-:Y:S05]  /*0970*/  @!P1 BRA `(.L_x_2673) ;  /* 0x0000000000c09947 */ /* 0x000fea0003800000 */
[----:B------:R-:W-:Y:S01]  /*0980*/  ISETP.NE.U32.AND P0, PT, RZ, UR18, PT ;  /* 0x00000012ff007c0c */ /* 0x000fe2000bf05070 */
[----:B------:R-:W0:Y:S03]  /*0990*/  LDC.64 R86, c[0x0][0x3a8] ;  /* 0x0000ea00ff567b82 */ /* 0x000e260000000a00 */
[----:B------:R-:W-:Y:S02]  /*09a0*/  ISETP.NE.AND.EX P4, PT, RZ, UR19, PT, P0 ;  /* 0x00000013ff007c0c */ /* 0x000fe4000bf85300 */
[----:B------:R-:W-:-:S03]  /*09b0*/  ISETP.NE.U32.AND P0, PT, RZ, UR16, PT ;  /* 0x00000010ff007c0c */ /* 0x000fc6000bf05070 */
[----:B------:R-:W1:Y:S01]  /*09c0*/  LDC.64 R88, c[0x0][0x428] ;  /* 0x00010a00ff587b82 */ /* 0x000e620000000a00 */
[----:B------:R-:W-:-:S07]  /*09d0*/  ISETP.NE.AND.EX P0, PT, RZ, UR17, PT, P0 ;  /* 0x00000011ff007c0c */ /* 0x000fce000bf05300 */
[----:B------:R-:W2:Y:S01]  /*09e0*/  @P4 LDC.64 R84, c[0x0][0x3b8] ;  /* 0x0000ee00ff544b82 */ /* 0x000ea20000000a00 */
[----:B0-----:R-:W-:-:S07]  /*09f0*/  IMAD.WIDE.U32 R86, R124, 0x10, R86 ;  /* 0x000000107c567825 */ /* 0x001fce00078e0056 */
[----:B------:R-:W0:Y:S01]  /*0a00*/  @P0 LDC.64 R128, c[0x0][0x438] ;  /* 0x00010e00ff800b82 */ /* 0x000e220000000a00 */
[----:B-1----:R-:W-:-:S07]  /*0a10*/  IMAD.WIDE.U32 R88, R124, 0x10, R88 ;  /* 0x000000107c587825 */ /* 0x002fce00078e0058 */
[----:B------:R-:W1:Y:S01]  /*0a20*/  LDC.64 R118, c[0x0][0x3b0] ;  /* 0x0000ec00ff767b82 */ /* 0x000e620000000a00 */
[----:B------:R-:W3:Y:S01]  /*0a30*/  LDG.E.128 R88, desc[UR10][R88.64] ;  /* 0x0000000a58587981 */ /* 0x000ee2000c1e1d00 */
[----:B--2---:R-:W-:-:S03]  /*0a40*/  @P4 IMAD.WIDE.U32 R130, R124, 0x4, R84 ;  /* 0x000000047c824825 */ /* 0x004fc600078e0054 */
[----:B------:R-:W2:Y:S04]  /*0a50*/  LDG.E.128 R84, desc[UR10][R86.64] ;  /* 0x0000000a56547981 */ /* 0x000ea8000c1e1d00 */
[----:B------:R-:W5:Y:S01]  /*0a60*/  @P4 LDG.E R6, desc[UR10][R130.64] ;  /* 0x0000000a82064981 */ /* 0x000f62000c1e1900 */
[----:B0-----:R-:W-:-:S05]  /*0a70*/  @P0 IMAD.WIDE.U32 R128, R124, 0x10, R128 ;  /* 0x000000107c800825 */ /* 0x001fca00078e0080 */
[----:B------:R-:W5:Y:S01]  /*0a80*/  @P0 LDG.E.128 R12, desc[UR10][R128.64] ;  /* 0x0000000a800c0981 */ /* 0x000f62000c1e1d00 */
[----:B-1----:R-:W-:-:S05]  /*0a90*/  IMAD.WIDE.U32 R118, R124, 0x4, R118 ;  /* 0x000000047c767825 */ /* 0x002fca00078e0076 */
[----:B------:R0:W5:Y:S01]  /*0aa0*/  LDG.E R5, desc[UR10][R118.64] ;  /* 0x0000000a76057981 */ /* 0x000162000c1e1900 */
[----:B------:R-:W-:Y:S01]  /*0ab0*/  IADD3 R124, PT, PT, R124, 0x100, RZ ;  /* 0x000001007c7c7810 */ /* 0x000fe20007ffe0ff */
[----:B---3-5:R-:W-:Y:S01]  /*0ac0*/  FMUL.FTZ R104, R20, R88 ;  /* 0x0000005814687220 */ /* 0x028fe20000410000 */
[C---:B--2---:R-:W-:Y:S01]  /*0ad0*/  FADD.FTZ R84, -R123.reuse, R84 ;  /* 0x000000547b547221 */ /* 0x044fe20000010100 */
[----:B------:R-:W-:-:S03]  /*0ae0*/  FADD.FTZ R85, -R123, R85 ;  /* 0x000000557b557221 */ /* 0x000fc60000010100 */
[----:B------:R-:W-:Y:S01]  /*0af0*/  FMUL.FTZ R93, R84, UR24 ;  /* 0x00000018545d7c20 */ /* 0x000fe20008410000 */
[----:B------:R-:W-:Y:S01]  /*0b00*/  FADD.FTZ R103, -R123, R86 ;  /* 0x000000567b677221 */ /* 0x000fe20000010100 */
[----:B------:R-:W-:Y:S01]  /*0b10*/  FMUL.FTZ R96, R85, UR24 ;  /* 0x0000001855607c20 */ /* 0x000fe20008410000 */
[----:B------:R-:W-:Y:S01]  /*0b20*/  FMUL.FTZ R111, R21, R89 ;  /* 0x00000059156f7220 */ /* 0x000fe20000410000 */
[----:B------:R-:W-:Y:S01]  /*0b30*/  FADD.FTZ R126, R126, R104 ;  /* 0x000000687e7e7221 */ /* 0x000fe20000010000 */
[----:B------:R-:W-:Y:S01]  /*0b40*/  FFMA.FTZ R125, R93, R104, R125 ;  /* 0x000000685d7d7223 */ /* 0x000fe2000001007d */
[----:B------:R-:W-:Y:S01]  /*0b50*/  FADD.FTZ R87, -R123, R87 ;  /* 0x000000577b577221 */ /* 0x000fe20000010100 */
[----:B------:R-:W-:Y:S01]  /*0b60*/  FMUL.FTZ R103, R103, UR24 ;  /* 0x0000001867677c20 */ /* 0x000fe20008410000 */
[----:B0-----:R-:W-:Y:S01]  /*0b70*/  FMUL.FTZ R118, R22, R90 ;  /* 0x0000005a16767220 */ /* 0x001fe20000410000 */
        /* <DEDUP_REMOVED lines=16> */
.L_x_2673:
[----:B------:R-:W-:Y:S05]  /*0c80*/  BSYNC.RECONVERGENT B0 ;  /* 0x0000000000007941 */ /* 0x000fea0003800200 */
.L_x_2672:
        /* <DEDUP_REMOVED lines=11> */
[----:B------:R-:W3:Y:S07]  /*0d40*/  LDG.E.128 R84, desc[UR10][R84.64] ;  /* 0x0000000a54547981 */ /* 0x000eee000c1e1d00 */
[----:B------:R-:W4:Y:S01]  /*0d50*/  @P0 LDC.64 R130, c[0x0][0x438] ;  /* 0x00010e00ff820b82 */ /* 0x000f220000000a00 */
[----:B-1----:R-:W-:-:S06]  /*0d60*/  IMAD.WIDE.U32 R88, R124, 0x10, R88 ;  /* 0x000000107c587825 */ /* 0x002fcc00078e0058 */
[----:B------:R-:W3:Y:S01]  /*0d70*/  LDG.E.128 R88, desc[UR10][R88.64] ;  /* 0x0000000a58587981 */ /* 0x000ee2000c1e1d00 */
[----:B--2---:R-:W-:-:S05]  /*0d80*/  IMAD.WIDE.U32 R128, R124, 0x4, R128 ;  /* 0x000000047c807825 */ /* 0x004fca00078e0080 */
[----:B------:R1:W5:Y:S01]  /*0d90*/  LDG.E R3, desc[UR10][R128.64] ;  /* 0x0000000a80037981 */ /* 0x000362000c1e1900 */
[----:B0-----:R-:W-:-:S05]  /*0da0*/  @P4 IMAD.WIDE.U32 R132, R124, 0x4, R132 ;  /* 0x000000047c844825 */ /* 0x001fca00078e0084 */
[----:B------:R1:W5:Y:S01]  /*0db0*/  @P4 LDG.E R4, desc[UR10][R132.64] ;  /* 0x0000000a84044981 */ /* 0x000362000c1e1900 */
[----:B----4-:R-:W-:-:S05]  /*0dc0*/  @P0 IMAD.WIDE.U32 R130, R124, 0x10, R130 ;  /* 0x000000107c820825 */ /* 0x010fca00078e0082 */
[----:B------:R1:W5:Y:S01]  /*0dd0*/  @P0 LDG.E.128 R72, desc[UR10][R130.64] ;  /* 0x0000000a82480981 */ /* 0x000362000c1e1d00 */
[----:B------:R-:W-:Y:S01]  /*0de0*/  IADD3 R124, PT, PT, R124, 0x100, RZ ;  /* 0x000001007c7c7810 */ /* 0x000fe20007ffe0ff */
[C---:B---3--:R-:W-:Y:S01]  /*0df0*/  FADD.FTZ R11, -R123.reuse, R84 ;  /* 0x000000547b0b7221 */ /* 0x048fe20000010100 */
[----:B------:R-:W-:-:S03]  /*0e00*/  FADD.FTZ R94, -R123, R85 ;  /* 0x000000557b5e7221 */ /* 0x000fc60000010100 */
[----:B------:R-:W-:Y:S01]  /*0e10*/  FMUL.FTZ R11, R11, UR24 ;  /* 0x000000180b0b7c20 */ /* 0x000fe20008410000 */
[----:B------:R-:W-:Y:S01]  /*0e20*/  FADD.FTZ R86, -R123, R86 ;  /* 0x000000567b567221 */ /* 0x000fe20000010100 */
[----:B------:R-:W-:Y:S01]  /*0e30*/  FMUL.FTZ R94, R94, UR24 ;  /* 0x000000185e5e7c20 */ /* 0x000fe20008410000 */
[----:B-----5:R-:W-:Y:S01]  /*0e40*/  FMUL.FTZ R102, R24, R88 ;  /* 0x0000005818667220 */ /* 0x020fe20000410000 */
[----:B------:R-:W-:-:S03]  /*0e50*/  FMUL.FTZ R109, R25, R89 ;  /* 0x00000059196d7220 */ /* 0x000fc60000410000 */
[----:B------:R-:W-:Y:S01]  /*0e60*/  FADD.FTZ R126, R126, R102 ;  /* 0x000000667e7e7221 */ /* 0x000fe20000010000 */
[----:B------:R-:W-:Y:S01]  /*0e70*/  FFMA.FTZ R125, R11, R102, R125 ;  /* 0x000000660b7d7223 */ /* 0x000fe2000001007d */
[----:B------:R-:W-:Y:S01]  /*0e80*/  FADD.FTZ R87, -R123, R87 ;  /* 0x000000577b577221 */ /* 0x000fe20000010100 */
[----:B------:R-:W-:Y:S01]  /*0e90*/  FMUL.FTZ R101, R86, UR24 ;  /* 0x0000001856657c20 */ /* 0x000fe20008410000 */
        /* <DEDUP_REMOVED lines=16> */
[----:B-1----:R-:W-:-:S07]  /*0fa0*/  FFMA.FTZ R125, R112, R117, R125 ;  /* 0x00000075707d7223 */ /* 0x002fce000001007d */
.L_x_2675:
[----:B------:R-:W-:Y:S05]  /*0fb0*/  BSYNC.RECONVERGENT B0 ;  /* 0x0000000000007941 */ /* 0x000fea0003800200 */
.L_x_2674:
[----:B------:R-:W-:Y:S04]  /*0fc0*/  BSSY.RECONVERGENT B0, `(.L_x_2676) ;  /* 0x0000031000007945 */ /* 0x000fe80003800200 */
[----:B------:R-:W-:Y:S05]  /*0fd0*/  @!P3 BRA `(.L_x_2677) ;  /* 0x0000000000bcb947 */ /* 0x000fea0003800000 */
[----:B------:R-:W-:Y:S01]  /*0fe0*/  ISETP.NE.U32.AND P0, PT, RZ, UR18, PT ;  /* 0x00000012ff007c0c */ /* 0x000fe2000bf05070 */
[----:B------:R-:W0:Y:S03]  /*0ff0*/  LDC.64 R86, c[0x0][0x3a8] ;  /* 0x0000ea00ff567b82 */ /* 0x000e260000000a00 */
[----:B------:R-:W-:-:S05]  /*1000*/  ISETP.NE.AND.EX P0, PT, RZ, UR19, PT, P0 ;  /* 0x00000013ff007c0c */ /* 0x000fca000bf05300 */
[----:B------:R-:W1:Y:S08]  /*1010*/  LDC.64 R88, c[0x0][0x428] ;  /* 0x00010a00ff587b82 */ /* 0x000e700000000a00 */
[----:B------:R-:W2:Y:S08]  /*1020*/  @P0 LDC.64 R84, c[0x0][0x3b8] ;  /* 0x0000ee00ff540b82 */ /* 0x000eb00000000a00 */
[----:B------:R-:W3:Y:S01]  /*1030*/  LDC.64 R128, c[0x0][0x3b0] ;  /* 0x0000ec00ff807b82 */ /* 0x000ee20000000a00 */
[----:B--2---:R-:W-:-:S05]  /*1040*/  @P0 IMAD.WIDE.U32 R132, R124, 0x4, R84 ;  /* 0x000000047c840825 */ /* 0x004fca00078e0054 */
[----:B------:R2:W5:Y:S01]  /*1050*/  @P0 LDG.E R2, desc[UR10][R132.64] ;  /* 0x0000000a84020981 */ /* 0x000562000c1e1900 */
[----:B------:R-:W-:Y:S01]  /*1060*/  ISETP.NE.U32.AND P0, PT, RZ, UR16, PT ;  /* 0x00000010ff007c0c */ /* 0x000fe2000bf05070 */
[----:B0-----:R-:W-:-:S03]  /*1070*/  IMAD.WIDE.U32 R86, R124, 0x10, R86 ;  /* 0x000000107c567825 */ /* 0x001fc600078e0056 */
[----:B------:R-:W-:Y:S01]  /*1080*/  ISETP.NE.AND.EX P0, PT, RZ, UR17, PT, P0 ;  /* 0x00000011ff007c0c */ /* 0x000fe2000bf05300 */
[C---:B-1----:R-:W-:Y:S02]  /*1090*/  IMAD.WIDE.U32 R88, R124.reuse, 0x10, R88 ;  /* 0x000000107c587825 */ /* 0x042fe400078e0058 */
[----:B------:R-:W4:Y:S04]  /*10a0*/  LDG.E.128 R84, desc[UR10][R86.64] ;  /* 0x0000000a56547981 */ /* 0x000f28000c1e1d00 */
[----:B------:R-:W2:Y:S01]  /*10b0*/  LDG.E.128 R88, desc[UR10][R88.64] ;  /* 0x0000000a58587981 */ /* 0x000ea2000c1e1d00 */
[----:B---3--:R-:W-:-:S05]  /*10c0*/  IMAD.WIDE.U32 R128, R124, 0x4, R128 ;  /* 0x000000047c807825 */ /* 0x008fca00078e0080 */
[----:B------:R-:W0:Y:S01]  /*10d0*/  @P0 LDC.64 R130, c[0x0][0x438] ;  /* 0x00010e00ff820b82 */ /* 0x000e220000000a00 */
[----:B------:R1:W5:Y:S01]  /*10e0*/  LDG.E R0, desc[UR10][R128.64] ;  /* 0x0000000a80007981 */ /* 0x000362000c1e1900 */
[----:B0-----:R-:W-:-:S05]  /*10f0*/  @P0 IMAD.WIDE.U32 R130, R124, 0x10, R130 ;  /* 0x000000107c820825 */ /* 0x001fca00078e0082 */
[----:B------:R1:W5:Y:S01]  /*1100*/  @P0 LDG.E.128 R76, desc[UR10][R130.64] ;  /* 0x0000000a824c0981 */ /* 0x000362000c1e1d00 */
[C---:B----4-:R-:W-:Y:S01]  /*1110*/  FADD.FTZ R84, -R123.reuse, R84 ;  /* 0x000000547b547221 */ /* 0x050fe20000010100 */
[----:B------:R-:W-:-:S03]  /*1120*/  FADD.FTZ R85, -R123, R85 ;  /* 0x000000557b557221 */ /* 0x000fc60000010100 */
[----:B------:R-:W-:Y:S01]  /*1130*/  FMUL.FTZ R97, R84, UR24 ;  /* 0x0000001854617c20 */ /* 0x000fe20008410000 */
[----:B--2--5:R-:W-:Y:S01]  /*1140*/  FMUL.FTZ R100, R28, R88 ;  /* 0x000000581c647220 */ /* 0x024fe20000410000 */
[----:B------:R-:W-:Y:S01]  /*1150*/  FADD.FTZ R99, -R123, R86 ;  /* 0x000000567b637221 */ /* 0x000fe20000010100 */
[----:B------:R-:W-:Y:S01]  /*1160*/  FMUL.FTZ R92, R85, UR24 ;  /* 0x00000018555c7c20 */ /* 0x000fe20008410000 */
        /* <DEDUP_REMOVED lines=22> */
.L_x_2677:
[----:B------:R-:W-:Y:S05]  /*12d0*/  BSYNC.RECONVERGENT B0 ;  /* 0x0000000000007941 */ /* 0x000fea0003800200 */
.L_x_2676:
        /* <DEDUP_REMOVED lines=22> */
[----:B-1----:R-:W-:-:S11]  /*1440*/  FADD.FTZ R85, R91, R126 ;  /* 0x0000007e5b557221 */ /* 0x002fd60000010000 */
        /* <DEDUP_REMOVED lines=9> */
.L_x_2679:
[----:B------:R-:W-:Y:S05]  /*14e0*/  BSYNC.RECONVERGENT B0 ;  /* 0x0000000000007941 */ /* 0x000fea0003800200 */
.L_x_2678:
        /* <DEDUP_REMOVED lines=77> */
.L_x_2684:
[--C-:B------:R-:W-:Y:S01]  /*19c0*/  FFMA.FTZ R81, R95, UR6, R89.reuse ;  /* 0x000000065f517c23 */ /* 0x100fe20008010059 */
[--C-:B------:R-:W-:Y:S01]  /*19d0*/  FFMA.FTZ R82, R98, UR6, R89.reuse ;  /* 0x0000000662527c23 */ /* 0x100fe20008010059 */
[----:B------:R-:W-:Y:S01]  /*19e0*/  FFMA.FTZ R84, R120, UR6, R89 ;  /* 0x0000000678547c23 */ /* 0x000fe20008010059 */
[----:B------:R-:W-:Y:S01]  /*19f0*/  LOP3.LUT P6, RZ, R7, 0xff, RZ, 0xc0, !PT ;  /* 0x000000ff07ff7812 */ /* 0x000fe200078cc0ff */
[----:B------:R-:W-:Y:S01]  /*1a00*/  FADD.FTZ R81, R106, -R81 ;  /* 0x800000516a517221 */ /* 0x000fe20000010000 */
[----:B------:R-:W-:Y:S01]  /*1a10*/  FADD.FTZ R82, R113, -R82 ;  /* 0x8000005271527221 */ /* 0x000fe20000010000 */
[----:B------:R-:W-:Y:S01]  /*1a20*/  FADD.FTZ R85, R121, -R84 ;  /* 0x8000005479557221 */ /* 0x000fe20000010000 */
[----:B------:R-:W-:Y:S01]  /*1a30*/  LOP3.LUT P5, RZ, R7, 0xff00, RZ, 0xc0, !PT ;  /* 0x0000ff0007ff7812 */ /* 0x000fe200078ac0ff */
[----:B------:R-:W-:Y:S01]  /*1a40*/  FMUL.FTZ R80, R81, UR24 ;  /* 0x0000001851507c20 */ /* 0x000fe20008410000 */
[----:B------:R-:W-:Y:S01]  /*1a50*/  FFMA.FTZ R81, R105, UR6, R89 ;  /* 0x0000000669517c23 */ /* 0x000fe20008010059 */
[----:B------:R-:W-:-:S02]  /*1a60*/  LOP3.LUT P0, RZ, R7, 0xff0000, RZ, 0xc0, !PT ;  /* 0x00ff000007ff7812 */ /* 0x000fc4000780c0ff */
[----:B------:R-:W-:Y:S01]  /*1a70*/  FMUL.FTZ R84, R80, UR23 ;  /* 0x0000001750547c20 */ /* 0x000fe20008410000 */
[----:B------:R-:W-:Y:S01]  /*1a80*/  FADD.FTZ R83, R122, -R81 ;  /* 0x800000517a537221 */ /* 0x000fe20000010000 */
[----:B------:R-:W-:-:S03]  /*1a90*/  FMUL.FTZ R81, R82, UR24 ;  /* 0x0000001852517c20 */ /* 0x000fc60008410000 */
[----:B------:R-:W-:Y:S01]  /*1aa0*/  FMUL.FTZ R82, R83, UR24 ;  /* 0x0000001853527c20 */ /* 0x000fe20008410000 */
[----:B------:R-:W-:Y:S01]  /*1ab0*/  FMUL.FTZ R83, R85, UR24 ;  /* 0x0000001855537c20 */ /* 0x000fe20008410000 */
[----:B------:R-:W-:Y:S01]  /*1ac0*/  SEL R84, R84, RZ, P6 ;  /* 0x000000ff54547207 */ /* 0x000fe20003000000 */
[----:B------:R-:W-:Y:S01]  /*1ad0*/  FMUL.FTZ R85, R81, UR23 ;  /* 0x0000001751557c20 */ /* 0x000fe20008410000 */
[----:B------:R-:W-:Y:S01]  /*1ae0*/  FMUL.FTZ R86, R82, UR23 ;  /* 0x0000001752567c20 */ /* 0x000fe20008410000 */
[----:B------:R-:W-:Y:S01]  /*1af0*/  FMUL.FTZ R87, R83, UR23 ;  /* 0x0000001753577c20 */ /* 0x000fe20008410000 */
[----:B------:R-:W-:Y:S02]  /*1b00*/  ISETP.GE.U32.AND P6, PT, R7, 0x1000000, PT ;  /* 0x010000000700780c */ /* 0x000fe40003fc6070 */
[----:B------:R-:W-:Y:S02]  /*1b10*/  SEL R85, R85, RZ, P5 ;  /* 0x000000ff55557207 */ /* 0x000fe40002800000 */
[----:B------:R-:W-:-:S02]  /*1b20*/  SEL R86, R86, RZ, P0 ;  /* 0x000000ff56567207 */ /* 0x000fc40000000000 */
[----:B------:R-:W-:Y:S01]  /*1b30*/  SEL R87, R87, RZ, P6 ;  /* 0x000000ff57577207 */ /* 0x000fe20003000000 */
[----:B------:R-:W-:Y:S06]  /*1b40*/  BRA `(.L_x_2685) ;  /* 0x0000000c00047947 */ /* 0x000fec0003800000 */
.L_x_2683:
[----:B------:R-:W-:-:S04]  /*1b50*/  UISETP.NE.U32.AND UP0, UPT, UR4, URZ, UPT ;  /* 0x000000ff0400728c */ /* 0x000fc8000bf05070 */
[----:B------:R-:W-:-:S09]  /*1b60*/  UISETP.NE.AND.EX UP0, UPT, UR5, URZ, UPT, UP0 ;  /* 0x000000ff0500728c */ /* 0x000fd2000bf05300 */
[----:B------:R-:W-:Y:S05]  /*1b70*/  BRA.U UP0, `(.L_x_2686) ;  /* 0x0000000100647547 */ /* 0x000fea000b800000 */
        /* <DEDUP_REMOVED lines=8> */
[----:B------:R-:W-:Y:S01]  /*1c00*/  FFMA.FTZ R84, R85, UR24, R60 ;  /* 0x0000001855547c23 */ /* 0x000fe2000801003c */
[----:B------:R-:W-:Y:S01]  /*1c10*/  FFMA.FTZ R85, R105, UR6, R89 ;  /* 0x0000000669557c23 */ /* 0x000fe20008010059 */
[----:B------:R-:W-:-:S02]  /*1c20*/  LOP3.LUT P0, RZ, R7, 0xff0000, RZ, 0xc0, !PT ;  /* 0x00ff000007ff7812 */ /* 0x000fc4000780c0ff */
[----:B------:R-:W-:Y:S01]  /*1c30*/  FMUL.FTZ R84, R84, UR23 ;  /* 0x0000001754547c20 */ /* 0x000fe20008410000 */
[----:B------:R-:W-:Y:S01]  /*1c40*/  FADD.FTZ R87, R122, -R85 ;  /* 0x800000557a577221 */ /* 0x000fe20000010000 */
[----:B------:R-:W-:-:S03]  /*1c50*/  FFMA.FTZ R85, R86, UR24, R61 ;  /* 0x0000001856557c23 */ /* 0x000fc6000801003d */
[----:B------:R-:W-:Y:S01]  /*1c60*/  FFMA.FTZ R86, R87, UR24, R62 ;  /* 0x0000001857567c23 */ /* 0x000fe2000801003e */
[----:B------:R-:W-:Y:S01]  /*1c70*/  FFMA.FTZ R87, R90, UR24, R63 ;  /* 0x000000185a577c23 */ /* 0x000fe2000801003f */
        /* <DEDUP_REMOVED lines=9> */
.L_x_2686:
        /* <DEDUP_REMOVED lines=25> */
.L_x_2682:
        /* <DEDUP_REMOVED lines=28> */
[----:B------:R-:W-:Y:S02]  /*2060*/  LOP3.LUT P5, RZ, R7, 0xff0000, RZ, 0xc0, !PT ;  /* 0x00ff000007ff7812 */ /* 0x000fe400078ac0ff */
[----:B------:R-:W-:Y:S02]  /*2070*/  SEL R85, R38, RZ, P6 ;  /* 0x000000ff26557207 */ /* 0x000fe40003000000 */
        /* <DEDUP_REMOVED lines=9> */
.L_x_2688:
[--C-:B------:R-:W-:Y:S01]  /*2110*/  FFMA.FTZ R37, R95, UR6, R89.reuse ;  /* 0x000000065f257c23 */ /* 0x100fe20008010059 */
[----:B------:R-:W-:Y:S01]  /*2120*/  FFMA.FTZ R38, R98, UR6, R89 ;  /* 0x0000000662267c23 */ /* 0x000fe20008010059 */
[----:B------:R-:W-:Y:S02]  /*2130*/  LOP3.LUT P5, RZ, R7, 0xff, RZ, 0xc0, !PT ;  /* 0x000000ff07ff7812 */ /* 0x000fe400078ac0ff */
[----:B------:R-:W-:Y:S01]  /*2140*/  FADD.FTZ R37, R106, -R37 ;  /* 0x800000256a257221 */ /* 0x000fe20000010000 */
[----:B------:R-:W-:Y:S01]  /*2150*/  FADD.FTZ R38, R113, -R38 ;  /* 0x8000002671267221 */ /* 0x000fe20000010000 */
[----:B------:R-:W-:Y:S02]  /*2160*/  LOP3.LUT P0, RZ, R8, 0xff, RZ, 0xc0, !PT ;  /* 0x000000ff08ff7812 */ /* 0x000fe4000780c0ff */
[----:B------:R-:W-:Y:S01]  /*2170*/  FMUL.FTZ R80, R37, UR24 ;  /* 0x0000001825507c20 */ /* 0x000fe20008410000 */
[--C-:B------:R-:W-:Y:S01]  /*2180*/  FFMA.FTZ R37, R105, UR6, R89.reuse ;  /* 0x0000000669257c23 */ /* 0x100fe20008010059 */
[----:B------:R-:W-:Y:S01]  /*2190*/  FMUL.FTZ R81, R38, UR24 ;  /* 0x0000001826517c20 */ /* 0x000fe20008410000 */
[----:B------:R-:W-:Y:S01]  /*21a0*/  FFMA.FTZ R38, R120, UR6, R89 ;  /* 0x0000000678267c23 */ /* 0x000fe20008010059 */
[----:B------:R-:W-:Y:S01]  /*21b0*/  FMUL.FTZ R36, R80, UR23 ;  /* 0x0000001750247c20 */ /* 0x000fe20008410000 */
[----:B------:R-:W-:Y:S01]  /*21c0*/  FADD.FTZ R82, R122, -R37 ;  /* 0x800000257a527221 */ /* 0x000fe20000010000 */
[----:B------:R-:W-:Y:S01]  /*21d0*/  FMUL.FTZ R37, R81, UR23 ;  /* 0x0000001751257c20 */ /* 0x000fe20008410000 */
[----:B------:R-:W-:Y:S01]  /*21e0*/  FADD.FTZ R83, R121, -R38 ;  /* 0x8000002679537221 */ /* 0x000fe20000010000 */
[----:B------:R-:W-:Y:S01]  /*21f0*/  LOP3.LUT P6, RZ, R7, 0xff00, RZ, 0xc0, !PT ;  /* 0x0000ff0007ff7812 */ /* 0x000fe200078cc0ff */
[----:B------:R-:W-:Y:S01]  /*2200*/  FMUL.FTZ R82, R82, UR24 ;  /* 0x0000001852527c20 */ /* 0x000fe20008410000 */
[----:B------:R-:W-:Y:S01]  /*2210*/  SEL R84, R36, RZ, P5 ;  /* 0x000000ff24547207 */ /* 0x000fe20002800000 */
[----:B------:R-:W-:Y:S01]  /*2220*/  FMUL.FTZ R83, R83, UR24 ;  /* 0x0000001853537c20 */ /* 0x000fe20008410000 */
[----:B------:R-:W-:Y:S01]  /*2230*/  LOP3.LUT P5, RZ, R8, 0xff00, RZ, 0xc0, !PT ;  /* 0x0000ff0008ff7812 */ /* 0x000fe200078ac0ff */
[----:B------:R-:W-:Y:S01]  /*2240*/  FMUL.FTZ R38, R82, UR23 ;  /* 0x0000001752267c20 */ /* 0x000fe20008410000 */
[----:B------:R-:W-:Y:S01]  /*2250*/  SEL R36, R36, RZ, P0 ;  /* 0x000000ff24247207 */ /* 0x000fe20000000000 */
[----:B------:R-:W-:Y:S01]  /*2260*/  FMUL.FTZ R39, R83, UR23 ;  /* 0x0000001753277c20 */ /* 0x000fe20008410000 */
[----:B------:R-:W-:-:S02]  /*2270*/  LOP3.LUT P0, RZ, R7, 0xff0000, RZ, 0xc0, !PT ;  /* 0x00ff000007ff7812 */ /* 0x000fc4000780c0ff */
[C---:B------:R-:W-:Y:S02]  /*2280*/  SEL R85, R37.reuse, RZ, P6 ;  /* 0x000000ff25557207 */ /* 0x040fe40003000000 */
[----:B------:R-:W-:Y:S02]  /*2290*/  SEL R37, R37, RZ, P5 ;  /* 0x000000ff25257207 */ /* 0x000fe40002800000 */
[----:B------:R-:W-:Y:S02]  /*22a0*/  ISETP.GE.U32.AND P5, PT, R7, 0x1000000, PT ;  /* 0x010000000700780c */ /* 0x000fe40003fa6070 */
[----:B------:R-:W-:Y:S02]  /*22b0*/  SEL R86, R38, RZ, P0 ;  /* 0x000000ff26567207 */ /* 0x000fe40000000000 */
[C---:B------:R-:W-:Y:S02]  /*22c0*/  LOP3.LUT P6, RZ, R8.reuse, 0xff0000, RZ, 0xc0, !PT ;  /* 0x00ff000008ff7812 */ /* 0x040fe400078cc0ff */
[----:B------:R-:W-:-:S02]  /*22d0*/  ISETP.GE.U32.AND P0, PT, R8, 0x1000000, PT ;  /* 0x010000000800780c */ /* 0x000fc40003f06070 */
[C---:B------:R-:W-:Y:S02]  /*22e0*/  SEL R87, R39.reuse, RZ, P5 ;  /* 0x000000ff27577207 */ /* 0x040fe40002800000 */
[----:B------:R-:W-:Y:S02]  /*22f0*/  SEL R38, R38, RZ, P6 ;  /* 0x000000ff26267207 */ /* 0x000fe40003000000 */
[----:B------:R-:W-:Y:S01]  /*2300*/  SEL R39, R39, RZ, P0 ;  /* 0x000000ff27277207 */ /* 0x000fe20000000000 */
[----:B------:R-:W-:Y:S06]  /*2310*/  BRA `(.L_x_2685) ;  /* 0x0000000400107947 */ /* 0x000fec0003800000 */
.L_x_2687:
        /* <DEDUP_REMOVED lines=36> */
.L_x_2689:
[--C-:B------:R-:W-:Y:S01]  /*2560*/  FFMA.FTZ R37, R95, UR6, R89.reuse ;  /* 0x000000065f257c23 */ /* 0x100fe20008010059 */
[----:B------:R-:W-:Y:S01]  /*2570*/  FFMA.FTZ R38, R98, UR6, R89 ;  /* 0x0000000662267c23 */ /* 0x000fe20008010059 */
[----:B------:R-:W-:Y:S02]  /*2580*/  LOP3.LUT P5, RZ, R7, 0xff, RZ, 0xc0, !PT ;  /* 0x000000ff07ff7812 */ /* 0x000fe400078ac0ff */
[----:B------:R-:W-:Y:S01]  /*2590*/  FADD.FTZ R37, R106, -R37 ;  /* 0x800000256a257221 */ /* 0x000fe20000010000 */
[----:B------:R-:W-:Y:S01]  /*25a0*/  FADD.FTZ R38, R113, -R38 ;  /* 0x8000002671267221 */ /* 0x000fe20000010000 */
[----:B------:R-:W-:Y:S02]  /*25b0*/  LOP3.LUT P0, RZ, R8, 0xff, RZ, 0xc0, !PT ;  /* 0x000000ff08ff7812 */ /* 0x000fe4000780c0ff */
[----:B------:R-:W-:Y:S01]  /*25c0*/  FFMA.FTZ R80, R37, UR24, R60 ;  /* 0x0000001825507c23 */ /* 0x000fe2000801003c */
[----:B------:R-:W-:Y:S01]  /*25d0*/  FFMA.FTZ R37, R105, UR6, R89 ;  /* 0x0000000669257c23 */ /* 0x000fe20008010059 */
[----:B------:R-:W-:Y:S01]  /*25e0*/  FFMA.FTZ R81, R38, UR24, R61 ;  /* 0x0000001826517c23 */ /* 0x000fe2000801003d */
[----:B------:R-:W-:Y:S01]  /*25f0*/  FFMA.FTZ R38, R120, UR6, R89 ;  /* 0x0000000678267c23 */ /* 0x000fe20008010059 */
[----:B------:R-:W-:Y:S01]  /*2600*/  FMUL.FTZ R36, R80, UR23 ;  /* 0x0000001750247c20 */ /* 0x000fe20008410000 */
[----:B------:R-:W-:Y:S01]  /*2610*/  FADD.FTZ R39, R122, -R37 ;  /* 0x800000257a277221 */ /* 0x000fe20000010000 */
[----:B------:R-:W-:Y:S01]  /*2620*/  FMUL.FTZ R37, R81, UR23 ;  /* 0x0000001751257c20 */ /* 0x000fe20008410000 */
[----:B------:R-:W-:Y:S01]  /*2630*/  FADD.FTZ R86, R121, -R38 ;  /* 0x8000002679567221 */ /* 0x000fe20000010000 */
        /* <DEDUP_REMOVED lines=17> */
[----:B------:R-:W-:-:S07]  /*2750*/  SEL R39, R39, RZ, P0 ;  /* 0x000000ff27277207 */ /* 0x000fce0000000000 */
.L_x_2685:
[----:B------:R-:W-:-:S04]  /*2760*/  ISETP.NE.U32.AND P0, PT, RZ, UR4, PT ;  /* 0x00000004ff007c0c */ /* 0x000fc8000bf05070 */
[----:B------:R-:W-:-:S13]  /*2770*/  ISETP.NE.AND.EX P0, PT, RZ, UR5, PT, P0 ;  /* 0x00000005ff007c0c */ /* 0x000fda000bf05300 */
[----:B------:R-:W0:Y:S02]  /*2780*/  @P0 LDC.64 R90, c[0x0][0x478] ;  /* 0x00011e00ff5a0b82 */ /* 0x000e240000000a00 */
[----:B0-----:R-:W-:-:S06]  /*2790*/  @P0 IMAD.WIDE.U32 R124, R9, 0x10, R90 ;  /* 0x00000010097c0825 */ /* 0x001fcc00078e005a */
[----:B------:R-:W0:Y:S01]  /*27a0*/  LDC.64 R90, c[0x0][0x468] ;  /* 0x00011a00ff5a7b82 */ /* 0x000e220000000a00 */
[----:B------:R1:W-:Y:S01]  /*27b0*/  @P0 STG.E.128 desc[UR10][R124.64], R80 ;  /* 0x000000507c000986 */ /* 0x0003e2000c101d0a */
[----:B------:R-:W-:-:S04]  /*27c0*/  ISETP.NE.U32.AND P0, PT, RZ, UR18, PT ;  /* 0x00000012ff007c0c */ /* 0x000fc8000bf05070 */
[----:B------:R-:W-:-:S13]  /*27d0*/  ISETP.NE.AND.EX P0, PT, RZ, UR19, PT, P0 ;  /* 0x00000013ff007c0c */ /* 0x000fda000bf05300 */
[----:B------:R-:W2:Y:S01]  /*27e0*/  @P0 LDC.64 R126, c[0x0][0x470] ;  /* 0x00011c00ff7e0b82 */ /* 0x000ea20000000a00 */
[----:B0-----:R-:W-:-:S05]  /*27f0*/  IMAD.WIDE.U32 R90, R9, 0x10, R90 ;  /* 0x00000010095a7825 */ /* 0x001fca00078e005a */
[----:B------:R1:W-:Y:S01]  /*2800*/  STG.E.128 desc[UR10][R90.64], R84 ;  /* 0x000000545a007986 */ /* 0x0003e2000c101d0a */
[C---:B--2---:R-:W-:Y:S01]  /*2810*/  @P0 IMAD.WIDE.U32 R126, R9.reuse, 0x10, R126 ;  /* 0x00000010097e0825 */ /* 0x044fe200078e007e */
[----:B------:R-:W-:-:S04]  /*2820*/  IADD3 R9, PT, PT, R9, 0x100, RZ ;  /* 0x0000010009097810 */ /* 0x000fc80007ffe0ff */
[----:B------:R1:W-:Y:S03]  /*2830*/  @P0 STG.E.128 desc[UR10][R126.64], R36 ;  /* 0x000000247e000986 */ /* 0x0003e6000c101d0a */
.L_x_2681:
[----:B------:R-:W-:Y:S05]  /*2840*/  BSYNC.RECONVERGENT B0 ;  /* 0x0000000000007941 */ /* 0x000fea0003800200 */
.L_x_2680:
        /* <DEDUP_REMOVED lines=11> */
[--C-:B-1----:R-:W-:Y:S01]  /*2900*/  FFMA.FTZ R37, R93, UR6, R89.reuse ;  /* 0x000000065d257c23 */ /* 0x102fe20008010059 */
        /* <DEDUP_REMOVED lines=12> */
[----:B------:R-:W-:-:S02]  /*29d0*/  FADD.FTZ R86, R119, -R38 ;  /* 0x8000002677567221 */ /* 0x000fc40000010000 */
[----:B------:R-:W-:Y:S01]  /*29e0*/  SEL R84, R36, RZ, P6 ;  /* 0x000000ff24547207 */ /* 0x000fe20003000000 */
[----:B------:R-:W-:Y:S01]  /*29f0*/  FFMA.FTZ R82, R39, UR24, R14 ;  /* 0x0000001827527c23 */ /* 0x000fe2000801000e */
[----:B------:R-:W-:Y:S01]  /*2a00*/  LOP3.LUT P6, RZ, R5, 0xff00, RZ, 0xc0, !PT ;  /* 0x0000ff0005ff7812 */ /* 0x000fe200078cc0ff */
[----:B------:R-:W-:Y:S01]  /*2a10*/  FFMA.FTZ R83, R86, UR24, R15 ;  /* 0x0000001856537c23 */ /* 0x000fe2000801000f */
[----:B------:R-:W-:Y:S01]  /*2a20*/  SEL R36, R36, RZ, P5 ;  /* 0x000000ff24247207 */ /* 0x000fe20002800000 */
[----:B------:R-:W-:Y:S01]  /*2a30*/  FMUL.FTZ R38, R82, UR23 ;  /* 0x0000001752267c20 */ /* 0x000fe20008410000 */
[----:B------:R-:W-:Y:S01]  /*2a40*/  LOP3.LUT P5, RZ, R6, 0xff00, RZ, 0xc0, !PT ;  /* 0x0000ff0006ff7812 */ /* 0x000fe200078ac0ff */
[----:B------:R-:W-:Y:S01]  /*2a50*/  FMUL.FTZ R39, R83, UR23 ;  /* 0x0000001753277c20 */ /* 0x000fe20008410000 */
        /* <DEDUP_REMOVED lines=11> */
.L_x_2694:
[--C-:B-1----:R-:W-:Y:S01]  /*2b10*/  FFMA.FTZ R37, R93, UR6, R89.reuse ;  /* 0x000000065d257c23 */ /* 0x102fe20008010059 */
[--C-:B------:R-:W-:Y:S01]  /*2b20*/  FFMA.FTZ R36, R96, UR6, R89.reuse ;  /* 0x0000000660247c23 */ /* 0x100fe20008010059 */
[----:B------:R-:W-:Y:S01]  /*2b30*/  FFMA.FTZ R39, R103, UR6, R89 ;  /* 0x0000000667277c23 */ /* 0x000fe20008010059 */
[----:B------:R-:W-:Y:S01]  /*2b40*/  LOP3.LUT P6, RZ, R5, 0xff, RZ, 0xc0, !PT ;  /* 0x000000ff05ff7812 */ /* 0x000fe200078cc0ff */
        /* <DEDUP_REMOVED lines=29> */
.L_x_2693:
[----:B------:R-:W-:-:S04]  /*2d20*/  UISETP.NE.U32.AND UP0, UPT, UR4, URZ, UPT ;  /* 0x000000ff0400728c */ /* 0x000fc8000bf05070 */
[----:B------:R-:W-:-:S09]  /*2d30*/  UISETP.NE.AND.EX UP0, UPT, UR5, URZ, UPT, UP0 ;  /* 0x000000ff0500728c */ /* 0x000fd2000bf05300 */
[----:B------:R-:W-:Y:S05]  /*2d40*/  BRA.U !UP0, `(.L_x_2696) ;  /* 0x0000000108847547 */ /* 0x000fea000b800000 */
[--C-:B-1----:R-:W-:Y:S01]  /*2d50*/  FFMA.FTZ R37, R93, UR6, R89.reuse ;  /* 0x000000065d257c23 */ /* 0x102fe20008010059 */
[--C-:B------:R-:W-:Y:S01]  /*2d60*/  FFMA.FTZ R36, R96, UR6, R89.reuse ;  /* 0x0000000660247c23 */ /* 0x100fe20008010059 */
[----:B------:R-:W-:Y:S01]  /*2d70*/  LOP3.LUT P6, RZ, R5, 0xff, RZ, 0xc0, !PT ;  /* 0x000000ff05ff7812 */ /* 0x000fe200078cc0ff */
[----:B------:R-:W-:Y:S01]  /*2d80*/  FFMA.FTZ R38, R116, UR6, R89 ;  /* 0x0000000674267c23 */ /* 0x000fe20008010059 */
[----:B------:R-:W-:Y:S01]  /*2d90*/  FADD.FTZ R37, R104, -R37 ;  /* 0x8000002568257221 */ /* 0x000fe20000010000 */
[----:B------:R-:W-:Y:S01]  /*2da0*/  FADD.FTZ R81, R111, -R36 ;  /* 0x800000246f517221 */ /* 0x000fe20000010000 */
[----:B------:R-:W-:Y:S01]  /*2db0*/  LOP3.LUT P5, RZ, R6, 0xff, RZ, 0xc0, !PT ;  /* 0x000000ff06ff7812 */ /* 0x000fe200078ac0ff */
[----:B------:R-:W-:Y:S01]  /*2dc0*/  FADD.FTZ R83, R119, -R38 ;  /* 0x8000002677537221 */ /* 0x000fe20000010000 */
[----:B------:R-:W-:Y:S01]  /*2dd0*/  FMUL.FTZ R80, R37, UR24 ;  /* 0x0000001825507c20 */ /* 0x000fe20008410000 */
[----:B------:R-:W-:Y:S01]  /*2de0*/  FFMA.FTZ R37, R103, UR6, R89 ;  /* 0x0000000667257c23 */ /* 0x000fe20008010059 */
[----:B------:R-:W-:Y:S01]  /*2df0*/  FMUL.FTZ R81, R81, UR24 ;  /* 0x0000001851517c20 */ /* 0x000fe20008410000 */
[----:B------:R-:W-:Y:S01]  /*2e00*/  FMUL.FTZ R83, R83, UR24 ;  /* 0x0000001853537c20 */ /* 0x000fe20008410000 */
[----:B------:R-:W-:Y:S01]  /*2e10*/  FMUL.FTZ R36, R80, UR23 ;  /* 0x0000001750247c20 */ /* 0x000fe20008410000 */
[----:B------:R-:W-:Y:S01]  /*2e20*/  FADD.FTZ R82, R118, -R37 ;  /* 0x8000002576527221 */ /* 0x000fe20000010000 */
[----:B------:R-:W-:Y:S01]  /*2e30*/  FMUL.FTZ R37, R81, UR23 ;  /* 0x0000001751257c20 */ /* 0x000fe20008410000 */
[----:B------:R-:W-:-:S02]  /*2e40*/  FMUL.FTZ R39, R83, UR23 ;  /* 0x0000001753277c20 */ /* 0x000fc40008410000 */
[----:B------:R-:W-:Y:S01]  /*2e50*/  SEL R84, R36, RZ, P6 ;  /* 0x000000ff24547207 */ /* 0x000fe20003000000 */
        /* <DEDUP_REMOVED lines=16> */
.L_x_2696:
        /* <DEDUP_REMOVED lines=33> */
.L_x_2692:
[----:B------:R-:W-:-:S04]  /*3170*/  UISETP.NE.U32.AND UP0, UPT, UR16, URZ, UPT ;  /* 0x000000ff1000728c */ /* 0x000fc8000bf05070 */
[----:B------:R-:W-:-:S09]  /*3180*/  UISETP.NE.AND.EX UP0, UPT, UR17, URZ, UPT, UP0 ;  /* 0x000000ff1100728c */ /* 0x000fd2000bf05300 */
[----:B------:R-:W-:Y:S05]  /*3190*/  BRA.U !UP0, `(.L_x_2697) ;  /* 0x0000000108d47547 */ /* 0x000fea000b800000 */
[----:B------:R-:W-:-:S04]  /*31a0*/  UISETP.NE.U32.AND UP0, UPT, UR4, URZ, UPT ;  /* 0x000000ff0400728c */ /* 0x000fc8000bf05070 */
[----:B------:R-:W-:-:S09]  /*31b0*/  UISETP.NE.AND.EX UP0, UPT, UR5, URZ, UPT, UP0 ;  /* 0x000000ff0500728c */ /* 0x000fd2000bf05300 */
[----:B------:R-:W-:Y:S05]  /*31c0*/  BRA.U !UP0, `(.L_x_2698) ;  /* 0x0000000108647547 */ /* 0x000fea000b800000 */
[--C-:B-1----:R-:W-:Y:S01]  /*31d0*/  FFMA.FTZ R81, R93, UR6, R89.reuse ;  /* 0x000000065d517c23 */ /* 0x102fe20008010059 */
        /* <DEDUP_REMOVED lines=24> */
.L_x_2698:
        /* <DEDUP_REMOVED lines=18> */
[C---:B------:R-:W-:Y:S01]  /*3480*/  LOP3.LUT P6, RZ, R5.reuse, 0xff0000, RZ, 0xc0, !PT ;  /* 0x00ff000005ff7812 */ /* 0x040fe200078cc0ff */
[----:B------:R-:W-:Y:S01]  /*3490*/  FMUL.FTZ R90, R90, UR23 ;  /* 0x000000175a5a7c20 */ /* 0x000fe20008410000 */
[----:B------:R-:W-:Y:S02]  /*34a0*/  SEL R85, R86, RZ, P5 ;  /* 0x000000ff56557207 */ /* 0x000fe40002800000 */
[----:B------:R-:W-:Y:S02]  /*34b0*/  ISETP.GE.U32.AND P5, PT, R5, 0x1000000, PT ;  /* 0x010000000500780c */ /* 0x000fe40003fa6070 */
[----:B------:R-:W-:Y:S02]  /*34c0*/  SEL R86, R87, RZ, P6 ;  /* 0x000000ff57567207 */ /* 0x000fe40003000000 */
[----:B------:R-:W-:Y:S01]  /*34d0*/  SEL R87, R90, RZ, P5 ;  /* 0x000000ff5a577207 */ /* 0x000fe20002800000 */
[----:B------:R-:W-:Y:S08]  /*34e0*/  BRA `(.L_x_2695) ;  /* 0x0000000000d07947 */ /* 0x000ff00003800000 */
.L_x_2697:
        /* <DEDUP_REMOVED lines=28> */
.L_x_2699:
        /* <DEDUP_REMOVED lines=16> */
[----:B------:R-:W-:Y:S01]  /*37b0*/  FMUL.FTZ R87, R87, UR23 ;  /* 0x0000001757577c20 */ /* 0x000fe20008410000 */
[----:B------:R-:W-:-:S02]  /*37c0*/  SEL R84, R85, RZ, P6 ;  /* 0x000000ff55547207 */ /* 0x000fc40003000000 */
[C---:B------:R-:W-:Y:S01]  /*37d0*/  LOP3.LUT P6, RZ, R5.reuse, 0xff0000, RZ, 0xc0, !PT ;  /* 0x00ff000005ff7812 */ /* 0x040fe200078cc0ff */
[----:B------:R-:W-:Y:S01]  /*37e0*/  FMUL.FTZ R90, R90, UR23 ;  /* 0x000000175a5a7c20 */ /* 0x000fe20008410000 */
[----:B------:R-:W-:Y:S02]  /*37f0*/  SEL R85, R86, RZ, P5 ;  /* 0x000000ff56557207 */ /* 0x000fe40002800000 */
[----:B------:R-:W-:Y:S02]  /*3800*/  ISETP.GE.U32.AND P5, PT, R5, 0x1000000, PT ;  /* 0x010000000500780c */ /* 0x000fe40003fa6070 */
[----:B------:R-:W-:Y:S02]  /*3810*/  SEL R86, R87, RZ, P6 ;  /* 0x000000ff57567207 */ /* 0x000fe40003000000 */
[----:B------:R-:W-:-:S09]  /*3820*/  SEL R87, R90, RZ, P5 ;  /* 0x000000ff5a577207 */ /* 0x000fd20002800000 */
.L_x_2695:
        /* <DEDUP_REMOVED lines=13> */
.L_x_2691:
[----:B------:R-:W-:Y:S05]  /*3900*/  BSYNC.RECONVERGENT B0 ;  /* 0x0000000000007941 */ /* 0x000fea0003800200 */
.L_x_2690:
        /* <DEDUP_REMOVED lines=44> */
.L_x_2704:
[--C-:B01----:R-:W-:Y:S01]  /*3bd0*/  FFMA.FTZ R37, R11, UR6, R89.reuse ;  /* 0x000000060b257c23 */ /* 0x103fe20008010059 */
        /* <DEDUP_REMOVED lines=32> */
.L_x_2703:
[----:B------:R-:W-:-:S04]  /*3de0*/  UISETP.NE.U32.AND UP0, UPT, UR4, URZ, UPT ;  /* 0x000000ff0400728c */ /* 0x000fc8000bf05070 */
[----:B------:R-:W-:-:S09]  /*3df0*/  UISETP.NE.AND.EX UP0, UPT, UR5, URZ, UPT, UP0 ;  /* 0x000000ff0500728c */ /* 0x000fd2000bf05300 */
[----:B------:R-:W-:Y:S05]  /*3e00*/  BRA.U !UP0, `(.L_x_2706) ;  /* 0x0000000108847547 */ /* 0x000fea000b800000 */
[--C-:B01----:R-:W-:Y:S01]  /*3e10*/  FFMA.FTZ R37, R11, UR6, R89.reuse ;  /* 0x000000060b257c23 */ /* 0x103fe20008010059 */
        /* <DEDUP_REMOVED lines=32> */
.L_x_2706:
        /* <DEDUP_REMOVED lines=33> */
.L_x_2702:
        /* <DEDUP_REMOVED lines=31> */
.L_x_2708:
        /* <DEDUP_REMOVED lines=25> */
.L_x_2707:
        /* <DEDUP_REMOVED lines=28> */
.L_x_2709:
        /* <DEDUP_REMOVED lines=24> */
.L_x_2705:
        /* <DEDUP_REMOVED lines=13> */
.L_x_2701:
[----:B------:R-:W-:Y:S05]  /*49c0*/  BSYNC.RECONVERGENT B0 ;  /* 0x0000000000007941 */ /* 0x000fea0003800200 */
.L_x_2700:
        /* <DEDUP_REMOVED lines=17> */
[----:B------:R-:W-:Y:S01]  /*4ae0*/  LOP3.LUT P6, RZ, R0, 0xff, RZ, 0xc0, !PT ;  /* 0x000000ff00ff7812 */ /* 0x000fe200078cc0ff */
        /* <DEDUP_REMOVED lines=26> */
.L_x_2714:
        /* <DEDUP_REMOVED lines=33> */
.L_x_2713:
        /* <DEDUP_REMOVED lines=36> */
.L_x_2716:
        /* <DEDUP_REMOVED lines=33> */
.L_x_2712:
        /* <DEDUP_REMOVED lines=31> */
.L_x_2718:
[--C-:B01-3--:R-:W-:Y:S01]  /*54e0*/  FFMA.FTZ R84, R108, UR6, R89.reuse ;  /* 0x000000066c547c23 */ /* 0x10bfe20008010059 */
[----:B------:R-:W-:Y:S01]  /*54f0*/  FFMA.FTZ R85, R97, UR6, R89 ;  /* 0x0000000661557c23 */ /* 0x000fe20008010059 */
[----:B------:R-:W-:Y:S02]  /*5500*/  ISETP.GE.U32.AND P5, PT, R0, 0x1000000, PT ;  /* 0x010000000000780c */ /* 0x000fe40003fa6070 */
[----:B------:R-:W-:Y:S01]  /*5510*/  FADD.FTZ R84, R115, -R84 ;  /* 0x8000005473547221 */ /* 0x000fe20000010000 */
[----:B------:R-:W-:Y:S01]  /*5520*/  FADD.FTZ R85, R100, -R85 ;  /* 0x8000005564557221 */ /* 0x000fe20000010000 */
[----:B------:R-:W-:Y:S02]  /*5530*/  LOP3.LUT P6, RZ, R0, 0xff, RZ, 0xc0, !PT ;  /* 0x000000ff00ff7812 */ /* 0x000fe400078cc0ff */
[----:B------:R-:W-:Y:S01]  /*5540*/  FFMA.FTZ R86, R84, UR24, R79 ;  /* 0x0000001854567c23 */ /* 0x000fe2000801004f */
[--C-:B------:R-:W-:Y:S01]  /*5550*/  FFMA.FTZ R84, R92, UR6, R89.reuse ;  /* 0x000000065c547c23 */ /* 0x100fe20008010059 */
[----:B------:R-:W-:Y:S01]  /*5560*/  FFMA.FTZ R89, R99, UR6, R89 ;  /* 0x0000000663597c23 */ /* 0x000fe20008010059 */
[----:B------:R-:W-:Y:S01]  /*5570*/  FFMA.FTZ R85, R85, UR24, R76 ;  /* 0x0000001855557c23 */ /* 0x000fe2000801004c */
[----:B------:R-:W-:Y:S01]  /*5580*/  FMUL.FTZ R86, R86, UR23 ;  /* 0x0000001756567c20 */ /* 0x000fe20008410000 */
[----:B------:R-:W-:Y:S01]  /*5590*/  FADD.FTZ R84, R107, -R84 ;  /* 0x800000546b547221 */ /* 0x000fe20000010000 */
[----:B------:R-:W-:Y:S01]  /*55a0*/  FADD.FTZ R89, R110, -R89 ;  /* 0x800000596e597221 */ /* 0x000fe20000010000 */
[----:B------:R-:W-:-:S02]  /*55b0*/  FMUL.FTZ R85, R85, UR23 ;  /* 0x0000001755557c20 */ /* 0x000fc40008410000 */
[----:B------:R-:W-:Y:S01]  /*55c0*/  SEL R87, R86, RZ, P5 ;  /* 0x000000ff56577207 */ /* 0x000fe20002800000 */
[----:B------:R-:W-:Y:S01]  /*55d0*/  FFMA.FTZ R86, R84, UR24, R77 ;  /* 0x0000001854567c23 */ /* 0x000fe2000801004d */
[----:B------:R-:W-:Y:S01]  /*55e0*/  FFMA.FTZ R89, R89, UR24, R78 ;  /* 0x0000001859597c23 */ /* 0x000fe2000801004e */
[----:B------:R-:W-:Y:S02]  /*55f0*/  LOP3.LUT P5, RZ, R0, 0xff00, RZ, 0xc0, !PT ;  /* 0x0000ff0000ff7812 */ /* 0x000fe400078ac0ff */
[----:B------:R-:W-:Y:S01]  /*5600*/  FMUL.FTZ R86, R86, UR23 ;  /* 0x0000001756567c20 */ /* 0x000fe20008410000 */
[----:B------:R-:W-:Y:S01]  /*5610*/  SEL R84, R85, RZ, P6 ;  /* 0x000000ff55547207 */ /* 0x000fe20003000000 */
[----:B------:R-:W-:Y:S01]  /*5620*/  FMUL.FTZ R89, R89, UR23 ;  /* 0x0000001759597c20 */ /* 0x000fe20008410000 */
[----:B------:R-:W-:Y:S02]  /*5630*/  LOP3.LUT P6, RZ, R0, 0xff0000, RZ, 0xc0, !PT ;  /* 0x00ff000000ff7812 */ /* 0x000fe400078cc0ff */
[----:B------:R-:W-:-:S02]  /*5640*/  SEL R85, R86, RZ, P5 ;  /* 0x000000ff56557207 */ /* 0x000fc40002800000 */
[----:B------:R-:W-:Y:S01]  /*5650*/  SEL R86, R89, RZ, P6 ;  /* 0x000000ff59567207 */ /* 0x000fe20003000000 */
[----:B------:R-:W-:Y:S08]  /*5660*/  BRA `(.L_x_2715) ;  /* 0x0000000000d07947 */ /* 0x000ff00003800000 */
.L_x_2717:
        /* <DEDUP_REMOVED lines=28> */
.L_x_2719:
[--C-:B01-3--:R-:W-:Y:S01]  /*5830*/  FFMA.FTZ R84, R108, UR6, R89.reuse ;  /* 0x000000066c547c23 */ /* 0x10bfe20008010059 */
[----:B------:R-:W-:Y:S01]  /*5840*/  FFMA.FTZ R85, R97, UR6, R89 ;  /* 0x0000000661557c23 */ /* 0x000fe20008010059 */
[----:B------:R-:W-:Y:S02]  /*5850*/  ISETP.GE.U32.AND P5, PT, R0, 0x1000000, PT ;  /* 0x010000000000780c */ /* 0x000fe40003fa6070 */
        /* <DEDUP_REMOVED lines=21> */
.L_x_2715:
        /* <DEDUP_REMOVED lines=12> */
.L_x_2711:
[----:B------:R-:W-:Y:S05]  /*5a70*/  BSYNC.RECONVERGENT B0 ;  /* 0x0000000000007941 */ /* 0x000fea0003800200 */
.L_x_2710:
[----:B------:R-:W-:Y:S01]  /*5a80*/  UPLOP3.LUT UP1, UPT, UPT, UPT, UP1, 0x40, 0x4 ;  /* 0x000000000004789c */ /* 0x000fe20003f2e810 */
[----:B------:R-:W-:Y:S10]  /*5a90*/  BRA.U !UP3, `(.L_x_2720) ;  /* 0xffffffa90b8c7547 */ /* 0x000ff4000b83ffff */
.L_x_2669:
[----:B------:R-:W2:Y:S08]  /*5aa0*/  S2UR UR6, SR_CTAID.X ;  /* 0x00000000000679c3 */ /* 0x000eb00000002500 */
[----:B------:R-:W0:Y:S08]  /*5ab0*/  LDC.64 R2, c[0x0][0x440] ;  /* 0x00011000ff027b82 */ /* 0x000e300000000a00 */
        /* <DEDUP_REMOVED lines=31> */
.L_x_2721:
        /* <DEDUP_REMOVED lines=13> */
.L_x_2896:


//--------------------- .text._ZN10layer_norm22ln_bwd_finalize_kernelINS_22Kernel_traits_finalizeILj4096EfffffjLb0ELj1024ELj4ENS_18Kernel_traits_baseILj4096EfffffjLj1024EEEEELb0ELb1EEEvNS_9BwdParamsE --------------------------
	.section	.text._ZN10layer_norm22ln_bwd_finalize_kernelINS_22Kernel_traits_finalizeILj4096EfffffjLb0ELj1024ELj4ENS_18Kernel_traits_baseILj4096EfffffjLj1024EEEEELb0ELb1EEEvNS_9BwdParamsE,"ax",@progbits
	.align	128
        .global         _ZN10layer_norm22ln_bwd_finalize_kernelINS_22Kernel_traits_finalizeILj4096EfffffjLb0ELj1024ELj4ENS_18Kernel_traits_baseILj4096EfffffjLj1024EEEEELb0ELb1EEEvNS_9BwdParamsE
        .type           _ZN10layer_norm22ln_bwd_finalize_kernelINS_22Kernel_traits_finalizeILj4096EfffffjLb0ELj1024ELj4ENS_18Kernel_traits_baseILj4096EfffffjLj1024EEEEELb0ELb1EEEvNS_9BwdParamsE,@function
        .size           _ZN10layer_norm22ln_bwd_finalize_kernelINS_22Kernel_traits_finalizeILj4096EfffffjLb0ELj1024ELj4ENS_18Kernel_traits_baseILj4096EfffffjLj1024EEEEELb0ELb1EEEvNS_9BwdParamsE,(.L_x_2897 - _ZN10layer_norm22ln_bwd_finalize_kernelINS_22Kernel_traits_finalizeILj4096EfffffjLb0ELj1024ELj4ENS_18Kernel_traits_baseILj4096EfffffjLj1024EEEEELb0ELb1EEEvNS_9BwdParamsE)
        .other          _ZN10layer_norm22ln_bwd_finalize_kernelINS_22Kernel_traits_finalizeILj4096EfffffjLb0ELj1024ELj4ENS_18Kernel_traits_baseILj4096EfffffjLj1024EEEEELb0ELb1EEEvNS_9BwdParamsE,@"STO_CUDA_ENTRY STV_DEFAULT"
_ZN10layer_norm22ln_bwd_finalize_kernelINS_22Kernel_traits_finalizeILj4096EfffffjLb0ELj1024ELj4ENS_18Kernel_traits_baseILj4096EfffffjLj1024EEEEELb0ELb1EEEvNS_9BwdParamsE:
.text._ZN10layer_norm22ln_bwd_finalize_kernelINS_22Kernel_traits_finalizeILj4096EfffffjLb0ELj1024ELj4ENS_18Kernel_traits_baseILj4096EfffffjLj1024EEEEELb0ELb1EEEvNS_9BwdParamsE:
        /* <DEDUP_REMOVED lines=77> */
.L_x_2726:
        /* <DEDUP_REMOVED lines=118> */
.L_x_2725:
[----:B------:R-:W-:Y:S05]  /*0c30*/  BSYNC.RECONVERGENT B1 ;  /* 0x0000000000017941 */ /* 0x000fea0003800200 */
.L_x_2724:
        /* <DEDUP_REMOVED lines=69> */
.L_x_2728:
[----:B------:R-:W-:Y:S05]  /*1090*/  BSYNC.RECONVERGENT B1 ;  /* 0x0000000000017941 */ /* 0x000fea0003800200 */
.L_x_2727:
        /* <DEDUP_REMOVED lines=38> */
.L_x_2730:
[----:B------:R-:W-:Y:S05]  /*1300*/  BSYNC.RECONVERGENT B1 ;  /* 0x0000000000017941 */ /* 0x000fea0003800200 */
.L_x_2729:
[----:B------:R-:W-:Y:S05]  /*1310*/  @!P1 BRA `(.L_x_2723) ;  /* 0x0000000000409947 */ /* 0x000fea0003800000 */
[----:B------:R-:W0:Y:S01]  /*1320*/  LDC R14, c[0x0][0x388] ;  /* 0x0000e200ff0e7b82 */ /* 0x000e220000000800 */
[----:B------:R-:W-:-:S07]  /*1330*/  IADD3 R12, PT, PT, -R54, RZ, RZ ;  /* 0x000000ff360c7210 */ /* 0x000fce0007ffe1ff */
[----:B------:R-:W1:Y:S08]  /*1340*/  LDC.64 R8, c[0x0][0x440] ;  /* 0x00011000ff087b82 */ /* 0x000e700000000a00 */
[----:B------:R-:W2:Y:S01]  /*1350*/  LDC.64 R10, c[0x0][0x448] ;  /* 0x00011200ff0a7b82 */ /* 0x000ea20000000a00 */
[----:B0-----:R-:W-:-:S05]  /*1360*/  IMAD R0, R3, R14, R0 ;  /* 0x0000000e03007224 */ /* 0x001fca00078e0200 */
[----:B------:R-:W-:-:S07]  /*1370*/  IADD3 R3, PT, PT, R57, R0, RZ ;  /* 0x0000000039037210 */ /* 0x000fce0007ffe0ff */
.L_x_2731:
        /* <DEDUP_REMOVED lines=10> */
.L_x_2723:
[----:B------:R-:W-:Y:S05]  /*1420*/  BSYNC.RECONVERGENT B0 ;  /* 0x0000000000007941 */ /* 0x000fea0003800200 */
.L_x_2722:
        /* <DEDUP_REMOVED lines=57> */
.L_x_2732:
        /* <DEDUP_REMOVED lines=12> */
.L_x_2897:


//--------------------- .text._ZN10layer_norm40ln_parallel_residual_bwd_finalize_kernelINS_22Kernel_traits_finalizeILj4096EfffffjLb0ELj1024ELj4ENS_18Kernel_traits_baseILj4096EfffffjLj1024EEEEELb1EEEvNS_9BwdParamsE --------------------------
	.section	.text._ZN10layer_norm40ln_parallel_residual_bwd_finalize_kernelINS_22Kernel_traits_finalizeILj4096EfffffjLb0ELj1024ELj4ENS_18Kernel_traits_baseILj4096EfffffjLj1024EEEEELb1EEEvNS_9BwdParamsE,"ax",@progbits
	.align	128
        .global         _ZN10layer_norm40ln_parallel_residual_bwd_finalize_kernelINS_22Kernel_traits_finalizeILj4096EfffffjLb0ELj1024ELj4ENS_18Kernel_traits_baseILj4096EfffffjLj1024EEEEELb1EEEvNS_9BwdParamsE
        .type           _ZN10layer_norm40ln_parallel_residual_bwd_finalize_kernelINS_22Kernel_traits_finalizeILj4096EfffffjLb0ELj1024ELj4ENS_18Kernel_traits_baseILj4096EfffffjLj1024EEEEELb1EEEvNS_9BwdParamsE,@function
        .size           _ZN10layer_norm40ln_parallel_residual_bwd_finalize_kernelINS_22Kernel_traits_finalizeILj4096EfffffjLb0ELj1024ELj4ENS_18Kernel_traits_baseILj4096EfffffjLj1024EEEEELb1EEEvNS_9BwdParamsE,(.L_x_2898 - _ZN10layer_norm40ln_parallel_residual_bwd_finalize_kernelINS_22Kernel_traits_finalizeILj4096EfffffjLb0ELj1024ELj4ENS_18Kernel_traits_baseILj4096EfffffjLj1024EEEEELb1EEEvNS_9BwdParamsE)
        .other          _ZN10layer_norm40ln_parallel_residual_bwd_finalize_kernelINS_22Kernel_traits_finalizeILj4096EfffffjLb0ELj1024ELj4ENS_18Kernel_traits_baseILj4096EfffffjLj1024EEEEELb1EEEvNS_9BwdParamsE,@"STO_CUDA_ENTRY STV_DEFAULT"
_ZN10layer_norm40ln_parallel_residual_bwd_finalize_kernelINS_22Kernel_traits_finalizeILj4096EfffffjLb0ELj1024ELj4ENS_18Kernel_traits_baseILj4096EfffffjLj1024EEEEELb1EEEvNS_9BwdParamsE:
.text._ZN10layer_norm40ln_parallel_residual_bwd_finalize_kernelINS_22Kernel_traits_finalizeILj4096EfffffjLb0ELj1024ELj4ENS_18Kernel_traits_baseILj4096EfffffjLj1024EEEEELb1EEEvNS_9BwdParamsE:
        /* <DEDUP_REMOVED lines=57> */
.L_x_2737:
        /* <DEDUP_REMOVED lines=112> */
.L_x_2736:
[----:B------:R-:W-:Y:S05]  /*0a90*/  BSYNC.RECONVERGENT B1 ;  /* 0x0000000000017941 */ /* 0x000fea0003800200 */
.L_x_2735:
        /* <DEDUP_REMOVED lines=67> */
.L_x_2739:
[----:B------:R-:W-:Y:S05]  /*0ed0*/  BSYNC.RECONVERGENT B1 ;  /* 0x0000000000017941 */ /* 0x000fea0003800200 */
.L_x_2738:
        /* <DEDUP_REMOVED lines=37> */
.L_x_2741:
[----:B------:R-:W-:Y:S05]  /*1130*/  BSYNC.RECONVERGENT B1 ;  /* 0x0000000000017941 */ /* 0x000fea0003800200 */
.L_x_2740:
        /* <DEDUP_REMOVED lines=19> */
.L_x_2734:
[----:B------:R-:W-:Y:S05]  /*1270*/  BSYNC.RECONVERGENT B0 ;  /* 0x0000000000007941 */ /* 0x000fea0003800200 */
.L_x_2733:
        /* <DEDUP_REMOVED lines=89> */
.L_x_2742:
        /* <DEDUP_REMOVED lines=15> */
.L_x_2898:


//--------------------- .text._ZN10layer_norm31ln_parallel_residual_bwd_kernelINS_13Kernel_traitsIfffffjLj4096ELj1ELj1ELj8ELj16ENS_18Kernel_traits_baseILj4096EfffffjLj256EEEEELb1ELb1ELb1EEEvNS_9BwdParamsE --------------------------
	.section	.text._ZN10layer_norm31ln_parallel_residual_bwd_kernelINS_13Kernel_traitsIfffffjLj4096ELj1ELj1ELj8ELj16ENS_18Kernel_traits_baseILj4096EfffffjLj256EEEEELb1ELb1ELb1EEEvNS_9BwdParamsE,"ax",@progbits
	.align	128
        .global         _ZN10layer_norm31ln_parallel_residual_bwd_kernelINS_13Kernel_traitsIfffffjLj4096ELj1ELj1ELj8ELj16ENS_18Kernel_traits_baseILj4096EfffffjLj256EEEEELb1ELb1ELb1EEEvNS_9BwdParamsE
        .type           _ZN10layer_norm31ln_parallel_residual_bwd_kernelINS_13Kernel_traitsIfffffjLj4096ELj1ELj1ELj8ELj16ENS_18Kernel_traits_baseILj4096EfffffjLj256EEEEELb1ELb1ELb1EEEvNS_9BwdParamsE,@function
        .size           _ZN10layer_norm31ln_parallel_residual_bwd_kernelINS_13Kernel_traitsIfffffjLj4096ELj1ELj1ELj8ELj16ENS_18Kernel_traits_baseILj4096EfffffjLj256EEEEELb1ELb1ELb1EEEvNS_9BwdParamsE,(.L_x_2899 - _ZN10layer_norm31ln_parallel_residual_bwd_kernelINS_13Kernel_traitsIfffffjLj4096ELj1ELj1ELj8ELj16ENS_18Kernel_traits_baseILj4096EfffffjLj256EEEEELb1ELb1ELb1EEEvNS_9BwdParamsE)
        .other          _ZN10layer_norm31ln_parallel_residual_bwd_kernelINS_13Kernel_traitsIfffffjLj4096ELj1ELj1ELj8ELj16ENS_18Kernel_traits_baseILj4096EfffffjLj256EEEEELb1ELb1ELb1EEEvNS_9BwdParamsE,@"STO_CUDA_ENTRY STV_DEFAULT"
_ZN10layer_norm31ln_parallel_residual_bwd_kernelINS_13Kernel_traitsIfffffjLj4096ELj1ELj1ELj8ELj16ENS_18Kernel_traits_baseILj4096EfffffjLj256EEEEELb1ELb1ELb1EEEvNS_9BwdParamsE:
.text._ZN10layer_norm31ln_parallel_residual_bwd_kernelINS_13Kernel_traitsIfffffjLj4096ELj1ELj1ELj8ELj16ENS_18Kernel_traits_baseILj4096EfffffjLj256EEEEELb1ELb1ELb1EEEvNS_9BwdParamsE:
        /* <DEDUP_REMOVED lines=38> */
[----:B------:R-:W-:Y:S02]  /*0260*/  UPLOP3.LUT UP1, UPT, UPT, UPT, UPT, 0x40, 0x4 ;  /* 0x000000000004789c */ /* 0x000fe40003f2e870 */
[----:B-1----:R-:W-:Y:S01]  /*0270*/  UISETP.NE.U32.AND UP0, UPT, UR6, URZ, UPT ;  /* 0x000000ff0600728c */ /* 0x002fe2000bf05070 */
[----:B------:R-:W1:Y:S01]  /*0280*/  LDCU UR18, c[0x0][0x388] ;  /* 0x00007100ff1277ac */ /* 0x000e620008000800 */
[----:B0-----:R-:W-:Y:S02]  /*0290*/  IMAD.WIDE.U32 R2, R60, 0x10, R2 ;  /* 0x000000103c027825 */ /* 0x001fe400078e0002 */
[----:B------:R-:W-:Y:S02]  /*02a0*/  UISETP.NE.AND.EX UP0, UPT, UR7, URZ, UPT, UP0 ;  /* 0x000000ff0700728c */ /* 0x000fe4000bf05300 */
[----:B---3--:R-:W-:Y:S01]  /*02b0*/  UISETP.NE.AND UP2, UPT, UR5, URZ, UPT ;  /* 0x000000ff0500728c */ /* 0x008fe2000bf45270 */
[----:B--2---:R-:W5:Y:S01]  /*02c0*/  LDG.E.128 R28, desc[UR10][R2.64] ;  /* 0x0000000a021c7981 */ /* 0x004f62000c1e1d00 */
[----:B------:R-:W-:-:S02]  /*02d0*/  CS2R R88, SRZ ;  /* 0x0000000000587805 */ /* 0x000fc4000001ff00 */
[----:B------:R-:W-:Y:S02]  /*02e0*/  CS2R R90, SRZ ;  /* 0x00000000005a7805 */ /* 0x000fe4000001ff00 */
[----:B------:R-:W-:Y:S01]  /*02f0*/  PLOP3.LUT P0, PT, PT, PT, UP0, 0x80, 0x8 ;  /* 0x000000000008781c */ /* 0x000fe20003f0f008 */
[----:B------:R-:W5:Y:S01]  /*0300*/  LDG.E.128 R24, desc[UR10][R2.64+0x1000] ;  /* 0x0010000a02187981 */ /* 0x000f62000c1e1d00 */
[----:B------:R-:W-:Y:S02]  /*0310*/  PLOP3.LUT P3, PT, PT, PT, UP2, 0x80, 0x8 ;  /* 0x000000000008781c */ /* 0x000fe40003f6f028 */
[----:B------:R-:W-:Y:S02]  /*0320*/  CS2R R92, SRZ ;  /* 0x00000000005c7805 */ /* 0x000fe4000001ff00 */
[----:B------:R-:W-:Y:S01]  /*0330*/  MOV R109, RZ ;  /* 0x000000ff006d7202 */ /* 0x000fe20000000f00 */
[----:B------:R-:W5:Y:S01]  /*0340*/  LDG.E.128 R20, desc[UR10][R2.64+0x2000] ;  /* 0x0020000a02147981 */ /* 0x000f62000c1e1d00 */
[----:B------:R-:W0:Y:S03]  /*0350*/  LDCU UR7, c[0x0][0x408] ;  /* 0x00008100ff0777ac */ /* 0x000e260008000800 */
[----:B------:R2:W5:Y:S01]  /*0360*/  LDG.E.128 R16, desc[UR10][R2.64+0x3000] ;  /* 0x0030000a02107981 */ /* 0x000562000c1e1d00 */
[----:B------:R-:W3:Y:S01]  /*0370*/  LDCU.U8 UR26, c[0x0][0x410] ;  /* 0x00008200ff1a77ac */ /* 0x000ee20008000000 */
[----:B------:R-:W4:Y:S01]  /*0380*/  LDCU UR19, c[0x0][0x400] ;  /* 0x00008000ff1377ac */ /* 0x000f220008000800 */
[----:B------:R-:W0:Y:S01]  /*0390*/  LDCU.64 UR8, c[0x0][0x478] ;  /* 0x00008f00ff0877ac */ /* 0x000e220008000a00 */
[----:B--2---:R-:W-:Y:S01]  /*03a0*/  CS2R R2, SRZ ;  /* 0x0000000000027805 */ /* 0x004fe2000001ff00 */
[----:B------:R-:W2:Y:S01]  /*03b0*/  LDCU.64 UR24, c[0x0][0x438] ;  /* 0x00008700ff1877ac */ /* 0x000ea20008000a00 */
[----:B------:R-:W0:Y:S01]  /*03c0*/  LDCU.128 UR12, c[0x0][0x3c0] ;  /* 0x00007800ff0c77ac */ /* 0x000e220008000c00 */
[----:B------:R-:W0:Y:S01]  /*03d0*/  LDCU.64 UR20, c[0x0][0x380] ;  /* 0x00007000ff1477ac */ /* 0x000e220008000a00 */
[----:B-1----:R-:W0:Y:S03]  /*03e0*/  LDCU.64 UR22, c[0x0][0x470] ;  /* 0x00008e00ff1677ac */ /* 0x002e260008000a00 */
.L_x_2778:
[----:B------:R-:W-:Y:S01]  /*03f0*/  UIMAD UR5, UR4, UR18, URZ ;  /* 0x00000012040572a4 */ /* 0x000fe2000f8e02ff */
[----:B------:R-:W1:Y:S01]  /*0400*/  LDC.64 R68, c[0x0][0x3a8] ;  /* 0x0000ea00ff447b82 */ /* 0x000e620000000a00 */
[----:B0-----:R-:W-:Y:S02]  /*0410*/  UIMAD.WIDE UR16, UR4, 0x4, UR14 ;  /* 0x00000004041078a5 */ /* 0x001fe4000f8e020e */
[----:B------:R-:W-:-:S05]  /*0420*/  USHF.R.S32.HI UR6, URZ, 0x1f, UR5 ;  /* 0x0000001fff067899 */ /* 0x000fca0008011405 */
[----:B------:R-:W0:Y:S01]  /*0430*/  LDC.64 R84, c[0x0][0x428] ;  /* 0x00010a00ff547b82 */ /* 0x000e220000000a00 */
[----:B------:R-:W-:Y:S01]  /*0440*/  ULEA.HI UR6, UR6, UR5, URZ, 0x2 ;  /* 0x0000000506067291 */ /* 0x000fe2000f8f10ff */
[----:B------:R-:W-:Y:S02]  /*0450*/  MOV R58, UR16 ;  /* 0x00000010003a7c02 */ /* 0x000fe40008000f00 */
[----:B------:R-:W-:-:S03]  /*0460*/  MOV R59, UR17 ;  /* 0x00000011003b7c02 */ /* 0x000fc60008000f00 */
[----:B------:R-:W-:Y:S01]  /*0470*/  MOV R115, UR6 ;  /* 0x0000000600737c02 */ /* 0x000fe20008000f00 */
[----:B------:R-:W-:Y:S01]  /*0480*/  UIMAD.WIDE UR16, UR4, 0x4, UR12 ;  /* 0x00000004041078a5 */ /* 0x000fe2000f8e020c */
[----:B------:R-:W3:Y:S01]  /*0490*/  LDG.E R112, desc[UR10][R58.64] ;  /* 0x0000000a3a707981 */ /* 0x000ee2000c1e1900 */
[----:B------:R-:W-:Y:S01]  /*04a0*/  ISETP.NE.U32.AND P1, PT, RZ, UR22, PT ;  /* 0x00000016ff007c0c */ /* 0x000fe2000bf25070 */
[----:B------:R-:W4:Y:S01]  /*04b0*/  @P0 LDC.64 R120, c[0x0][0x438] ;  /* 0x00010e00ff780b82 */ /* 0x000f220000000a00 */
[----:B------:R-:W-:Y:S02]  /*04c0*/  LEA.HI.SX32 R115, R115, R60, 0x1e ;  /* 0x0000003c73737211 */ /* 0x000fe400078ff2ff */
[----:B------:R-:W-:Y:S02]  /*04d0*/  MOV R70, UR16 ;  /* 0x0000001000467c02 */ /* 0x000fe40008000f00 */
[----:B------:R-:W-:Y:S02]  /*04e0*/  IADD3 R113, PT, PT, R115, 0x100, RZ ;  /* 0x0000010073717810 */ /* 0x000fe40007ffe0ff */
[----:B------:R-:W-:-:S02]  /*04f0*/  MOV R71, UR17 ;  /* 0x0000001100477c02 */ /* 0x000fc40008000f00 */
[C---:B------:R-:W-:Y:S02]  /*0500*/  IADD3 R111, PT, PT, R115.reuse, 0x200, RZ ;  /* 0x00000200736f7810 */ /* 0x040fe40007ffe0ff */
[----:B------:R-:W-:Y:S01]  /*0510*/  IADD3 R104, PT, PT, R115, 0x300, RZ ;  /* 0x0000030073687810 */ /* 0x000fe20007ffe0ff */
[--C-:B-1----:R-:W-:Y:S01]  /*0520*/  IMAD.WIDE.U32 R60, R113, 0x10, R68.reuse ;  /* 0x00000010713c7825 */ /* 0x102fe200078e0044 */
[----:B------:R-:W3:Y:S03]  /*0530*/  LDG.E R110, desc[UR10][R70.64] ;  /* 0x0000000a466e7981 */ /* 0x000ee6000c1e1900 */
[--C-:B------:R-:W-:Y:S02]  /*0540*/  IMAD.WIDE.U32 R56, R115, 0x10, R68.reuse ;  /* 0x0000001073387825 */ /* 0x100fe400078e0044 */
[----:B------:R-:W3:Y:S02]  /*0550*/  LDG.E.128 R60, desc[UR10][R60.64] ;  /* 0x0000000a3c3c7981 */ /* 0x000ee4000c1e1d00 */
[----:B------:R-:W-:-:S02]  /*0560*/  IMAD.WIDE.U32 R64, R111, 0x10, R68 ;  /* 0x000000106f407825 */ /* 0x000fc400078e0044 */
[----:B------:R-:W3:Y:S02]  /*0570*/  LDG.E.128 R56, desc[UR10][R56.64] ;  /* 0x0000000a38387981 */ /* 0x000ee4000c1e1d00 */
[----:B------:R-:W-:Y:S02]  /*0580*/  IMAD.WIDE.U32 R68, R104, 0x10, R68 ;  /* 0x0000001068447825 */ /* 0x000fe400078e0044 */
[----:B------:R-:W3:Y:S02]  /*0590*/  LDG.E.128 R64, desc[UR10][R64.64] ;  /* 0x0000000a40407981 */ /* 0x000ee4000c1e1d00 */
[--C-:B0-----:R-:W-:Y:S02]  /*05a0*/  IMAD.WIDE.U32 R72, R115, 0x10, R84.reuse ;  /* 0x0000001073487825 */ /* 0x101fe400078e0054 */
[----:B------:R-:W3:Y:S04]  /*05b0*/  LDG.E.128 R68, desc[UR10][R68.64] ;  /* 0x0000000a44447981 */ /* 0x000ee8000c1e1d00 */
[----:B------:R-:W3:Y:S01]  /*05c0*/  LDG.E.128 R72, desc[UR10][R72.64] ;  /* 0x0000000a48487981 */ /* 0x000ee2000c1e1d00 */
[----:B------:R-:W-:-:S06]  /*05d0*/  IMAD.WIDE.U32 R76, R113, 0x10, R84 ;  /* 0x00000010714c7825 */ /* 0x000fcc00078e0054 */
[----:B------:R-:W3:Y:S01]  /*05e0*/  LDG.E.128 R76, desc[UR10][R76.64] ;  /* 0x0000000a4c4c7981 */ /* 0x000ee2000c1e1d00 */
[----:B------:R-:W-:-:S06]  /*05f0*/  IMAD.WIDE.U32 R80, R111, 0x10, R84 ;  /* 0x000000106f507825 */ /* 0x000fcc00078e0054 */
[----:B------:R-:W3:Y:S01]  /*0600*/  LDG.E.128 R80, desc[UR10][R80.64] ;  /* 0x0000000a50507981 */ /* 0x000ee2000c1e1d00 */
[----:B------:R-:W-:-:S06]  /*0610*/  IMAD.WIDE.U32 R84, R104, 0x10, R84 ;  /* 0x0000001068547825 */ /* 0x000fcc00078e0054 */
[----:B------:R-:W3:Y:S01]  /*0620*/  LDG.E.128 R84, desc[UR10][R84.64] ;  /* 0x0000000a54547981 */ /* 0x000ee2000c1e1d00 */
[----:B------:R-:W-:Y:S01]  /*0630*/  ISETP.NE.AND.EX P1, PT, RZ, UR23, PT, P1 ;  /* 0x00000017ff007c0c */ /* 0x000fe2000bf25310 */
[----:B----4-:R-:W-:-:S05]  /*0640*/  @P0 IMAD.WIDE.U32 R120, R115, 0x10, R120 ;  /* 0x0000001073780825 */ /* 0x010fca00078e0078 */
[----:B-----5:R0:W5:Y:S07]  /*0650*/  @P0 LDG.E.128 R32, desc[UR10][R120.64] ;  /* 0x0000000a78200981 */ /* 0x02016e000c1e1d00 */
[----:B------:R-:W1:Y:S08]  /*0660*/  @P1 LDC.64 R116, c[0x0][0x3b8] ;  /* 0x0000ee00ff741b82 */ /* 0x000e700000000a00 */
[----:B------:R-:W4:Y:S01]  /*0670*/  @P1 LDC.64 R118, c[0x0][0x3b8] ;  /* 0x0000ee00ff761b82 */ /* 0x000f220000000a00 */
[----:B--2---:R-:W-:-:S04]  /*0680*/  ISETP.NE.U32.AND P0, PT, RZ, UR24, PT ;  /* 0x00000018ff007c0c */ /* 0x004fc8000bf05070 */
[----:B------:R-:W-:Y:S01]  /*0690*/  ISETP.NE.AND.EX P0, PT, RZ, UR25, PT, P0 ;  /* 0x00000019ff007c0c */ /* 0x000fe2000bf05300 */
[----:B-1----:R-:W-:-:S12]  /*06a0*/  @P1 IMAD.WIDE.U32 R116, R113, 0x4, R116 ;  /* 0x0000000471741825 */ /* 0x002fd800078e0074 */
[----:B0-----:R-:W0:Y:S01]  /*06b0*/  @P0 LDC.64 R120, c[0x0][0x438] ;  /* 0x00010e00ff780b82 */ /* 0x001e220000000a00 */
[----:B------:R1:W5:Y:S01]  /*06c0*/  @P1 LDG.E R107, desc[UR10][R116.64] ;  /* 0x0000000a746b1981 */ /* 0x000362000c1e1900 */
[----:B----4-:R-:W-:-:S05]  /*06d0*/  @P1 IMAD.WIDE.U32 R118, R115, 0x4, R118 ;  /* 0x0000000473761825 */ /* 0x010fca00078e0076 */
        /* <DEDUP_REMOVED lines=28> */
[C---:B------:R-:W-:Y:S01]  /*08a0*/  FADD.FTZ R125, -R117.reuse, R56 ;  /* 0x00000038757d7221 */ /* 0x040fe20000010100 */
[C---:B------:R-:W-:Y:S01]  /*08b0*/  FADD.FTZ R122, -R117.reuse, R57 ;  /* 0x00000039757a7221 */ /* 0x040fe20000010100 */
[C---:B-1----:R-:W-:Y:S01]  /*08c0*/  FADD.FTZ R121, -R117.reuse, R58 ;  /* 0x0000003a75797221 */ /* 0x042fe20000010100 */
[C---:B------:R-:W-:Y:S01]  /*08d0*/  FADD.FTZ R120, -R117.reuse, R59 ;  /* 0x0000003b75787221 */ /* 0x040fe20000010100 */
        /* <DEDUP_REMOVED lines=12> */
[----:B------:R-:W-:Y:S01]  /*09a0*/  FMUL.FTZ R62, R122, UR16 ;  /* 0x000000107a3e7c20 */ /* 0x000fe20008410000 */
[----:B------:R-:W-:Y:S01]  /*09b0*/  FMUL.FTZ R122, R29, R73 ;  /* 0x000000491d7a7220 */ /* 0x000fe20000410000 */
[----:B------:R-:W-:Y:S01]  /*09c0*/  FADD.FTZ R69, RZ, R117 ;  /* 0x00000075ff457221 */ /* 0x000fe20000010000 */
[C---:B------:R-:W-:Y:S01]  /*09d0*/  FADD.FTZ R103, R72.reuse, R103 ;  /* 0x0000006748677221 */ /* 0x040fe20000010000 */
[----:B------:R-:W-:Y:S01]  /*09e0*/  FFMA.FTZ R109, R72, R67, R109 ;  /* 0x00000043486d7223 */ /* 0x000fe2000001006d */
[----:B------:R-:W-:Y:S01]  /*09f0*/  FMUL.FTZ R72, R121, UR16 ;  /* 0x0000001079487c20 */ /* 0x000fe20008410000 */
[----:B------:R-:W-:Y:S01]  /*0a00*/  FMUL.FTZ R121, R30, R74 ;  /* 0x0000004a1e797220 */ /* 0x000fe20000410000 */
[----:B------:R-:W-:Y:S01]  /*0a10*/  FADD.FTZ R68, R122, R69 ;  /* 0x000000457a447221 */ /* 0x000fe20000010000 */
[----:B------:R-:W-:Y:S01]  /*0a20*/  FMUL.FTZ R61, R124, UR16 ;  /* 0x000000107c3d7c20 */ /* 0x000fe20008410000 */
[----:B------:R-:W-:-:S02]  /*0a30*/  FMUL.FTZ R124, R31, R75 ;  /* 0x0000004b1f7c7220 */ /* 0x000fc40000410000 */
[----:B------:R-:W-:Y:S01]  /*0a40*/  FADD.FTZ R69, R121, R68 ;  /* 0x0000004479457221 */ /* 0x000fe20000010000 */
[C---:B------:R-:W-:Y:S01]  /*0a50*/  FADD.FTZ R5, R76.reuse, R5 ;  /* 0x000000054c057221 */ /* 0x040fe20000010000 */
[----:B------:R-:W-:Y:S01]  /*0a60*/  FFMA.FTZ R91, R76, R61, R91 ;  /* 0x0000003d4c5b7223 */ /* 0x000fe2000001005b */
[----:B------:R-:W-:Y:S01]  /*0a70*/  FMUL.FTZ R76, R24, R76 ;  /* 0x0000004c184c7220 */ /* 0x000fe20000410000 */
[----:B------:R-:W-:Y:S01]  /*0a80*/  FADD.FTZ R69, R124, R69 ;  /* 0x000000457c457221 */ /* 0x000fe20000010000 */
[----:B------:R-:W-:Y:S01]  /*0a90*/  FMUL.FTZ R63, R119, UR16 ;  /* 0x00000010773f7c20 */ /* 0x000fe20008410000 */
[----:B------:R-:W-:Y:S02]  /*0aa0*/  FMUL.FTZ R119, R25, R77 ;  /* 0x0000004d19777220 */ /* 0x000fe40000410000 */
        /* <DEDUP_REMOVED lines=107> */
.L_x_2745:
[----:B------:R-:W-:Y:S05]  /*1160*/  BSYNC.RECONVERGENT B0 ;  /* 0x0000000000007941 */ /* 0x000fea0003800200 */
.L_x_2744:
        /* <DEDUP_REMOVED lines=77> */
.L_x_2748:
        /* <DEDUP_REMOVED lines=25> */
.L_x_2747:
        /* <DEDUP_REMOVED lines=30> */
.L_x_2750:
        /* <DEDUP_REMOVED lines=25> */
.L_x_2746:
        /* <DEDUP_REMOVED lines=41> */
.L_x_2752:
        /* <DEDUP_REMOVED lines=33> */
.L_x_2751:
        /* <DEDUP_REMOVED lines=38> */
.L_x_2753:
        /* <DEDUP_REMOVED lines=32> */
.L_x_2749:
        /* <DEDUP_REMOVED lines=47> */
.L_x_2756:
        /* <DEDUP_REMOVED lines=33> */
.L_x_2755:
        /* <DEDUP_REMOVED lines=34> */
.L_x_2758:
        /* <DEDUP_REMOVED lines=33> */
.L_x_2754:
        /* <DEDUP_REMOVED lines=27> */
.L_x_2760:
        /* <DEDUP_REMOVED lines=25> */
.L_x_2759:
        /* <DEDUP_REMOVED lines=26> */
.L_x_2761:
        /* <DEDUP_REMOVED lines=24> */
.L_x_2757:
        /* <DEDUP_REMOVED lines=44> */
.L_x_2764:
        /* <DEDUP_REMOVED lines=33> */
.L_x_2763:
        /* <DEDUP_REMOVED lines=34> */
.L_x_2766:
        /* <DEDUP_REMOVED lines=33> */
.L_x_2762:
        /* <DEDUP_REMOVED lines=27> */
.L_x_2768:
        /* <DEDUP_REMOVED lines=25> */
.L_x_2767:
        /* <DEDUP_REMOVED lines=26> */
.L_x_2769:
        /* <DEDUP_REMOVED lines=24> */
.L_x_2765:
        /* <DEDUP_REMOVED lines=44> */
.L_x_2772:
        /* <DEDUP_REMOVED lines=33> */
.L_x_2771:
        /* <DEDUP_REMOVED lines=34> */
.L_x_2774:
        /* <DEDUP_REMOVED lines=33> */
.L_x_2770:
        /* <DEDUP_REMOVED lines=27> */
.L_x_2776:
        /* <DEDUP_REMOVED lines=25> */
.L_x_2775:
        /* <DEDUP_REMOVED lines=26> */
.L_x_2777:
        /* <DEDUP_REMOVED lines=24> */
.L_x_2773:
        /* <DEDUP_REMOVED lines=42> */
.L_x_2743:
        /* <DEDUP_REMOVED lines=8> */
[----:B----4-:R-:W-:-:S05]  /*55b0*/  IMAD.WIDE.U32 R8, R11, 0x10, R8 ;  /* 0x000000100b087825 */ /* 0x010fca00078e0008 */
        /* <DEDUP_REMOVED lines=8> */
.L_x_2779:
        /* <DEDUP_REMOVED lines=12> */
.L_x_2899:


//--------------------- .nv.shared._ZN10layer_norm31ln_parallel_residual_bwd_kernelINS_13Kernel_traitsI13__nv_bfloat16S2_S2_S2_fjLj4096ELj1ELj1ELj8ELj16ENS_18Kernel_traits_baseILj4096ES2_S2_S2_S2_fjLj256EEEEELb0ELb0ELb0EEEvNS_9BwdParamsE --------------------------
	.section	.nv.shared._ZN10layer_norm31ln_parallel_residual_bwd_kernelINS_13Kernel_traitsI13__nv_bfloat16S2_S2_S2_fjLj4096ELj1ELj1ELj8ELj16ENS_18Kernel_traits_baseILj4096ES2_S2_S2_S2_fjLj256EEEEELb0ELb0ELb0EEEvNS_9BwdParamsE,"aw",@nobits
	.sectionflags	@""
	.align	16
	.zero		1024


//--------------------- .nv.shared.reserved.0     --------------------------
	.section	.nv.shared.reserved.0,"aw",@nobits
	.weak		__nv_reservedSMEM_offset_0_alias
	.size		__nv_reservedSMEM_offset_0_alias, 0, 64
	.other		__nv_reservedSMEM_offset_0_alias,@"STO_CUDA_RESERVED_SHARED STV_DEFAULT"
__nv_reservedSMEM_offset_0_alias:
	.zero		0
	.zero		64


//--------------------- .nv.shared._ZN10layer_norm31ln_parallel_residual_bwd_kernelINS_13Kernel_traitsI13__nv_bfloat16S2_S2_S2_fjLj4096ELj1ELj1ELj8ELj16ENS_18Kernel_traits_baseILj4096ES2_S2_S2_S2_fjLj256EEEEELb0ELb0ELb1EEEvNS_9BwdParamsE --------------------------
	.section	.nv.shared._ZN10layer_norm31ln_parallel_residual_bwd_kernelINS_13Kernel_traitsI13__nv_bfloat16S2_S2_S2_fjLj4096ELj1ELj1ELj8ELj16ENS_18Kernel_traits_baseILj4096ES2_S2_S2_S2_fjLj256EEEEELb0ELb0ELb1EEEvNS_9BwdParamsE,"aw",@nobits
	.sectionflags	@""
	.align	16
	.zero		1024


//--------------------- .nv.shared._ZN10layer_norm31ln_parallel_residual_bwd_kernelINS_13Kernel_traitsI13__nv_bfloat16S2_S2_S2_fjLj4096ELj1ELj1ELj8ELj16ENS_18Kernel_traits_baseILj4096ES2_S2_S2_S2_fjLj256EEEEELb0ELb1ELb0EEEvNS_9BwdParamsE --------------------------
	.section	.nv.shared._ZN10layer_norm31ln_parallel_residual_bwd_kernelINS_13Kernel_traitsI13__nv_bfloat16S2_S2_S2_fjLj4096ELj1ELj1ELj8ELj16ENS_18Kernel_traits_baseILj4096ES2_S2_S2_S2_fjLj256EEEEELb0ELb1ELb0EEEvNS_9BwdParamsE,"aw",@nobits
	.sectionflags	@""
	.align	16
	.zero		1024


//--------------------- .nv.shared._ZN10layer_norm31ln_parallel_residual_bwd_kernelINS_13Kernel_traitsI13__nv_bfloat16S2_S2_S2_fjLj4096ELj1ELj1ELj8ELj16ENS_18Kernel_traits_baseILj4096ES2_S2_S2_S2_fjLj256EEEEELb0ELb1ELb1EEEvNS_9BwdParamsE --------------------------
	.section	.nv.shared._ZN10layer_norm31ln_parallel_residual_bwd_kernelINS_13Kernel_traitsI13__nv_bfloat16S2_S2_S2_fjLj4096ELj1ELj1ELj8ELj16ENS_18Kernel_traits_baseILj4096ES2_S2_S2_S2_fjLj256EEEEELb0ELb1ELb1EEEvNS_9BwdParamsE,"aw",@nobits
	.sectionflags	@""
	.align	16
	.zero		1024


//--------------------- .nv.shared._ZN10layer_norm31ln_parallel_residual_bwd_kernelINS_13Kernel_traitsI13__nv_bfloat16S2_S2_S2_fjLj4096ELj1ELj1ELj8ELj16ENS_18Kernel_traits_baseILj4096ES2_S2_S2_S2_fjLj256EEEEELb1ELb0ELb0EEEvNS_9BwdParamsE --------------------------
	.section	.nv.shared._ZN10layer_norm31ln_parallel_residual_bwd_kernelINS_13Kernel_traitsI13__nv_bfloat16S2_S2_S2_fjLj4096ELj1ELj1ELj8ELj16ENS_18Kernel_traits_baseILj4096ES2_S2_S2_S2_fjLj256EEEEELb1ELb0ELb0EEEvNS_9BwdParamsE,"aw",@nobits
	.sectionflags	@""
	.align	16
	.zero		1024


//--------------------- .nv.shared._ZN10layer_norm31ln_parallel_residual_bwd_kernelINS_13Kernel_traitsI13__nv_bfloat16S2_S2_S2_fjLj4096ELj1ELj1ELj8ELj16ENS_18Kernel_traits_baseILj4096ES2_S2_S2_S2_fjLj256EEEEELb1ELb0ELb1EEEvNS_9BwdParamsE --------------------------
	.section	.nv.shared._ZN10layer_norm31ln_parallel_residual_bwd_kernelINS_13Kernel_traitsI13__nv_bfloat16S2_S2_S2_fjLj4096ELj1ELj1ELj8ELj16ENS_18Kernel_traits_baseILj4096ES2_S2_S2_S2_fjLj256EEEEELb1ELb0ELb1EEEvNS_9BwdParamsE,"aw",@nobits
	.sectionflags	@""
	.align	16
	.zero		1024


//--------------------- .nv.shared._ZN10layer_norm22ln_bwd_finalize_kernelINS_22Kernel_traits_finalizeILj4096E13__nv_bfloat16S2_S2_S2_fjLb0ELj1024ELj4ENS_18Kernel_traits_baseILj4096ES2_S2_S2_S2_fjLj1024EEEEELb0ELb0EEEvNS_9BwdParamsE --------------------------
	.section	.nv.shared._ZN10layer_norm22ln_bwd_finalize_kernelINS_22Kernel_traits_finalizeILj4096E13__nv_bfloat16S2_S2_S2_fjLb0ELj1024ELj4ENS_18Kernel_traits_baseILj4096ES2_S2_S2_S2_fjLj1024EEEEELb0ELb0EEEvNS_9BwdParamsE,"aw",@nobits
	.sectionflags	@""
	.align	16
.nv.shared._ZN10layer_norm22ln_bwd_finalize_kernelINS_22Kernel_traits_finalizeILj4096E13__nv_bfloat16S2_S2_S2_fjLb0ELj1024ELj4ENS_18Kernel_traits_baseILj4096ES2_S2_S2_S2_fjLj1024EEEEELb0ELb0EEEvNS_9BwdParamsE:
	.zero		9472


//--------------------- .nv.shared._ZN10layer_norm40ln_parallel_residual_bwd_finalize_kernelINS_22Kernel_traits_finalizeILj4096E13__nv_bfloat16S2_S2_S2_fjLb0ELj1024ELj4ENS_18Kernel_traits_baseILj4096ES2_S2_S2_S2_fjLj1024EEEEELb0EEEvNS_9BwdParamsE --------------------------
	.section	.nv.shared._ZN10layer_norm40ln_parallel_residual_bwd_finalize_kernelINS_22Kernel_traits_finalizeILj4096E13__nv_bfloat16S2_S2_S2_fjLb0ELj1024ELj4ENS_18Kernel_traits_baseILj4096ES2_S2_S2_S2_fjLj1024EEEEELb0EEEvNS_9BwdParamsE,"aw",@nobits
	.sectionflags	@""
	.align	16
.nv.shared._ZN10layer_norm40ln_parallel_residual_bwd_finalize_kernelINS_22Kernel_traits_finalizeILj4096E13__nv_bfloat16S2_S2_S2_fjLb0ELj1024ELj4ENS_18Kernel_traits_baseILj4096ES2_S2_S2_S2_fjLj1024EEEEELb0EEEvNS_9BwdParamsE:
	.zero		17920


//--------------------- .nv.shared._ZN10layer_norm31ln_parallel_residual_bwd_kernelINS_13Kernel_traitsI13__nv_bfloat16S2_S2_S2_fjLj4096ELj1ELj1ELj8ELj16ENS_18Kernel_traits_baseILj4096ES2_S2_S2_S2_fjLj256EEEEELb1ELb1ELb0EEEvNS_9BwdParamsE --------------------------
	.section	.nv.shared._ZN10layer_norm31ln_parallel_residual_bwd_kernelINS_13Kernel_traitsI13__nv_bfloat16S2_S2_S2_fjLj4096ELj1ELj1ELj8ELj16ENS_18Kernel_traits_baseILj4096ES2_S2_S2_S2_fjLj256EEEEELb1ELb1ELb0EEEvNS_9BwdParamsE,"aw",@nobits
	.sectionflags	@""
	.align	16
	.zero		1024


//--------------------- .nv.shared._ZN10layer_norm22ln_bwd_finalize_kernelINS_22Kernel_traits_finalizeILj4096E13__nv_bfloat16S2_S2_S2_fjLb0ELj1024ELj4ENS_18Kernel_traits_baseILj4096ES2_S2_S2_S2_fjLj1024EEEEELb0ELb1EEEvNS_9BwdParamsE --------------------------
	.section	.nv.shared._ZN10layer_norm22ln_bwd_finalize_kernelINS_22Kernel_traits_finalizeILj4096E13__nv_bfloat16S2_S2_S2_fjLb0ELj1024ELj4ENS_18Kernel_traits_baseILj4096ES2_S2_S2_S2_fjLj1024EEEEELb0ELb1EEEvNS_9BwdParamsE,"aw",@nobits
	.sectionflags	@""
	.align	16
.nv.shared._ZN10layer_norm22ln_bwd_finalize_kernelINS_22Kernel_traits_finalizeILj4096E13__nv_bfloat16S2_S2_S2_fjLb0ELj1024ELj4ENS_18Kernel_traits_baseILj4096ES2_S2_S2_S2_fjLj1024EEEEELb0ELb1EEEvNS_9BwdParamsE:
	.zero		9472


//--------------------- .nv.shared._ZN10layer_norm40ln_parallel_residual_bwd_finalize_kernelINS_22Kernel_traits_finalizeILj4096E13__nv_bfloat16S2_S2_S2_fjLb0ELj1024ELj4ENS_18Kernel_traits_baseILj4096ES2_S2_S2_S2_fjLj1024EEEEELb1EEEvNS_9BwdParamsE --------------------------
	.section	.nv.shared._ZN10layer_norm40ln_parallel_residual_bwd_finalize_kernelINS_22Kernel_traits_finalizeILj4096E13__nv_bfloat16S2_S2_S2_fjLb0ELj1024ELj4ENS_18Kernel_traits_baseILj4096ES2_S2_S2_S2_fjLj1024EEEEELb1EEEvNS_9BwdParamsE,"aw",@nobits
	.sectionflags	@""
	.align	16
.nv.shared._ZN10layer_norm40ln_parallel_residual_bwd_finalize_kernelINS_22Kernel_traits_finalizeILj4096E13__nv_bfloat16S2_S2_S2_fjLb0ELj1024ELj4ENS_18Kernel_traits_baseILj4096ES2_S2_S2_S2_fjLj1024EEEEELb1EEEvNS_9BwdParamsE:
	.zero		17920


//--------------------- .nv.shared._ZN10layer_norm31ln_parallel_residual_bwd_kernelINS_13Kernel_traitsI13__nv_bfloat16S2_S2_S2_fjLj4096ELj1ELj1ELj8ELj16ENS_18Kernel_traits_baseILj4096ES2_S2_S2_S2_fjLj256EEEEELb1ELb1ELb1EEEvNS_9BwdParamsE --------------------------
	.section	.nv.shared._ZN10layer_norm31ln_parallel_residual_bwd_kernelINS_13Kernel_traitsI13__nv_bfloat16S2_S2_S2_fjLj4096ELj1ELj1ELj8ELj16ENS_18Kernel_traits_baseILj4096ES2_S2_S2_S2_fjLj256EEEEELb1ELb1ELb1EEEvNS_9BwdParamsE,"aw",@nobits
	.sectionflags	@""
	.align	16
	.zero		1024


//--------------------- .nv.shared._ZN10layer_norm31ln_parallel_residual_bwd_kernelINS_13Kernel_traitsI6__halfS2_S2_S2_fjLj4096ELj1ELj1ELj8ELj16ENS_18Kernel_traits_baseILj4096ES2_S2_S2_S2_fjLj256EEEEELb0ELb0ELb0EEEvNS_9BwdParamsE --------------------------
	.section	.nv.shared._ZN10layer_norm31ln_parallel_residual_bwd_kernelINS_13Kernel_traitsI6__halfS2_S2_S2_fjLj4096ELj1ELj1ELj8ELj16ENS_18Kernel_traits_baseILj4096ES2_S2_S2_S2_fjLj256EEEEELb0ELb0ELb0EEEvNS_9BwdParamsE,"aw",@nobits
	.sectionflags	@""
	.align	16
	.zero		1024


//--------------------- .nv.shared._ZN10layer_norm31ln_parallel_residual_bwd_kernelINS_13Kernel_traitsI6__halfS2_S2_S2_fjLj4096ELj1ELj1ELj8ELj16ENS_18Kernel_traits_baseILj4096ES2_S2_S2_S2_fjLj256EEEEELb0ELb0ELb1EEEvNS_9BwdParamsE --------------------------
	.section	.nv.shared._ZN10layer_norm31ln_parallel_residual_bwd_kernelINS_13Kernel_traitsI6__halfS2_S2_S2_fjLj4096ELj1ELj1ELj8ELj16ENS_18Kernel_traits_baseILj4096ES2_S2_S2_S2_fjLj256EEEEELb0ELb0ELb1EEEvNS_9BwdParamsE,"aw",@nobits
	.sectionflags	@""
	.align	16
	.zero		1024


//--------------------- .nv.shared._ZN10layer_norm31ln_parallel_residual_bwd_kernelINS_13Kernel_traitsI6__halfS2_S2_S2_fjLj4096ELj1ELj1ELj8ELj16ENS_18Kernel_traits_baseILj4096ES2_S2_S2_S2_fjLj256EEEEELb0ELb1ELb0EEEvNS_9BwdParamsE --------------------------
	.section	.nv.shared._ZN10layer_norm31ln_parallel_residual_bwd_kernelINS_13Kernel_traitsI6__halfS2_S2_S2_fjLj4096ELj1ELj1ELj8ELj16ENS_18Kernel_traits_baseILj4096ES2_S2_S2_S2_fjLj256EEEEELb0ELb1ELb0EEEvNS_9BwdParamsE,"aw",@nobits
	.sectionflags	@""
	.align	16
	.zero		1024


//--------------------- .nv.shared._ZN10layer_norm31ln_parallel_residual_bwd_kernelINS_13Kernel_traitsI6__halfS2_S2_S2_fjLj4096ELj1ELj1ELj8ELj16ENS_18Kernel_traits_baseILj4096ES2_S2_S2_S2_fjLj256EEEEELb0ELb1ELb1EEEvNS_9BwdParamsE --------------------------
	.section	.nv.shared._ZN10layer_norm31ln_parallel_residual_bwd_kernelINS_13Kernel_traitsI6__halfS2_S2_S2_fjLj4096ELj1ELj1ELj8ELj16ENS_18Kernel_traits_baseILj4096ES2_S2_S2_S2_fjLj256EEEEELb0ELb1ELb1EEEvNS_9BwdParamsE,"aw",@nobits
	.sectionflags	@""
	.align	16
	.zero		1024


//--------------------- .nv.shared._ZN10layer_norm31ln_parallel_residual_bwd_kernelINS_13Kernel_traitsI6__halfS2_S2_S2_fjLj4096ELj1ELj1ELj8ELj16ENS_18Kernel_traits_baseILj4096ES2_S2_S2_S2_fjLj256EEEEELb1ELb0ELb0EEEvNS_9BwdParamsE --------------------------
	.section	.nv.shared._ZN10layer_norm31ln_parallel_residual_bwd_kernelINS_13Kernel_traitsI6__halfS2_S2_S2_fjLj4096ELj1ELj1ELj8ELj16ENS_18Kernel_traits_baseILj4096ES2_S2_S2_S2_fjLj256EEEEELb1ELb0ELb0EEEvNS_9BwdParamsE,"aw",@nobits
	.sectionflags	@""
	.align	16
	.zero		1024


//--------------------- .nv.shared._ZN10layer_norm31ln_parallel_residual_bwd_kernelINS_13Kernel_traitsI6__halfS2_S2_S2_fjLj4096ELj1ELj1ELj8ELj16ENS_18Kernel_traits_baseILj4096ES2_S2_S2_S2_fjLj256EEEEELb1ELb0ELb1EEEvNS_9BwdParamsE --------------------------
	.section	.nv.shared._ZN10layer_norm31ln_parallel_residual_bwd_kernelINS_13Kernel_traitsI6__halfS2_S2_S2_fjLj4096ELj1ELj1ELj8ELj16ENS_18Kernel_traits_baseILj4096ES2_S2_S2_S2_fjLj256EEEEELb1ELb0ELb1EEEvNS_9BwdParamsE,"aw",@nobits
	.sectionflags	@""
	.align	16
	.zero		1024


//--------------------- .nv.shared._ZN10layer_norm22ln_bwd_finalize_kernelINS_22Kernel_traits_finalizeILj4096E6__halfS2_S2_S2_fjLb0ELj1024ELj4ENS_18Kernel_traits_baseILj4096ES2_S2_S2_S2_fjLj1024EEEEELb0ELb0EEEvNS_9BwdParamsE --------------------------
	.section	.nv.shared._ZN10layer_norm22ln_bwd_finalize_kernelINS_22Kernel_traits_finalizeILj4096E6__halfS2_S2_S2_fjLb0ELj1024ELj4ENS_18Kernel_traits_baseILj4096ES2_S2_S2_S2_fjLj1024EEEEELb0ELb0EEEvNS_9BwdParamsE,"aw",@nobits
	.sectionflags	@""
	.align	16
.nv.shared._ZN10layer_norm22ln_bwd_finalize_kernelINS_22Kernel_traits_finalizeILj4096E6__halfS2_S2_S2_fjLb0ELj1024ELj4ENS_18Kernel_traits_baseILj4096ES2_S2_S2_S2_fjLj1024EEEEELb0ELb0EEEvNS_9BwdParamsE:
	.zero		9472


//--------------------- .nv.shared._ZN10layer_norm40ln_parallel_residual_bwd_finalize_kernelINS_22Kernel_traits_finalizeILj4096E6__halfS2_S2_S2_fjLb0ELj1024ELj4ENS_18Kernel_traits_baseILj4096ES2_S2_S2_S2_fjLj1024EEEEELb0EEEvNS_9BwdParamsE --------------------------
	.section	.nv.shared._ZN10layer_norm40ln_parallel_residual_bwd_finalize_kernelINS_22Kernel_traits_finalizeILj4096E6__halfS2_S2_S2_fjLb0ELj1024ELj4ENS_18Kernel_traits_baseILj4096ES2_S2_S2_S2_fjLj1024EEEEELb0EEEvNS_9BwdParamsE,"aw",@nobits
	.sectionflags	@""
	.align	16
.nv.shared._ZN10layer_norm40ln_parallel_residual_bwd_finalize_kernelINS_22Kernel_traits_finalizeILj4096E6__halfS2_S2_S2_fjLb0ELj1024ELj4ENS_18Kernel_traits_baseILj4096ES2_S2_S2_S2_fjLj1024EEEEELb0EEEvNS_9BwdParamsE:
	.zero		17920


//--------------------- .nv.shared._ZN10layer_norm31ln_parallel_residual_bwd_kernelINS_13Kernel_traitsI6__halfS2_S2_S2_fjLj4096ELj1ELj1ELj8ELj16ENS_18Kernel_traits_baseILj4096ES2_S2_S2_S2_fjLj256EEEEELb1ELb1ELb0EEEvNS_9BwdParamsE --------------------------
	.section	.nv.shared._ZN10layer_norm31ln_parallel_residual_bwd_kernelINS_13Kernel_traitsI6__halfS2_S2_S2_fjLj4096ELj1ELj1ELj8ELj16ENS_18Kernel_traits_baseILj4096ES2_S2_S2_S2_fjLj256EEEEELb1ELb1ELb0EEEvNS_9BwdParamsE,"aw",@nobits
	.sectionflags	@""
	.align	16
	.zero		1024


//--------------------- .nv.shared._ZN10layer_norm22ln_bwd_finalize_kernelINS_22Kernel_traits_finalizeILj4096E6__halfS2_S2_S2_fjLb0ELj1024ELj4ENS_18Kernel_traits_baseILj4096ES2_S2_S2_S2_fjLj1024EEEEELb0ELb1EEEvNS_9BwdParamsE --------------------------
	.section	.nv.shared._ZN10layer_norm22ln_bwd_finalize_kernelINS_22Kernel_traits_finalizeILj4096E6__halfS2_S2_S2_fjLb0ELj1024ELj4ENS_18Kernel_traits_baseILj4096ES2_S2_S2_S2_fjLj1024EEEEELb0ELb1EEEvNS_9BwdParamsE,"aw",@nobits
	.sectionflags	@""
	.align	16
.nv.shared._ZN10layer_norm22ln_bwd_finalize_kernelINS_22Kernel_traits_finalizeILj4096E6__halfS2_S2_S2_fjLb0ELj1024ELj4ENS_18Kernel_traits_baseILj4096ES2_S2_S2_S2_fjLj1024EEEEELb0ELb1EEEvNS_9BwdParamsE:
	.zero		9472


//--------------------- .nv.shared._ZN10layer_norm40ln_parallel_residual_bwd_finalize_kernelINS_22Kernel_traits_finalizeILj4096E6__halfS2_S2_S2_fjLb0ELj1024ELj4ENS_18Kernel_traits_baseILj4096ES2_S2_S2_S2_fjLj1024EEEEELb1EEEvNS_9BwdParamsE --------------------------
	.section	.nv.shared._ZN10layer_norm40ln_parallel_residual_bwd_finalize_kernelINS_22Kernel_traits_finalizeILj4096E6__halfS2_S2_S2_fjLb0ELj1024ELj4ENS_18Kernel_traits_baseILj4096ES2_S2_S2_S2_fjLj1024EEEEELb1EEEvNS_9BwdParamsE,"aw",@nobits
	.sectionflags	@""
	.align	16
.nv.shared._ZN10layer_norm40ln_parallel_residual_bwd_finalize_kernelINS_22Kernel_traits_finalizeILj4096E6__halfS2_S2_S2_fjLb0ELj1024ELj4ENS_18Kernel_traits_baseILj4096ES2_S2_S2_S2_fjLj1024EEEEELb1EEEvNS_9BwdParamsE:
	.zero		17920


//--------------------- .nv.shared._ZN10layer_norm31ln_parallel_residual_bwd_kernelINS_13Kernel_traitsI6__halfS2_S2_S2_fjLj4096ELj1ELj1ELj8ELj16ENS_18Kernel_traits_baseILj4096ES2_S2_S2_S2_fjLj256EEEEELb1ELb1ELb1EEEvNS_9BwdParamsE --------------------------
	.section	.nv.shared._ZN10layer_norm31ln_parallel_residual_bwd_kernelINS_13Kernel_traitsI6__halfS2_S2_S2_fjLj4096ELj1ELj1ELj8ELj16ENS_18Kernel_traits_baseILj4096ES2_S2_S2_S2_fjLj256EEEEELb1ELb1ELb1EEEvNS_9BwdParamsE,"aw",@nobits
	.sectionflags	@""
	.align	16
	.zero		1024


//--------------------- .nv.shared._ZN10layer_norm31ln_parallel_residual_bwd_kernelINS_13Kernel_traitsIf13__nv_bfloat16S2_S2_fjLj4096ELj1ELj1ELj8ELj16ENS_18Kernel_traits_baseILj4096EfS2_S2_S2_fjLj256EEEEELb0ELb0ELb0EEEvNS_9BwdParamsE --------------------------
	.section	.nv.shared._ZN10layer_norm31ln_parallel_residual_bwd_kernelINS_13Kernel_traitsIf13__nv_bfloat16S2_S2_fjLj4096ELj1ELj1ELj8ELj16ENS_18Kernel_traits_baseILj4096EfS2_S2_S2_fjLj256EEEEELb0ELb0ELb0EEEvNS_9BwdParamsE,"aw",@nobits
	.sectionflags	@""
	.align	16
	.zero		1024


//--------------------- .nv.shared._ZN10layer_norm31ln_parallel_residual_bwd_kernelINS_13Kernel_traitsIf13__nv_bfloat16S2_S2_fjLj4096ELj1ELj1ELj8ELj16ENS_18Kernel_traits_baseILj4096EfS2_S2_S2_fjLj256EEEEELb0ELb0ELb1EEEvNS_9BwdParamsE --------------------------
	.section	.nv.shared._ZN10layer_norm31ln_parallel_residual_bwd_kernelINS_13Kernel_traitsIf13__nv_bfloat16S2_S2_fjLj4096ELj1ELj1ELj8ELj16ENS_18Kernel_traits_baseILj4096EfS2_S2_S2_fjLj256EEEEELb0ELb0ELb1EEEvNS_9BwdParamsE,"aw",@nobits
	.sectionflags	@""
	.align	16
	.zero		1024


//--------------------- .nv.shared._ZN10layer_norm31ln_parallel_residual_bwd_kernelINS_13Kernel_traitsIf13__nv_bfloat16S2_S2_fjLj4096ELj1ELj1ELj8ELj16ENS_18Kernel_traits_baseILj4096EfS2_S2_S2_fjLj256EEEEELb0ELb1ELb0EEEvNS_9BwdParamsE --------------------------
	.section	.nv.shared._ZN10layer_norm31ln_parallel_residual_bwd_kernelINS_13Kernel_traitsIf13__nv_bfloat16S2_S2_fjLj4096ELj1ELj1ELj8ELj16ENS_18Kernel_traits_baseILj4096EfS2_S2_S2_fjLj256EEEEELb0ELb1ELb0EEEvNS_9BwdParamsE,"aw",@nobits
	.sectionflags	@""
	.align	16
	.zero		1024


//--------------------- .nv.shared._ZN10layer_norm31ln_parallel_residual_bwd_kernelINS_13Kernel_traitsIf13__nv_bfloat16S2_S2_fjLj4096ELj1ELj1ELj8ELj16ENS_18Kernel_traits_baseILj4096EfS2_S2_S2_fjLj256EEEEELb0ELb1ELb1EEEvNS_9BwdParamsE --------------------------
	.section	.nv.shared._ZN10layer_norm31ln_parallel_residual_bwd_kernelINS_13Kernel_traitsIf13__nv_bfloat16S2_S2_fjLj4096ELj1ELj1ELj8ELj16ENS_18Kernel_traits_baseILj4096EfS2_S2_S2_fjLj256EEEEELb0ELb1ELb1EEEvNS_9BwdParamsE,"aw",@nobits
	.sectionflags	@""
	.align	16
	.zero		1024


//--------------------- .nv.shared._ZN10layer_norm31ln_parallel_residual_bwd_kernelINS_13Kernel_traitsIf13__nv_bfloat16S2_S2_fjLj4096ELj1ELj1ELj8ELj16ENS_18Kernel_traits_baseILj4096EfS2_S2_S2_fjLj256EEEEELb1ELb0ELb0EEEvNS_9BwdParamsE --------------------------
	.section	.nv.shared._ZN10layer_norm31ln_parallel_residual_bwd_kernelINS_13Kernel_traitsIf13__nv_bfloat16S2_S2_fjLj4096ELj1ELj1ELj8ELj16ENS_18Kernel_traits_baseILj4096EfS2_S2_S2_fjLj256EEEEELb1ELb0ELb0EEEvNS_9BwdParamsE,"aw",@nobits
	.sectionflags	@""
	.align	16
	.zero		1024


//--------------------- .nv.shared._ZN10layer_norm31ln_parallel_residual_bwd_kernelINS_13Kernel_traitsIf13__nv_bfloat16S2_S2_fjLj4096ELj1ELj1ELj8ELj16ENS_18Kernel_traits_baseILj4096EfS2_S2_S2_fjLj256EEEEELb1ELb0ELb1EEEvNS_9BwdParamsE --------------------------
	.section	.nv.shared._ZN10layer_norm31ln_parallel_residual_bwd_kernelINS_13Kernel_traitsIf13__nv_bfloat16S2_S2_fjLj4096ELj1ELj1ELj8ELj16ENS_18Kernel_traits_baseILj4096EfS2_S2_S2_fjLj256EEEEELb1ELb0ELb1EEEvNS_9BwdParamsE,"aw",@nobits
	.sectionflags	@""
	.align	16
	.zero		1024


//--------------------- .nv.shared._ZN10layer_norm22ln_bwd_finalize_kernelINS_22Kernel_traits_finalizeILj4096Ef13__nv_bfloat16S2_S2_fjLb0ELj1024ELj4ENS_18Kernel_traits_baseILj4096EfS2_S2_S2_fjLj1024EEEEELb0ELb0EEEvNS_9BwdParamsE --------------------------
	.section	.nv.shared._ZN10layer_norm22ln_bwd_finalize_kernelINS_22Kernel_traits_finalizeILj4096Ef13__nv_bfloat16S2_S2_fjLb0ELj1024ELj4ENS_18Kernel_traits_baseILj4096EfS2_S2_S2_fjLj1024EEEEELb0ELb0EEEvNS_9BwdParamsE,"aw",@nobits
	.sectionflags	@""
	.align	16
.nv.shared._ZN10layer_norm22ln_bwd_finalize_kernelINS_22Kernel_traits_finalizeILj4096Ef13__nv_bfloat16S2_S2_fjLb0ELj1024ELj4ENS_18Kernel_traits_baseILj4096EfS2_S2_S2_fjLj1024EEEEELb0ELb0EEEvNS_9BwdParamsE:
	.zero		9472


//--------------------- .nv.shared._ZN10layer_norm40ln_parallel_residual_bwd_finalize_kernelINS_22Kernel_traits_finalizeILj4096Ef13__nv_bfloat16S2_S2_fjLb0ELj1024ELj4ENS_18Kernel_traits_baseILj4096EfS2_S2_S2_fjLj1024EEEEELb0EEEvNS_9BwdParamsE --------------------------
	.section	.nv.shared._ZN10layer_norm40ln_parallel_residual_bwd_finalize_kernelINS_22Kernel_traits_finalizeILj4096Ef13__nv_bfloat16S2_S2_fjLb0ELj1024ELj4ENS_18Kernel_traits_baseILj4096EfS2_S2_S2_fjLj1024EEEEELb0EEEvNS_9BwdParamsE,"aw",@nobits
	.sectionflags	@""
	.align	16
.nv.shared._ZN10layer_norm40ln_parallel_residual_bwd_finalize_kernelINS_22Kernel_traits_finalizeILj4096Ef13__nv_bfloat16S2_S2_fjLb0ELj1024ELj4ENS_18Kernel_traits_baseILj4096EfS2_S2_S2_fjLj1024EEEEELb0EEEvNS_9BwdParamsE:
	.zero		17920


//--------------------- .nv.shared._ZN10layer_norm31ln_parallel_residual_bwd_kernelINS_13Kernel_traitsIf13__nv_bfloat16S2_S2_fjLj4096ELj1ELj1ELj8ELj16ENS_18Kernel_traits_baseILj4096EfS2_S2_S2_fjLj256EEEEELb1ELb1ELb0EEEvNS_9BwdParamsE --------------------------
	.section	.nv.shared._ZN10layer_norm31ln_parallel_residual_bwd_kernelINS_13Kernel_traitsIf13__nv_bfloat16S2_S2_fjLj4096ELj1ELj1ELj8ELj16ENS_18Kernel_traits_baseILj4096EfS2_S2_S2_fjLj256EEEEELb1ELb1ELb0EEEvNS_9BwdParamsE,"aw",@nobits
	.sectionflags	@""
	.align	16
	.zero		1024


//--------------------- .nv.shared._ZN10layer_norm22ln_bwd_finalize_kernelINS_22Kernel_traits_finalizeILj4096Ef13__nv_bfloat16S2_S2_fjLb0ELj1024ELj4ENS_18Kernel_traits_baseILj4096EfS2_S2_S2_fjLj1024EEEEELb0ELb1EEEvNS_9BwdParamsE --------------------------
	.section	.nv.shared._ZN10layer_norm22ln_bwd_finalize_kernelINS_22Kernel_traits_finalizeILj4096Ef13__nv_bfloat16S2_S2_fjLb0ELj1024ELj4ENS_18Kernel_traits_baseILj4096EfS2_S2_S2_fjLj1024EEEEELb0ELb1EEEvNS_9BwdParamsE,"aw",@nobits
	.sectionflags	@""
	.align	16
.nv.shared._ZN10layer_norm22ln_bwd_finalize_kernelINS_22Kernel_traits_finalizeILj4096Ef13__nv_bfloat16S2_S2_fjLb0ELj1024ELj4ENS_18Kernel_traits_baseILj4096EfS2_S2_S2_fjLj1024EEEEELb0ELb1EEEvNS_9BwdParamsE:
	.zero		9472


//--------------------- .nv.shared._ZN10layer_norm40ln_parallel_residual_bwd_finalize_kernelINS_22Kernel_traits_finalizeILj4096Ef13__nv_bfloat16S2_S2_fjLb0ELj1024ELj4ENS_18Kernel_traits_baseILj4096EfS2_S2_S2_fjLj1024EEEEELb1EEEvNS_9BwdParamsE --------------------------
	.section	.nv.shared._ZN10layer_norm40ln_parallel_residual_bwd_finalize_kernelINS_22Kernel_traits_finalizeILj4096Ef13__nv_bfloat16S2_S2_fjLb0ELj1024ELj4ENS_18Kernel_traits_baseILj4096EfS2_S2_S2_fjLj1024EEEEELb1EEEvNS_9BwdParamsE,"aw",@nobits
	.sectionflags	@""
	.align	16
.nv.shared._ZN10layer_norm40ln_parallel_residual_bwd_finalize_kernelINS_22Kernel_traits_finalizeILj4096Ef13__nv_bfloat16S2_S2_fjLb0ELj1024ELj4ENS_18Kernel_traits_baseILj4096EfS2_S2_S2_fjLj1024EEEEELb1EEEvNS_9BwdParamsE:
	.zero		17920


//--------------------- .nv.shared._ZN10layer_norm31ln_parallel_residual_bwd_kernelINS_13Kernel_traitsIf13__nv_bfloat16S2_S2_fjLj4096ELj1ELj1ELj8ELj16ENS_18Kernel_traits_baseILj4096EfS2_S2_S2_fjLj256EEEEELb1ELb1ELb1EEEvNS_9BwdParamsE --------------------------
	.section	.nv.shared._ZN10layer_norm31ln_parallel_residual_bwd_kernelINS_13Kernel_traitsIf13__nv_bfloat16S2_S2_fjLj4096ELj1ELj1ELj8ELj16ENS_18Kernel_traits_baseILj4096EfS2_S2_S2_fjLj256EEEEELb1ELb1ELb1EEEvNS_9BwdParamsE,"aw",@nobits
	.sectionflags	@""
	.align	16
	.zero		1024


//--------------------- .nv.shared._ZN10layer_norm31ln_parallel_residual_bwd_kernelINS_13Kernel_traitsI13__nv_bfloat16S2_fS2_fjLj4096ELj1ELj1ELj8ELj16ENS_18Kernel_traits_baseILj4096ES2_S2_fS2_fjLj256EEEEELb0ELb0ELb0EEEvNS_9BwdParamsE --------------------------
	.section	.nv.shared._ZN10layer_norm31ln_parallel_residual_bwd_kernelINS_13Kernel_traitsI13__nv_bfloat16S2_fS2_fjLj4096ELj1ELj1ELj8ELj16ENS_18Kernel_traits_baseILj4096ES2_S2_fS2_fjLj256EEEEELb0ELb0ELb0EEEvNS_9BwdParamsE,"aw",@nobits
	.sectionflags	@""
	.align	16
	.zero		1024


//--------------------- .nv.shared._ZN10layer_norm31ln_parallel_residual_bwd_kernelINS_13Kernel_traitsI13__nv_bfloat16S2_fS2_fjLj4096ELj1ELj1ELj8ELj16ENS_18Kernel_traits_baseILj4096ES2_S2_fS2_fjLj256EEEEELb0ELb0ELb1EEEvNS_9BwdParamsE --------------------------
	.section	.nv.shared._ZN10layer_norm31ln_parallel_residual_bwd_kernelINS_13Kernel_traitsI13__nv_bfloat16S2_fS2_fjLj4096ELj1ELj1ELj8ELj16ENS_18Kernel_traits_baseILj4096ES2_S2_fS2_fjLj256EEEEELb0ELb0ELb1EEEvNS_9BwdParamsE,"aw",@nobits
	.sectionflags	@""
	.align	16
	.zero		1024


//--------------------- .nv.shared._ZN10layer_norm31ln_parallel_residual_bwd_kernelINS_13Kernel_traitsI13__nv_bfloat16S2_fS2_fjLj4096ELj1ELj1ELj8ELj16ENS_18Kernel_traits_baseILj4096ES2_S2_fS2_fjLj256EEEEELb0ELb1ELb0EEEvNS_9BwdParamsE --------------------------
	.section	.nv.shared._ZN10layer_norm31ln_parallel_residual_bwd_kernelINS_13Kernel_traitsI13__nv_bfloat16S2_fS2_fjLj4096ELj1ELj1ELj8ELj16ENS_18Kernel_traits_baseILj4096ES2_S2_fS2_fjLj256EEEEELb0ELb1ELb0EEEvNS_9BwdParamsE,"aw",@nobits
	.sectionflags	@""
	.align	16
	.zero		1024


//--------------------- .nv.shared._ZN10layer_norm31ln_parallel_residual_bwd_kernelINS_13Kernel_traitsI13__nv_bfloat16S2_fS2_fjLj4096ELj1ELj1ELj8ELj16ENS_18Kernel_traits_baseILj4096ES2_S2_fS2_fjLj256EEEEELb0ELb1ELb1EEEvNS_9BwdParamsE --------------------------
	.section	.nv.shared._ZN10layer_norm31ln_parallel_residual_bwd_kernelINS_13Kernel_traitsI13__nv_bfloat16S2_fS2_fjLj4096ELj1ELj1ELj8ELj16ENS_18Kernel_traits_baseILj4096ES2_S2_fS2_fjLj256EEEEELb0ELb1ELb1EEEvNS_9BwdParamsE,"aw",@nobits
	.sectionflags	@""
	.align	16
	.zero		1024


//--------------------- .nv.shared._ZN10layer_norm31ln_parallel_residual_bwd_kernelINS_13Kernel_traitsI13__nv_bfloat16S2_fS2_fjLj4096ELj1ELj1ELj8ELj16ENS_18Kernel_traits_baseILj4096ES2_S2_fS2_fjLj256EEEEELb1ELb0ELb0EEEvNS_9BwdParamsE --------------------------
	.section	.nv.shared._ZN10layer_norm31ln_parallel_residual_bwd_kernelINS_13Kernel_traitsI13__nv_bfloat16S2_fS2_fjLj4096ELj1ELj1ELj8ELj16ENS_18Kernel_traits_baseILj4096ES2_S2_fS2_fjLj256EEEEELb1ELb0ELb0EEEvNS_9BwdParamsE,"aw",@nobits
	.sectionflags	@""
	.align	16
	.zero		1024


//--------------------- .nv.shared._ZN10layer_norm31ln_parallel_residual_bwd_kernelINS_13Kernel_traitsI13__nv_bfloat16S2_fS2_fjLj4096ELj1ELj1ELj8ELj16ENS_18Kernel_traits_baseILj4096ES2_S2_fS2_fjLj256EEEEELb1ELb0ELb1EEEvNS_9BwdParamsE --------------------------
	.section	.nv.shared._ZN10layer_norm31ln_parallel_residual_bwd_kernelINS_13Kernel_traitsI13__nv_bfloat16S2_fS2_fjLj4096ELj1ELj1ELj8ELj16ENS_18Kernel_traits_baseILj4096ES2_S2_fS2_fjLj256EEEEELb1ELb0ELb1EEEvNS_9BwdParamsE,"aw",@nobits
	.sectionflags	@""
	.align	16
	.zero		1024


//--------------------- .nv.shared._ZN10layer_norm22ln_bwd_finalize_kernelINS_22Kernel_traits_finalizeILj4096E13__nv_bfloat16S2_fS2_fjLb0ELj1024ELj4ENS_18Kernel_traits_baseILj4096ES2_S2_fS2_fjLj1024EEEEELb0ELb0EEEvNS_9BwdParamsE --------------------------
	.section	.nv.shared._ZN10layer_norm22ln_bwd_finalize_kernelINS_22Kernel_traits_finalizeILj4096E13__nv_bfloat16S2_fS2_fjLb0ELj1024ELj4ENS_18Kernel_traits_baseILj4096ES2_S2_fS2_fjLj1024EEEEELb0ELb0EEEvNS_9BwdParamsE,"aw",@nobits
	.sectionflags	@""
	.align	16
.nv.shared._ZN10layer_norm22ln_bwd_finalize_kernelINS_22Kernel_traits_finalizeILj4096E13__nv_bfloat16S2_fS2_fjLb0ELj1024ELj4ENS_18Kernel_traits_baseILj4096ES2_S2_fS2_fjLj1024EEEEELb0ELb0EEEvNS_9BwdParamsE:
	.zero		9472


//--------------------- .nv.shared._ZN10layer_norm40ln_parallel_residual_bwd_finalize_kernelINS_22Kernel_traits_finalizeILj4096E13__nv_bfloat16S2_fS2_fjLb0ELj1024ELj4ENS_18Kernel_traits_baseILj4096ES2_S2_fS2_fjLj1024EEEEELb0EEEvNS_9BwdParamsE --------------------------
	.section	.nv.shared._ZN10layer_norm40ln_parallel_residual_bwd_finalize_kernelINS_22Kernel_traits_finalizeILj4096E13__nv_bfloat16S2_fS2_fjLb0ELj1024ELj4ENS_18Kernel_traits_baseILj4096ES2_S2_fS2_fjLj1024EEEEELb0EEEvNS_9BwdParamsE,"aw",@nobits
	.sectionflags	@""
	.align	16
.nv.shared._ZN10layer_norm40ln_parallel_residual_bwd_finalize_kernelINS_22Kernel_traits_finalizeILj4096E13__nv_bfloat16S2_fS2_fjLb0ELj1024ELj4ENS_18Kernel_traits_baseILj4096ES2_S2_fS2_fjLj1024EEEEELb0EEEvNS_9BwdParamsE:
	.zero		17920


//--------------------- .nv.shared._ZN10layer_norm31ln_parallel_residual_bwd_kernelINS_13Kernel_traitsI13__nv_bfloat16S2_fS2_fjLj4096ELj1ELj1ELj8ELj16ENS_18Kernel_traits_baseILj4096ES2_S2_fS2_fjLj256EEEEELb1ELb1ELb0EEEvNS_9BwdParamsE --------------------------
	.section	.nv.shared._ZN10layer_norm31ln_parallel_residual_bwd_kernelINS_13Kernel_traitsI13__nv_bfloat16S2_fS2_fjLj4096ELj1ELj1ELj8ELj16ENS_18Kernel_traits_baseILj4096ES2_S2_fS2_fjLj256EEEEELb1ELb1ELb0EEEvNS_9BwdParamsE,"aw",@nobits
	.sectionflags	@""
	.align	16
	.zero		1024


//--------------------- .nv.shared._ZN10layer_norm22ln_bwd_finalize_kernelINS_22Kernel_traits_finalizeILj4096E13__nv_bfloat16S2_fS2_fjLb0ELj1024ELj4ENS_18Kernel_traits_baseILj4096ES2_S2_fS2_fjLj1024EEEEELb0ELb1EEEvNS_9BwdParamsE --------------------------
	.section	.nv.shared._ZN10layer_norm22ln_bwd_finalize_kernelINS_22Kernel_traits_finalizeILj4096E13__nv_bfloat16S2_fS2_fjLb0ELj1024ELj4ENS_18Kernel_traits_baseILj4096ES2_S2_fS2_fjLj1024EEEEELb0ELb1EEEvNS_9BwdParamsE,"aw",@nobits
	.sectionflags	@""
	.align	16
.nv.shared._ZN10layer_norm22ln_bwd_finalize_kernelINS_22Kernel_traits_finalizeILj4096E13__nv_bfloat16S2_fS2_fjLb0ELj1024ELj4ENS_18Kernel_traits_baseILj4096ES2_S2_fS2_fjLj1024EEEEELb0ELb1EEEvNS_9BwdParamsE:
	.zero		9472


//--------------------- .nv.shared._ZN10layer_norm40ln_parallel_residual_bwd_finalize_kernelINS_22Kernel_traits_finalizeILj4096E13__nv_bfloat16S2_fS2_fjLb0ELj1024ELj4ENS_18Kernel_traits_baseILj4096ES2_S2_fS2_fjLj1024EEEEELb1EEEvNS_9BwdParamsE --------------------------
	.section	.nv.shared._ZN10layer_norm40ln_parallel_residual_bwd_finalize_kernelINS_22Kernel_traits_finalizeILj4096E13__nv_bfloat16S2_fS2_fjLb0ELj1024ELj4ENS_18Kernel_traits_baseILj4096ES2_S2_fS2_fjLj1024EEEEELb1EEEvNS_9BwdParamsE,"aw",@nobits
	.sectionflags	@""
	.align	16
.nv.shared._ZN10layer_norm40ln_parallel_residual_bwd_finalize_kernelINS_22Kernel_traits_finalizeILj4096E13__nv_bfloat16S2_fS2_fjLb0ELj1024ELj4ENS_18Kernel_traits_baseILj4096ES2_S2_fS2_fjLj1024EEEEELb1EEEvNS_9BwdParamsE:
	.zero		17920


//--------------------- .nv.shared._ZN10layer_norm31ln_parallel_residual_bwd_kernelINS_13Kernel_traitsI13__nv_bfloat16S2_fS2_fjLj4096ELj1ELj1ELj8ELj16ENS_18Kernel_traits_baseILj4096ES2_S2_fS2_fjLj256EEEEELb1ELb1ELb1EEEvNS_9BwdParamsE --------------------------
	.section	.nv.shared._ZN10layer_norm31ln_parallel_residual_bwd_kernelINS_13Kernel_traitsI13__nv_bfloat16S2_fS2_fjLj4096ELj1ELj1ELj8ELj16ENS_18Kernel_traits_baseILj4096ES2_S2_fS2_fjLj256EEEEELb1ELb1ELb1EEEvNS_9BwdParamsE,"aw",@nobits
	.sectionflags	@""
	.align	16
	.zero		1024


//--------------------- .nv.shared._ZN10layer_norm31ln_parallel_residual_bwd_kernelINS_13Kernel_traitsIf13__nv_bfloat16fS2_fjLj4096ELj1ELj1ELj8ELj16ENS_18Kernel_traits_baseILj4096EfS2_fS2_fjLj256EEEEELb0ELb0ELb0EEEvNS_9BwdParamsE --------------------------
	.section	.nv.shared._ZN10layer_norm31ln_parallel_residual_bwd_kernelINS_13Kernel_traitsIf13__nv_bfloat16fS2_fjLj4096ELj1ELj1ELj8ELj16ENS_18Kernel_traits_baseILj4096EfS2_fS2_fjLj256EEEEELb0ELb0ELb0EEEvNS_9BwdParamsE,"aw",@nobits
	.sectionflags	@""
	.align	16
	.zero		1024


//--------------------- .nv.shared._ZN10layer_norm31ln_parallel_residual_bwd_kernelINS_13Kernel_traitsIf13__nv_bfloat16fS2_fjLj4096ELj1ELj1ELj8ELj16ENS_18Kernel_traits_baseILj4096EfS2_fS2_fjLj256EEEEELb0ELb0ELb1EEEvNS_9BwdParamsE --------------------------
	.section	.nv.shared._ZN10layer_norm31ln_parallel_residual_bwd_kernelINS_13Kernel_traitsIf13__nv_bfloat16fS2_fjLj4096ELj1ELj1ELj8ELj16ENS_18Kernel_traits_baseILj4096EfS2_fS2_fjLj256EEEEELb0ELb0ELb1EEEvNS_9BwdParamsE,"aw",@nobits
	.sectionflags	@""
	.align	16
	.zero		1024


//--------------------- .nv.shared._ZN10layer_norm31ln_parallel_residual_bwd_kernelINS_13Kernel_traitsIf13__nv_bfloat16fS2_fjLj4096ELj1ELj1ELj8ELj16ENS_18Kernel_traits_baseILj4096EfS2_fS2_fjLj256EEEEELb0ELb1ELb0EEEvNS_9BwdParamsE --------------------------
	.section	.nv.shared._ZN10layer_norm31ln_parallel_residual_bwd_kernelINS_13Kernel_traitsIf13__nv_bfloat16fS2_fjLj4096ELj1ELj1ELj8ELj16ENS_18Kernel_traits_baseILj4096EfS2_fS2_fjLj256EEEEELb0ELb1ELb0EEEvNS_9BwdParamsE,"aw",@nobits
	.sectionflags	@""
	.align	16
	.zero		1024


//--------------------- .nv.shared._ZN10layer_norm31ln_parallel_residual_bwd_kernelINS_13Kernel_traitsIf13__nv_bfloat16fS2_fjLj4096ELj1ELj1ELj8ELj16ENS_18Kernel_traits_baseILj4096EfS2_fS2_fjLj256EEEEELb0ELb1ELb1EEEvNS_9BwdParamsE --------------------------
	.section	.nv.shared._ZN10layer_norm31ln_parallel_residual_bwd_kernelINS_13Kernel_traitsIf13__nv_bfloat16fS2_fjLj4096ELj1ELj1ELj8ELj16ENS_18Kernel_traits_baseILj4096EfS2_fS2_fjLj256EEEEELb0ELb1ELb1EEEvNS_9BwdParamsE,"aw",@nobits
	.sectionflags	@""
	.align	16
	.zero		1024


//--------------------- .nv.shared._ZN10layer_norm31ln_parallel_residual_bwd_kernelINS_13Kernel_traitsIf13__nv_bfloat16fS2_fjLj4096ELj1ELj1ELj8ELj16ENS_18Kernel_traits_baseILj4096EfS2_fS2_fjLj256EEEEELb1ELb0ELb0EEEvNS_9BwdParamsE --------------------------
	.section	.nv.shared._ZN10layer_norm31ln_parallel_residual_bwd_kernelINS_13Kernel_traitsIf13__nv_bfloat16fS2_fjLj4096ELj1ELj1ELj8ELj16ENS_18Kernel_traits_baseILj4096EfS2_fS2_fjLj256EEEEELb1ELb0ELb0EEEvNS_9BwdParamsE,"aw",@nobits
	.sectionflags	@""
	.align	16
	.zero		1024


//--------------------- .nv.shared._ZN10layer_norm31ln_parallel_residual_bwd_kernelINS_13Kernel_traitsIf13__nv_bfloat16fS2_fjLj4096ELj1ELj1ELj8ELj16ENS_18Kernel_traits_baseILj4096EfS2_fS2_fjLj256EEEEELb1ELb0ELb1EEEvNS_9BwdParamsE --------------------------
	.section	.nv.shared._ZN10layer_norm31ln_parallel_residual_bwd_kernelINS_13Kernel_traitsIf13__nv_bfloat16fS2_fjLj4096ELj1ELj1ELj8ELj16ENS_18Kernel_traits_baseILj4096EfS2_fS2_fjLj256EEEEELb1ELb0ELb1EEEvNS_9BwdParamsE,"aw",@nobits
	.sectionflags	@""
	.align	16
	.zero		1024


//--------------------- .nv.shared._ZN10layer_norm22ln_bwd_finalize_kernelINS_22Kernel_traits_finalizeILj4096Ef13__nv_bfloat16fS2_fjLb0ELj1024ELj4ENS_18Kernel_traits_baseILj4096EfS2_fS2_fjLj1024EEEEELb0ELb0EEEvNS_9BwdParamsE --------------------------
	.section	.nv.shared._ZN10layer_norm22ln_bwd_finalize_kernelINS_22Kernel_traits_finalizeILj4096Ef13__nv_bfloat16fS2_fjLb0ELj1024ELj4ENS_18Kernel_traits_baseILj4096EfS2_fS2_fjLj1024EEEEELb0ELb0EEEvNS_9BwdParamsE,"aw",@nobits
	.sectionflags	@""
	.align	16
.nv.shared._ZN10layer_norm22ln_bwd_finalize_kernelINS_22Kernel_traits_finalizeILj4096Ef13__nv_bfloat16fS2_fjLb0ELj1024ELj4ENS_18Kernel_traits_baseILj4096EfS2_fS2_fjLj1024EEEEELb0ELb0EEEvNS_9BwdParamsE:
	.zero		9472


//--------------------- .nv.shared._ZN10layer_norm40ln_parallel_residual_bwd_finalize_kernelINS_22Kernel_traits_finalizeILj4096Ef13__nv_bfloat16fS2_fjLb0ELj1024ELj4ENS_18Kernel_traits_baseILj4096EfS2_fS2_fjLj1024EEEEELb0EEEvNS_9BwdParamsE --------------------------
	.section	.nv.shared._ZN10layer_norm40ln_parallel_residual_bwd_finalize_kernelINS_22Kernel_traits_finalizeILj4096Ef13__nv_bfloat16fS2_fjLb0ELj1024ELj4ENS_18Kernel_traits_baseILj4096EfS2_fS2_fjLj1024EEEEELb0EEEvNS_9BwdParamsE,"aw",@nobits
	.sectionflags	@""
	.align	16
.nv.shared._ZN10layer_norm40ln_parallel_residual_bwd_finalize_kernelINS_22Kernel_traits_finalizeILj4096Ef13__nv_bfloat16fS2_fjLb0ELj1024ELj4ENS_18Kernel_traits_baseILj4096EfS2_fS2_fjLj1024EEEEELb0EEEvNS_9BwdParamsE:
	.zero		17920


//--------------------- .nv.shared._ZN10layer_norm31ln_parallel_residual_bwd_kernelINS_13Kernel_traitsIf13__nv_bfloat16fS2_fjLj4096ELj1ELj1ELj8ELj16ENS_18Kernel_traits_baseILj4096EfS2_fS2_fjLj256EEEEELb1ELb1ELb0EEEvNS_9BwdParamsE --------------------------
	.section	.nv.shared._ZN10layer_norm31ln_parallel_residual_bwd_kernelINS_13Kernel_traitsIf13__nv_bfloat16fS2_fjLj4096ELj1ELj1ELj8ELj16ENS_18Kernel_traits_baseILj4096EfS2_fS2_fjLj256EEEEELb1ELb1ELb0EEEvNS_9BwdParamsE,"aw",@nobits
	.sectionflags	@""
	.align	16
	.zero		1024


//--------------------- .nv.shared._ZN10layer_norm22ln_bwd_finalize_kernelINS_22Kernel_traits_finalizeILj4096Ef13__nv_bfloat16fS2_fjLb0ELj1024ELj4ENS_18Kernel_traits_baseILj4096EfS2_fS2_fjLj1024EEEEELb0ELb1EEEvNS_9BwdParamsE --------------------------
	.section	.nv.shared._ZN10layer_norm22ln_bwd_finalize_kernelINS_22Kernel_traits_finalizeILj4096Ef13__nv_bfloat16fS2_fjLb0ELj1024ELj4ENS_18Kernel_traits_baseILj4096EfS2_fS2_fjLj1024EEEEELb0ELb1EEEvNS_9BwdParamsE,"aw",@nobits
	.sectionflags	@""
	.align	16
.nv.shared._ZN10layer_norm22ln_bwd_finalize_kernelINS_22Kernel_traits_finalizeILj4096Ef13__nv_bfloat16fS2_fjLb0ELj1024ELj4ENS_18Kernel_traits_baseILj4096EfS2_fS2_fjLj1024EEEEELb0ELb1EEEvNS_9BwdParamsE:
	.zero		9472


//--------------------- .nv.shared._ZN10layer_norm40ln_parallel_residual_bwd_finalize_kernelINS_22Kernel_traits_finalizeILj4096Ef13__nv_bfloat16fS2_fjLb0ELj1024ELj4ENS_18Kernel_traits_baseILj4096EfS2_fS2_fjLj1024EEEEELb1EEEvNS_9BwdParamsE --------------------------
	.section	.nv.shared._ZN10layer_norm40ln_parallel_residual_bwd_finalize_kernelINS_22Kernel_traits_finalizeILj4096Ef13__nv_bfloat16fS2_fjLb0ELj1024ELj4ENS_18Kernel_traits_baseILj4096EfS2_fS2_fjLj1024EEEEELb1EEEvNS_9BwdParamsE,"aw",@nobits
	.sectionflags	@""
	.align	16
.nv.shared._ZN10layer_norm40ln_parallel_residual_bwd_finalize_kernelINS_22Kernel_traits_finalizeILj4096Ef13__nv_bfloat16fS2_fjLb0ELj1024ELj4ENS_18Kernel_traits_baseILj4096EfS2_fS2_fjLj1024EEEEELb1EEEvNS_9BwdParamsE:
	.zero		17920


//--------------------- .nv.shared._ZN10layer_norm31ln_parallel_residual_bwd_kernelINS_13Kernel_traitsIf13__nv_bfloat16fS2_fjLj4096ELj1ELj1ELj8ELj16ENS_18Kernel_traits_baseILj4096EfS2_fS2_fjLj256EEEEELb1ELb1ELb1EEEvNS_9BwdParamsE --------------------------
	.section	.nv.shared._ZN10layer_norm31ln_parallel_residual_bwd_kernelINS_13Kernel_traitsIf13__nv_bfloat16fS2_fjLj4096ELj1ELj1ELj8ELj16ENS_18Kernel_traits_baseILj4096EfS2_fS2_fjLj256EEEEELb1ELb1ELb1EEEvNS_9BwdParamsE,"aw",@nobits
	.sectionflags	@""
	.align	16
	.zero		1024


//--------------------- .nv.shared._ZN10layer_norm31ln_parallel_residual_bwd_kernelINS_13Kernel_traitsIf6__halfS2_S2_fjLj4096ELj1ELj1ELj8ELj16ENS_18Kernel_traits_baseILj4096EfS2_S2_S2_fjLj256EEEEELb0ELb0ELb0EEEvNS_9BwdParamsE --------------------------
	.section	.nv.shared._ZN10layer_norm31ln_parallel_residual_bwd_kernelINS_13Kernel_traitsIf6__halfS2_S2_fjLj4096ELj1ELj1ELj8ELj16ENS_18Kernel_traits_baseILj4096EfS2_S2_S2_fjLj256EEEEELb0ELb0ELb0EEEvNS_9BwdParamsE,"aw",@nobits
	.sectionflags	@""
	.align	16
	.zero		1024


//--------------------- .nv.shared._ZN10layer_norm31ln_parallel_residual_bwd_kernelINS_13Kernel_traitsIf6__halfS2_S2_fjLj4096ELj1ELj1ELj8ELj16ENS_18Kernel_traits_baseILj4096EfS2_S2_S2_fjLj256EEEEELb0ELb0ELb1EEEvNS_9BwdParamsE --------------------------
	.section	.nv.shared._ZN10layer_norm31ln_parallel_residual_bwd_kernelINS_13Kernel_traitsIf6__halfS2_S2_fjLj4096ELj1ELj1ELj8ELj16ENS_18Kernel_traits_baseILj4096EfS2_S2_S2_fjLj256EEEEELb0ELb0ELb1EEEvNS_9BwdParamsE,"aw",@nobits
	.sectionflags	@""
	.align	16
	.zero		1024


//--------------------- .nv.shared._ZN10layer_norm31ln_parallel_residual_bwd_kernelINS_13Kernel_traitsIf6__halfS2_S2_fjLj4096ELj1ELj1ELj8ELj16ENS_18Kernel_traits_baseILj4096EfS2_S2_S2_fjLj256EEEEELb0ELb1ELb0EEEvNS_9BwdParamsE --------------------------
	.section	.nv.shared._ZN10layer_norm31ln_parallel_residual_bwd_kernelINS_13Kernel_traitsIf6__halfS2_S2_fjLj4096ELj1ELj1ELj8ELj16ENS_18Kernel_traits_baseILj4096EfS2_S2_S2_fjLj256EEEEELb0ELb1ELb0EEEvNS_9BwdParamsE,"aw",@nobits
	.sectionflags	@""
	.align	16
	.zero		1024


//--------------------- .nv.shared._ZN10layer_norm31ln_parallel_residual_bwd_kernelINS_13Kernel_traitsIf6__halfS2_S2_fjLj4096ELj1ELj1ELj8ELj16ENS_18Kernel_traits_baseILj4096EfS2_S2_S2_fjLj256EEEEELb0ELb1ELb1EEEvNS_9BwdParamsE --------------------------
	.section	.nv.shared._ZN10layer_norm31ln_parallel_residual_bwd_kernelINS_13Kernel_traitsIf6__halfS2_S2_fjLj4096ELj1ELj1ELj8ELj16ENS_18Kernel_traits_baseILj4096EfS2_S2_S2_fjLj256EEEEELb0ELb1ELb1EEEvNS_9BwdParamsE,"aw",@nobits
	.sectionflags	@""
	.align	16
	.zero		1024


//--------------------- .nv.shared._ZN10layer_norm31ln_parallel_residual_bwd_kernelINS_13Kernel_traitsIf6__halfS2_S2_fjLj4096ELj1ELj1ELj8ELj16ENS_18Kernel_traits_baseILj4096EfS2_S2_S2_fjLj256EEEEELb1ELb0ELb0EEEvNS_9BwdParamsE --------------------------
	.section	.nv.shared._ZN10layer_norm31ln_parallel_residual_bwd_kernelINS_13Kernel_traitsIf6__halfS2_S2_fjLj4096ELj1ELj1ELj8ELj16ENS_18Kernel_traits_baseILj4096EfS2_S2_S2_fjLj256EEEEELb1ELb0ELb0EEEvNS_9BwdParamsE,"aw",@nobits
	.sectionflags	@""
	.align	16
	.zero		1024


//--------------------- .nv.shared._ZN10layer_norm31ln_parallel_residual_bwd_kernelINS_13Kernel_traitsIf6__halfS2_S2_fjLj4096ELj1ELj1ELj8ELj16ENS_18Kernel_traits_baseILj4096EfS2_S2_S2_fjLj256EEEEELb1ELb0ELb1EEEvNS_9BwdParamsE --------------------------
	.section	.nv.shared._ZN10layer_norm31ln_parallel_residual_bwd_kernelINS_13Kernel_traitsIf6__halfS2_S2_fjLj4096ELj1ELj1ELj8ELj16ENS_18Kernel_traits_baseILj4096EfS2_S2_S2_fjLj256EEEEELb1ELb0ELb1EEEvNS_9BwdParamsE,"aw",@nobits
	.sectionflags	@""
	.align	16
	.zero		1024


//--------------------- .nv.shared._ZN10layer_norm22ln_bwd_finalize_kernelINS_22Kernel_traits_finalizeILj4096Ef6__halfS2_S2_fjLb0ELj1024ELj4ENS_18Kernel_traits_baseILj4096EfS2_S2_S2_fjLj1024EEEEELb0ELb0EEEvNS_9BwdParamsE --------------------------
	.section	.nv.shared._ZN10layer_norm22ln_bwd_finalize_kernelINS_22Kernel_traits_finalizeILj4096Ef6__halfS2_S2_fjLb0ELj1024ELj4ENS_18Kernel_traits_baseILj4096EfS2_S2_S2_fjLj1024EEEEELb0ELb0EEEvNS_9BwdParamsE,"aw",@nobits
	.sectionflags	@""
	.align	16
.nv.shared._ZN10layer_norm22ln_bwd_finalize_kernelINS_22Kernel_traits_finalizeILj4096Ef6__halfS2_S2_fjLb0ELj1024ELj4ENS_18Kernel_traits_baseILj4096EfS2_S2_S2_fjLj1024EEEEELb0ELb0EEEvNS_9BwdParamsE:
	.zero		9472


//--------------------- .nv.shared._ZN10layer_norm40ln_parallel_residual_bwd_finalize_kernelINS_22Kernel_traits_finalizeILj4096Ef6__halfS2_S2_fjLb0ELj1024ELj4ENS_18Kernel_traits_baseILj4096EfS2_S2_S2_fjLj1024EEEEELb0EEEvNS_9BwdParamsE --------------------------
	.section	.nv.shared._ZN10layer_norm40ln_parallel_residual_bwd_finalize_kernelINS_22Kernel_traits_finalizeILj4096Ef6__halfS2_S2_fjLb0ELj1024ELj4ENS_18Kernel_traits_baseILj4096EfS2_S2_S2_fjLj1024EEEEELb0EEEvNS_9BwdParamsE,"aw",@nobits
	.sectionflags	@""
	.align	16
.nv.shared._ZN10layer_norm40ln_parallel_residual_bwd_finalize_kernelINS_22Kernel_traits_finalizeILj4096Ef6__halfS2_S2_fjLb0ELj1024ELj4ENS_18Kernel_traits_baseILj4096EfS2_S2_S2_fjLj1024EEEEELb0EEEvNS_9BwdParamsE:
	.zero		17920


//--------------------- .nv.shared._ZN10layer_norm31ln_parallel_residual_bwd_kernelINS_13Kernel_traitsIf6__halfS2_S2_fjLj4096ELj1ELj1ELj8ELj16ENS_18Kernel_traits_baseILj4096EfS2_S2_S2_fjLj256EEEEELb1ELb1ELb0EEEvNS_9BwdParamsE --------------------------
	.section	.nv.shared._ZN10layer_norm31ln_parallel_residual_bwd_kernelINS_13Kernel_traitsIf6__halfS2_S2_fjLj4096ELj1ELj1ELj8ELj16ENS_18Kernel_traits_baseILj4096EfS2_S2_S2_fjLj256EEEEELb1ELb1ELb0EEEvNS_9BwdParamsE,"aw",@nobits
	.sectionflags	@""
	.align	16
	.zero		1024


//--------------------- .nv.shared._ZN10layer_norm22ln_bwd_finalize_kernelINS_22Kernel_traits_finalizeILj4096Ef6__halfS2_S2_fjLb0ELj1024ELj4ENS_18Kernel_traits_baseILj4096EfS2_S2_S2_fjLj1024EEEEELb0ELb1EEEvNS_9BwdParamsE --------------------------
	.section	.nv.shared._ZN10layer_norm22ln_bwd_finalize_kernelINS_22Kernel_traits_finalizeILj4096Ef6__halfS2_S2_fjLb0ELj1024ELj4ENS_18Kernel_traits_baseILj4096EfS2_S2_S2_fjLj1024EEEEELb0ELb1EEEvNS_9BwdParamsE,"aw",@nobits
	.sectionflags	@""
	.align	16
.nv.shared._ZN10layer_norm22ln_bwd_finalize_kernelINS_22Kernel_traits_finalizeILj4096Ef6__halfS2_S2_fjLb0ELj1024ELj4ENS_18Kernel_traits_baseILj4096EfS2_S2_S2_fjLj1024EEEEELb0ELb1EEEvNS_9BwdParamsE:
	.zero		9472


//--------------------- .nv.shared._ZN10layer_norm40ln_parallel_residual_bwd_finalize_kernelINS_22Kernel_traits_finalizeILj4096Ef6__halfS2_S2_fjLb0ELj1024ELj4ENS_18Kernel_traits_baseILj4096EfS2_S2_S2_fjLj1024EEEEELb1EEEvNS_9BwdParamsE --------------------------
	.section	.nv.shared._ZN10layer_norm40ln_parallel_residual_bwd_finalize_kernelINS_22Kernel_traits_finalizeILj4096Ef6__halfS2_S2_fjLb0ELj1024ELj4ENS_18Kernel_traits_baseILj4096EfS2_S2_S2_fjLj1024EEEEELb1EEEvNS_9BwdParamsE,"aw",@nobits
	.sectionflags	@""
	.align	16
.nv.shared._ZN10layer_norm40ln_parallel_residual_bwd_finalize_kernelINS_22Kernel_traits_finalizeILj4096Ef6__halfS2_S2_fjLb0ELj1024ELj4ENS_18Kernel_traits_baseILj4096EfS2_S2_S2_fjLj1024EEEEELb1EEEvNS_9BwdParamsE:
	.zero		17920


//--------------------- .nv.shared._ZN10layer_norm31ln_parallel_residual_bwd_kernelINS_13Kernel_traitsIf6__halfS2_S2_fjLj4096ELj1ELj1ELj8ELj16ENS_18Kernel_traits_baseILj4096EfS2_S2_S2_fjLj256EEEEELb1ELb1ELb1EEEvNS_9BwdParamsE --------------------------
	.section	.nv.shared._ZN10layer_norm31ln_parallel_residual_bwd_kernelINS_13Kernel_traitsIf6__halfS2_S2_fjLj4096ELj1ELj1ELj8ELj16ENS_18Kernel_traits_baseILj4096EfS2_S2_S2_fjLj256EEEEELb1ELb1ELb1EEEvNS_9BwdParamsE,"aw",@nobits
	.sectionflags	@""
	.align	16
	.zero		1024


//--------------------- .nv.shared._ZN10layer_norm31ln_parallel_residual_bwd_kernelINS_13Kernel_traitsI6__halfS2_fS2_fjLj4096ELj1ELj1ELj8ELj16ENS_18Kernel_traits_baseILj4096ES2_S2_fS2_fjLj256EEEEELb0ELb0ELb0EEEvNS_9BwdParamsE --------------------------
	.section	.nv.shared._ZN10layer_norm31ln_parallel_residual_bwd_kernelINS_13Kernel_traitsI6__halfS2_fS2_fjLj4096ELj1ELj1ELj8ELj16ENS_18Kernel_traits_baseILj4096ES2_S2_fS2_fjLj256EEEEELb0ELb0ELb0EEEvNS_9BwdParamsE,"aw",@nobits
	.sectionflags	@""
	.align	16
	.zero		1024


//--------------------- .nv.shared._ZN10layer_norm31ln_parallel_residual_bwd_kernelINS_13Kernel_traitsI6__halfS2_fS2_fjLj4096ELj1ELj1ELj8ELj16ENS_18Kernel_traits_baseILj4096ES2_S2_fS2_fjLj256EEEEELb0ELb0ELb1EEEvNS_9BwdParamsE --------------------------
	.section	.nv.shared._ZN10layer_norm31ln_parallel_residual_bwd_kernelINS_13Kernel_traitsI6__halfS2_fS2_fjLj4096ELj1ELj1ELj8ELj16ENS_18Kernel_traits_baseILj4096ES2_S2_fS2_fjLj256EEEEELb0ELb0ELb1EEEvNS_9BwdParamsE,"aw",@nobits
	.sectionflags	@""
	.align	16
	.zero		1024


//--------------------- .nv.shared._ZN10layer_norm31ln_parallel_residual_bwd_kernelINS_13Kernel_traitsI6__halfS2_fS2_fjLj4096ELj1ELj1ELj8ELj16ENS_18Kernel_traits_baseILj4096ES2_S2_fS2_fjLj256EEEEELb0ELb1ELb0EEEvNS_9BwdParamsE --------------------------
	.section	.nv.shared._ZN10layer_norm31ln_parallel_residual_bwd_kernelINS_13Kernel_traitsI6__halfS2_fS2_fjLj4096ELj1ELj1ELj8ELj16ENS_18Kernel_traits_baseILj4096ES2_S2_fS2_fjLj256EEEEELb0ELb1ELb0EEEvNS_9BwdParamsE,"aw",@nobits
	.sectionflags	@""
	.align	16
	.zero		1024


//--------------------- .nv.shared._ZN10layer_norm31ln_parallel_residual_bwd_kernelINS_13Kernel_traitsI6__halfS2_fS2_fjLj4096ELj1ELj1ELj8ELj16ENS_18Kernel_traits_baseILj4096ES2_S2_fS2_fjLj256EEEEELb0ELb1ELb1EEEvNS_9BwdParamsE --------------------------
	.section	.nv.shared._ZN10layer_norm31ln_parallel_residual_bwd_kernelINS_13Kernel_traitsI6__halfS2_fS2_fjLj4096ELj1ELj1ELj8ELj16ENS_18Kernel_traits_baseILj4096ES2_S2_fS2_fjLj256EEEEELb0ELb1ELb1EEEvNS_9BwdParamsE,"aw",@nobits
	.sectionflags	@""
	.align	16
	.zero		1024


//--------------------- .nv.shared._ZN10layer_norm31ln_parallel_residual_bwd_kernelINS_13Kernel_traitsI6__halfS2_fS2_fjLj4096ELj1ELj1ELj8ELj16ENS_18Kernel_traits_baseILj4096ES2_S2_fS2_fjLj256EEEEELb1ELb0ELb0EEEvNS_9BwdParamsE --------------------------
	.section	.nv.shared._ZN10layer_norm31ln_parallel_residual_bwd_kernelINS_13Kernel_traitsI6__halfS2_fS2_fjLj4096ELj1ELj1ELj8ELj16ENS_18Kernel_traits_baseILj4096ES2_S2_fS2_fjLj256EEEEELb1ELb0ELb0EEEvNS_9BwdParamsE,"aw",@nobits
	.sectionflags	@""
	.align	16
	.zero		1024


//--------------------- .nv.shared._ZN10layer_norm31ln_parallel_residual_bwd_kernelINS_13Kernel_traitsI6__halfS2_fS2_fjLj4096ELj1ELj1ELj8ELj16ENS_18Kernel_traits_baseILj4096ES2_S2_fS2_fjLj256EEEEELb1ELb0ELb1EEEvNS_9BwdParamsE --------------------------
	.section	.nv.shared._ZN10layer_norm31ln_parallel_residual_bwd_kernelINS_13Kernel_traitsI6__halfS2_fS2_fjLj4096ELj1ELj1ELj8ELj16ENS_18Kernel_traits_baseILj4096ES2_S2_fS2_fjLj256EEEEELb1ELb0ELb1EEEvNS_9BwdParamsE,"aw",@nobits
	.sectionflags	@""
	.align	16
	.zero		1024


//--------------------- .nv.shared._ZN10layer_norm22ln_bwd_finalize_kernelINS_22Kernel_traits_finalizeILj4096E6__halfS2_fS2_fjLb0ELj1024ELj4ENS_18Kernel_traits_baseILj4096ES2_S2_fS2_fjLj1024EEEEELb0ELb0EEEvNS_9BwdParamsE --------------------------
	.section	.nv.shared._ZN10layer_norm22ln_bwd_finalize_kernelINS_22Kernel_traits_finalizeILj4096E6__halfS2_fS2_fjLb0ELj1024ELj4ENS_18Kernel_traits_baseILj4096ES2_S2_fS2_fjLj1024EEEEELb0ELb0EEEvNS_9BwdParamsE,"aw",@nobits
	.sectionflags	@""
	.align	16
.nv.shared._ZN10layer_norm22ln_bwd_finalize_kernelINS_22Kernel_traits_finalizeILj4096E6__halfS2_fS2_fjLb0ELj1024ELj4ENS_18Kernel_traits_baseILj4096ES2_S2_fS2_fjLj1024EEEEELb0ELb0EEEvNS_9BwdParamsE:
	.zero		9472


//--------------------- .nv.shared._ZN10layer_norm40ln_parallel_residual_bwd_finalize_kernelINS_22Kernel_traits_finalizeILj4096E6__halfS2_fS2_fjLb0ELj1024ELj4ENS_18Kernel_traits_baseILj4096ES2_S2_fS2_fjLj1024EEEEELb0EEEvNS_9BwdParamsE --------------------------
	.section	.nv.shared._ZN10layer_norm40ln_parallel_residual_bwd_finalize_kernelINS_22Kernel_traits_finalizeILj4096E6__halfS2_fS2_fjLb0ELj1024ELj4ENS_18Kernel_traits_baseILj4096ES2_S2_fS2_fjLj1024EEEEELb0EEEvNS_9BwdParamsE,"aw",@nobits
	.sectionflags	@""
	.align	16
.nv.shared._ZN10layer_norm40ln_parallel_residual_bwd_finalize_kernelINS_22Kernel_traits_finalizeILj4096E6__halfS2_fS2_fjLb0ELj1024ELj4ENS_18Kernel_traits_baseILj4096ES2_S2_fS2_fjLj1024EEEEELb0EEEvNS_9BwdParamsE:
	.zero		17920


//--------------------- .nv.shared._ZN10layer_norm31ln_parallel_residual_bwd_kernelINS_13Kernel_traitsI6__halfS2_fS2_fjLj4096ELj1ELj1ELj8ELj16ENS_18Kernel_traits_baseILj4096ES2_S2_fS2_fjLj256EEEEELb1ELb1ELb0EEEvNS_9BwdParamsE --------------------------
	.section	.nv.shared._ZN10layer_norm31ln_parallel_residual_bwd_kernelINS_13Kernel_traitsI6__halfS2_fS2_fjLj4096ELj1ELj1ELj8ELj16ENS_18Kernel_traits_baseILj4096ES2_S2_fS2_fjLj256EEEEELb1ELb1ELb0EEEvNS_9BwdParamsE,"aw",@nobits
	.sectionflags	@""
	.align	16
	.zero		1024


//--------------------- .nv.shared._ZN10layer_norm22ln_bwd_finalize_kernelINS_22Kernel_traits_finalizeILj4096E6__halfS2_fS2_fjLb0ELj1024ELj4ENS_18Kernel_traits_baseILj4096ES2_S2_fS2_fjLj1024EEEEELb0ELb1EEEvNS_9BwdParamsE --------------------------
	.section	.nv.shared._ZN10layer_norm22ln_bwd_finalize_kernelINS_22Kernel_traits_finalizeILj4096E6__halfS2_fS2_fjLb0ELj1024ELj4ENS_18Kernel_traits_baseILj4096ES2_S2_fS2_fjLj1024EEEEELb0ELb1EEEvNS_9BwdParamsE,"aw",@nobits
	.sectionflags	@""
	.align	16
.nv.shared._ZN10layer_norm22ln_bwd_finalize_kernelINS_22Kernel_traits_finalizeILj4096E6__halfS2_fS2_fjLb0ELj1024ELj4ENS_18Kernel_traits_baseILj4096ES2_S2_fS2_fjLj1024EEEEELb0ELb1EEEvNS_9BwdParamsE:
	.zero		9472


//--------------------- .nv.shared._ZN10layer_norm40ln_parallel_residual_bwd_finalize_kernelINS_22Kernel_traits_finalizeILj4096E6__halfS2_fS2_fjLb0ELj1024ELj4ENS_18Kernel_traits_baseILj4096ES2_S2_fS2_fjLj1024EEEEELb1EEEvNS_9BwdParamsE --------------------------
	.section	.nv.shared._ZN10layer_norm40ln_parallel_residual_bwd_finalize_kernelINS_22Kernel_traits_finalizeILj4096E6__halfS2_fS2_fjLb0ELj1024ELj4ENS_18Kernel_traits_baseILj4096ES2_S2_fS2_fjLj1024EEEEELb1EEEvNS_9BwdParamsE,"aw",@nobits
	.sectionflags	@""
	.align	16
.nv.shared._ZN10layer_norm40ln_parallel_residual_bwd_finalize_kernelINS_22Kernel_traits_finalizeILj4096E6__halfS2_fS2_fjLb0ELj1024ELj4ENS_18Kernel_traits_baseILj4096ES2_S2_fS2_fjLj1024EEEEELb1EEEvNS_9BwdParamsE:
	.zero		17920


//--------------------- .nv.shared._ZN10layer_norm31ln_parallel_residual_bwd_kernelINS_13Kernel_traitsI6__halfS2_fS2_fjLj4096ELj1ELj1ELj8ELj16ENS_18Kernel_traits_baseILj4096ES2_S2_fS2_fjLj256EEEEELb1ELb1ELb1EEEvNS_9BwdParamsE --------------------------
	.section	.nv.shared._ZN10layer_norm31ln_parallel_residual_bwd_kernelINS_13Kernel_traitsI6__halfS2_fS2_fjLj4096ELj1ELj1ELj8ELj16ENS_18Kernel_traits_baseILj4096ES2_S2_fS2_fjLj256EEEEELb1ELb1ELb1EEEvNS_9BwdParamsE,"aw",@nobits
	.sectionflags	@""
	.align	16
	.zero		1024


//--------------------- .nv.shared._ZN10layer_norm31ln_parallel_residual_bwd_kernelINS_13Kernel_traitsIf6__halffS2_fjLj4096ELj1ELj1ELj8ELj16ENS_18Kernel_traits_baseILj4096EfS2_fS2_fjLj256EEEEELb0ELb0ELb0EEEvNS_9BwdParamsE --------------------------
	.section	.nv.shared._ZN10layer_norm31ln_parallel_residual_bwd_kernelINS_13Kernel_traitsIf6__halffS2_fjLj4096ELj1ELj1ELj8ELj16ENS_18Kernel_traits_baseILj4096EfS2_fS2_fjLj256EEEEELb0ELb0ELb0EEEvNS_9BwdParamsE,"aw",@nobits
	.sectionflags	@""
	.align	16
	.zero		1024


//--------------------- .nv.shared._ZN10layer_norm31ln_parallel_residual_bwd_kernelINS_13Kernel_traitsIf6__halffS2_fjLj4096ELj1ELj1ELj8ELj16ENS_18Kernel_traits_baseILj4096EfS2_fS2_fjLj256EEEEELb0ELb0ELb1EEEvNS_9BwdParamsE --------------------------
	.section	.nv.shared._ZN10layer_norm31ln_parallel_residual_bwd_kernelINS_13Kernel_traitsIf6__halffS2_fjLj4096ELj1ELj1ELj8ELj16ENS_18Kernel_traits_baseILj4096EfS2_fS2_fjLj256EEEEELb0ELb0ELb1EEEvNS_9BwdParamsE,"aw",@nobits
	.sectionflags	@""
	.align	16
	.zero		1024


//--------------------- .nv.shared._ZN10layer_norm31ln_parallel_residual_bwd_kernelINS_13Kernel_traitsIf6__halffS2_fjLj4096ELj1ELj1ELj8ELj16ENS_18Kernel_traits_baseILj4096EfS2_fS2_fjLj256EEEEELb0ELb1ELb0EEEvNS_9BwdParamsE --------------------------
	.section	.nv.shared._ZN10layer_norm31ln_parallel_residual_bwd_kernelINS_13Kernel_traitsIf6__halffS2_fjLj4096ELj1ELj1ELj8ELj16ENS_18Kernel_traits_baseILj4096EfS2_fS2_fjLj256EEEEELb0ELb1ELb0EEEvNS_9BwdParamsE,"aw",@nobits
	.sectionflags	@""
	.align	16
	.zero		1024


//--------------------- .nv.shared._ZN10layer_norm31ln_parallel_residual_bwd_kernelINS_13Kernel_traitsIf6__halffS2_fjLj4096ELj1ELj1ELj8ELj16ENS_18Kernel_traits_baseILj4096EfS2_fS2_fjLj256EEEEELb0ELb1ELb1EEEvNS_9BwdParamsE --------------------------
	.section	.nv.shared._ZN10layer_norm31ln_parallel_residual_bwd_kernelINS_13Kernel_traitsIf6__halffS2_fjLj4096ELj1ELj1ELj8ELj16ENS_18Kernel_traits_baseILj4096EfS2_fS2_fjLj256EEEEELb0ELb1ELb1EEEvNS_9BwdParamsE,"aw",@nobits
	.sectionflags	@""
	.align	16
	.zero		1024


//--------------------- .nv.shared._ZN10layer_norm31ln_parallel_residual_bwd_kernelINS_13Kernel_traitsIf6__halffS2_fjLj4096ELj1ELj1ELj8ELj16ENS_18Kernel_traits_baseILj4096EfS2_fS2_fjLj256EEEEELb1ELb0ELb0EEEvNS_9BwdParamsE --------------------------
	.section	.nv.shared._ZN10layer_norm31ln_parallel_residual_bwd_kernelINS_13Kernel_traitsIf6__halffS2_fjLj4096ELj1ELj1ELj8ELj16ENS_18Kernel_traits_baseILj4096EfS2_fS2_fjLj256EEEEELb1ELb0ELb0EEEvNS_9BwdParamsE,"aw",@nobits
	.sectionflags	@""
	.align	16
	.zero		1024


//--------------------- .nv.shared._ZN10layer_norm31ln_parallel_residual_bwd_kernelINS_13Kernel_traitsIf6__halffS2_fjLj4096ELj1ELj1ELj8ELj16ENS_18Kernel_traits_baseILj4096EfS2_fS2_fjLj256EEEEELb1ELb0ELb1EEEvNS_9BwdParamsE --------------------------
	.section	.nv.shared._ZN10layer_norm31ln_parallel_residual_bwd_kernelINS_13Kernel_traitsIf6__halffS2_fjLj4096ELj1ELj1ELj8ELj16ENS_18Kernel_traits_baseILj4096EfS2_fS2_fjLj256EEEEELb1ELb0ELb1EEEvNS_9BwdParamsE,"aw",@nobits
	.sectionflags	@""
	.align	16
	.zero		1024


//--------------------- .nv.shared._ZN10layer_norm22ln_bwd_finalize_kernelINS_22Kernel_traits_finalizeILj4096Ef6__halffS2_fjLb0ELj1024ELj4ENS_18Kernel_traits_baseILj4096EfS2_fS2_fjLj1024EEEEELb0ELb0EEEvNS_9BwdParamsE --------------------------
	.section	.nv.shared._ZN10layer_norm22ln_bwd_finalize_kernelINS_22Kernel_traits_finalizeILj4096Ef6__halffS2_fjLb0ELj1024ELj4ENS_18Kernel_traits_baseILj4096EfS2_fS2_fjLj1024EEEEELb0ELb0EEEvNS_9BwdParamsE,"aw",@nobits
	.sectionflags	@""
	.align	16
.nv.shared._ZN10layer_norm22ln_bwd_finalize_kernelINS_22Kernel_traits_finalizeILj4096Ef6__halffS2_fjLb0ELj1024ELj4ENS_18Kernel_traits_baseILj4096EfS2_fS2_fjLj1024EEEEELb0ELb0EEEvNS_9BwdParamsE:
	.zero		9472


//--------------------- .nv.shared._ZN10layer_norm40ln_parallel_residual_bwd_finalize_kernelINS_22Kernel_traits_finalizeILj4096Ef6__halffS2_fjLb0ELj1024ELj4ENS_18Kernel_traits_baseILj4096EfS2_fS2_fjLj1024EEEEELb0EEEvNS_9BwdParamsE --------------------------
	.section	.nv.shared._ZN10layer_norm40ln_parallel_residual_bwd_finalize_kernelINS_22Kernel_traits_finalizeILj4096Ef6__halffS2_fjLb0ELj1024ELj4ENS_18Kernel_traits_baseILj4096EfS2_fS2_fjLj1024EEEEELb0EEEvNS_9BwdParamsE,"aw",@nobits
	.sectionflags	@""
	.align	16
.nv.shared._ZN10layer_norm40ln_parallel_residual_bwd_finalize_kernelINS_22Kernel_traits_finalizeILj4096Ef6__halffS2_fjLb0ELj1024ELj4ENS_18Kernel_traits_baseILj4096EfS2_fS2_fjLj1024EEEEELb0EEEvNS_9BwdParamsE:
	.zero		17920


//--------------------- .nv.shared._ZN10layer_norm31ln_parallel_residual_bwd_kernelINS_13Kernel_traitsIf6__halffS2_fjLj4096ELj1ELj1ELj8ELj16ENS_18Kernel_traits_baseILj4096EfS2_fS2_fjLj256EEEEELb1ELb1ELb0EEEvNS_9BwdParamsE --------------------------
	.section	.nv.shared._ZN10layer_norm31ln_parallel_residual_bwd_kernelINS_13Kernel_traitsIf6__halffS2_fjLj4096ELj1ELj1ELj8ELj16ENS_18Kernel_traits_baseILj4096EfS2_fS2_fjLj256EEEEELb1ELb1ELb0EEEvNS_9BwdParamsE,"aw",@nobits
	.sectionflags	@""
	.align	16
	.zero		1024


//--------------------- .nv.shared._ZN10layer_norm22ln_bwd_finalize_kernelINS_22Kernel_traits_finalizeILj4096Ef6__halffS2_fjLb0ELj1024ELj4ENS_18Kernel_traits_baseILj4096EfS2_fS2_fjLj1024EEEEELb0ELb1EEEvNS_9BwdParamsE --------------------------
	.section	.nv.shared._ZN10layer_norm22ln_bwd_finalize_kernelINS_22Kernel_traits_finalizeILj4096Ef6__halffS2_fjLb0ELj1024ELj4ENS_18Kernel_traits_baseILj4096EfS2_fS2_fjLj1024EEEEELb0ELb1EEEvNS_9BwdParamsE,"aw",@nobits
	.sectionflags	@""
	.align	16
.nv.shared._ZN10layer_norm22ln_bwd_finalize_kernelINS_22Kernel_traits_finalizeILj4096Ef6__halffS2_fjLb0ELj1024ELj4ENS_18Kernel_traits_baseILj4096EfS2_fS2_fjLj1024EEEEELb0ELb1EEEvNS_9BwdParamsE:
	.zero		9472


//--------------------- .nv.shared._ZN10layer_norm40ln_parallel_residual_bwd_finalize_kernelINS_22Kernel_traits_finalizeILj4096Ef6__halffS2_fjLb0ELj1024ELj4ENS_18Kernel_traits_baseILj4096EfS2_fS2_fjLj1024EEEEELb1EEEvNS_9BwdParamsE --------------------------
	.section	.nv.shared._ZN10layer_norm40ln_parallel_residual_bwd_finalize_kernelINS_22Kernel_traits_finalizeILj4096Ef6__halffS2_fjLb0ELj1024ELj4ENS_18Kernel_traits_baseILj4096EfS2_fS2_fjLj1024EEEEELb1EEEvNS_9BwdParamsE,"aw",@nobits
	.sectionflags	@""
	.align	16
.nv.shared._ZN10layer_norm40ln_parallel_residual_bwd_finalize_kernelINS_22Kernel_traits_finalizeILj4096Ef6__halffS2_fjLb0ELj1024ELj4ENS_18Kernel_traits_baseILj4096EfS2_fS2_fjLj1024EEEEELb1EEEvNS_9BwdParamsE:
	.zero		17920


//--------------------- .nv.shared._ZN10layer_norm31ln_parallel_residual_bwd_kernelINS_13Kernel_traitsIf6__halffS2_fjLj4096ELj1ELj1ELj8ELj16ENS_18Kernel_traits_baseILj4096EfS2_fS2_fjLj256EEEEELb1ELb1ELb1EEEvNS_9BwdParamsE --------------------------
	.section	.nv.shared._ZN10layer_norm31ln_parallel_residual_bwd_kernelINS_13Kernel_traitsIf6__halffS2_fjLj4096ELj1ELj1ELj8ELj16ENS_18Kernel_traits_baseILj4096EfS2_fS2_fjLj256EEEEELb1ELb1ELb1EEEvNS_9BwdParamsE,"aw",@nobits
	.sectionflags	@""
	.align	16
	.zero		1024


//--------------------- .nv.shared._ZN10layer_norm31ln_parallel_residual_bwd_kernelINS_13Kernel_traitsI6__halfffffjLj4096ELj1ELj1ELj8ELj16ENS_18Kernel_traits_baseILj4096ES2_ffffjLj256EEEEELb0ELb0ELb0EEEvNS_9BwdParamsE --------------------------
	.section	.nv.shared._ZN10layer_norm31ln_parallel_residual_bwd_kernelINS_13Kernel_traitsI6__halfffffjLj4096ELj1ELj1ELj8ELj16ENS_18Kernel_traits_baseILj4096ES2_ffffjLj256EEEEELb0ELb0ELb0EEEvNS_9BwdParamsE,"aw",@nobits
	.sectionflags	@""
	.align	16
	.zero		1024


//--------------------- .nv.shared._ZN10layer_norm31ln_parallel_residual_bwd_kernelINS_13Kernel_traitsI6__halfffffjLj4096ELj1ELj1ELj8ELj16ENS_18Kernel_traits_baseILj4096ES2_ffffjLj256EEEEELb0ELb0ELb1EEEvNS_9BwdParamsE --------------------------
	.section	.nv.shared._ZN10layer_norm31ln_parallel_residual_bwd_kernelINS_13Kernel_traitsI6__halfffffjLj4096ELj1ELj1ELj8ELj16ENS_18Kernel_traits_baseILj4096ES2_ffffjLj256EEEEELb0ELb0ELb1EEEvNS_9BwdParamsE,"aw",@nobits
	.sectionflags	@""
	.align	16
	.zero		1024


//--------------------- .nv.shared._ZN10layer_norm31ln_parallel_residual_bwd_kernelINS_13Kernel_traitsI6__halfffffjLj4096ELj1ELj1ELj8ELj16ENS_18Kernel_traits_baseILj4096ES2_ffffjLj256EEEEELb0ELb1ELb0EEEvNS_9BwdParamsE --------------------------
	.section	.nv.shared._ZN10layer_norm31ln_parallel_residual_bwd_kernelINS_13Kernel_traitsI6__halfffffjLj4096ELj1ELj1ELj8ELj16ENS_18Kernel_traits_baseILj4096ES2_ffffjLj256EEEEELb0ELb1ELb0EEEvNS_9BwdParamsE,"aw",@nobits
	.sectionflags	@""
	.align	16
	.zero		1024


//--------------------- .nv.shared._ZN10layer_norm31ln_parallel_residual_bwd_kernelINS_13Kernel_traitsI6__halfffffjLj4096ELj1ELj1ELj8ELj16ENS_18Kernel_traits_baseILj4096ES2_ffffjLj256EEEEELb0ELb1ELb1EEEvNS_9BwdParamsE --------------------------
	.section	.nv.shared._ZN10layer_norm31ln_parallel_residual_bwd_kernelINS_13Kernel_traitsI6__halfffffjLj4096ELj1ELj1ELj8ELj16ENS_18Kernel_traits_baseILj4096ES2_ffffjLj256EEEEELb0ELb1ELb1EEEvNS_9BwdParamsE,"aw",@nobits
	.sectionflags	@""
	.align	16
	.zero		1024


//--------------------- .nv.shared._ZN10layer_norm31ln_parallel_residual_bwd_kernelINS_13Kernel_traitsI6__halfffffjLj4096ELj1ELj1ELj8ELj16ENS_18Kernel_traits_baseILj4096ES2_ffffjLj256EEEEELb1ELb0ELb0EEEvNS_9BwdParamsE --------------------------
	.section	.nv.shared._ZN10layer_norm31ln_parallel_residual_bwd_kernelINS_13Kernel_traitsI6__halfffffjLj4096ELj1ELj1ELj8ELj16ENS_18Kernel_traits_baseILj4096ES2_ffffjLj256EEEEELb1ELb0ELb0EEEvNS_9BwdParamsE,"aw",@nobits
	.sectionflags	@""
	.align	16
	.zero		1024


//--------------------- .nv.shared._ZN10layer_norm31ln_parallel_residual_bwd_kernelINS_13Kernel_traitsI6__halfffffjLj4096ELj1ELj1ELj8ELj16ENS_18Kernel_traits_baseILj4096ES2_ffffjLj256EEEEELb1ELb0ELb1EEEvNS_9BwdParamsE --------------------------
	.section	.nv.shared._ZN10layer_norm31ln_parallel_residual_bwd_kernelINS_13Kernel_traitsI6__halfffffjLj4096ELj1ELj1ELj8ELj16ENS_18Kernel_traits_baseILj4096ES2_ffffjLj256EEEEELb1ELb0ELb1EEEvNS_9BwdParamsE,"aw",@nobits
	.sectionflags	@""
	.align	16
	.zero		1024


//--------------------- .nv.shared._ZN10layer_norm22ln_bwd_finalize_kernelINS_22Kernel_traits_finalizeILj4096E6__halfffffjLb0ELj1024ELj4ENS_18Kernel_traits_baseILj4096ES2_ffffjLj1024EEEEELb0ELb0EEEvNS_9BwdParamsE --------------------------
	.section	.nv.shared._ZN10layer_norm22ln_bwd_finalize_kernelINS_22Kernel_traits_finalizeILj4096E6__halfffffjLb0ELj1024ELj4ENS_18Kernel_traits_baseILj4096ES2_ffffjLj1024EEEEELb0ELb0EEEvNS_9BwdParamsE,"aw",@nobits
	.sectionflags	@""
	.align	16
.nv.shared._ZN10layer_norm22ln_bwd_finalize_kernelINS_22Kernel_traits_finalizeILj4096E6__halfffffjLb0ELj1024ELj4ENS_18Kernel_traits_baseILj4096ES2_ffffjLj1024EEEEELb0ELb0EEEvNS_9BwdParamsE:
	.zero		9472


//--------------------- .nv.shared._ZN10layer_norm40ln_parallel_residual_bwd_finalize_kernelINS_22Kernel_traits_finalizeILj4096E6__halfffffjLb0ELj1024ELj4ENS_18Kernel_traits_baseILj4096ES2_ffffjLj1024EEEEELb0EEEvNS_9BwdParamsE --------------------------
	.section	.nv.shared._ZN10layer_norm40ln_parallel_residual_bwd_finalize_kernelINS_22Kernel_traits_finalizeILj4096E6__halfffffjLb0ELj1024ELj4ENS_18Kernel_traits_baseILj4096ES2_ffffjLj1024EEEEELb0EEEvNS_9BwdParamsE,"aw",@nobits
	.sectionflags	@""
	.align	16
.nv.shared._ZN10layer_norm40ln_parallel_residual_bwd_finalize_kernelINS_22Kernel_traits_finalizeILj4096E6__halfffffjLb0ELj1024ELj4ENS_18Kernel_traits_baseILj4096ES2_ffffjLj1024EEEEELb0EEEvNS_9BwdParamsE:
	.zero		17920


//--------------------- .nv.shared._ZN10layer_norm31ln_parallel_residual_bwd_kernelINS_13Kernel_traitsI6__halfffffjLj4096ELj1ELj1ELj8ELj16ENS_18Kernel_traits_baseILj4096ES2_ffffjLj256EEEEELb1ELb1ELb0EEEvNS_9BwdParamsE --------------------------
	.section	.nv.shared._ZN10layer_norm31ln_parallel_residual_bwd_kernelINS_13Kernel_traitsI6__halfffffjLj4096ELj1ELj1ELj8ELj16ENS_18Kernel_traits_baseILj4096ES2_ffffjLj256EEEEELb1ELb1ELb0EEEvNS_9BwdParamsE,"aw",@nobits
	.sectionflags	@""
	.align	16
	.zero		1024


//--------------------- .nv.shared._ZN10layer_norm22ln_bwd_finalize_kernelINS_22Kernel_traits_finalizeILj4096E6__halfffffjLb0ELj1024ELj4ENS_18Kernel_traits_baseILj4096ES2_ffffjLj1024EEEEELb0ELb1EEEvNS_9BwdParamsE --------------------------
	.section	.nv.shared._ZN10layer_norm22ln_bwd_finalize_kernelINS_22Kernel_traits_finalizeILj4096E6__halfffffjLb0ELj1024ELj4ENS_18Kernel_traits_baseILj4096ES2_ffffjLj1024EEEEELb0ELb1EEEvNS_9BwdParamsE,"aw",@nobits
	.sectionflags	@""
	.align	16
.nv.shared._ZN10layer_norm22ln_bwd_finalize_kernelINS_22Kernel_traits_finalizeILj4096E6__halfffffjLb0ELj1024ELj4ENS_18Kernel_traits_baseILj4096ES2_ffffjLj1024EEEEELb0ELb1EEEvNS_9BwdParamsE:
	.zero		9472


//--------------------- .nv.shared._ZN10layer_norm40ln_parallel_residual_bwd_finalize_kernelINS_22Kernel_traits_finalizeILj4096E6__halfffffjLb0ELj1024ELj4ENS_18Kernel_traits_baseILj4096ES2_ffffjLj1024EEEEELb1EEEvNS_9BwdParamsE --------------------------
	.section	.nv.shared._ZN10layer_norm40ln_parallel_residual_bwd_finalize_kernelINS_22Kernel_traits_finalizeILj4096E6__halfffffjLb0ELj1024ELj4ENS_18Kernel_traits_baseILj4096ES2_ffffjLj1024EEEEELb1EEEvNS_9BwdParamsE,"aw",@nobits
	.sectionflags	@""
	.align	16
.nv.shared._ZN10layer_norm40ln_parallel_residual_bwd_finalize_kernelINS_22Kernel_traits_finalizeILj4096E6__halfffffjLb0ELj1024ELj4ENS_18Kernel_traits_baseILj4096ES2_ffffjLj1024EEEEELb1EEEvNS_9BwdParamsE:
	.zero		17920


//--------------------- .nv.shared._ZN10layer_norm31ln_parallel_residual_bwd_kernelINS_13Kernel_traitsI6__halfffffjLj4096ELj1ELj1ELj8ELj16ENS_18Kernel_traits_baseILj4096ES2_ffffjLj256EEEEELb1ELb1ELb1EEEvNS_9BwdParamsE --------------------------
	.section	.nv.shared._ZN10layer_norm31ln_parallel_residual_bwd_kernelINS_13Kernel_traitsI6__halfffffjLj4096ELj1ELj1ELj8ELj16ENS_18Kernel_traits_baseILj4096ES2_ffffjLj256EEEEELb1ELb1ELb1EEEvNS_9BwdParamsE,"aw",@nobits
	.sectionflags	@""
	.align	16
	.zero		1024


//--------------------- .nv.shared._ZN10layer_norm31ln_parallel_residual_bwd_kernelINS_13Kernel_traitsIfffffjLj4096ELj1ELj1ELj8ELj16ENS_18Kernel_traits_baseILj4096EfffffjLj256EEEEELb0ELb0ELb0EEEvNS_9BwdParamsE --------------------------
	.section	.nv.shared._ZN10layer_norm31ln_parallel_residual_bwd_kernelINS_13Kernel_traitsIfffffjLj4096ELj1ELj1ELj8ELj16ENS_18Kernel_traits_baseILj4096EfffffjLj256EEEEELb0ELb0ELb0EEEvNS_9BwdParamsE,"aw",@nobits
	.sectionflags	@""
	.align	16
	.zero		1024


//--------------------- .nv.shared._ZN10layer_norm31ln_parallel_residual_bwd_kernelINS_13Kernel_traitsIfffffjLj4096ELj1ELj1ELj8ELj16ENS_18Kernel_traits_baseILj4096EfffffjLj256EEEEELb0ELb0ELb1EEEvNS_9BwdParamsE --------------------------
	.section	.nv.shared._ZN10layer_norm31ln_parallel_residual_bwd_kernelINS_13Kernel_traitsIfffffjLj4096ELj1ELj1ELj8ELj16ENS_18Kernel_traits_baseILj4096EfffffjLj256EEEEELb0ELb0ELb1EEEvNS_9BwdParamsE,"aw",@nobits
	.sectionflags	@""
	.align	16
	.zero		1024


//--------------------- .nv.shared._ZN10layer_norm31ln_parallel_residual_bwd_kernelINS_13Kernel_traitsIfffffjLj4096ELj1ELj1ELj8ELj16ENS_18Kernel_traits_baseILj4096EfffffjLj256EEEEELb0ELb1ELb0EEEvNS_9BwdParamsE --------------------------
	.section	.nv.shared._ZN10layer_norm31ln_parallel_residual_bwd_kernelINS_13Kernel_traitsIfffffjLj4096ELj1ELj1ELj8ELj16ENS_18Kernel_traits_baseILj4096EfffffjLj256EEEEELb0ELb1ELb0EEEvNS_9BwdParamsE,"aw",@nobits
	.sectionflags	@""
	.align	16
	.zero		1024


//--------------------- .nv.shared._ZN10layer_norm31ln_parallel_residual_bwd_kernelINS_13Kernel_traitsIfffffjLj4096ELj1ELj1ELj8ELj16ENS_18Kernel_traits_baseILj4096EfffffjLj256EEEEELb0ELb1ELb1EEEvNS_9BwdParamsE --------------------------
	.section	.nv.shared._ZN10layer_norm31ln_parallel_residual_bwd_kernelINS_13Kernel_traitsIfffffjLj4096ELj1ELj1ELj8ELj16ENS_18Kernel_traits_baseILj4096EfffffjLj256EEEEELb0ELb1ELb1EEEvNS_9BwdParamsE,"aw",@nobits
	.sectionflags	@""
	.align	16
	.zero		1024


//--------------------- .nv.shared._ZN10layer_norm31ln_parallel_residual_bwd_kernelINS_13Kernel_traitsIfffffjLj4096ELj1ELj1ELj8ELj16ENS_18Kernel_traits_baseILj4096EfffffjLj256EEEEELb1ELb0ELb0EEEvNS_9BwdParamsE --------------------------
	.section	.nv.shared._ZN10layer_norm31ln_parallel_residual_bwd_kernelINS_13Kernel_traitsIfffffjLj4096ELj1ELj1ELj8ELj16ENS_18Kernel_traits_baseILj4096EfffffjLj256EEEEELb1ELb0ELb0EEEvNS_9BwdParamsE,"aw",@nobits
	.sectionflags	@""
	.align	16
	.zero		1024


//--------------------- .nv.shared._ZN10layer_norm31ln_parallel_residual_bwd_kernelINS_13Kernel_traitsIfffffjLj4096ELj1ELj1ELj8ELj16ENS_18Kernel_traits_baseILj4096EfffffjLj256EEEEELb1ELb0ELb1EEEvNS_9BwdParamsE --------------------------
	.section	.nv.shared._ZN10layer_norm31ln_parallel_residual_bwd_kernelINS_13Kernel_traitsIfffffjLj4096ELj1ELj1ELj8ELj16ENS_18Kernel_traits_baseILj4096EfffffjLj256EEEEELb1ELb0ELb1EEEvNS_9BwdParamsE,"aw",@nobits
	.sectionflags	@""
	.align	16
	.zero		1024


//--------------------- .nv.shared._ZN10layer_norm22ln_bwd_finalize_kernelINS_22Kernel_traits_finalizeILj4096EfffffjLb0ELj1024ELj4ENS_18Kernel_traits_baseILj4096EfffffjLj1024EEEEELb0ELb0EEEvNS_9BwdParamsE --------------------------
	.section	.nv.shared._ZN10layer_norm22ln_bwd_finalize_kernelINS_22Kernel_traits_finalizeILj4096EfffffjLb0ELj1024ELj4ENS_18Kernel_traits_baseILj4096EfffffjLj1024EEEEELb0ELb0EEEvNS_9BwdParamsE,"aw",@nobits
	.sectionflags	@""
	.align	16
.nv.shared._ZN10layer_norm22ln_bwd_finalize_kernelINS_22Kernel_traits_finalizeILj4096EfffffjLb0ELj1024ELj4ENS_18Kernel_traits_baseILj4096EfffffjLj1024EEEEELb0ELb0EEEvNS_9BwdParamsE:
	.zero		9472


//--------------------- .nv.shared._ZN10layer_norm40ln_parallel_residual_bwd_finalize_kernelINS_22Kernel_traits_finalizeILj4096EfffffjLb0ELj1024ELj4ENS_18Kernel_traits_baseILj4096EfffffjLj1024EEEEELb0EEEvNS_9BwdParamsE --------------------------
	.section	.nv.shared._ZN10layer_norm40ln_parallel_residual_bwd_finalize_kernelINS_22Kernel_traits_finalizeILj4096EfffffjLb0ELj1024ELj4ENS_18Kernel_traits_baseILj4096EfffffjLj1024EEEEELb0EEEvNS_9BwdParamsE,"aw",@nobits
	.sectionflags	@""
	.align	16
.nv.shared._ZN10layer_norm40ln_parallel_residual_bwd_finalize_kernelINS_22Kernel_traits_finalizeILj4096EfffffjLb0ELj1024ELj4ENS_18Kernel_traits_baseILj4096EfffffjLj1024EEEEELb0EEEvNS_9BwdParamsE:
	.zero		17920


//--------------------- .nv.shared._ZN10layer_norm31ln_parallel_residual_bwd_kernelINS_13Kernel_traitsIfffffjLj4096ELj1ELj1ELj8ELj16ENS_18Kernel_traits_baseILj4096EfffffjLj256EEEEELb1ELb1ELb0EEEvNS_9BwdParamsE --------------------------
	.section	.nv.shared._ZN10layer_norm31ln_parallel_residual_bwd_kernelINS_13Kernel_traitsIfffffjLj4096ELj1ELj1ELj8ELj16ENS_18Kernel_traits_baseILj4096EfffffjLj256EEEEELb1ELb1ELb0EEEvNS_9BwdParamsE,"aw",@nobits
	.sectionflags	@""
	.align	16
	.zero		1024


//--------------------- .nv.shared._ZN10layer_norm22ln_bwd_finalize_kernelINS_22Kernel_traits_finalizeILj4096EfffffjLb0ELj1024ELj4ENS_18Kernel_traits_baseILj4096EfffffjLj1024EEEEELb0ELb1EEEvNS_9BwdParamsE --------------------------
	.section	.nv.shared._ZN10layer_norm22ln_bwd_finalize_kernelINS_22Kernel_traits_finalizeILj4096EfffffjLb0ELj1024ELj4ENS_18Kernel_traits_baseILj4096EfffffjLj1024EEEEELb0ELb1EEEvNS_9BwdParamsE,"aw",@nobits
	.sectionflags	@""
	.align	16
.nv.shared._ZN10layer_norm22ln_bwd_finalize_kernelINS_22Kernel_traits_finalizeILj4096EfffffjLb0ELj1024ELj4ENS_18Kernel_traits_baseILj4096EfffffjLj1024EEEEELb0ELb1EEEvNS_9BwdParamsE:
	.zero		9472


//--------------------- .nv.shared._ZN10layer_norm40ln_parallel_residual_bwd_finalize_kernelINS_22Kernel_traits_finalizeILj4096EfffffjLb0ELj1024ELj4ENS_18Kernel_traits_baseILj4096EfffffjLj1024EEEEELb1EEEvNS_9BwdParamsE --------------------------
	.section	.nv.shared._ZN10layer_norm40ln_parallel_residual_bwd_finalize_kernelINS_22Kernel_traits_finalizeILj4096EfffffjLb0ELj1024ELj4ENS_18Kernel_traits_baseILj4096EfffffjLj1024EEEEELb1EEEvNS_9BwdParamsE,"aw",@nobits
	.sectionflags	@""
	.align	16
.nv.shared._ZN10layer_norm40ln_parallel_residual_bwd_finalize_kernelINS_22Kernel_traits_finalizeILj4096EfffffjLb0ELj1024ELj4ENS_18Kernel_traits_baseILj4096EfffffjLj1024EEEEELb1EEEvNS_9BwdParamsE:
	.zero		17920


//--------------------- .nv.shared._ZN10layer_norm31ln_parallel_residual_bwd_kernelINS_13Kernel_traitsIfffffjLj4096ELj1ELj1ELj8ELj16ENS_18Kernel_traits_baseILj4096EfffffjLj256EEEEELb1ELb1ELb1EEEvNS_9BwdParamsE --------------------------
	.section	.nv.shared._ZN10layer_norm31ln_parallel_residual_bwd_kernelINS_13Kernel_traitsIfffffjLj4096ELj1ELj1ELj8ELj16ENS_18Kernel_traits_baseILj4096EfffffjLj256EEEEELb1ELb1ELb1EEEvNS_9BwdParamsE,"aw",@nobits
	.sectionflags	@""
	.align	16
	.zero		1024


//--------------------- .nv.constant0._ZN10layer_norm31ln_parallel_residual_bwd_kernelINS_13Kernel_traitsI13__nv_bfloat16S2_S2_S2_fjLj4096ELj1ELj1ELj8ELj16ENS_18Kernel_traits_baseILj4096ES2_S2_S2_S2_fjLj256EEEEELb0ELb0ELb0EEEvNS_9BwdParamsE --------------------------
	.section	.nv.constant0._ZN10layer_norm31ln_parallel_residual_bwd_kernelINS_13Kernel_traitsI13__nv_bfloat16S2_S2_S2_fjLj4096ELj1ELj1ELj8ELj16ENS_18Kernel_traits_baseILj4096ES2_S2_S2_S2_fjLj256EEEEELb0ELb0ELb0EEEvNS_9BwdParamsE,"a",@progbits
	.sectionflags	@""
	.align	4
.nv.constant0._ZN10layer_norm31ln_parallel_residual_bwd_kernelINS_13Kernel_traitsI13__nv_bfloat16S2_S2_S2_fjLj4096ELj1ELj1ELj8ELj16ENS_18Kernel_traits_baseILj4096ES2_S2_S2_S2_fjLj256EEEEELb0ELb0ELb0EEEvNS_9BwdParamsE:
	.zero		1192


//--------------------- .nv.constant0._ZN10layer_norm31ln_parallel_residual_bwd_kernelINS_13Kernel_traitsI13__nv_bfloat16S2_S2_S2_fjLj4096ELj1ELj1ELj8ELj16ENS_18Kernel_traits_baseILj4096ES2_S2_S2_S2_fjLj256EEEEELb0ELb0ELb1EEEvNS_9BwdParamsE --------------------------
	.section	.nv.constant0._ZN10layer_norm31ln_parallel_residual_bwd_kernelINS_13Kernel_traitsI13__nv_bfloat16S2_S2_S2_fjLj4096ELj1ELj1ELj8ELj16ENS_18Kernel_traits_baseILj4096ES2_S2_S2_S2_fjLj256EEEEELb0ELb0ELb1EEEvNS_9BwdParamsE,"a",@progbits
	.sectionflags	@""
	.align	4
.nv.constant0._ZN10layer_norm31ln_parallel_residual_bwd_kernelINS_13Kernel_traitsI13__nv_bfloat16S2_S2_S2_fjLj4096ELj1ELj1ELj8ELj16ENS_18Kernel_traits_baseILj4096ES2_S2_S2_S2_fjLj256EEEEELb0ELb0ELb1EEEvNS_9BwdParamsE:
	.zero		1192


//--------------------- .nv.constant0._ZN10layer_norm31ln_parallel_residual_bwd_kernelINS_13Kernel_traitsI13__nv_bfloat16S2_S2_S2_fjLj4096ELj1ELj1ELj8ELj16ENS_18Kernel_traits_baseILj4096ES2_S2_S2_S2_fjLj256EEEEELb0ELb1ELb0EEEvNS_9BwdParamsE --------------------------
	.section	.nv.constant0._ZN10layer_norm31ln_parallel_residual_bwd_kernelINS_13Kernel_traitsI13__nv_bfloat16S2_S2_S2_fjLj4096ELj1ELj1ELj8ELj16ENS_18Kernel_traits_baseILj4096ES2_S2_S2_S2_fjLj256EEEEELb0ELb1ELb0EEEvNS_9BwdParamsE,"a",@progbits
	.sectionflags	@""
	.align	4
.nv.constant0._ZN10layer_norm31ln_parallel_residual_bwd_kernelINS_13Kernel_traitsI13__nv_bfloat16S2_S2_S2_fjLj4096ELj1ELj1ELj8ELj16ENS_18Kernel_traits_baseILj4096ES2_S2_S2_S2_fjLj256EEEEELb0ELb1ELb0EEEvNS_9BwdParamsE:
	.zero		1192


//--------------------- .nv.constant0._ZN10layer_norm31ln_parallel_residual_bwd_kernelINS_13Kernel_traitsI13__nv_bfloat16S2_S2_S2_fjLj4096ELj1ELj1ELj8ELj16ENS_18Kernel_traits_baseILj4096ES2_S2_S2_S2_fjLj256EEEEELb0ELb1ELb1EEEvNS_9BwdParamsE --------------------------
	.section	.nv.constant0._ZN10layer_norm31ln_parallel_residual_bwd_kernelINS_13Kernel_traitsI13__nv_bfloat16S2_S2_S2_fjLj4096ELj1ELj1ELj8ELj16ENS_18Kernel_traits_baseILj4096ES2_S2_S2_S2_fjLj256EEEEELb0ELb1ELb1EEEvNS_9BwdParamsE,"a",@progbits
	.sectionflags	@""
	.align	4
.nv.constant0._ZN10layer_norm31ln_parallel_residual_bwd_kernelINS_13Kernel_traitsI13__nv_bfloat16S2_S2_S2_fjLj4096ELj1ELj1ELj8ELj16ENS_18Kernel_traits_baseILj4096ES2_S2_S2_S2_fjLj256EEEEELb0ELb1ELb1EEEvNS_9BwdParamsE:
	.zero		1192


//--------------------- .nv.constant0._ZN10layer_norm31ln_parallel_residual_bwd_kernelINS_13Kernel_traitsI13__nv_bfloat16S2_S2_S2_fjLj4096ELj1ELj1ELj8ELj16ENS_18Kernel_traits_baseILj4096ES2_S2_S2_S2_fjLj256EEEEELb1ELb0ELb0EEEvNS_9BwdParamsE --------------------------
	.section	.nv.constant0._ZN10layer_norm31ln_parallel_residual_bwd_kernelINS_13Kernel_traitsI13__nv_bfloat16S2_S2_S2_fjLj4096ELj1ELj1ELj8ELj16ENS_18Kernel_traits_baseILj4096ES2_S2_S2_S2_fjLj256EEEEELb1ELb0ELb0EEEvNS_9BwdParamsE,"a",@progbits
	.sectionflags	@""
	.align	4
.nv.constant0._ZN10layer_norm31ln_parallel_residual_bwd_kernelINS_13Kernel_traitsI13__nv_bfloat16S2_S2_S2_fjLj4096ELj1ELj1ELj8ELj16ENS_18Kernel_traits_baseILj4096ES2_S2_S2_S2_fjLj256EEEEELb1ELb0ELb0EEEvNS_9BwdParamsE:
	.zero		1192


//--------------------- .nv.constant0._ZN10layer_norm31ln_parallel_residual_bwd_kernelINS_13Kernel_traitsI13__nv_bfloat16S2_S2_S2_fjLj4096ELj1ELj1ELj8ELj16ENS_18Kernel_traits_baseILj4096ES2_S2_S2_S2_fjLj256EEEEELb1ELb0ELb1EEEvNS_9BwdParamsE --------------------------
	.section	.nv.constant0._ZN10layer_norm31ln_parallel_residual_bwd_kernelINS_13Kernel_traitsI13__nv_bfloat16S2_S2_S2_fjLj4096ELj1ELj1ELj8ELj16ENS_18Kernel_traits_baseILj4096ES2_S2_S2_S2_fjLj256EEEEELb1ELb0ELb1EEEvNS_9BwdParamsE,"a",@progbits
	.sectionflags	@""
	.align	4
.nv.constant0._ZN10layer_norm31ln_parallel_residual_bwd_kernelINS_13Kernel_traitsI13__nv_bfloat16S2_S2_S2_fjLj4096ELj1ELj1ELj8ELj16ENS_18Kernel_traits_baseILj4096ES2_S2_S2_S2_fjLj256EEEEELb1ELb0ELb1EEEvNS_9BwdParamsE:
	.zero		1192


//--------------------- .nv.constant0._ZN10layer_norm22ln_bwd_finalize_kernelINS_22Kernel_traits_finalizeILj4096E13__nv_bfloat16S2_S2_S2_fjLb0ELj1024ELj4ENS_18Kernel_traits_baseILj4096ES2_S2_S2_S2_fjLj1024EEEEELb0ELb0EEEvNS_9BwdParamsE --------------------------
	.section	.nv.constant0._ZN10layer_norm22ln_bwd_finalize_kernelINS_22Kernel_traits_finalizeILj4096E13__nv_bfloat16S2_S2_S2_fjLb0ELj1024ELj4ENS_18Kernel_traits_baseILj4096ES2_S2_S2_S2_fjLj1024EEEEELb0ELb0EEEvNS_9BwdParamsE,"a",@progbits
	.sectionflags	@""
	.align	4
.nv.constant0._ZN10layer_norm22ln_bwd_finalize_kernelINS_22Kernel_traits_finalizeILj4096E13__nv_bfloat16S2_S2_S2_fjLb0ELj1024ELj4ENS_18Kernel_traits_baseILj4096ES2_S2_S2_S2_fjLj1024EEEEELb0ELb0EEEvNS_9BwdParamsE:
	.zero		1192


//--------------------- .nv.constant0._ZN10layer_norm40ln_parallel_residual_bwd_finalize_kernelINS_22Kernel_traits_finalizeILj4096E13__nv_bfloat16S2_S2_S2_fjLb0ELj1024ELj4ENS_18Kernel_traits_baseILj4096ES2_S2_S2_S2_fjLj1024EEEEELb0EEEvNS_9BwdParamsE --------------------------
	.section	.nv.constant0._ZN10layer_norm40ln_parallel_residual_bwd_finalize_kernelINS_22Kernel_traits_finalizeILj4096E13__nv_bfloat16S2_S2_S2_fjLb0ELj1024ELj4ENS_18Kernel_traits_baseILj4096ES2_S2_S2_S2_fjLj1024EEEEELb0EEEvNS_9BwdParamsE,"a",@progbits
	.sectionflags	@""
	.align	4
.nv.constant0._ZN10layer_norm40ln_parallel_residual_bwd_finalize_kernelINS_22Kernel_traits_finalizeILj4096E13__nv_bfloat16S2_S2_S2_fjLb0ELj1024ELj4ENS_18Kernel_traits_baseILj4096ES2_S2_S2_S2_fjLj1024EEEEELb0EEEvNS_9BwdParamsE:
	.zero		1192


//--------------------- .nv.constant0._ZN10layer_norm31ln_parallel_residual_bwd_kernelINS_13Kernel_traitsI13__nv_bfloat16S2_S2_S2_fjLj4096ELj1ELj1ELj8ELj16ENS_18Kernel_traits_baseILj4096ES2_S2_S2_S2_fjLj256EEEEELb1ELb1ELb0EEEvNS_9BwdParamsE --------------------------
	.section	.nv.constant0._ZN10layer_norm31ln_parallel_residual_bwd_kernelINS_13Kernel_traitsI13__nv_bfloat16S2_S2_S2_fjLj4096ELj1ELj1ELj8ELj16ENS_18Kernel_traits_baseILj4096ES2_S2_S2_S2_fjLj256EEEEELb1ELb1ELb0EEEvNS_9BwdParamsE,"a",@progbits
	.sectionflags	@""
	.align	4
.nv.constant0._ZN10layer_norm31ln_parallel_residual_bwd_kernelINS_13Kernel_traitsI13__nv_bfloat16S2_S2_S2_fjLj4096ELj1ELj1ELj8ELj16ENS_18Kernel_traits_baseILj4096ES2_S2_S2_S2_fjLj256EEEEELb1ELb1ELb0EEEvNS_9BwdParamsE:
	.zero		1192


//--------------------- .nv.constant0._ZN10layer_norm22ln_bwd_finalize_kernelINS_22Kernel_traits_finalizeILj4096E13__nv_bfloat16S2_S2_S2_fjLb0ELj1024ELj4ENS_18Kernel_traits_baseILj4096ES2_S2_S2_S2_fjLj1024EEEEELb0ELb1EEEvNS_9BwdParamsE --------------------------
	.section	.nv.constant0._ZN10layer_norm22ln_bwd_finalize_kernelINS_22Kernel_traits_finalizeILj4096E13__nv_bfloat16S2_S2_S2_fjLb0ELj1024ELj4ENS_18Kernel_traits_baseILj4096ES2_S2_S2_S2_fjLj1024EEEEELb0ELb1EEEvNS_9BwdParamsE,"a",@progbits
	.sectionflags	@""
	.align	4
.nv.constant0._ZN10layer_norm22ln_bwd_finalize_kernelINS_22Kernel_traits_finalizeILj4096E13__nv_bfloat16S2_S2_S2_fjLb0ELj1024ELj4ENS_18Kernel_traits_baseILj4096ES2_S2_S2_S2_fjLj1024EEEEELb0ELb1EEEvNS_9BwdParamsE:
	.zero		1192


//--------------------- .nv.constant0._ZN10layer_norm40ln_parallel_residual_bwd_finalize_kernelINS_22Kernel_traits_finalizeILj4096E13__nv_bfloat16S2_S2_S2_fjLb0ELj1024ELj4ENS_18Kernel_traits_baseILj4096ES2_S2_S2_S2_fjLj1024EEEEELb1EEEvNS_9BwdParamsE --------------------------
	.section	.nv.constant0._ZN10layer_norm40ln_parallel_residual_bwd_finalize_kernelINS_22Kernel_traits_finalizeILj4096E13__nv_bfloat16S2_S2_S2_fjLb0ELj1024ELj4ENS_18Kernel_traits_baseILj4096ES2_S2_S2_S2_fjLj1024EEEEELb1EEEvNS_9BwdParamsE,"a",@progbits
	.sectionflags	@""
	.align	4
.nv.constant0._ZN10layer_norm40ln_parallel_residual_bwd_finalize_kernelINS_22Kernel_traits_finalizeILj4096E13__nv_bfloat16S2_S2_S2_fjLb0ELj1024ELj4ENS_18Kernel_traits_baseILj4096ES2_S2_S2_S2_fjLj1024EEEEELb1EEEvNS_9BwdParamsE:
	.zero		1192


//--------------------- .nv.constant0._ZN10layer_norm31ln_parallel_residual_bwd_kernelINS_13Kernel_traitsI13__nv_bfloat16S2_S2_S2_fjLj4096ELj1ELj1ELj8ELj16ENS_18Kernel_traits_baseILj4096ES2_S2_S2_S2_fjLj256EEEEELb1ELb1ELb1EEEvNS_9BwdParamsE --------------------------
	.section	.nv.constant0._ZN10layer_norm31ln_parallel_residual_bwd_kernelINS_13Kernel_traitsI13__nv_bfloat16S2_S2_S2_fjLj4096ELj1ELj1ELj8ELj16ENS_18Kernel_traits_baseILj4096ES2_S2_S2_S2_fjLj256EEEEELb1ELb1ELb1EEEvNS_9BwdParamsE,"a",@progbits
	.sectionflags	@""
	.align	4
.nv.constant0._ZN10layer_norm31ln_parallel_residual_bwd_kernelINS_13Kernel_traitsI13__nv_bfloat16S2_S2_S2_fjLj4096ELj1ELj1ELj8ELj16ENS_18Kernel_traits_baseILj4096ES2_S2_S2_S2_fjLj256EEEEELb1ELb1ELb1EEEvNS_9BwdParamsE:
	.zero		1192


//--------------------- .nv.constant0._ZN10layer_norm31ln_parallel_residual_bwd_kernelINS_13Kernel_traitsI6__halfS2_S2_S2_fjLj4096ELj1ELj1ELj8ELj16ENS_18Kernel_traits_baseILj4096ES2_S2_S2_S2_fjLj256EEEEELb0ELb0ELb0EEEvNS_9BwdParamsE --------------------------
	.section	.nv.constant0._ZN10layer_norm31ln_parallel_residual_bwd_kernelINS_13Kernel_traitsI6__halfS2_S2_S2_fjLj4096ELj1ELj1ELj8ELj16ENS_18Kernel_traits_baseILj4096ES2_S2_S2_S2_fjLj256EEEEELb0ELb0ELb0EEEvNS_9BwdParamsE,"a",@progbits
	.sectionflags	@""
	.align	4
.nv.constant0._ZN10layer_norm31ln_parallel_residual_bwd_kernelINS_13Kernel_traitsI6__halfS2_S2_S2_fjLj4096ELj1ELj1ELj8ELj16ENS_18Kernel_traits_baseILj4096ES2_S2_S2_S2_fjLj256EEEEELb0ELb0ELb0EEEvNS_9BwdParamsE:
	.zero		1192


//--------------------- .nv.constant0._ZN10layer_norm31ln_parallel_residual_bwd_kernelINS_13Kernel_traitsI6__halfS2_S2_S2_fjLj4096ELj1ELj1ELj8ELj16ENS_18Kernel_traits_baseILj4096ES2_S2_S2_S2_fjLj256EEEEELb0ELb0ELb1EEEvNS_9BwdParamsE --------------------------
	.section	.nv.constant0._ZN10layer_norm31ln_parallel_residual_bwd_kernelINS_13Kernel_traitsI6__halfS2_S2_S2_fjLj4096ELj1ELj1ELj8ELj16ENS_18Kernel_traits_baseILj4096ES2_S2_S2_S2_fjLj256EEEEELb0ELb0ELb1EEEvNS_9BwdParamsE,"a",@progbits
	.sectionflags	@""
	.align	4
.nv.constant0._ZN10layer_norm31ln_parallel_residual_bwd_kernelINS_13Kernel_traitsI6__halfS2_S2_S2_fjLj4096ELj1ELj1ELj8ELj16ENS_18Kernel_traits_baseILj4096ES2_S2_S2_S2_fjLj256EEEEELb0ELb0ELb1EEEvNS_9BwdParamsE:
	.zero		1192


//--------------------- .nv.constant0._ZN10layer_norm31ln_parallel_residual_bwd_kernelINS_13Kernel_traitsI6__halfS2_S2_S2_fjLj4096ELj1ELj1ELj8ELj16ENS_18Kernel_traits_baseILj4096ES2_S2_S2_S2_fjLj256EEEEELb0ELb1ELb0EEEvNS_9BwdParamsE --------------------------
	.section	.nv.constant0._ZN10layer_norm31ln_parallel_residual_bwd_kernelINS_13Kernel_traitsI6__halfS2_S2_S2_fjLj4096ELj1ELj1ELj8ELj16ENS_18Kernel_traits_baseILj4096ES2_S2_S2_S2_fjLj256EEEEELb0ELb1ELb0EEEvNS_9BwdParamsE,"a",@progbits
	.sectionflags	@""
	.align	4
.nv.constant0._ZN10layer_norm31ln_parallel_residual_bwd_kernelINS_13Kernel_traitsI6__halfS2_S2_S2_fjLj4096ELj1ELj1ELj8ELj16ENS_18Kernel_traits_baseILj4096ES2_S2_S2_S2_fjLj256EEEEELb0ELb1ELb0EEEvNS_9BwdParamsE:
	.zero		1192


//--------------------- .nv.constant0._ZN10layer_norm31ln_parallel_residual_bwd_kernelINS_13Kernel_traitsI6__halfS2_S2_S2_fjLj4096ELj1ELj1ELj8ELj16ENS_18Kernel_traits_baseILj4096ES2_S2_S2_S2_fjLj256EEEEELb0ELb1ELb1EEEvNS_9BwdParamsE --------------------------
	.section	.nv.constant0._ZN10layer_norm31ln_parallel_residual_bwd_kernelINS_13Kernel_traitsI6__halfS2_S2_S2_fjLj4096ELj1ELj1ELj8ELj16ENS_18Kernel_traits_baseILj4096ES2_S2_S2_S2_fjLj256EEEEELb0ELb1ELb1EEEvNS_9BwdParamsE,"a",@progbits
	.sectionflags	@""
	.align	4
.nv.constant0._ZN10layer_norm31ln_parallel_residual_bwd_kernelINS_13Kernel_traitsI6__halfS2_S2_S2_fjLj4096ELj1ELj1ELj8ELj16ENS_18Kernel_traits_baseILj4096ES2_S2_S2_S2_fjLj256EEEEELb0ELb1ELb1EEEvNS_9BwdParamsE:
	.zero		1192


//--------------------- .nv.constant0._ZN10layer_norm31ln_parallel_residual_bwd_kernelINS_13Kernel_traitsI6__halfS2_S2_S2_fjLj4096ELj1ELj1ELj8ELj16ENS_18Kernel_traits_baseILj4096ES2_S2_S2_S2_fjLj256EEEEELb1ELb0ELb0EEEvNS_9BwdParamsE --------------------------
	.section	.nv.constant0._ZN10layer_norm31ln_parallel_residual_bwd_kernelINS_13Kernel_traitsI6__halfS2_S2_S2_fjLj4096ELj1ELj1ELj8ELj16ENS_18Kernel_traits_baseILj4096ES2_S2_S2_S2_fjLj256EEEEELb1ELb0ELb0EEEvNS_9BwdParamsE,"a",@progbits
	.sectionflags	@""
	.align	4
.nv.constant0._ZN10layer_norm31ln_parallel_residual_bwd_kernelINS_13Kernel_traitsI6__halfS2_S2_S2_fjLj4096ELj1ELj1ELj8ELj16ENS_18Kernel_traits_baseILj4096ES2_S2_S2_S2_fjLj256EEEEELb1ELb0ELb0EEEvNS_9BwdParamsE:
	.zero		1192


//--------------------- .nv.constant0._ZN10layer_norm31ln_parallel_residual_bwd_kernelINS_13Kernel_traitsI6__halfS2_S2_S2_fjLj4096ELj1ELj1ELj8ELj16ENS_18Kernel_traits_baseILj4096ES2_S2_S2_S2_fjLj256EEEEELb1ELb0ELb1EEEvNS_9BwdParamsE --------------------------
	.section	.nv.constant0._ZN10layer_norm31ln_parallel_residual_bwd_kernelINS_13Kernel_traitsI6__halfS2_S2_S2_fjLj4096ELj1ELj1ELj8ELj16ENS_18Kernel_traits_baseILj4096ES2_S2_S2_S2_fjLj256EEEEELb1ELb0ELb1EEEvNS_9BwdParamsE,"a",@progbits
	.sectionflags	@""
	.align	4
.nv.constant0._ZN10layer_norm31ln_parallel_residual_bwd_kernelINS_13Kernel_traitsI6__halfS2_S2_S2_fjLj4096ELj1ELj1ELj8ELj16ENS_18Kernel_traits_baseILj4096ES2_S2_S2_S2_fjLj256EEEEELb1ELb0ELb1EEEvNS_9BwdParamsE:
	.zero		1192


//--------------------- .nv.constant0._ZN10layer_norm22ln_bwd_finalize_kernelINS_22Kernel_traits_finalizeILj4096E6__halfS2_S2_S2_fjLb0ELj1024ELj4ENS_18Kernel_traits_baseILj4096ES2_S2_S2_S2_fjLj1024EEEEELb0ELb0EEEvNS_9BwdParamsE --------------------------
	.section	.nv.constant0._ZN10layer_norm22ln_bwd_finalize_kernelINS_22Kernel_traits_finalizeILj4096E6__halfS2_S2_S2_fjLb0ELj1024ELj4ENS_18Kernel_traits_baseILj4096ES2_S2_S2_S2_fjLj1024EEEEELb0ELb0EEEvNS_9BwdParamsE,"a",@progbits
	.sectionflags	@""
	.align	4
.nv.constant0._ZN10layer_norm22ln_bwd_finalize_kernelINS_22Kernel_traits_finalizeILj4096E6__halfS2_S2_S2_fjLb0ELj1024ELj4ENS_18Kernel_traits_baseILj4096ES2_S2_S2_S2_fjLj1024EEEEELb0ELb0EEEvNS_9BwdParamsE:
	.zero		1192


//--------------------- .nv.constant0._ZN10layer_norm40ln_parallel_residual_bwd_finalize_kernelINS_22Kernel_traits_finalizeILj4096E6__halfS2_S2_S2_fjLb0ELj1024ELj4ENS_18Kernel_traits_baseILj4096ES2_S2_S2_S2_fjLj1024EEEEELb0EEEvNS_9BwdParamsE --------------------------
	.section	.nv.constant0._ZN10layer_norm40ln_parallel_residual_bwd_finalize_kernelINS_22Kernel_traits_finalizeILj4096E6__halfS2_S2_S2_fjLb0ELj1024ELj4ENS_18Kernel_traits_baseILj4096ES2_S2_S2_S2_fjLj1024EEEEELb0EEEvNS_9BwdParamsE,"a",@progbits
	.sectionflags	@""
	.align	4
.nv.constant0._ZN10layer_norm40ln_parallel_residual_bwd_finalize_kernelINS_22Kernel_traits_finalizeILj4096E6__halfS2_S2_S2_fjLb0ELj1024ELj4ENS_18Kernel_traits_baseILj4096ES2_S2_S2_S2_fjLj1024EEEEELb0EEEvNS_9BwdParamsE:
	.zero		1192


//--------------------- .nv.constant0._ZN10layer_norm31ln_parallel_residual_bwd_kernelINS_13Kernel_traitsI6__halfS2_S2_S2_fjLj4096ELj1ELj1ELj8ELj16ENS_18Kernel_traits_baseILj4096ES2_S2_S2_S2_fjLj256EEEEELb1ELb1ELb0EEEvNS_9BwdParamsE --------------------------
	.section	.nv.constant0._ZN10layer_norm31ln_parallel_residual_bwd_kernelINS_13Kernel_traitsI6__halfS2_S2_S2_fjLj4096ELj1ELj1ELj8ELj16ENS_18Kernel_traits_baseILj4096ES2_S2_S2_S2_fjLj256EEEEELb1ELb1ELb0EEEvNS_9BwdParamsE,"a",@progbits
	.sectionflags	@""
	.align	4
.nv.constant0._ZN10layer_norm31ln_parallel_residual_bwd_kernelINS_13Kernel_traitsI6__halfS2_S2_S2_fjLj4096ELj1ELj1ELj8ELj16ENS_18Kernel_traits_baseILj4096ES2_S2_S2_S2_fjLj256EEEEELb1ELb1ELb0EEEvNS_9BwdParamsE:
	.zero		1192


//--------------------- .nv.constant0._ZN10layer_norm22ln_bwd_finalize_kernelINS_22Kernel_traits_finalizeILj4096E6__halfS2_S2_S2_fjLb0ELj1024ELj4ENS_18Kernel_traits_baseILj4096ES2_S2_S2_S2_fjLj1024EEEEELb0ELb1EEEvNS_9BwdParamsE --------------------------
	.section	.nv.constant0._ZN10layer_norm22ln_bwd_finalize_kernelINS_22Kernel_traits_finalizeILj4096E6__halfS2_S2_S2_fjLb0ELj1024ELj4ENS_18Kernel_traits_baseILj4096ES2_S2_S2_S2_fjLj1024EEEEELb0ELb1EEEvNS_9BwdParamsE,"a",@progbits
	.sectionflags	@""
	.align	4
.nv.constant0._ZN10layer_norm22ln_bwd_finalize_kernelINS_22Kernel_traits_finalizeILj4096E6__halfS2_S2_S2_fjLb0ELj1024ELj4ENS_18Kernel_traits_baseILj4096ES2_S2_S2_S2_fjLj1024EEEEELb0ELb1EEEvNS_9BwdParamsE:
	.zero		1192


//--------------------- .nv.constant0._ZN10layer_norm40ln_parallel_residual_bwd_finalize_kernelINS_22Kernel_traits_finalizeILj4096E6__halfS2_S2_S2_fjLb0ELj1024ELj4ENS_18Kernel_traits_baseILj4096ES2_S2_S2_S2_fjLj1024EEEEELb1EEEvNS_9BwdParamsE --------------------------
	.section	.nv.constant0._ZN10layer_norm40ln_parallel_residual_bwd_finalize_kernelINS_22Kernel_traits_finalizeILj4096E6__halfS2_S2_S2_fjLb0ELj1024ELj4ENS_18Kernel_traits_baseILj4096ES2_S2_S2_S2_fjLj1024EEEEELb1EEEvNS_9BwdParamsE,"a",@progbits
	.sectionflags	@""
	.align	4
.nv.constant0._ZN10layer_norm40ln_parallel_residual_bwd_finalize_kernelINS_22Kernel_traits_finalizeILj4096E6__halfS2_S2_S2_fjLb0ELj1024ELj4ENS_18Kernel_traits_baseILj4096ES2_S2_S2_S2_fjLj1024EEEEELb1EEEvNS_9BwdParamsE:
	.zero		1192


//--------------------- .nv.constant0._ZN10layer_norm31ln_parallel_residual_bwd_kernelINS_13Kernel_traitsI6__halfS2_S2_S2_fjLj4096ELj1ELj1ELj8ELj16ENS_18Kernel_traits_baseILj4096ES2_S2_S2_S2_fjLj256EEEEELb1ELb1ELb1EEEvNS_9BwdParamsE --------------------------
	.section	.nv.constant0._ZN10layer_norm31ln_parallel_residual_bwd_kernelINS_13Kernel_traitsI6__halfS2_S2_S2_fjLj4096ELj1ELj1ELj8ELj16ENS_18Kernel_traits_baseILj4096ES2_S2_S2_S2_fjLj256EEEEELb1ELb1ELb1EEEvNS_9BwdParamsE,"a",@progbits
	.sectionflags	@""
	.align	4
.nv.constant0._ZN10layer_norm31ln_parallel_residual_bwd_kernelINS_13Kernel_traitsI6__halfS2_S2_S2_fjLj4096ELj1ELj1ELj8ELj16ENS_18Kernel_traits_baseILj4096ES2_S2_S2_S2_fjLj256EEEEELb1ELb1ELb1EEEvNS_9BwdParamsE:
	.zero		1192


//--------------------- .nv.constant0._ZN10layer_norm31ln_parallel_residual_bwd_kernelINS_13Kernel_traitsIf13__nv_bfloat16S2_S2_fjLj4096ELj1ELj1ELj8ELj16ENS_18Kernel_traits_baseILj4096EfS2_S2_S2_fjLj256EEEEELb0ELb0ELb0EEEvNS_9BwdParamsE --------------------------
	.section	.nv.constant0._ZN10layer_norm31ln_parallel_residual_bwd_kernelINS_13Kernel_traitsIf13__nv_bfloat16S2_S2_fjLj4096ELj1ELj1ELj8ELj16ENS_18Kernel_traits_baseILj4096EfS2_S2_S2_fjLj256EEEEELb0ELb0ELb0EEEvNS_9BwdParamsE,"a",@progbits
	.sectionflags	@""
	.align	4
.nv.constant0._ZN10layer_norm31ln_parallel_residual_bwd_kernelINS_13Kernel_traitsIf13__nv_bfloat16S2_S2_fjLj4096ELj1ELj1ELj8ELj16ENS_18Kernel_traits_baseILj4096EfS2_S2_S2_fjLj256EEEEELb0ELb0ELb0EEEvNS_9BwdParamsE:
	.zero		1192


//--------------------- .nv.constant0._ZN10layer_norm31ln_parallel_residual_bwd_kernelINS_13Kernel_traitsIf13__nv_bfloat16S2_S2_fjLj4096ELj1ELj1ELj8ELj16ENS_18Kernel_traits_baseILj4096EfS2_S2_S2_fjLj256EEEEELb0ELb0ELb1EEEvNS_9BwdParamsE --------------------------
	.section	.nv.constant0._ZN10layer_norm31ln_parallel_residual_bwd_kernelINS_13Kernel_traitsIf13__nv_bfloat16S2_S2_fjLj4096ELj1ELj1ELj8ELj16ENS_18Kernel_traits_baseILj4096EfS2_S2_S2_fjLj256EEEEELb0ELb0ELb1EEEvNS_9BwdParamsE,"a",@progbits
	.sectionflags	@""
	.align	4
.nv.constant0._ZN10layer_norm31ln_parallel_residual_bwd_kernelINS_13Kernel_traitsIf13__nv_bfloat16S2_S2_fjLj4096ELj1ELj1ELj8ELj16ENS_18Kernel_traits_baseILj4096EfS2_S2_S2_fjLj256EEEEELb0ELb0ELb1EEEvNS_9BwdParamsE:
	.zero		1192


//--------------------- .nv.constant0._ZN10layer_norm31ln_parallel_residual_bwd_kernelINS_13Kernel_traitsIf13__nv_bfloat16S2_S2_fjLj4096ELj1ELj1ELj8ELj16ENS_18Kernel_traits_baseILj4096EfS2_S2_S2_fjLj256EEEEELb0ELb1ELb0EEEvNS_9BwdParamsE --------------------------
	.section	.nv.constant0._ZN10layer_norm31ln_parallel_residual_bwd_kernelINS_13Kernel_traitsIf13__nv_bfloat16S2_S2_fjLj4096ELj1ELj1ELj8ELj16ENS_18Kernel_traits_baseILj4096EfS2_S2_S2_fjLj256EEEEELb0ELb1ELb0EEEvNS_9BwdParamsE,"a",@progbits
	.sectionflags	@""
	.align	4
.nv.constant0._ZN10layer_norm31ln_parallel_residual_bwd_kernelINS_13Kernel_traitsIf13__nv_bfloat16S2_S2_fjLj4096ELj1ELj1ELj8ELj16ENS_18Kernel_traits_baseILj4096EfS2_S2_S2_fjLj256EEEEELb0ELb1ELb0EEEvNS_9BwdParamsE:
	.zero		1192


//--------------------- .nv.constant0._ZN10layer_norm31ln_parallel_residual_bwd_kernelINS_13Kernel_traitsIf13__nv_bfloat16S2_S2_fjLj4096ELj1ELj1ELj8ELj16ENS_18Kernel_traits_baseILj4096EfS2_S2_S2_fjLj256EEEEELb0ELb1ELb1EEEvNS_9BwdParamsE --------------------------
	.section	.nv.constant0._ZN10layer_norm31ln_parallel_residual_bwd_kernelINS_13Kernel_traitsIf13__nv_bfloat16S2_S2_fjLj4096ELj1ELj1ELj8ELj16ENS_18Kernel_traits_baseILj4096EfS2_S2_S2_fjLj256EEEEELb0ELb1ELb1EEEvNS_9BwdParamsE,"a",@progbits
	.sectionflags	@""
	.align	4
.nv.constant0._ZN10layer_norm31ln_parallel_residual_bwd_kernelINS_13Kernel_traitsIf13__nv_bfloat16S2_S2_fjLj4096ELj1ELj1ELj8ELj16ENS_18Kernel_traits_baseILj4096EfS2_S2_S2_fjLj256EEEEELb0ELb1ELb1EEEvNS_9BwdParamsE:
	.zero		1192


//--------------------- .nv.constant0._ZN10layer_norm31ln_parallel_residual_bwd_kernelINS_13Kernel_traitsIf13__nv_bfloat16S2_S2_fjLj4096ELj1ELj1ELj8ELj16ENS_18Kernel_traits_baseILj4096EfS2_S2_S2_fjLj256EEEEELb1ELb0ELb0EEEvNS_9BwdParamsE --------------------------
	.section	.nv.constant0._ZN10layer_norm31ln_parallel_residual_bwd_kernelINS_13Kernel_traitsIf13__nv_bfloat16S2_S2_fjLj4096ELj1ELj1ELj8ELj16ENS_18Kernel_traits_baseILj4096EfS2_S2_S2_fjLj256EEEEELb1ELb0ELb0EEEvNS_9BwdParamsE,"a",@progbits
	.sectionflags	@""
	.align	4
.nv.constant0._ZN10layer_norm31ln_parallel_residual_bwd_kernelINS_13Kernel_traitsIf13__nv_bfloat16S2_S2_fjLj4096ELj1ELj1ELj8ELj16ENS_18Kernel_traits_baseILj4096EfS2_S2_S2_fjLj256EEEEELb1ELb0ELb0EEEvNS_9BwdParamsE:
	.zero		1192


//--------------------- .nv.constant0._ZN10layer_norm31ln_parallel_residual_bwd_kernelINS_13Kernel_traitsIf13__nv_bfloat16S2_S2_fjLj4096ELj1ELj1ELj8ELj16ENS_18Kernel_traits_baseILj4096EfS2_S2_S2_fjLj256EEEEELb1ELb0ELb1EEEvNS_9BwdParamsE --------------------------
	.section	.nv.constant0._ZN10layer_norm31ln_parallel_residual_bwd_kernelINS_13Kernel_traitsIf13__nv_bfloat16S2_S2_fjLj4096ELj1ELj1ELj8ELj16ENS_18Kernel_traits_baseILj4096EfS2_S2_S2_fjLj256EEEEELb1ELb0ELb1EEEvNS_9BwdParamsE,"a",@progbits
	.sectionflags	@""
	.align	4
.nv.constant0._ZN10layer_norm31ln_parallel_residual_bwd_kernelINS_13Kernel_traitsIf13__nv_bfloat16S2_S2_fjLj4096ELj1ELj1ELj8ELj16ENS_18Kernel_traits_baseILj4096EfS2_S2_S2_fjLj256EEEEELb1ELb0ELb1EEEvNS_9BwdParamsE:
	.zero		1192


//--------------------- .nv.constant0._ZN10layer_norm22ln_bwd_finalize_kernelINS_22Kernel_traits_finalizeILj4096Ef13__nv_bfloat16S2_S2_fjLb0ELj1024ELj4ENS_18Kernel_traits_baseILj4096EfS2_S2_S2_fjLj1024EEEEELb0ELb0EEEvNS_9BwdParamsE --------------------------
	.section	.nv.constant0._ZN10layer_norm22ln_bwd_finalize_kernelINS_22Kernel_traits_finalizeILj4096Ef13__nv_bfloat16S2_S2_fjLb0ELj1024ELj4ENS_18Kernel_traits_baseILj4096EfS2_S2_S2_fjLj1024EEEEELb0ELb0EEEvNS_9BwdParamsE,"a",@progbits
	.sectionflags	@""
	.align	4
.nv.constant0._ZN10layer_norm22ln_bwd_finalize_kernelINS_22Kernel_traits_finalizeILj4096Ef13__nv_bfloat16S2_S2_fjLb0ELj1024ELj4ENS_18Kernel_traits_baseILj4096EfS2_S2_S2_fjLj1024EEEEELb0ELb0EEEvNS_9BwdParamsE:
	.zero		1192


//--------------------- .nv.constant0._ZN10layer_norm40ln_parallel_residual_bwd_finalize_kernelINS_22Kernel_traits_finalizeILj4096Ef13__nv_bfloat16S2_S2_fjLb0ELj1024ELj4ENS_18Kernel_traits_baseILj4096EfS2_S2_S2_fjLj1024EEEEELb0EEEvNS_9BwdParamsE --------------------------
	.section	.nv.constant0._ZN10layer_norm40ln_parallel_residual_bwd_finalize_kernelINS_22Kernel_traits_finalizeILj4096Ef13__nv_bfloat16S2_S2_fjLb0ELj1024ELj4ENS_18Kernel_traits_baseILj4096EfS2_S2_S2_fjLj1024EEEEELb0EEEvNS_9BwdParamsE,"a",@progbits
	.sectionflags	@""
	.align	4
.nv.constant0._ZN10layer_norm40ln_parallel_residual_bwd_finalize_kernelINS_22Kernel_traits_finalizeILj4096Ef13__nv_bfloat16S2_S2_fjLb0ELj1024ELj4ENS_18Kernel_traits_baseILj4096EfS2_S2_S2_fjLj1024EEEEELb0EEEvNS_9BwdParamsE:
	.zero		1192


//--------------------- .nv.constant0._ZN10layer_norm31ln_parallel_residual_bwd_kernelINS_13Kernel_traitsIf13__nv_bfloat16S2_S2_fjLj4096ELj1ELj1ELj8ELj16ENS_18Kernel_traits_baseILj4096EfS2_S2_S2_fjLj256EEEEELb1ELb1ELb0EEEvNS_9BwdParamsE --------------------------
	.section	.nv.constant0._ZN10layer_norm31ln_parallel_residual_bwd_kernelINS_13Kernel_traitsIf13__nv_bfloat16S2_S2_fjLj4096ELj1ELj1ELj8ELj16ENS_18Kernel_traits_baseILj4096EfS2_S2_S2_fjLj256EEEEELb1ELb1ELb0EEEvNS_9BwdParamsE,"a",@progbits
	.sectionflags	@""
	.align	4
.nv.constant0._ZN10layer_norm31ln_parallel_residual_bwd_kernelINS_13Kernel_traitsIf13__nv_bfloat16S2_S2_fjLj4096ELj1ELj1ELj8ELj16ENS_18Kernel_traits_baseILj4096EfS2_S2_S2_fjLj256EEEEELb1ELb1ELb0EEEvNS_9BwdParamsE:
	.zero		1192


//--------------------- .nv.constant0._ZN10layer_norm22ln_bwd_finalize_kernelINS_22Kernel_traits_finalizeILj4096Ef13__nv_bfloat16S2_S2_fjLb0ELj1024ELj4ENS_18Kernel_traits_baseILj4096EfS2_S2_S2_fjLj1024EEEEELb0ELb1EEEvNS_9BwdParamsE --------------------------
	.section	.nv.constant0._ZN10layer_norm22ln_bwd_finalize_kernelINS_22Kernel_traits_finalizeILj4096Ef13__nv_bfloat16S2_S2_fjLb0ELj1024ELj4ENS_18Kernel_traits_baseILj4096EfS2_S2_S2_fjLj1024EEEEELb0ELb1EEEvNS_9BwdParamsE,"a",@progbits
	.sectionflags	@""
	.align	4
.nv.constant0._ZN10layer_norm22ln_bwd_finalize_kernelINS_22Kernel_traits_finalizeILj4096Ef13__nv_bfloat16S2_S2_fjLb0ELj1024ELj4ENS_18Kernel_traits_baseILj4096EfS2_S2_S2_fjLj1024EEEEELb0ELb1EEEvNS_9BwdParamsE:
	.zero		1192


//--------------------- .nv.constant0._ZN10layer_norm40ln_parallel_residual_bwd_finalize_kernelINS_22Kernel_traits_finalizeILj4096Ef13__nv_bfloat16S2_S2_fjLb0ELj1024ELj4ENS_18Kernel_traits_baseILj4096EfS2_S2_S2_fjLj1024EEEEELb1EEEvNS_9BwdParamsE --------------------------
	.section	.nv.constant0._ZN10layer_norm40ln_parallel_residual_bwd_finalize_kernelINS_22Kernel_traits_finalizeILj4096Ef13__nv_bfloat16S2_S2_fjLb0ELj1024ELj4ENS_18Kernel_traits_baseILj4096EfS2_S2_S2_fjLj1024EEEEELb1EEEvNS_9BwdParamsE,"a",@progbits
	.sectionflags	@""
	.align	4
.nv.constant0._ZN10layer_norm40ln_parallel_residual_bwd_finalize_kernelINS_22Kernel_traits_finalizeILj4096Ef13__nv_bfloat16S2_S2_fjLb0ELj1024ELj4ENS_18Kernel_traits_baseILj4096EfS2_S2_S2_fjLj1024EEEEELb1EEEvNS_9BwdParamsE:
	.zero		1192


//--------------------- .nv.constant0._ZN10layer_norm31ln_parallel_residual_bwd_kernelINS_13Kernel_traitsIf13__nv_bfloat16S2_S2_fjLj4096ELj1ELj1ELj8ELj16ENS_18Kernel_traits_baseILj4096EfS2_S2_S2_fjLj256EEEEELb1ELb1ELb1EEEvNS_9BwdParamsE --------------------------
	.section	.nv.constant0._ZN10layer_norm31ln_parallel_residual_bwd_kernelINS_13Kernel_traitsIf13__nv_bfloat16S2_S2_fjLj4096ELj1ELj1ELj8ELj16ENS_18Kernel_traits_baseILj4096EfS2_S2_S2_fjLj256EEEEELb1ELb1ELb1EEEvNS_9BwdParamsE,"a",@progbits
	.sectionflags	@""
	.align	4
.nv.constant0._ZN10layer_norm31ln_parallel_residual_bwd_kernelINS_13Kernel_traitsIf13__nv_bfloat16S2_S2_fjLj4096ELj1ELj1ELj8ELj16ENS_18Kernel_traits_baseILj4096EfS2_S2_S2_fjLj256EEEEELb1ELb1ELb1EEEvNS_9BwdParamsE:
	.zero		1192


//--------------------- .nv.constant0._ZN10layer_norm31ln_parallel_residual_bwd_kernelINS_13Kernel_traitsI13__nv_bfloat16S2_fS2_fjLj4096ELj1ELj1ELj8ELj16ENS_18Kernel_traits_baseILj4096ES2_S2_fS2_fjLj256EEEEELb0ELb0ELb0EEEvNS_9BwdParamsE --------------------------
	.section	.nv.constant0._ZN10layer_norm31ln_parallel_residual_bwd_kernelINS_13Kernel_traitsI13__nv_bfloat16S2_fS2_fjLj4096ELj1ELj1ELj8ELj16ENS_18Kernel_traits_baseILj4096ES2_S2_fS2_fjLj256EEEEELb0ELb0ELb0EEEvNS_9BwdParamsE,"a",@progbits
	.sectionflags	@""
	.align	4
.nv.constant0._ZN10layer_norm31ln_parallel_residual_bwd_kernelINS_13Kernel_traitsI13__nv_bfloat16S2_fS2_fjLj4096ELj1ELj1ELj8ELj16ENS_18Kernel_traits_baseILj4096ES2_S2_fS2_fjLj256EEEEELb0ELb0ELb0EEEvNS_9BwdParamsE:
	.zero		1192


//--------------------- .nv.constant0._ZN10layer_norm31ln_parallel_residual_bwd_kernelINS_13Kernel_traitsI13__nv_bfloat16S2_fS2_fjLj4096ELj1ELj1ELj8ELj16ENS_18Kernel_traits_baseILj4096ES2_S2_fS2_fjLj256EEEEELb0ELb0ELb1EEEvNS_9BwdParamsE --------------------------
	.section	.nv.constant0._ZN10layer_norm31ln_parallel_residual_bwd_kernelINS_13Kernel_traitsI13__nv_bfloat16S2_fS2_fjLj4096ELj1ELj1ELj8ELj16ENS_18Kernel_traits_baseILj4096ES2_S2_fS2_fjLj256EEEEELb0ELb0ELb1EEEvNS_9BwdParamsE,"a",@progbits
	.sectionflags	@""
	.align	4
.nv.constant0._ZN10layer_norm31ln_parallel_residual_bwd_kernelINS_13Kernel_traitsI13__nv_bfloat16S2_fS2_fjLj4096ELj1ELj1ELj8ELj16ENS_18Kernel_traits_baseILj4096ES2_S2_fS2_fjLj256EEEEELb0ELb0ELb1EEEvNS_9BwdParamsE:
	.zero		1192


//--------------------- .nv.constant0._ZN10layer_norm31ln_parallel_residual_bwd_kernelINS_13Kernel_traitsI13__nv_bfloat16S2_fS2_fjLj4096ELj1ELj1ELj8ELj16ENS_18Kernel_traits_baseILj4096ES2_S2_fS2_fjLj256EEEEELb0ELb1ELb0EEEvNS_9BwdParamsE --------------------------
	.section	.nv.constant0._ZN10layer_norm31ln_parallel_residual_bwd_kernelINS_13Kernel_traitsI13__nv_bfloat16S2_fS2_fjLj4096ELj1ELj1ELj8ELj16ENS_18Kernel_traits_baseILj4096ES2_S2_fS2_fjLj256EEEEELb0ELb1ELb0EEEvNS_9BwdParamsE,"a",@progbits
	.sectionflags	@""
	.align	4
.nv.constant0._ZN10layer_norm31ln_parallel_residual_bwd_kernelINS_13Kernel_traitsI13__nv_bfloat16S2_fS2_fjLj4096ELj1ELj1ELj8ELj16ENS_18Kernel_traits_baseILj4096ES2_S2_fS2_fjLj256EEEEELb0ELb1ELb0EEEvNS_9BwdParamsE:
	.zero		1192


//--------------------- .nv.constant0._ZN10layer_norm31ln_parallel_residual_bwd_kernelINS_13Kernel_traitsI13__nv_bfloat16S2_fS2_fjLj4096ELj1ELj1ELj8ELj16ENS_18Kernel_traits_baseILj4096ES2_S2_fS2_fjLj256EEEEELb0ELb1ELb1EEEvNS_9BwdParamsE --------------------------
	.section	.nv.constant0._ZN10layer_norm31ln_parallel_residual_bwd_kernelINS_13Kernel_traitsI13__nv_bfloat16S2_fS2_fjLj4096ELj1ELj1ELj8ELj16ENS_18Kernel_traits_baseILj4096ES2_S2_fS2_fjLj256EEEEELb0ELb1ELb1EEEvNS_9BwdParamsE,"a",@progbits
	.sectionflags	@""
	.align	4
.nv.constant0._ZN10layer_norm31ln_parallel_residual_bwd_kernelINS_13Kernel_traitsI13__nv_bfloat16S2_fS2_fjLj4096ELj1ELj1ELj8ELj16ENS_18Kernel_traits_baseILj4096ES2_S2_fS2_fjLj256EEEEELb0ELb1ELb1EEEvNS_9BwdParamsE:
	.zero		1192


//--------------------- .nv.constant0._ZN10layer_norm31ln_parallel_residual_bwd_kernelINS_13Kernel_traitsI13__nv_bfloat16S2_fS2_fjLj4096ELj1ELj1ELj8ELj16ENS_18Kernel_traits_baseILj4096ES2_S2_fS2_fjLj256EEEEELb1ELb0ELb0EEEvNS_9BwdParamsE --------------------------
	.section	.nv.constant0._ZN10layer_norm31ln_parallel_residual_bwd_kernelINS_13Kernel_traitsI13__nv_bfloat16S2_fS2_fjLj4096ELj1ELj1ELj8ELj16ENS_18Kernel_traits_baseILj4096ES2_S2_fS2_fjLj256EEEEELb1ELb0ELb0EEEvNS_9BwdParamsE,"a",@progbits
	.sectionflags	@""
	.align	4
.nv.constant0._ZN10layer_norm31ln_parallel_residual_bwd_kernelINS_13Kernel_traitsI13__nv_bfloat16S2_fS2_fjLj4096ELj1ELj1ELj8ELj16ENS_18Kernel_traits_baseILj4096ES2_S2_fS2_fjLj256EEEEELb1ELb0ELb0EEEvNS_9BwdParamsE:
	.zero		1192


//--------------------- .nv.constant0._ZN10layer_norm31ln_parallel_residual_bwd_kernelINS_13Kernel_traitsI13__nv_bfloat16S2_fS2_fjLj4096ELj1ELj1ELj8ELj16ENS_18Kernel_traits_baseILj4096ES2_S2_fS2_fjLj256EEEEELb1ELb0ELb1EEEvNS_9BwdParamsE --------------------------
	.section	.nv.constant0._ZN10layer_norm31ln_parallel_residual_bwd_kernelINS_13Kernel_traitsI13__nv_bfloat16S2_fS2_fjLj4096ELj1ELj1ELj8ELj16ENS_18Kernel_traits_baseILj4096ES2_S2_fS2_fjLj256EEEEELb1ELb0ELb1EEEvNS_9BwdParamsE,"a",@progbits
	.sectionflags	@""
	.align	4
.nv.constant0._ZN10layer_norm31ln_parallel_residual_bwd_kernelINS_13Kernel_traitsI13__nv_bfloat16S2_fS2_fjLj4096ELj1ELj1ELj8ELj16ENS_18Kernel_traits_baseILj4096ES2_S2_fS2_fjLj256EEEEELb1ELb0ELb1EEEvNS_9BwdParamsE:
	.zero		1192


//--------------------- .nv.constant0._ZN10layer_norm22ln_bwd_finalize_kernelINS_22Kernel_traits_finalizeILj4096E13__nv_bfloat16S2_fS2_fjLb0ELj1024ELj4ENS_18Kernel_traits_baseILj4096ES2_S2_fS2_fjLj1024EEEEELb0ELb0EEEvNS_9BwdParamsE --------------------------
	.section	.nv.constant0._ZN10layer_norm22ln_bwd_finalize_kernelINS_22Kernel_traits_finalizeILj4096E13__nv_bfloat16S2_fS2_fjLb0ELj1024ELj4ENS_18Kernel_traits_baseILj4096ES2_S2_fS2_fjLj1024EEEEELb0ELb0EEEvNS_9BwdParamsE,"a",@progbits
	.sectionflags	@""
	.align	4
.nv.constant0._ZN10layer_norm22ln_bwd_finalize_kernelINS_22Kernel_traits_finalizeILj4096E13__nv_bfloat16S2_fS2_fjLb0ELj1024ELj4ENS_18Kernel_traits_baseILj4096ES2_S2_fS2_fjLj1024EEEEELb0ELb0EEEvNS_9BwdParamsE:
	.zero		1192


//--------------------- .nv.constant0._ZN10layer_norm40ln_parallel_residual_bwd_finalize_kernelINS_22Kernel_traits_finalizeILj4096E13__nv_bfloat16S2_fS2_fjLb0ELj1024ELj4ENS_18Kernel_traits_baseILj4096ES2_S2_fS2_fjLj1024EEEEELb0EEEvNS_9BwdParamsE --------------------------
	.section	.nv.constant0._ZN10layer_norm40ln_parallel_residual_bwd_finalize_kernelINS_22Kernel_traits_finalizeILj4096E13__nv_bfloat16S2_fS2_fjLb0ELj1024ELj4ENS_18Kernel_traits_baseILj4096ES2_S2_fS2_fjLj1024EEEEELb0EEEvNS_9BwdParamsE,"a",@progbits
	.sectionflags	@""
	.align	4
.nv.constant0._ZN10layer_norm40ln_parallel_residual_bwd_finalize_kernelINS_22Kernel_traits_finalizeILj4096E13__nv_bfloat16S2_fS2_fjLb0ELj1024ELj4ENS_18Kernel_traits_baseILj4096ES2_S2_fS2_fjLj1024EEEEELb0EEEvNS_9BwdParamsE:
	.zero		1192


//--------------------- .nv.constant0._ZN10layer_norm31ln_parallel_residual_bwd_kernelINS_13Kernel_traitsI13__nv_bfloat16S2_fS2_fjLj4096ELj1ELj1ELj8ELj16ENS_18Kernel_traits_baseILj4096ES2_S2_fS2_fjLj256EEEEELb1ELb1ELb0EEEvNS_9BwdParamsE --------------------------
	.section	.nv.constant0._ZN10layer_norm31ln_parallel_residual_bwd_kernelINS_13Kernel_traitsI13__nv_bfloat16S2_fS2_fjLj4096ELj1ELj1ELj8ELj16ENS_18Kernel_traits_baseILj4096ES2_S2_fS2_fjLj256EEEEELb1ELb1ELb0EEEvNS_9BwdParamsE,"a",@progbits
	.sectionflags	@""
	.align	4
.nv.constant0._ZN10layer_norm31ln_parallel_residual_bwd_kernelINS_13Kernel_traitsI13__nv_bfloat16S2_fS2_fjLj4096ELj1ELj1ELj8ELj16ENS_18Kernel_traits_baseILj4096ES2_S2_fS2_fjLj256EEEEELb1ELb1ELb0EEEvNS_9BwdParamsE:
	.zero		1192


//--------------------- .nv.constant0._ZN10layer_norm22ln_bwd_finalize_kernelINS_22Kernel_traits_finalizeILj4096E13__nv_bfloat16S2_fS2_fjLb0ELj1024ELj4ENS_18Kernel_traits_baseILj4096ES2_S2_fS2_fjLj1024EEEEELb0ELb1EEEvNS_9BwdParamsE --------------------------
	.section	.nv.constant0._ZN10layer_norm22ln_bwd_finalize_kernelINS_22Kernel_traits_finalizeILj4096E13__nv_bfloat16S2_fS2_fjLb0ELj1024ELj4ENS_18Kernel_traits_baseILj4096ES2_S2_fS2_fjLj1024EEEEELb0ELb1EEEvNS_9BwdParamsE,"a",@progbits
	.sectionflags	@""
	.align	4
.nv.constant0._ZN10layer_norm22ln_bwd_finalize_kernelINS_22Kernel_traits_finalizeILj4096E13__nv_bfloat16S2_fS2_fjLb0ELj1024ELj4ENS_18Kernel_traits_baseILj4096ES2_S2_fS2_fjLj1024EEEEELb0ELb1EEEvNS_9BwdParamsE:
	.zero		1192


//--------------------- .nv.constant0._ZN10layer_norm40ln_parallel_residual_bwd_finalize_kernelINS_22Kernel_traits_finalizeILj4096E13__nv_bfloat16S2_fS2_fjLb0ELj1024ELj4ENS_18Kernel_traits_baseILj4096ES2_S2_fS2_fjLj1024EEEEELb1EEEvNS_9BwdParamsE --------------------------
	.section	.nv.constant0._ZN10layer_norm40ln_parallel_residual_bwd_finalize_kernelINS_22Kernel_traits_finalizeILj4096E13__nv_bfloat16S2_fS2_fjLb0ELj1024ELj4ENS_18Kernel_traits_baseILj4096ES2_S2_fS2_fjLj1024EEEEELb1EEEvNS_9BwdParamsE,"a",@progbits
	.sectionflags	@""
	.align	4
.nv.constant0._ZN10layer_norm40ln_parallel_residual_bwd_finalize_kernelINS_22Kernel_traits_finalizeILj4096E13__nv_bfloat16S2_fS2_fjLb0ELj1024ELj4ENS_18Kernel_traits_baseILj4096ES2_S2_fS2_fjLj1024EEEEELb1EEEvNS_9BwdParamsE:
	.zero		1192


//--------------------- .nv.constant0._ZN10layer_norm31ln_parallel_residual_bwd_kernelINS_13Kernel_traitsI13__nv_bfloat16S2_fS2_fjLj4096ELj1ELj1ELj8ELj16ENS_18Kernel_traits_baseILj4096ES2_S2_fS2_fjLj256EEEEELb1ELb1ELb1EEEvNS_9BwdParamsE --------------------------
	.section	.nv.constant0._ZN10layer_norm31ln_parallel_residual_bwd_kernelINS_13Kernel_traitsI13__nv_bfloat16S2_fS2_fjLj4096ELj1ELj1ELj8ELj16ENS_18Kernel_traits_baseILj4096ES2_S2_fS2_fjLj256EEEEELb1ELb1ELb1EEEvNS_9BwdParamsE,"a",@progbits
	.sectionflags	@""
	.align	4
.nv.constant0._ZN10layer_norm31ln_parallel_residual_bwd_kernelINS_13Kernel_traitsI13__nv_bfloat16S2_fS2_fjLj4096ELj1ELj1ELj8ELj16ENS_18Kernel_traits_baseILj4096ES2_S2_fS2_fjLj256EEEEELb1ELb1ELb1EEEvNS_9BwdParamsE:
	.zero		1192


//--------------------- .nv.constant0._ZN10layer_norm31ln_parallel_residual_bwd_kernelINS_13Kernel_traitsIf13__nv_bfloat16fS2_fjLj4096ELj1ELj1ELj8ELj16ENS_18Kernel_traits_baseILj4096EfS2_fS2_fjLj256EEEEELb0ELb0ELb0EEEvNS_9BwdParamsE --------------------------
	.section	.nv.constant0._ZN10layer_norm31ln_parallel_residual_bwd_kernelINS_13Kernel_traitsIf13__nv_bfloat16fS2_fjLj4096ELj1ELj1ELj8ELj16ENS_18Kernel_traits_baseILj4096EfS2_fS2_fjLj256EEEEELb0ELb0ELb0EEEvNS_9BwdParamsE,"a",@progbits
	.sectionflags	@""
	.align	4
.nv.constant0._ZN10layer_norm31ln_parallel_residual_bwd_kernelINS_13Kernel_traitsIf13__nv_bfloat16fS2_fjLj4096ELj1ELj1ELj8ELj16ENS_18Kernel_traits_baseILj4096EfS2_fS2_fjLj256EEEEELb0ELb0ELb0EEEvNS_9BwdParamsE:
	.zero		1192


//--------------------- .nv.constant0._ZN10layer_norm31ln_parallel_residual_bwd_kernelINS_13Kernel_traitsIf13__nv_bfloat16fS2_fjLj4096ELj1ELj1ELj8ELj16ENS_18Kernel_traits_baseILj4096EfS2_fS2_fjLj256EEEEELb0ELb0ELb1EEEvNS_9BwdParamsE --------------------------
	.section	.nv.constant0._ZN10layer_norm31ln_parallel_residual_bwd_kernelINS_13Kernel_traitsIf13__nv_bfloat16fS2_fjLj4096ELj1ELj1ELj8ELj16ENS_18Kernel_traits_baseILj4096EfS2_fS2_fjLj256EEEEELb0ELb0ELb1EEEvNS_9BwdParamsE,"a",@progbits
	.sectionflags	@""
	.align	4
.nv.constant0._ZN10layer_norm31ln_parallel_residual_bwd_kernelINS_13Kernel_traitsIf13__nv_bfloat16fS2_fjLj4096ELj1ELj1ELj8ELj16ENS_18Kernel_traits_baseILj4096EfS2_fS2_fjLj256EEEEELb0ELb0ELb1EEEvNS_9BwdParamsE:
	.zero		1192


//--------------------- .nv.constant0._ZN10layer_norm31ln_parallel_residual_bwd_kernelINS_13Kernel_traitsIf13__nv_bfloat16fS2_fjLj4096ELj1ELj1ELj8ELj16ENS_18Kernel_traits_baseILj4096EfS2_fS2_fjLj256EEEEELb0ELb1ELb0EEEvNS_9BwdParamsE --------------------------
	.section	.nv.constant0._ZN10layer_norm31ln_parallel_residual_bwd_kernelINS_13Kernel_traitsIf13__nv_bfloat16fS2_fjLj4096ELj1ELj1ELj8ELj16ENS_18Kernel_traits_baseILj4096EfS2_fS2_fjLj256EEEEELb0ELb1ELb0EEEvNS_9BwdParamsE,"a",@progbits
	.sectionflags	@""
	.align	4
.nv.constant0._ZN10layer_norm31ln_parallel_residual_bwd_kernelINS_13Kernel_traitsIf13__nv_bfloat16fS2_fjLj4096ELj1ELj1ELj8ELj16ENS_18Kernel_traits_baseILj4096EfS2_fS2_fjLj256EEEEELb0ELb1ELb0EEEvNS_9BwdParamsE:
	.zero		1192


//--------------------- .nv.constant0._ZN10layer_norm31ln_parallel_residual_bwd_kernelINS_13Kernel_traitsIf13__nv_bfloat16fS2_fjLj4096ELj1ELj1ELj8ELj16ENS_18Kernel_traits_baseILj4096EfS2_fS2_fjLj256EEEEELb0ELb1ELb1EEEvNS_9BwdParamsE --------------------------
	.section	.nv.constant0._ZN10layer_norm31ln_parallel_residual_bwd_kernelINS_13Kernel_traitsIf13__nv_bfloat16fS2_fjLj4096ELj1ELj1ELj8ELj16ENS_18Kernel_traits_baseILj4096EfS2_fS2_fjLj256EEEEELb0ELb1ELb1EEEvNS_9BwdParamsE,"a",@progbits
	.sectionflags	@""
	.align	4
.nv.constant0._ZN10layer_norm31ln_parallel_residual_bwd_kernelINS_13Kernel_traitsIf13__nv_bfloat16fS2_fjLj4096ELj1ELj1ELj8ELj16ENS_18Kernel_traits_baseILj4096EfS2_fS2_fjLj256EEEEELb0ELb1ELb1EEEvNS_9BwdParamsE:
	.zero		1192


//--------------------- .nv.constant0._ZN10layer_norm31ln_parallel_residual_bwd_kernelINS_13Kernel_traitsIf13__nv_bfloat16fS2_fjLj4096ELj1ELj1ELj8ELj16ENS_18Kernel_traits_baseILj4096EfS2_fS2_fjLj256EEEEELb1ELb0ELb0EEEvNS_9BwdParamsE --------------------------
	.section	.nv.constant0._ZN10layer_norm31ln_parallel_residual_bwd_kernelINS_13Kernel_traitsIf13__nv_bfloat16fS2_fjLj4096ELj1ELj1ELj8ELj16ENS_18Kernel_traits_baseILj4096EfS2_fS2_fjLj256EEEEELb1ELb0ELb0EEEvNS_9BwdParamsE,"a",@progbits
	.sectionflags	@""
	.align	4
.nv.constant0._ZN10layer_norm31ln_parallel_residual_bwd_kernelINS_13Kernel_traitsIf13__nv_bfloat16fS2_fjLj4096ELj1ELj1ELj8ELj16ENS_18Kernel_traits_baseILj4096EfS2_fS2_fjLj256EEEEELb1ELb0ELb0EEEvNS_9BwdParamsE:
	.zero		1192


//--------------------- .nv.constant0._ZN10layer_norm31ln_parallel_residual_bwd_kernelINS_13Kernel_traitsIf13__nv_bfloat16fS2_fjLj4096ELj1ELj1ELj8ELj16ENS_18Kernel_traits_baseILj4096EfS2_fS2_fjLj256EEEEELb1ELb0ELb1EEEvNS_9BwdParamsE --------------------------
	.section	.nv.constant0._ZN10layer_norm31ln_parallel_residual_bwd_kernelINS_13Kernel_traitsIf13__nv_bfloat16fS2_fjLj4096ELj1ELj1ELj8ELj16ENS_18Kernel_traits_baseILj4096EfS2_fS2_fjLj256EEEEELb1ELb0ELb1EEEvNS_9BwdParamsE,"a",@progbits
	.sectionflags	@""
	.align	4
.nv.constant0._ZN10layer_norm31ln_parallel_residual_bwd_kernelINS_13Kernel_traitsIf13__nv_bfloat16fS2_fjLj4096ELj1ELj1ELj8ELj16ENS_18Kernel_traits_baseILj4096EfS2_fS2_fjLj256EEEEELb1ELb0ELb1EEEvNS_9BwdParamsE:
	.zero		1192


//--------------------- .nv.constant0._ZN10layer_norm22ln_bwd_finalize_kernelINS_22Kernel_traits_finalizeILj4096Ef13__nv_bfloat16fS2_fjLb0ELj1024ELj4ENS_18Kernel_traits_baseILj4096EfS2_fS2_fjLj1024EEEEELb0ELb0EEEvNS_9BwdParamsE --------------------------
	.section	.nv.constant0._ZN10layer_norm22ln_bwd_finalize_kernelINS_22Kernel_traits_finalizeILj4096Ef13__nv_bfloat16fS2_fjLb0ELj1024ELj4ENS_18Kernel_traits_baseILj4096EfS2_fS2_fjLj1024EEEEELb0ELb0EEEvNS_9BwdParamsE,"a",@progbits
	.sectionflags	@""
	.align	4
.nv.constant0._ZN10layer_norm22ln_bwd_finalize_kernelINS_22Kernel_traits_finalizeILj4096Ef13__nv_bfloat16fS2_fjLb0ELj1024ELj4ENS_18Kernel_traits_baseILj4096EfS2_fS2_fjLj1024EEEEELb0ELb0EEEvNS_9BwdParamsE:
	.zero		1192


//--------------------- .nv.constant0._ZN10layer_norm40ln_parallel_residual_bwd_finalize_kernelINS_22Kernel_traits_finalizeILj4096Ef13__nv_bfloat16fS2_fjLb0ELj1024ELj4ENS_18Kernel_traits_baseILj4096EfS2_fS2_fjLj1024EEEEELb0EEEvNS_9BwdParamsE --------------------------
	.section	.nv.constant0._ZN10layer_norm40ln_parallel_residual_bwd_finalize_kernelINS_22Kernel_traits_finalizeILj4096Ef13__nv_bfloat16fS2_fjLb0ELj1024ELj4ENS_18Kernel_traits_baseILj4096EfS2_fS2_fjLj1024EEEEELb0EEEvNS_9BwdParamsE,"a",@progbits
	.sectionflags	@""
	.align	4
.nv.constant0._ZN10layer_norm40ln_parallel_residual_bwd_finalize_kernelINS_22Kernel_traits_finalizeILj4096Ef13__nv_bfloat16fS2_fjLb0ELj1024ELj4ENS_18Kernel_traits_baseILj4096EfS2_fS2_fjLj1024EEEEELb0EEEvNS_9BwdParamsE:
	.zero		1192


//--------------------- .nv.constant0._ZN10layer_norm31ln_parallel_residual_bwd_kernelINS_13Kernel_traitsIf13__nv_bfloat16fS2_fjLj4096ELj1ELj1ELj8ELj16ENS_18Kernel_traits_baseILj4096EfS2_fS2_fjLj256EEEEELb1ELb1ELb0EEEvNS_9BwdParamsE --------------------------
	.section	.nv.constant0._ZN10layer_norm31ln_parallel_residual_bwd_kernelINS_13Kernel_traitsIf13__nv_bfloat16fS2_fjLj4096ELj1ELj1ELj8ELj16ENS_18Kernel_traits_baseILj4096EfS2_fS2_fjLj256EEEEELb1ELb1ELb0EEEvNS_9BwdParamsE,"a",@progbits
	.sectionflags	@""
	.align	4
.nv.constant0._ZN10layer_norm31ln_parallel_residual_bwd_kernelINS_13Kernel_traitsIf13__nv_bfloat16fS2_fjLj4096ELj1ELj1ELj8ELj16ENS_18Kernel_traits_baseILj4096EfS2_fS2_fjLj256EEEEELb1ELb1ELb0EEEvNS_9BwdParamsE:
	.zero		1192


//--------------------- .nv.constant0._ZN10layer_norm22ln_bwd_finalize_kernelINS_22Kernel_traits_finalizeILj4096Ef13__nv_bfloat16fS2_fjLb0ELj1024ELj4ENS_18Kernel_traits_baseILj4096EfS2_fS2_fjLj1024EEEEELb0ELb1EEEvNS_9BwdParamsE --------------------------
	.section	.nv.constant0._ZN10layer_norm22ln_bwd_finalize_kernelINS_22Kernel_traits_finalizeILj4096Ef13__nv_bfloat16fS2_fjLb0ELj1024ELj4ENS_18Kernel_traits_baseILj4096EfS2_fS2_fjLj1024EEEEELb0ELb1EEEvNS_9BwdParamsE,"a",@progbits
	.sectionflags	@""
	.align	4
.nv.constant0._ZN10layer_norm22ln_bwd_finalize_kernelINS_22Kernel_traits_finalizeILj4096Ef13__nv_bfloat16fS2_fjLb0ELj1024ELj4ENS_18Kernel_traits_baseILj4096EfS2_fS2_fjLj1024EEEEELb0ELb1EEEvNS_9BwdParamsE:
	.zero		1192


//--------------------- .nv.constant0._ZN10layer_norm40ln_parallel_residual_bwd_finalize_kernelINS_22Kernel_traits_finalizeILj4096Ef13__nv_bfloat16fS2_fjLb0ELj1024ELj4ENS_18Kernel_traits_baseILj4096EfS2_fS2_fjLj1024EEEEELb1EEEvNS_9BwdParamsE --------------------------
	.section	.nv.constant0._ZN10layer_norm40ln_parallel_residual_bwd_finalize_kernelINS_22Kernel_traits_finalizeILj4096Ef13__nv_bfloat16fS2_fjLb0ELj1024ELj4ENS_18Kernel_traits_baseILj4096EfS2_fS2_fjLj1024EEEEELb1EEEvNS_9BwdParamsE,"a",@progbits
	.sectionflags	@""
	.align	4
.nv.constant0._ZN10layer_norm40ln_parallel_residual_bwd_finalize_kernelINS_22Kernel_traits_finalizeILj4096Ef13__nv_bfloat16fS2_fjLb0ELj1024ELj4ENS_18Kernel_traits_baseILj4096EfS2_fS2_fjLj1024EEEEELb1EEEvNS_9BwdParamsE:
	.zero		1192


//--------------------- .nv.constant0._ZN10layer_norm31ln_parallel_residual_bwd_kernelINS_13Kernel_traitsIf13__nv_bfloat16fS2_fjLj4096ELj1ELj1ELj8ELj16ENS_18Kernel_traits_baseILj4096EfS2_fS2_fjLj256EEEEELb1ELb1ELb1EEEvNS_9BwdParamsE --------------------------
	.section	.nv.constant0._ZN10layer_norm31ln_parallel_residual_bwd_kernelINS_13Kernel_traitsIf13__nv_bfloat16fS2_fjLj4096ELj1ELj1ELj8ELj16ENS_18Kernel_traits_baseILj4096EfS2_fS2_fjLj256EEEEELb1ELb1ELb1EEEvNS_9BwdParamsE,"a",@progbits
	.sectionflags	@""
	.align	4
.nv.constant0._ZN10layer_norm31ln_parallel_residual_bwd_kernelINS_13Kernel_traitsIf13__nv_bfloat16fS2_fjLj4096ELj1ELj1ELj8ELj16ENS_18Kernel_traits_baseILj4096EfS2_fS2_fjLj256EEEEELb1ELb1ELb1EEEvNS_9BwdParamsE:
	.zero		1192


//--------------------- .nv.constant0._ZN10layer_norm31ln_parallel_residual_bwd_kernelINS_13Kernel_traitsIf6__halfS2_S2_fjLj4096ELj1ELj1ELj8ELj16ENS_18Kernel_traits_baseILj4096EfS2_S2_S2_fjLj256EEEEELb0ELb0ELb0EEEvNS_9BwdParamsE --------------------------
	.section	.nv.constant0._ZN10layer_norm31ln_parallel_residual_bwd_kernelINS_13Kernel_traitsIf6__halfS2_S2_fjLj4096ELj1ELj1ELj8ELj16ENS_18Kernel_traits_baseILj4096EfS2_S2_S2_fjLj256EEEEELb0ELb0ELb0EEEvNS_9BwdParamsE,"a",@progbits
	.sectionflags	@""
	.align	4
.nv.constant0._ZN10layer_norm31ln_parallel_residual_bwd_kernelINS_13Kernel_traitsIf6__halfS2_S2_fjLj4096ELj1ELj1ELj8ELj16ENS_18Kernel_traits_baseILj4096EfS2_S2_S2_fjLj256EEEEELb0ELb0ELb0EEEvNS_9BwdParamsE:
	.zero		1192


//--------------------- .nv.constant0._ZN10layer_norm31ln_parallel_residual_bwd_kernelINS_13Kernel_traitsIf6__halfS2_S2_fjLj4096ELj1ELj1ELj8ELj16ENS_18Kernel_traits_baseILj4096EfS2_S2_S2_fjLj256EEEEELb0ELb0ELb1EEEvNS_9BwdParamsE --------------------------
	.section	.nv.constant0._ZN10layer_norm31ln_parallel_residual_bwd_kernelINS_13Kernel_traitsIf6__halfS2_S2_fjLj4096ELj1ELj1ELj8ELj16ENS_18Kernel_traits_baseILj4096EfS2_S2_S2_fjLj256EEEEELb0ELb0ELb1EEEvNS_9BwdParamsE,"a",@progbits
	.sectionflags	@""
	.align	4
.nv.constant0._ZN10layer_norm31ln_parallel_residual_bwd_kernelINS_13Kernel_traitsIf6__halfS2_S2_fjLj4096ELj1ELj1ELj8ELj16ENS_18Kernel_traits_baseILj4096EfS2_S2_S2_fjLj256EEEEELb0ELb0ELb1EEEvNS_9BwdParamsE:
	.zero		1192


//--------------------- .nv.constant0._ZN10layer_norm31ln_parallel_residual_bwd_kernelINS_13Kernel_traitsIf6__halfS2_S2_fjLj4096ELj1ELj1ELj8ELj16ENS_18Kernel_traits_baseILj4096EfS2_S2_S2_fjLj256EEEEELb0ELb1ELb0EEEvNS_9BwdParamsE --------------------------
	.section	.nv.constant0._ZN10layer_norm31ln_parallel_residual_bwd_kernelINS_13Kernel_traitsIf6__halfS2_S2_fjLj4096ELj1ELj1ELj8ELj16ENS_18Kernel_traits_baseILj4096EfS2_S2_S2_fjLj256EEEEELb0ELb1ELb0EEEvNS_9BwdParamsE,"a",@progbits
	.sectionflags	@""
	.align	4
.nv.constant0._ZN10layer_norm31ln_parallel_residual_bwd_kernelINS_13Kernel_traitsIf6__halfS2_S2_fjLj4096ELj1ELj1ELj8ELj16ENS_18Kernel_traits_baseILj4096EfS2_S2_S2_fjLj256EEEEELb0ELb1ELb0EEEvNS_9BwdParamsE:
	.zero		1192


//--------------------- .nv.constant0._ZN10layer_norm31ln_parallel_residual_bwd_kernelINS_13Kernel_traitsIf6__halfS2_S2_fjLj4096ELj1ELj1ELj8ELj16ENS_18Kernel_traits_baseILj4096EfS2_S2_S2_fjLj256EEEEELb0ELb1ELb1EEEvNS_9BwdParamsE --------------------------
	.section	.nv.constant0._ZN10layer_norm31ln_parallel_residual_bwd_kernelINS_13Kernel_traitsIf6__halfS2_S2_fjLj4096ELj1ELj1ELj8ELj16ENS_18Kernel_traits_baseILj4096EfS2_S2_S2_fjLj256EEEEELb0ELb1ELb1EEEvNS_9BwdParamsE,"a",@progbits
	.sectionflags	@""
	.align	4
.nv.constant0._ZN10layer_norm31ln_parallel_residual_bwd_kernelINS_13Kernel_traitsIf6__halfS2_S2_fjLj4096ELj1ELj1ELj8ELj16ENS_18Kernel_traits_baseILj4096EfS2_S2_S2_fjLj256EEEEELb0ELb1ELb1EEEvNS_9BwdParamsE:
	.zero		1192


//--------------------- .nv.constant0._ZN10layer_norm31ln_parallel_residual_bwd_kernelINS_13Kernel_traitsIf6__halfS2_S2_fjLj4096ELj1ELj1ELj8ELj16ENS_18Kernel_traits_baseILj4096EfS2_S2_S2_fjLj256EEEEELb1ELb0ELb0EEEvNS_9BwdParamsE --------------------------
	.section	.nv.constant0._ZN10layer_norm31ln_parallel_residual_bwd_kernelINS_13Kernel_traitsIf6__halfS2_S2_fjLj4096ELj1ELj1ELj8ELj16ENS_18Kernel_traits_baseILj4096EfS2_S2_S2_fjLj256EEEEELb1ELb0ELb0EEEvNS_9BwdParamsE,"a",@progbits
	.sectionflags	@""
	.align	4
.nv.constant0._ZN10layer_norm31ln_parallel_residual_bwd_kernelINS_13Kernel_traitsIf6__halfS2_S2_fjLj4096ELj1ELj1ELj8ELj16ENS_18Kernel_traits_baseILj4096EfS2_S2_S2_fjLj256EEEEELb1ELb0ELb0EEEvNS_9BwdParamsE:
	.zero		1192


//--------------------- .nv.constant0._ZN10layer_norm31ln_parallel_residual_bwd_kernelINS_13Kernel_traitsIf6__halfS2_S2_fjLj4096ELj1ELj1ELj8ELj16ENS_18Kernel_traits_baseILj4096EfS2_S2_S2_fjLj256EEEEELb1ELb0ELb1EEEvNS_9BwdParamsE --------------------------
	.section	.nv.constant0._ZN10layer_norm31ln_parallel_residual_bwd_kernelINS_13Kernel_traitsIf6__halfS2_S2_fjLj4096ELj1ELj1ELj8ELj16ENS_18Kernel_traits_baseILj4096EfS2_S2_S2_fjLj256EEEEELb1ELb0ELb1EEEvNS_9BwdParamsE,"a",@progbits
	.sectionflags	@""
	.align	4
.nv.constant0._ZN10layer_norm31ln_parallel_residual_bwd_kernelINS_13Kernel_traitsIf6__halfS2_S2_fjLj4096ELj1ELj1ELj8ELj16ENS_18Kernel_traits_baseILj4096EfS2_S2_S2_fjLj256EEEEELb1ELb0ELb1EEEvNS_9BwdParamsE:
	.zero		1192


//--------------------- .nv.constant0._ZN10layer_norm22ln_bwd_finalize_kernelINS_22Kernel_traits_finalizeILj4096Ef6__halfS2_S2_fjLb0ELj1024ELj4ENS_18Kernel_traits_baseILj4096EfS2_S2_S2_fjLj1024EEEEELb0ELb0EEEvNS_9BwdParamsE --------------------------
	.section	.nv.constant0._ZN10layer_norm22ln_bwd_finalize_kernelINS_22Kernel_traits_finalizeILj4096Ef6__halfS2_S2_fjLb0ELj1024ELj4ENS_18Kernel_traits_baseILj4096EfS2_S2_S2_fjLj1024EEEEELb0ELb0EEEvNS_9BwdParamsE,"a",@progbits
	.sectionflags	@""
	.align	4
.nv.constant0._ZN10layer_norm22ln_bwd_finalize_kernelINS_22Kernel_traits_finalizeILj4096Ef6__halfS2_S2_fjLb0ELj1024ELj4ENS_18Kernel_traits_baseILj4096EfS2_S2_S2_fjLj1024EEEEELb0ELb0EEEvNS_9BwdParamsE:
	.zero		1192


//--------------------- .nv.constant0._ZN10layer_norm40ln_parallel_residual_bwd_finalize_kernelINS_22Kernel_traits_finalizeILj4096Ef6__halfS2_S2_fjLb0ELj1024ELj4ENS_18Kernel_traits_baseILj4096EfS2_S2_S2_fjLj1024EEEEELb0EEEvNS_9BwdParamsE --------------------------
	.section	.nv.constant0._ZN10layer_norm40ln_parallel_residual_bwd_finalize_kernelINS_22Kernel_traits_finalizeILj4096Ef6__halfS2_S2_fjLb0ELj1024ELj4ENS_18Kernel_traits_baseILj4096EfS2_S2_S2_fjLj1024EEEEELb0EEEvNS_9BwdParamsE,"a",@progbits
	.sectionflags	@""
	.align	4
.nv.constant0._ZN10layer_norm40ln_parallel_residual_bwd_finalize_kernelINS_22Kernel_traits_finalizeILj4096Ef6__halfS2_S2_fjLb0ELj1024ELj4ENS_18Kernel_traits_baseILj4096EfS2_S2_S2_fjLj1024EEEEELb0EEEvNS_9BwdParamsE:
	.zero		1192


//--------------------- .nv.constant0._ZN10layer_norm31ln_parallel_residual_bwd_kernelINS_13Kernel_traitsIf6__halfS2_S2_fjLj4096ELj1ELj1ELj8ELj16ENS_18Kernel_traits_baseILj4096EfS2_S2_S2_fjLj256EEEEELb1ELb1ELb0EEEvNS_9BwdParamsE --------------------------
	.section	.nv.constant0._ZN10layer_norm31ln_parallel_residual_bwd_kernelINS_13Kernel_traitsIf6__halfS2_S2_fjLj4096ELj1ELj1ELj8ELj16ENS_18Kernel_traits_baseILj4096EfS2_S2_S2_fjLj256EEEEELb1ELb1ELb0EEEvNS_9BwdParamsE,"a",@progbits
	.sectionflags	@""
	.align	4
.nv.constant0._ZN10layer_norm31ln_parallel_residual_bwd_kernelINS_13Kernel_traitsIf6__halfS2_S2_fjLj4096ELj1ELj1ELj8ELj16ENS_18Kernel_traits_baseILj4096EfS2_S2_S2_fjLj256EEEEELb1ELb1ELb0EEEvNS_9BwdParamsE:
	.zero		1192


//--------------------- .nv.constant0._ZN10layer_norm22ln_bwd_finalize_kernelINS_22Kernel_traits_finalizeILj4096Ef6__halfS2_S2_fjLb0ELj1024ELj4ENS_18Kernel_traits_baseILj4096EfS2_S2_S2_fjLj1024EEEEELb0ELb1EEEvNS_9BwdParamsE --------------------------
	.section	.nv.constant0._ZN10layer_norm22ln_bwd_finalize_kernelINS_22Kernel_traits_finalizeILj4096Ef6__halfS2_S2_fjLb0ELj1024ELj4ENS_18Kernel_traits_baseILj4096EfS2_S2_S2_fjLj1024EEEEELb0ELb1EEEvNS_9BwdParamsE,"a",@progbits
	.sectionflags	@""
	.align	4
.nv.constant0._ZN10layer_norm22ln_bwd_finalize_kernelINS_22Kernel_traits_finalizeILj4096Ef6__halfS2_S2_fjLb0ELj1024ELj4ENS_18Kernel_traits_baseILj4096EfS2_S2_S2_fjLj1024EEEEELb0ELb1EEEvNS_9BwdParamsE:
	.zero		1192


//--------------------- .nv.constant0._ZN10layer_norm40ln_parallel_residual_bwd_finalize_kernelINS_22Kernel_traits_finalizeILj4096Ef6__halfS2_S2_fjLb0ELj1024ELj4ENS_18Kernel_traits_baseILj4096EfS2_S2_S2_fjLj1024EEEEELb1EEEvNS_9BwdParamsE --------------------------
	.section	.nv.constant0._ZN10layer_norm40ln_parallel_residual_bwd_finalize_kernelINS_22Kernel_traits_finalizeILj4096Ef6__halfS2_S2_fjLb0ELj1024ELj4ENS_18Kernel_traits_baseILj4096EfS2_S2_S2_fjLj1024EEEEELb1EEEvNS_9BwdParamsE,"a",@progbits
	.sectionflags	@""
	.align	4
.nv.constant0._ZN10layer_norm40ln_parallel_residual_bwd_finalize_kernelINS_22Kernel_traits_finalizeILj4096Ef6__halfS2_S2_fjLb0ELj1024ELj4ENS_18Kernel_traits_baseILj4096EfS2_S2_S2_fjLj1024EEEEELb1EEEvNS_9BwdParamsE:
	.zero		1192


//--------------------- .nv.constant0._ZN10layer_norm31ln_parallel_residual_bwd_kernelINS_13Kernel_traitsIf6__halfS2_S2_fjLj4096ELj1ELj1ELj8ELj16ENS_18Kernel_traits_baseILj4096EfS2_S2_S2_fjLj256EEEEELb1ELb1ELb1EEEvNS_9BwdParamsE --------------------------
	.section	.nv.constant0._ZN10layer_norm31ln_parallel_residual_bwd_kernelINS_13Kernel_traitsIf6__halfS2_S2_fjLj4096ELj1ELj1ELj8ELj16ENS_18Kernel_traits_baseILj4096EfS2_S2_S2_fjLj256EEEEELb1ELb1ELb1EEEvNS_9BwdParamsE,"a",@progbits
	.sectionflags	@""
	.align	4
.nv.constant0._ZN10layer_norm31ln_parallel_residual_bwd_kernelINS_13Kernel_traitsIf6__halfS2_S2_fjLj4096ELj1ELj1ELj8ELj16ENS_18Kernel_traits_baseILj4096EfS2_S2_S2_fjLj256EEEEELb1ELb1ELb1EEEvNS_9BwdParamsE:
	.zero		1192


//--------------------- .nv.constant0._ZN10layer_norm31ln_parallel_residual_bwd_kernelINS_13Kernel_traitsI6__halfS2_fS2_fjLj4096ELj1ELj1ELj8ELj16ENS_18Kernel_traits_baseILj4096ES2_S2_fS2_fjLj256EEEEELb0ELb0ELb0EEEvNS_9BwdParamsE --------------------------
	.section	.nv.constant0._ZN10layer_norm31ln_parallel_residual_bwd_kernelINS_13Kernel_traitsI6__halfS2_fS2_fjLj4096ELj1ELj1ELj8ELj16ENS_18Kernel_traits_baseILj4096ES2_S2_fS2_fjLj256EEEEELb0ELb0ELb0EEEvNS_9BwdParamsE,"a",@progbits
	.sectionflags	@""
	.align	4
.nv.constant0._ZN10layer_norm31ln_parallel_residual_bwd_kernelINS_13Kernel_traitsI6__halfS2_fS2_fjLj4096ELj1ELj1ELj8ELj16ENS_18Kernel_traits_baseILj4096ES2_S2_fS2_fjLj256EEEEELb0ELb0ELb0EEEvNS_9BwdParamsE:
	.zero		1192


//--------------------- .nv.constant0._ZN10layer_norm31ln_parallel_residual_bwd_kernelINS_13Kernel_traitsI6__halfS2_fS2_fjLj4096ELj1ELj1ELj8ELj16ENS_18Kernel_traits_baseILj4096ES2_S2_fS2_fjLj256EEEEELb0ELb0ELb1EEEvNS_9BwdParamsE --------------------------
	.section	.nv.constant0._ZN10layer_norm31ln_parallel_residual_bwd_kernelINS_13Kernel_traitsI6__halfS2_fS2_fjLj4096ELj1ELj1ELj8ELj16ENS_18Kernel_traits_baseILj4096ES2_S2_fS2_fjLj256EEEEELb0ELb0ELb1EEEvNS_9BwdParamsE,"a",@progbits
	.sectionflags	@""
	.align	4
.nv.constant0._ZN10layer_norm31ln_parallel_residual_bwd_kernelINS_13Kernel_traitsI6__halfS2_fS2_fjLj4096ELj1ELj1ELj8ELj16ENS_18Kernel_traits_baseILj4096ES2_S2_fS2_fjLj256EEEEELb0ELb0ELb1EEEvNS_9BwdParamsE:
	.zero		1192


//--------------------- .nv.constant0._ZN10layer_norm31ln_parallel_residual_bwd_kernelINS_13Kernel_traitsI6__halfS2_fS2_fjLj4096ELj1ELj1ELj8ELj16ENS_18Kernel_traits_baseILj4096ES2_S2_fS2_fjLj256EEEEELb0ELb1ELb0EEEvNS_9BwdParamsE --------------------------
	.section	.nv.constant0._ZN10layer_norm31ln_parallel_residual_bwd_kernelINS_13Kernel_traitsI6__halfS2_fS2_fjLj4096ELj1ELj1ELj8ELj16ENS_18Kernel_traits_baseILj4096ES2_S2_fS2_fjLj256EEEEELb0ELb1ELb0EEEvNS_9BwdParamsE,"a",@progbits
	.sectionflags	@""
	.align	4
.nv.constant0._ZN10layer_norm31ln_parallel_residual_bwd_kernelINS_13Kernel_traitsI6__halfS2_fS2_fjLj4096ELj1ELj1ELj8ELj16ENS_18Kernel_traits_baseILj4096ES2_S2_fS2_fjLj256EEEEELb0ELb1ELb0EEEvNS_9BwdParamsE:
	.zero		1192


//--------------------- .nv.constant0._ZN10layer_norm31ln_parallel_residual_bwd_kernelINS_13Kernel_traitsI6__halfS2_fS2_fjLj4096ELj1ELj1ELj8ELj16ENS_18Kernel_traits_baseILj4096ES2_S2_fS2_fjLj256EEEEELb0ELb1ELb1EEEvNS_9BwdParamsE --------------------------
	.section	.nv.constant0._ZN10layer_norm31ln_parallel_residual_bwd_kernelINS_13Kernel_traitsI6__halfS2_fS2_fjLj4096ELj1ELj1ELj8ELj16ENS_18Kernel_traits_baseILj4096ES2_S2_fS2_fjLj256EEEEELb0ELb1ELb1EEEvNS_9BwdParamsE,"a",@progbits
	.sectionflags	@""
	.align	4
.nv.constant0._ZN10layer_norm31ln_parallel_residual_bwd_kernelINS_13Kernel_traitsI6__halfS2_fS2_fjLj4096ELj1ELj1ELj8ELj16ENS_18Kernel_traits_baseILj4096ES2_S2_fS2_fjLj256EEEEELb0ELb1ELb1EEEvNS_9BwdParamsE:
	.zero		1192


//--------------------- .nv.constant0._ZN10layer_norm31ln_parallel_residual_bwd_kernelINS_13Kernel_traitsI6__halfS2_fS2_fjLj4096ELj1ELj1ELj8ELj16ENS_18Kernel_traits_baseILj4096ES2_S2_fS2_fjLj256EEEEELb1ELb0ELb0EEEvNS_9BwdParamsE --------------------------
	.section	.nv.constant0._ZN10layer_norm31ln_parallel_residual_bwd_kernelINS_13Kernel_traitsI6__halfS2_fS2_fjLj4096ELj1ELj1ELj8ELj16ENS_18Kernel_traits_baseILj4096ES2_S2_fS2_fjLj256EEEEELb1ELb0ELb0EEEvNS_9BwdParamsE,"a",@progbits
	.sectionflags	@""
	.align	4
.nv.constant0._ZN10layer_norm31ln_parallel_residual_bwd_kernelINS_13Kernel_traitsI6__halfS2_fS2_fjLj4096ELj1ELj1ELj8ELj16ENS_18Kernel_traits_baseILj4096ES2_S2_fS2_fjLj256EEEEELb1ELb0ELb0EEEvNS_9BwdParamsE:
	.zero		1192


//--------------------- .nv.constant0._ZN10layer_norm31ln_parallel_residual_bwd_kernelINS_13Kernel_traitsI6__halfS2_fS2_fjLj4096ELj1ELj1ELj8ELj16ENS_18Kernel_traits_baseILj4096ES2_S2_fS2_fjLj256EEEEELb1ELb0ELb1EEEvNS_9BwdParamsE --------------------------
	.section	.nv.constant0._ZN10layer_norm31ln_parallel_residual_bwd_kernelINS_13Kernel_traitsI6__halfS2_fS2_fjLj4096ELj1ELj1ELj8ELj16ENS_18Kernel_traits_baseILj4096ES2_S2_fS2_fjLj256EEEEELb1ELb0ELb1EEEvNS_9BwdParamsE,"a",@progbits
	.sectionflags	@""
	.align	4
.nv.constant0._ZN10layer_norm31ln_parallel_residual_bwd_kernelINS_13Kernel_traitsI6__halfS2_fS2_fjLj4096ELj1ELj1ELj8ELj16ENS_18Kernel_traits_baseILj4096ES2_S2_fS2_fjLj256EEEEELb1ELb0ELb1EEEvNS_9BwdParamsE:
	.zero		1192


//--------------------- .nv.constant0._ZN10layer_norm22ln_bwd_finalize_kernelINS_22Kernel_traits_finalizeILj4096E6__halfS2_fS2_fjLb0ELj1024ELj4ENS_18Kernel_traits_baseILj4096ES2_S2_fS2_fjLj1024EEEEELb0ELb0EEEvNS_9BwdParamsE --------------------------
	.section	.nv.constant0._ZN10layer_norm22ln_bwd_finalize_kernelINS_22Kernel_traits_finalizeILj4096E6__halfS2_fS2_fjLb0ELj1024ELj4ENS_18Kernel_traits_baseILj4096ES2_S2_fS2_fjLj1024EEEEELb0ELb0EEEvNS_9BwdParamsE,"a",@progbits
	.sectionflags	@""
	.align	4
.nv.constant0._ZN10layer_norm22ln_bwd_finalize_kernelINS_22Kernel_traits_finalizeILj4096E6__halfS2_fS2_fjLb0ELj1024ELj4ENS_18Kernel_traits_baseILj4096ES2_S2_fS2_fjLj1024EEEEELb0ELb0EEEvNS_9BwdParamsE:
	.zero		1192


//--------------------- .nv.constant0._ZN10layer_norm40ln_parallel_residual_bwd_finalize_kernelINS_22Kernel_traits_finalizeILj4096E6__halfS2_fS2_fjLb0ELj1024ELj4ENS_18Kernel_traits_baseILj4096ES2_S2_fS2_fjLj1024EEEEELb0EEEvNS_9BwdParamsE --------------------------
	.section	.nv.constant0._ZN10layer_norm40ln_parallel_residual_bwd_finalize_kernelINS_22Kernel_traits_finalizeILj4096E6__halfS2_fS2_fjLb0ELj1024ELj4ENS_18Kernel_traits_baseILj4096ES2_S2_fS2_fjLj1024EEEEELb0EEEvNS_9BwdParamsE,"a",@progbits
	.sectionflags	@""
	.align	4
.nv.constant0._ZN10layer_norm40ln_parallel_residual_bwd_finalize_kernelINS_22Kernel_traits_finalizeILj4096E6__halfS2_fS2_fjLb0ELj1024ELj4ENS_18Kernel_traits_baseILj4096ES2_S2_fS2_fjLj1024EEEEELb0EEEvNS_9BwdParamsE:
	.zero		1192


//--------------------- .nv.constant0._ZN10layer_norm31ln_parallel_residual_bwd_kernelINS_13Kernel_traitsI6__halfS2_fS2_fjLj4096ELj1ELj1ELj8ELj16ENS_18Kernel_traits_baseILj4096ES2_S2_fS2_fjLj256EEEEELb1ELb1ELb0EEEvNS_9BwdParamsE --------------------------
	.section	.nv.constant0._ZN10layer_norm31ln_parallel_residual_bwd_kernelINS_13Kernel_traitsI6__halfS2_fS2_fjLj4096ELj1ELj1ELj8ELj16ENS_18Kernel_traits_baseILj4096ES2_S2_fS2_fjLj256EEEEELb1ELb1ELb0EEEvNS_9BwdParamsE,"a",@progbits
	.sectionflags	@""
	.align	4
.nv.constant0._ZN10layer_norm31ln_parallel_residual_bwd_kernelINS_13Kernel_traitsI6__halfS2_fS2_fjLj4096ELj1ELj1ELj8ELj16ENS_18Kernel_traits_baseILj4096ES2_S2_fS2_fjLj256EEEEELb1ELb1ELb0EEEvNS_9BwdParamsE:
	.zero		1192


//--------------------- .nv.constant0._ZN10layer_norm22ln_bwd_finalize_kernelINS_22Kernel_traits_finalizeILj4096E6__halfS2_fS2_fjLb0ELj1024ELj4ENS_18Kernel_traits_baseILj4096ES2_S2_fS2_fjLj1024EEEEELb0ELb1EEEvNS_9BwdParamsE --------------------------
	.section	.nv.constant0._ZN10layer_norm22ln_bwd_finalize_kernelINS_22Kernel_traits_finalizeILj4096E6__halfS2_fS2_fjLb0ELj1024ELj4ENS_18Kernel_traits_baseILj4096ES2_S2_fS2_fjLj1024EEEEELb0ELb1EEEvNS_9BwdParamsE,"a",@progbits
	.sectionflags	@""
	.align	4
.nv.constant0._ZN10layer_norm22ln_bwd_finalize_kernelINS_22Kernel_traits_finalizeILj4096E6__halfS2_fS2_fjLb0ELj1024ELj4ENS_18Kernel_traits_baseILj4096ES2_S2_fS2_fjLj1024EEEEELb0ELb1EEEvNS_9BwdParamsE:
	.zero		1192


//--------------------- .nv.constant0._ZN10layer_norm40ln_parallel_residual_bwd_finalize_kernelINS_22Kernel_traits_finalizeILj4096E6__halfS2_fS2_fjLb0ELj1024ELj4ENS_18Kernel_traits_baseILj4096ES2_S2_fS2_fjLj1024EEEEELb1EEEvNS_9BwdParamsE --------------------------
	.section	.nv.constant0._ZN10layer_norm40ln_parallel_residual_bwd_finalize_kernelINS_22Kernel_traits_finalizeILj4096E6__halfS2_fS2_fjLb0ELj1024ELj4ENS_18Kernel_traits_baseILj4096ES2_S2_fS2_fjLj1024EEEEELb1EEEvNS_9BwdParamsE,"a",@progbits
	.sectionflags	@""
	.align	4
.nv.constant0._ZN10layer_norm40ln_parallel_residual_bwd_finalize_kernelINS_22Kernel_traits_finalizeILj4096E6__halfS2_fS2_fjLb0ELj1024ELj4ENS_18Kernel_traits_baseILj4096ES2_S2_fS2_fjLj1024EEEEELb1EEEvNS_9BwdParamsE:
	.zero		1192


//--------------------- .nv.constant0._ZN10layer_norm31ln_parallel_residual_bwd_kernelINS_13Kernel_traitsI6__halfS2_fS2_fjLj4096ELj1ELj1ELj8ELj16ENS_18Kernel_traits_baseILj4096ES2_S2_fS2_fjLj256EEEEELb1ELb1ELb1EEEvNS_9BwdParamsE --------------------------
	.section	.nv.constant0._ZN10layer_norm31ln_parallel_residual_bwd_kernelINS_13Kernel_traitsI6__halfS2_fS2_fjLj4096ELj1ELj1ELj8ELj16ENS_18Kernel_traits_baseILj4096ES2_S2_fS2_fjLj256EEEEELb1ELb1ELb1EEEvNS_9BwdParamsE,"a",@progbits
	.sectionflags	@""
	.align	4
.nv.constant0._ZN10layer_norm31ln_parallel_residual_bwd_kernelINS_13Kernel_traitsI6__halfS2_fS2_fjLj4096ELj1ELj1ELj8ELj16ENS_18Kernel_traits_baseILj4096ES2_S2_fS2_fjLj256EEEEELb1ELb1ELb1EEEvNS_9BwdParamsE:
	.zero		1192


//--------------------- .nv.constant0._ZN10layer_norm31ln_parallel_residual_bwd_kernelINS_13Kernel_traitsIf6__halffS2_fjLj4096ELj1ELj1ELj8ELj16ENS_18Kernel_traits_baseILj4096EfS2_fS2_fjLj256EEEEELb0ELb0ELb0EEEvNS_9BwdParamsE --------------------------
	.section	.nv.constant0._ZN10layer_norm31ln_parallel_residual_bwd_kernelINS_13Kernel_traitsIf6__halffS2_fjLj4096ELj1ELj1ELj8ELj16ENS_18Kernel_traits_baseILj4096EfS2_fS2_fjLj256EEEEELb0ELb0ELb0EEEvNS_9BwdParamsE,"a",@progbits
	.sectionflags	@""
	.align	4
.nv.constant0._ZN10layer_norm31ln_parallel_residual_bwd_kernelINS_13Kernel_traitsIf6__halffS2_fjLj4096ELj1ELj1ELj8ELj16ENS_18Kernel_traits_baseILj4096EfS2_fS2_fjLj256EEEEELb0ELb0ELb0EEEvNS_9BwdParamsE:
	.zero		1192


//--------------------- .nv.constant0._ZN10layer_norm31ln_parallel_residual_bwd_kernelINS_13Kernel_traitsIf6__halffS2_fjLj4096ELj1ELj1ELj8ELj16ENS_18Kernel_traits_baseILj4096EfS2_fS2_fjLj256EEEEELb0ELb0ELb1EEEvNS_9BwdParamsE --------------------------
	.section	.nv.constant0._ZN10layer_norm31ln_parallel_residual_bwd_kernelINS_13Kernel_traitsIf6__halffS2_fjLj4096ELj1ELj1ELj8ELj16ENS_18Kernel_traits_baseILj4096EfS2_fS2_fjLj256EEEEELb0ELb0ELb1EEEvNS_9BwdParamsE,"a",@progbits
	.sectionflags	@""
	.align	4
.nv.constant0._ZN10layer_norm31ln_parallel_residual_bwd_kernelINS_13Kernel_traitsIf6__halffS2_fjLj4096ELj1ELj1ELj8ELj16ENS_18Kernel_traits_baseILj4096EfS2_fS2_fjLj256EEEEELb0ELb0ELb1EEEvNS_9BwdParamsE:
	.zero		1192


//--------------------- .nv.constant0._ZN10layer_norm31ln_parallel_residual_bwd_kernelINS_13Kernel_traitsIf6__halffS2_fjLj4096ELj1ELj1ELj8ELj16ENS_18Kernel_traits_baseILj4096EfS2_fS2_fjLj256EEEEELb0ELb1ELb0EEEvNS_9BwdParamsE --------------------------
	.section	.nv.constant0._ZN10layer_norm31ln_parallel_residual_bwd_kernelINS_13Kernel_traitsIf6__halffS2_fjLj4096ELj1ELj1ELj8ELj16ENS_18Kernel_traits_baseILj4096EfS2_fS2_fjLj256EEEEELb0ELb1ELb0EEEvNS_9BwdParamsE,"a",@progbits
	.sectionflags	@""
	.align	4
.nv.constant0._ZN10layer_norm31ln_parallel_residual_bwd_kernelINS_13Kernel_traitsIf6__halffS2_fjLj4096ELj1ELj1ELj8ELj16ENS_18Kernel_traits_baseILj4096EfS2_fS2_fjLj256EEEEELb0ELb1ELb0EEEvNS_9BwdParamsE:
	.zero		1192


//--------------------- .nv.constant0._ZN10layer_norm31ln_parallel_residual_bwd_kernelINS_13Kernel_traitsIf6__halffS2_fjLj4096ELj1ELj1ELj8ELj16ENS_18Kernel_traits_baseILj4096EfS2_fS2_fjLj256EEEEELb0ELb1ELb1EEEvNS_9BwdParamsE --------------------------
	.section	.nv.constant0._ZN10layer_norm31ln_parallel_residual_bwd_kernelINS_13Kernel_traitsIf6__halffS2_fjLj4096ELj1ELj1ELj8ELj16ENS_18Kernel_traits_baseILj4096EfS2_fS2_fjLj256EEEEELb0ELb1ELb1EEEvNS_9BwdParamsE,"a",@progbits
	.sectionflags	@""
	.align	4
.nv.constant0._ZN10layer_norm31ln_parallel_residual_bwd_kernelINS_13Kernel_traitsIf6__halffS2_fjLj4096ELj1ELj1ELj8ELj16ENS_18Kernel_traits_baseILj4096EfS2_fS2_fjLj256EEEEELb0ELb1ELb1EEEvNS_9BwdParamsE:
	.zero		1192


//--------------------- .nv.constant0._ZN10layer_norm31ln_parallel_residual_bwd_kernelINS_13Kernel_traitsIf6__halffS2_fjLj4096ELj1ELj1ELj8ELj16ENS_18Kernel_traits_baseILj4096EfS2_fS2_fjLj256EEEEELb1ELb0ELb0EEEvNS_9BwdParamsE --------------------------
	.section	.nv.constant0._ZN10layer_norm31ln_parallel_residual_bwd_kernelINS_13Kernel_traitsIf6__halffS2_fjLj4096ELj1ELj1ELj8ELj16ENS_18Kernel_traits_baseILj4096EfS2_fS2_fjLj256EEEEELb1ELb0ELb0EEEvNS_9BwdParamsE,"a",@progbits
	.sectionflags	@""
	.align	4
.nv.constant0._ZN10layer_norm31ln_parallel_residual_bwd_kernelINS_13Kernel_traitsIf6__halffS2_fjLj4096ELj1ELj1ELj8ELj16ENS_18Kernel_traits_baseILj4096EfS2_fS2_fjLj256EEEEELb1ELb0ELb0EEEvNS_9BwdParamsE:
	.zero		1192


//--------------------- .nv.constant0._ZN10layer_norm31ln_parallel_residual_bwd_kernelINS_13Kernel_traitsIf6__halffS2_fjLj4096ELj1ELj1ELj8ELj16ENS_18Kernel_traits_baseILj4096EfS2_fS2_fjLj256EEEEELb1ELb0ELb1EEEvNS_9BwdParamsE --------------------------
	.section	.nv.constant0._ZN10layer_norm31ln_parallel_residual_bwd_kernelINS_13Kernel_traitsIf6__halffS2_fjLj4096ELj1ELj1ELj8ELj16ENS_18Kernel_traits_baseILj4096EfS2_fS2_fjLj256EEEEELb1ELb0ELb1EEEvNS_9BwdParamsE,"a",@progbits
	.sectionflags	@""
	.align	4
.nv.constant0._ZN10layer_norm31ln_parallel_residual_bwd_kernelINS_13Kernel_traitsIf6__halffS2_fjLj4096ELj1ELj1ELj8ELj16ENS_18Kernel_traits_baseILj4096EfS2_fS2_fjLj256EEEEELb1ELb0ELb1EEEvNS_9BwdParamsE:
	.zero		1192


//--------------------- .nv.constant0._ZN10layer_norm22ln_bwd_finalize_kernelINS_22Kernel_traits_finalizeILj4096Ef6__halffS2_fjLb0ELj1024ELj4ENS_18Kernel_traits_baseILj4096EfS2_fS2_fjLj1024EEEEELb0ELb0EEEvNS_9BwdParamsE --------------------------
	.section	.nv.constant0._ZN10layer_norm22ln_bwd_finalize_kernelINS_22Kernel_traits_finalizeILj4096Ef6__halffS2_fjLb0ELj1024ELj4ENS_18Kernel_traits_baseILj4096EfS2_fS2_fjLj1024EEEEELb0ELb0EEEvNS_9BwdParamsE,"a",@progbits
	.sectionflags	@""
	.align	4
.nv.constant0._ZN10layer_norm22ln_bwd_finalize_kernelINS_22Kernel_traits_finalizeILj4096Ef6__halffS2_fjLb0ELj1024ELj4ENS_18Kernel_traits_baseILj4096EfS2_fS2_fjLj1024EEEEELb0ELb0EEEvNS_9BwdParamsE:
	.zero		1192


//--------------------- .nv.constant0._ZN10layer_norm40ln_parallel_residual_bwd_finalize_kernelINS_22Kernel_traits_finalizeILj4096Ef6__halffS2_fjLb0ELj1024ELj4ENS_18Kernel_traits_baseILj4096EfS2_fS2_fjLj1024EEEEELb0EEEvNS_9BwdParamsE --------------------------
	.section	.nv.constant0._ZN10layer_norm40ln_parallel_residual_bwd_finalize_kernelINS_22Kernel_traits_finalizeILj4096Ef6__halffS2_fjLb0ELj1024ELj4ENS_18Kernel_traits_baseILj4096EfS2_fS2_fjLj1024EEEEELb0EEEvNS_9BwdParamsE,"a",@progbits
	.sectionflags	@""
	.align	4
.nv.constant0._ZN10layer_norm40ln_parallel_residual_bwd_finalize_kernelINS_22Kernel_traits_finalizeILj4096Ef6__halffS2_fjLb0ELj1024ELj4ENS_18Kernel_traits_baseILj4096EfS2_fS2_fjLj1024EEEEELb0EEEvNS_9BwdParamsE:
	.zero		1192


//--------------------- .nv.constant0._ZN10layer_norm31ln_parallel_residual_bwd_kernelINS_13Kernel_traitsIf6__halffS2_fjLj4096ELj1ELj1ELj8ELj16ENS_18Kernel_traits_baseILj4096EfS2_fS2_fjLj256EEEEELb1ELb1ELb0EEEvNS_9BwdParamsE --------------------------
	.section	.nv.constant0._ZN10layer_norm31ln_parallel_residual_bwd_kernelINS_13Kernel_traitsIf6__halffS2_fjLj4096ELj1ELj1ELj8ELj16ENS_18Kernel_traits_baseILj4096EfS2_fS2_fjLj256EEEEELb1ELb1ELb0EEEvNS_9BwdParamsE,"a",@progbits
	.sectionflags	@""
	.align	4
.nv.constant0._ZN10layer_norm31ln_parallel_residual_bwd_kernelINS_13Kernel_traitsIf6__halffS2_fjLj4096ELj1ELj1ELj8ELj16ENS_18Kernel_traits_baseILj4096EfS2_fS2_fjLj256EEEEELb1ELb1ELb0EEEvNS_9BwdParamsE:
	.zero		1192


//--------------------- .nv.constant0._ZN10layer_norm22ln_bwd_finalize_kernelINS_22Kernel_traits_finalizeILj4096Ef6__halffS2_fjLb0ELj1024ELj4ENS_18Kernel_traits_baseILj4096EfS2_fS2_fjLj1024EEEEELb0ELb1EEEvNS_9BwdParamsE --------------------------
	.section	.nv.constant0._ZN10layer_norm22ln_bwd_finalize_kernelINS_22Kernel_traits_finalizeILj4096Ef6__halffS2_fjLb0ELj1024ELj4ENS_18Kernel_traits_baseILj4096EfS2_fS2_fjLj1024EEEEELb0ELb1EEEvNS_9BwdParamsE,"a",@progbits
	.sectionflags	@""
	.align	4
.nv.constant0._ZN10layer_norm22ln_bwd_finalize_kernelINS_22Kernel_traits_finalizeILj4096Ef6__halffS2_fjLb0ELj1024ELj4ENS_18Kernel_traits_baseILj4096EfS2_fS2_fjLj1024EEEEELb0ELb1EEEvNS_9BwdParamsE:
	.zero		1192


//--------------------- .nv.constant0._ZN10layer_norm40ln_parallel_residual_bwd_finalize_kernelINS_22Kernel_traits_finalizeILj4096Ef6__halffS2_fjLb0ELj1024ELj4ENS_18Kernel_traits_baseILj4096EfS2_fS2_fjLj1024EEEEELb1EEEvNS_9BwdParamsE --------------------------
	.section	.nv.constant0._ZN10layer_norm40ln_parallel_residual_bwd_finalize_kernelINS_22Kernel_traits_finalizeILj4096Ef6__halffS2_fjLb0ELj1024ELj4ENS_18Kernel_traits_baseILj4096EfS2_fS2_fjLj1024EEEEELb1EEEvNS_9BwdParamsE,"a",@progbits
	.sectionflags	@""
	.align	4
.nv.constant0._ZN10layer_norm40ln_parallel_residual_bwd_finalize_kernelINS_22Kernel_traits_finalizeILj4096Ef6__halffS2_fjLb0ELj1024ELj4ENS_18Kernel_traits_baseILj4096EfS2_fS2_fjLj1024EEEEELb1EEEvNS_9BwdParamsE:
	.zero		1192


//--------------------- .nv.constant0._ZN10layer_norm31ln_parallel_residual_bwd_kernelINS_13Kernel_traitsIf6__halffS2_fjLj4096ELj1ELj1ELj8ELj16ENS_18Kernel_traits_baseILj4096EfS2_fS2_fjLj256EEEEELb1ELb1ELb1EEEvNS_9BwdParamsE --------------------------
	.section	.nv.constant0._ZN10layer_norm31ln_parallel_residual_bwd_kernelINS_13Kernel_traitsIf6__halffS2_fjLj4096ELj1ELj1ELj8ELj16ENS_18Kernel_traits_baseILj4096EfS2_fS2_fjLj256EEEEELb1ELb1ELb1EEEvNS_9BwdParamsE,"a",@progbits
	.sectionflags	@""
	.align	4
.nv.constant0._ZN10layer_norm31ln_parallel_residual_bwd_kernelINS_13Kernel_traitsIf6__halffS2_fjLj4096ELj1ELj1ELj8ELj16ENS_18Kernel_traits_baseILj4096EfS2_fS2_fjLj256EEEEELb1ELb1ELb1EEEvNS_9BwdParamsE:
	.zero		1192


//--------------------- .nv.constant0._ZN10layer_norm31ln_parallel_residual_bwd_kernelINS_13Kernel_traitsI6__halfffffjLj4096ELj1ELj1ELj8ELj16ENS_18Kernel_traits_baseILj4096ES2_ffffjLj256EEEEELb0ELb0ELb0EEEvNS_9BwdParamsE --------------------------
	.section	.nv.constant0._ZN10layer_norm31ln_parallel_residual_bwd_kernelINS_13Kernel_traitsI6__halfffffjLj4096ELj1ELj1ELj8ELj16ENS_18Kernel_traits_baseILj4096ES2_ffffjLj256EEEEELb0ELb0ELb0EEEvNS_9BwdParamsE,"a",@progbits
	.sectionflags	@""
	.align	4
.nv.constant0._ZN10layer_norm31ln_parallel_residual_bwd_kernelINS_13Kernel_traitsI6__halfffffjLj4096ELj1ELj1ELj8ELj16ENS_18Kernel_traits_baseILj4096ES2_ffffjLj256EEEEELb0ELb0ELb0EEEvNS_9BwdParamsE:
	.zero		1192


//--------------------- .nv.constant0._ZN10layer_norm31ln_parallel_residual_bwd_kernelINS_13Kernel_traitsI6__halfffffjLj4096ELj1ELj1ELj8ELj16ENS_18Kernel_traits_baseILj4096ES2_ffffjLj256EEEEELb0ELb0ELb1EEEvNS_9BwdParamsE --------------------------
	.section	.nv.constant0._ZN10layer_norm31ln_parallel_residual_bwd_kernelINS_13Kernel_traitsI6__halfffffjLj4096ELj1ELj1ELj8ELj16ENS_18Kernel_traits_baseILj4096ES2_ffffjLj256EEEEELb0ELb0ELb1EEEvNS_9BwdParamsE,"a",@progbits
	.sectionflags	@""
	.align	4
.nv.constant0._ZN10layer_norm31ln_parallel_residual_bwd_kernelINS_13Kernel_traitsI6__halfffffjLj4096ELj1ELj1ELj8ELj16ENS_18Kernel_traits_baseILj4096ES2_ffffjLj256EEEEELb0ELb0ELb1EEEvNS_9BwdParamsE:
	.zero		1192


//--------------------- .nv.constant0._ZN10layer_norm31ln_parallel_residual_bwd_kernelINS_13Kernel_traitsI6__halfffffjLj4096ELj1ELj1ELj8ELj16ENS_18Kernel_traits_baseILj4096ES2_ffffjLj256EEEEELb0ELb1ELb0EEEvNS_9BwdParamsE --------------------------
	.section	.nv.constant0._ZN10layer_norm31ln_parallel_residual_bwd_kernelINS_13Kernel_traitsI6__halfffffjLj4096ELj1ELj1ELj8ELj16ENS_18Kernel_traits_baseILj4096ES2_ffffjLj256EEEEELb0ELb1ELb0EEEvNS_9BwdParamsE,"a",@progbits
	.sectionflags	@""
	.align	4
.nv.constant0._ZN10layer_norm31ln_parallel_residual_bwd_kernelINS_13Kernel_traitsI6__halfffffjLj4096ELj1ELj1ELj8ELj16ENS_18Kernel_traits_baseILj4096ES2_ffffjLj256EEEEELb0ELb1ELb0EEEvNS_9BwdParamsE:
	.zero		1192


//--------------------- .nv.constant0._ZN10layer_norm31ln_parallel_residual_bwd_kernelINS_13Kernel_traitsI6__halfffffjLj4096ELj1ELj1ELj8ELj16ENS_18Kernel_traits_baseILj4096ES2_ffffjLj256EEEEELb0ELb1ELb1EEEvNS_9BwdParamsE --------------------------
	.section	.nv.constant0._ZN10layer_norm31ln_parallel_residual_bwd_kernelINS_13Kernel_traitsI6__halfffffjLj4096ELj1ELj1ELj8ELj16ENS_18Kernel_traits_baseILj4096ES2_ffffjLj256EEEEELb0ELb1ELb1EEEvNS_9BwdParamsE,"a",@progbits
	.sectionflags	@""
	.align	4
.nv.constant0._ZN10layer_norm31ln_parallel_residual_bwd_kernelINS_13Kernel_traitsI6__halfffffjLj4096ELj1ELj1ELj8ELj16ENS_18Kernel_traits_baseILj4096ES2_ffffjLj256EEEEELb0ELb1ELb1EEEvNS_9BwdParamsE:
	.zero		1192


//--------------------- .nv.constant0._ZN10layer_norm31ln_parallel_residual_bwd_kernelINS_13Kernel_traitsI6__halfffffjLj4096ELj1ELj1ELj8ELj16ENS_18Kernel_traits_baseILj4096ES2_ffffjLj256EEEEELb1ELb0ELb0EEEvNS_9BwdParamsE --------------------------
	.section	.nv.constant0._ZN10layer_norm31ln_parallel_residual_bwd_kernelINS_13Kernel_traitsI6__halfffffjLj4096ELj1ELj1ELj8ELj16ENS_18Kernel_traits_baseILj4096ES2_ffffjLj256EEEEELb1ELb0ELb0EEEvNS_9BwdParamsE,"a",@progbits
	.sectionflags	@""
	.align	4
.nv.constant0._ZN10layer_norm31ln_parallel_residual_bwd_kernelINS_13Kernel_traitsI6__halfffffjLj4096ELj1ELj1ELj8ELj16ENS_18Kernel_traits_baseILj4096ES2_ffffjLj256EEEEELb1ELb0ELb0EEEvNS_9BwdParamsE:
	.zero		1192


//--------------------- .nv.constant0._ZN10layer_norm31ln_parallel_residual_bwd_kernelINS_13Kernel_traitsI6__halfffffjLj4096ELj1ELj1ELj8ELj16ENS_18Kernel_traits_baseILj4096ES2_ffffjLj256EEEEELb1ELb0ELb1EEEvNS_9BwdParamsE --------------------------
	.section	.nv.constant0._ZN10layer_norm31ln_parallel_residual_bwd_kernelINS_13Kernel_traitsI6__halfffffjLj4096ELj1ELj1ELj8ELj16ENS_18Kernel_traits_baseILj4096ES2_ffffjLj256EEEEELb1ELb0ELb1EEEvNS_9BwdParamsE,"a",@progbits
	.sectionflags	@""
	.align	4
.nv.constant0._ZN10layer_norm31ln_parallel_residual_bwd_kernelINS_13Kernel_traitsI6__halfffffjLj4096ELj1ELj1ELj8ELj16ENS_18Kernel_traits_baseILj4096ES2_ffffjLj256EEEEELb1ELb0ELb1EEEvNS_9BwdParamsE:
	.zero		1192


//--------------------- .nv.constant0._ZN10layer_norm22ln_bwd_finalize_kernelINS_22Kernel_traits_finalizeILj4096E6__halfffffjLb0ELj1024ELj4ENS_18Kernel_traits_baseILj4096ES2_ffffjLj1024EEEEELb0ELb0EEEvNS_9BwdParamsE --------------------------
	.section	.nv.constant0._ZN10layer_norm22ln_bwd_finalize_kernelINS_22Kernel_traits_finalizeILj4096E6__halfffffjLb0ELj1024ELj4ENS_18Kernel_traits_baseILj4096ES2_ffffjLj1024EEEEELb0ELb0EEEvNS_9BwdParamsE,"a",@progbits
	.sectionflags	@""
	.align	4
.nv.constant0._ZN10layer_norm22ln_bwd_finalize_kernelINS_22Kernel_traits_finalizeILj4096E6__halfffffjLb0ELj1024ELj4ENS_18Kernel_traits_baseILj4096ES2_ffffjLj1024EEEEELb0ELb0EEEvNS_9BwdParamsE:
	.zero		1192


//--------------------- .nv.constant0._ZN10layer_norm40ln_parallel_residual_bwd_finalize_kernelINS_22Kernel_traits_finalizeILj4096E6__halfffffjLb0ELj1024ELj4ENS_18Kernel_traits_baseILj4096ES2_ffffjLj1024EEEEELb0EEEvNS_9BwdParamsE --------------------------
	.section	.nv.constant0._ZN10layer_norm40ln_parallel_residual_bwd_finalize_kernelINS_22Kernel_traits_finalizeILj4096E6__halfffffjLb0ELj1024ELj4ENS_18Kernel_traits_baseILj4096ES2_ffffjLj1024EEEEELb0EEEvNS_9BwdParamsE,"a",@progbits
	.sectionflags	@""
	.align	4
.nv.constant0._ZN10layer_norm40ln_parallel_residual_bwd_finalize_kernelINS_22Kernel_traits_finalizeILj4096E6__halfffffjLb0ELj1024ELj4ENS_18Kernel_traits_baseILj4096ES2_ffffjLj1024EEEEELb0EEEvNS_9BwdParamsE:
	.zero		1192


//--------------------- .nv.constant0._ZN10layer_norm31ln_parallel_residual_bwd_kernelINS_13Kernel_traitsI6__halfffffjLj4096ELj1ELj1ELj8ELj16ENS_18Kernel_traits_baseILj4096ES2_ffffjLj256EEEEELb1ELb1ELb0EEEvNS_9BwdParamsE --------------------------
	.section	.nv.constant0._ZN10layer_norm31ln_parallel_residual_bwd_kernelINS_13Kernel_traitsI6__halfffffjLj4096ELj1ELj1ELj8ELj16ENS_18Kernel_traits_baseILj4096ES2_ffffjLj256EEEEELb1ELb1ELb0EEEvNS_9BwdParamsE,"a",@progbits
	.sectionflags	@""
	.align	4
.nv.constant0._ZN10layer_norm31ln_parallel_residual_bwd_kernelINS_13Kernel_traitsI6__halfffffjLj4096ELj1ELj1ELj8ELj16ENS_18Kernel_traits_baseILj4096ES2_ffffjLj256EEEEELb1ELb1ELb0EEEvNS_9BwdParamsE:
	.zero		1192


//--------------------- .nv.constant0._ZN10layer_norm22ln_bwd_finalize_kernelINS_22Kernel_traits_finalizeILj4096E6__halfffffjLb0ELj1024ELj4ENS_18Kernel_traits_baseILj4096ES2_ffffjLj1024EEEEELb0ELb1EEEvNS_9BwdParamsE --------------------------
	.section	.nv.constant0._ZN10layer_norm22ln_bwd_finalize_kernelINS_22Kernel_traits_finalizeILj4096E6__halfffffjLb0ELj1024ELj4ENS_18Kernel_traits_baseILj4096ES2_ffffjLj1024EEEEELb0ELb1EEEvNS_9BwdParamsE,"a",@progbits
	.sectionflags	@""
	.align	4
.nv.constant0._ZN10layer_norm22ln_bwd_finalize_kernelINS_22Kernel_traits_finalizeILj4096E6__halfffffjLb0ELj1024ELj4ENS_18Kernel_traits_baseILj4096ES2_ffffjLj1024EEEEELb0ELb1EEEvNS_9BwdParamsE:
	.zero		1192


//--------------------- .nv.constant0._ZN10layer_norm40ln_parallel_residual_bwd_finalize_kernelINS_22Kernel_traits_finalizeILj4096E6__halfffffjLb0ELj1024ELj4ENS_18Kernel_traits_baseILj4096ES2_ffffjLj1024EEEEELb1EEEvNS_9BwdParamsE --------------------------
	.section	.nv.constant0._ZN10layer_norm40ln_parallel_residual_bwd_finalize_kernelINS_22Kernel_traits_finalizeILj4096E6__halfffffjLb0ELj1024ELj4ENS_18Kernel_traits_baseILj4096ES2_ffffjLj1024EEEEELb1EEEvNS_9BwdParamsE,"a",@progbits
	.sectionflags	@""
	.align	4
.nv.constant0._ZN10layer_norm40ln_parallel_residual_bwd_finalize_kernelINS_22Kernel_traits_finalizeILj4096E6__halfffffjLb0ELj1024ELj4ENS_18Kernel_traits_baseILj4096ES2_ffffjLj1024EEEEELb1EEEvNS_9BwdParamsE:
	.zero		1192


//--------------------- .nv.constant0._ZN10layer_norm31ln_parallel_residual_bwd_kernelINS_13Kernel_traitsI6__halfffffjLj4096ELj1ELj1ELj8ELj16ENS_18Kernel_traits_baseILj4096ES2_ffffjLj256EEEEELb1ELb1ELb1EEEvNS_9BwdParamsE --------------------------
	.section	.nv.constant0._ZN10layer_norm31ln_parallel_residual_bwd_kernelINS_13Kernel_traitsI6__halfffffjLj4096ELj1ELj1ELj8ELj16ENS_18Kernel_traits_baseILj4096ES2_ffffjLj256EEEEELb1ELb1ELb1EEEvNS_9BwdParamsE,"a",@progbits
	.sectionflags	@""
	.align	4
.nv.constant0._ZN10layer_norm31ln_parallel_residual_bwd_kernelINS_13Kernel_traitsI6__halfffffjLj4096ELj1ELj1ELj8ELj16ENS_18Kernel_traits_baseILj4096ES2_ffffjLj256EEEEELb1ELb1ELb1EEEvNS_9BwdParamsE:
	.zero		1192


//--------------------- .nv.constant0._ZN10layer_norm31ln_parallel_residual_bwd_kernelINS_13Kernel_traitsIfffffjLj4096ELj1ELj1ELj8ELj16ENS_18Kernel_traits_baseILj4096EfffffjLj256EEEEELb0ELb0ELb0EEEvNS_9BwdParamsE --------------------------
	.section	.nv.constant0._ZN10layer_norm31ln_parallel_residual_bwd_kernelINS_13Kernel_traitsIfffffjLj4096ELj1ELj1ELj8ELj16ENS_18Kernel_traits_baseILj4096EfffffjLj256EEEEELb0ELb0ELb0EEEvNS_9BwdParamsE,"a",@progbits
	.sectionflags	@""
	.align	4
.nv.constant0._ZN10layer_norm31ln_parallel_residual_bwd_kernelINS_13Kernel_traitsIfffffjLj4096ELj1ELj1ELj8ELj16ENS_18Kernel_traits_baseILj4096EfffffjLj256EEEEELb0ELb0ELb0EEEvNS_9BwdParamsE:
	.zero		1192


//--------------------- .nv.constant0._ZN10layer_norm31ln_parallel_residual_bwd_kernelINS_13Kernel_traitsIfffffjLj4096ELj1ELj1ELj8ELj16ENS_18Kernel_traits_baseILj4096EfffffjLj256EEEEELb0ELb0ELb1EEEvNS_9BwdParamsE --------------------------
	.section	.nv.constant0._ZN10layer_norm31ln_parallel_residual_bwd_kernelINS_13Kernel_traitsIfffffjLj4096ELj1ELj1ELj8ELj16ENS_18Kernel_traits_baseILj4096EfffffjLj256EEEEELb0ELb0ELb1EEEvNS_9BwdParamsE,"a",@progbits
	.sectionflags	@""
	.align	4
.nv.constant0._ZN10layer_norm31ln_parallel_residual_bwd_kernelINS_13Kernel_traitsIfffffjLj4096ELj1ELj1ELj8ELj16ENS_18Kernel_traits_baseILj4096EfffffjLj256EEEEELb0ELb0ELb1EEEvNS_9BwdParamsE:
	.zero		1192


//--------------------- .nv.constant0._ZN10layer_norm31ln_parallel_residual_bwd_kernelINS_13Kernel_traitsIfffffjLj4096ELj1ELj1ELj8ELj16ENS_18Kernel_traits_baseILj4096EfffffjLj256EEEEELb0ELb1ELb0EEEvNS_9BwdParamsE --------------------------
	.section	.nv.constant0._ZN10layer_norm31ln_parallel_residual_bwd_kernelINS_13Kernel_traitsIfffffjLj4096ELj1ELj1ELj8ELj16ENS_18Kernel_traits_baseILj4096EfffffjLj256EEEEELb0ELb1ELb0EEEvNS_9BwdParamsE,"a",@progbits
	.sectionflags	@""
	.align	4
.nv.constant0._ZN10layer_norm31ln_parallel_residual_bwd_kernelINS_13Kernel_traitsIfffffjLj4096ELj1ELj1ELj8ELj16ENS_18Kernel_traits_baseILj4096EfffffjLj256EEEEELb0ELb1ELb0EEEvNS_9BwdParamsE:
	.zero		1192


//--------------------- .nv.constant0._ZN10layer_norm31ln_parallel_residual_bwd_kernelINS_13Kernel_traitsIfffffjLj4096ELj1ELj1ELj8ELj16ENS_18Kernel_traits_baseILj4096EfffffjLj256EEEEELb0ELb1ELb1EEEvNS_9BwdParamsE --------------------------
	.section	.nv.constant0._ZN10layer_norm31ln_parallel_residual_bwd_kernelINS_13Kernel_traitsIfffffjLj4096ELj1ELj1ELj8ELj16ENS_18Kernel_traits_baseILj4096EfffffjLj256EEEEELb0ELb1ELb1EEEvNS_9BwdParamsE,"a",@progbits
	.sectionflags	@""
	.align	4
.nv.constant0._ZN10layer_norm31ln_parallel_residual_bwd_kernelINS_13Kernel_traitsIfffffjLj4096ELj1ELj1ELj8ELj16ENS_18Kernel_traits_baseILj4096EfffffjLj256EEEEELb0ELb1ELb1EEEvNS_9BwdParamsE:
	.zero		1192


//--------------------- .nv.constant0._ZN10layer_norm31ln_parallel_residual_bwd_kernelINS_13Kernel_traitsIfffffjLj4096ELj1ELj1ELj8ELj16ENS_18Kernel_traits_baseILj4096EfffffjLj256EEEEELb1ELb0ELb0EEEvNS_9BwdParamsE --------------------------
	.section	.nv.constant0._ZN10layer_norm31ln_parallel_residual_bwd_kernelINS_13Kernel_traitsIfffffjLj4096ELj1ELj1ELj8ELj16ENS_18Kernel_traits_baseILj4096EfffffjLj256EEEEELb1ELb0ELb0EEEvNS_9BwdParamsE,"a",@progbits
	.sectionflags	@""
	.align	4
.nv.constant0._ZN10layer_norm31ln_parallel_residual_bwd_kernelINS_13Kernel_traitsIfffffjLj4096ELj1ELj1ELj8ELj16ENS_18Kernel_traits_baseILj4096EfffffjLj256EEEEELb1ELb0ELb0EEEvNS_9BwdParamsE:
	.zero		1192


//--------------------- .nv.constant0._ZN10layer_norm31ln_parallel_residual_bwd_kernelINS_13Kernel_traitsIfffffjLj4096ELj1ELj1ELj8ELj16ENS_18Kernel_traits_baseILj4096EfffffjLj256EEEEELb1ELb0ELb1EEEvNS_9BwdParamsE --------------------------
	.section	.nv.constant0._ZN10layer_norm31ln_parallel_residual_bwd_kernelINS_13Kernel_traitsIfffffjLj4096ELj1ELj1ELj8ELj16ENS_18Kernel_traits_baseILj4096EfffffjLj256EEEEELb1ELb0ELb1EEEvNS_9BwdParamsE,"a",@progbits
	.sectionflags	@""
	.align	4
.nv.constant0._ZN10layer_norm31ln_parallel_residual_bwd_kernelINS_13Kernel_traitsIfffffjLj4096ELj1ELj1ELj8ELj16ENS_18Kernel_traits_baseILj4096EfffffjLj256EEEEELb1ELb0ELb1EEEvNS_9BwdParamsE:
	.zero		1192


//--------------------- .nv.constant0._ZN10layer_norm22ln_bwd_finalize_kernelINS_22Kernel_traits_finalizeILj4096EfffffjLb0ELj1024ELj4ENS_18Kernel_traits_baseILj4096EfffffjLj1024EEEEELb0ELb0EEEvNS_9BwdParamsE --------------------------
	.section	.nv.constant0._ZN10layer_norm22ln_bwd_finalize_kernelINS_22Kernel_traits_finalizeILj4096EfffffjLb0ELj1024ELj4ENS_18Kernel_traits_baseILj4096EfffffjLj1024EEEEELb0ELb0EEEvNS_9BwdParamsE,"a",@progbits
	.sectionflags	@""
	.align	4
.nv.constant0._ZN10layer_norm22ln_bwd_finalize_kernelINS_22Kernel_traits_finalizeILj4096EfffffjLb0ELj1024ELj4ENS_18Kernel_traits_baseILj4096EfffffjLj1024EEEEELb0ELb0EEEvNS_9BwdParamsE:
	.zero		1192


//--------------------- .nv.constant0._ZN10layer_norm40ln_parallel_residual_bwd_finalize_kernelINS_22Kernel_traits_finalizeILj4096EfffffjLb0ELj1024ELj4ENS_18Kernel_traits_baseILj4096EfffffjLj1024EEEEELb0EEEvNS_9BwdParamsE --------------------------
	.section	.nv.constant0._ZN10layer_norm40ln_parallel_residual_bwd_finalize_kernelINS_22Kernel_traits_finalizeILj4096EfffffjLb0ELj1024ELj4ENS_18Kernel_traits_baseILj4096EfffffjLj1024EEEEELb0EEEvNS_9BwdParamsE,"a",@progbits
	.sectionflags	@""
	.align	4
.nv.constant0._ZN10layer_norm40ln_parallel_residual_bwd_finalize_kernelINS_22Kernel_traits_finalizeILj4096EfffffjLb0ELj1024ELj4ENS_18Kernel_traits_baseILj4096EfffffjLj1024EEEEELb0EEEvNS_9BwdParamsE:
	.zero		1192


//--------------------- .nv.constant0._ZN10layer_norm31ln_parallel_residual_bwd_kernelINS_13Kernel_traitsIfffffjLj4096ELj1ELj1ELj8ELj16ENS_18Kernel_traits_baseILj4096EfffffjLj256EEEEELb1ELb1ELb0EEEvNS_9BwdParamsE --------------------------
	.section	.nv.constant0._ZN10layer_norm31ln_parallel_residual_bwd_kernelINS_13Kernel_traitsIfffffjLj4096ELj1ELj1ELj8ELj16ENS_18Kernel_traits_baseILj4096EfffffjLj256EEEEELb1ELb1ELb0EEEvNS_9BwdParamsE,"a",@progbits
	.sectionflags	@""
	.align	4
.nv.constant0._ZN10layer_norm31ln_parallel_residual_bwd_kernelINS_13Kernel_traitsIfffffjLj4096ELj1ELj1ELj8ELj16ENS_18Kernel_traits_baseILj4096EfffffjLj256EEEEELb1ELb1ELb0EEEvNS_9BwdParamsE:
	.zero		1192


//--------------------- .nv.constant0._ZN10layer_norm22ln_bwd_finalize_kernelINS_22Kernel_traits_finalizeILj4096EfffffjLb0ELj1024ELj4ENS_18Kernel_traits_baseILj4096EfffffjLj1024EEEEELb0ELb1EEEvNS_9BwdParamsE --------------------------
	.section	.nv.constant0._ZN10layer_norm22ln_bwd_finalize_kernelINS_22Kernel_traits_finalizeILj4096EfffffjLb0ELj1024ELj4ENS_18Kernel_traits_baseILj4096EfffffjLj1024EEEEELb0ELb1EEEvNS_9BwdParamsE,"a",@progbits
	.sectionflags	@""
	.align	4
.nv.constant0._ZN10layer_norm22ln_bwd_finalize_kernelINS_22Kernel_traits_finalizeILj4096EfffffjLb0ELj1024ELj4ENS_18Kernel_traits_baseILj4096EfffffjLj1024EEEEELb0ELb1EEEvNS_9BwdParamsE:
	.zero		1192


//--------------------- .nv.constant0._ZN10layer_norm40ln_parallel_residual_bwd_finalize_kernelINS_22Kernel_traits_finalizeILj4096EfffffjLb0ELj1024ELj4ENS_18Kernel_traits_baseILj4096EfffffjLj1024EEEEELb1EEEvNS_9BwdParamsE --------------------------
	.section	.nv.constant0._ZN10layer_norm40ln_parallel_residual_bwd_finalize_kernelINS_22Kernel_traits_finalizeILj4096EfffffjLb0ELj1024ELj4ENS_18Kernel_traits_baseILj4096EfffffjLj1024EEEEELb1EEEvNS_9BwdParamsE,"a",@progbits
	.sectionflags	@""
	.align	4
.nv.constant0._ZN10layer_norm40ln_parallel_residual_bwd_finalize_kernelINS_22Kernel_traits_finalizeILj4096EfffffjLb0ELj1024ELj4ENS_18Kernel_traits_baseILj4096EfffffjLj1024EEEEELb1EEEvNS_9BwdParamsE:
	.zero		1192


//--------------------- .nv.constant0._ZN10layer_norm31ln_parallel_residual_bwd_kernelINS_13Kernel_traitsIfffffjLj4096ELj1ELj1ELj8ELj16ENS_18Kernel_traits_baseILj4096EfffffjLj256EEEEELb1ELb1ELb1EEEvNS_9BwdParamsE --------------------------
	.section	.nv.constant0._ZN10layer_norm31ln_parallel_residual_bwd_kernelINS_13Kernel_traitsIfffffjLj4096ELj1ELj1ELj8ELj16ENS_18Kernel_traits_baseILj4096EfffffjLj256EEEEELb1ELb1ELb1EEEvNS_9BwdParamsE,"a",@progbits
	.sectionflags	@""
	.align	4
.nv.constant0._ZN10layer_norm31ln_parallel_residual_bwd_kernelINS_13Kernel_traitsIfffffjLj4096ELj1ELj1ELj8ELj16ENS_18Kernel_traits_baseILj4096EfffffjLj256EEEEELb1ELb1ELb1EEEvNS_9BwdParamsE:
	.zero		1192


//--------------------- SYMBOLS --------------------------

	.type		.nv.reservedSmem.offset0,@object
	.size		.nv.reservedSmem.offset0,0x4
	.type		.nv.reservedSmem.cap,@object
	.size		.nv.reservedSmem.cap,0x4
